def matmul_kernel(
    a_ptr,
    b_ptr,
    c_ptr,
    M,
    N,
    K,
    stride_am,
    stride_ak,
    stride_bk,
    stride_bn,
    stride_cm,
    stride_cn,
    BLOCK_M: tl.constexpr,
    BLOCK_N: tl.constexpr,
    BLOCK_K: tl.constexpr,
    GROUP_M: tl.constexpr,
):
    pid = tl.program_id(axis=0)
    num_pid_m = tl.cdiv(M, BLOCK_M)
    num_pid_n = tl.cdiv(N, BLOCK_N)
    num_pid_in_group = GROUP_M * num_pid_n
    group_id = pid // num_pid_in_group
    first_pid_m = group_id * GROUP_M
    group_size_m = min(num_pid_m - first_pid_m, GROUP_M)
    pid_m = first_pid_m + ((pid % num_pid_in_group) % group_size_m)
    pid_n = (pid % num_pid_in_group) // group_size_m

    offs_am = (pid_m * BLOCK_M + tl.arange(0, BLOCK_M)) % M
    offs_bn = (pid_n * BLOCK_N + tl.arange(0, BLOCK_N)) % N
    offs_k = tl.arange(0, BLOCK_K)
    a_ptrs = a_ptr + offs_am[:, None] * stride_am + offs_k[None, :] * stride_ak
    b_ptrs = b_ptr + offs_k[:, None] * stride_bk + offs_bn[None, :] * stride_bn

    acc = tl.zeros((BLOCK_M, BLOCK_N), dtype=tl.float32)
    for kk in range(0, tl.cdiv(K, BLOCK_K)):
        a = tl.load(a_ptrs, mask=offs_k[None, :] < K - kk * BLOCK_K, other=0.0)
        b = tl.load(b_ptrs, mask=offs_k[:, None] < K - kk * BLOCK_K, other=0.0)
        acc = tl.dot(a, b, acc)
        a_ptrs += BLOCK_K * stride_ak
        b_ptrs += BLOCK_K * stride_bk

    c = acc.to(c_ptr.dtype.element_ty)
    offs_cm = pid_m * BLOCK_M + tl.arange(0, BLOCK_M)
    offs_cn = pid_n * BLOCK_N + tl.arange(0, BLOCK_N)
    c_ptrs = c_ptr + offs_cm[:, None] * stride_cm + offs_cn[None, :] * stride_cn
    mask = (offs_cm[:, None] < M) & (offs_cn[None, :] < N)
    tl.store(c_ptrs, c, mask=mask)

# config = {"BLOCK_K": 128, "BLOCK_M": 512, "BLOCK_N": 256, "GROUP_M": 8, "arch": "sm_100", "dtype": "fp8e5m2", "num_ctas": 1, "num_stages": 3, "num_warps": 2}
# arch = sm_100


// ===== COMPILED SASS (sm_100a) =====

	.target	sm_100a

	.elftype	@"ET_EXEC"


//--------------------- .note.nv.tkinfo           --------------------------
	.section	.note.nv.tkinfo,"",@"SHT_NOTE"
	.sectionflags	@"SHF_NOTE_NV_TKINFO"
	.tkinfo
        /*0018*/ 	.word	0x00000081
        /*0030*/ 	.string	""
        /*0030*/ 	.string	"ptxas-blackwell"
        /*0030*/ 	.string	"Cuda compilation tools, release 12.9, V12.9.86"
        /*0030*/ 	.string	"Build cuda_12.9.r12.9/compiler.36037853_0"
        /*0030*/ 	.string	"-v  -suppress-debug-info  -lineinfo  -arch sm_100a "



//--------------------- .note.nv.cuver            --------------------------
	.section	.note.nv.cuver,"",@"SHT_NOTE"
	.sectionflags	@"SHF_NOTE_NV_CUVER"
        /*0018*/ 	.short	0x0001
        /*001a*/ 	.short	0x0064
        /*001c*/ 	.short	0x0001
        /*001e*/ 	.short	0x0000
        /*0020*/ 	.short	0x0001
        /*0022*/ 	.short	0x0000


//--------------------- .nv.info                  --------------------------
	.section	.nv.info,"",@"SHT_CUDA_INFO"
	.align	4


	//----- nvinfo : EIATTR_REGCOUNT
	.align		4
        /*0000*/ 	.byte	0x04, 0x2f
        /*0002*/ 	.short	(.L_1 - .L_0)
	.align		4
.L_0:
        /*0004*/ 	.word	index@(matmul_kernel)
        /*0008*/ 	.word	0x00000020


	//----- nvinfo : EIATTR_FRAME_SIZE
	.align		4
.L_1:
        /*000c*/ 	.byte	0x04, 0x11
        /*000e*/ 	.short	(.L_3 - .L_2)
	.align		4
.L_2:
        /*0010*/ 	.word	index@(matmul_kernel)
        /*0014*/ 	.word	0x00014080


	//----- nvinfo : EIATTR_MIN_STACK_SIZE
	.align		4
.L_3:
        /*0018*/ 	.byte	0x04, 0x12
        /*001a*/ 	.short	(.L_5 - .L_4)
	.align		4
.L_4:
        /*001c*/ 	.word	index@(matmul_kernel)
        /*0020*/ 	.word	0x00014080
.L_5:


//--------------------- .nv.info.matmul_kernel    --------------------------
	.section	.nv.info.matmul_kernel,"",@"SHT_CUDA_INFO"
	.sectionflags	@""
	.align	4


	//----- nvinfo : EIATTR_CUDA_API_VERSION
	.align		4
        /*0000*/ 	.byte	0x04, 0x37
        /*0002*/ 	.short	(.L_7 - .L_6)
.L_6:
        /*0004*/ 	.word	0x00000081


	//----- nvinfo : EIATTR_KPARAM_INFO
	.align		4
.L_7:
        /*0008*/ 	.byte	0x04, 0x17
        /*000a*/ 	.short	(.L_9 - .L_8)
.L_8:
        /*000c*/ 	.word	0x00000000
        /*0010*/ 	.short	0x000d
        /*0012*/ 	.short	0x0048
        /*0014*/ 	.byte	0x00, 0xf4, 0x21, 0x00


	//----- nvinfo : EIATTR_KPARAM_INFO
	.align		4
.L_9:
        /*0018*/ 	.byte	0x04, 0x17
        /*001a*/ 	.short	(.L_11 - .L_10)
.L_10:
        /*001c*/ 	.word	0x00000000
        /*0020*/ 	.short	0x000c
        /*0022*/ 	.short	0x0040
        /*0024*/ 	.byte	0x00, 0xf4, 0x21, 0x00


	//----- nvinfo : EIATTR_KPARAM_INFO
	.align		4
.L_11:
        /*0028*/ 	.byte	0x04, 0x17
        /*002a*/ 	.short	(.L_13 - .L_12)
.L_12:
        /*002c*/ 	.word	0x00000000
        /*0030*/ 	.short	0x000b
        /*0032*/ 	.short	0x0038
        /*0034*/ 	.byte	0x00, 0xf0, 0x11, 0x00


	//----- nvinfo : EIATTR_KPARAM_INFO
	.align		4
.L_13:
        /*0038*/ 	.byte	0x04, 0x17
        /*003a*/ 	.short	(.L_15 - .L_14)
.L_14:
        /*003c*/ 	.word	0x00000000
        /*0040*/ 	.short	0x000a
        /*0042*/ 	.short	0x0034
        /*0044*/ 	.byte	0x00, 0xf0, 0x11, 0x00


	//----- nvinfo : EIATTR_KPARAM_INFO
	.align		4
.L_15:
        /*0048*/ 	.byte	0x04, 0x17
        /*004a*/ 	.short	(.L_17 - .L_16)
.L_16:
        /*004c*/ 	.word	0x00000000
        /*0050*/ 	.short	0x0009
        /*0052*/ 	.short	0x0030
        /*0054*/ 	.byte	0x00, 0xf0, 0x11, 0x00


	//----- nvinfo : EIATTR_KPARAM_INFO
	.align		4
.L_17:
        /*0058*/ 	.byte	0x04, 0x17
        /*005a*/ 	.short	(.L_19 - .L_18)
.L_18:
        /*005c*/ 	.word	0x00000000
        /*0060*/ 	.short	0x0008
        /*0062*/ 	.short	0x002c
        /*0064*/ 	.byte	0x00, 0xf0, 0x11, 0x00


	//----- nvinfo : EIATTR_KPARAM_INFO
	.align		4
.L_19:
        /*0068*/ 	.byte	0x04, 0x17
        /*006a*/ 	.short	(.L_21 - .L_20)
.L_20:
        /*006c*/ 	.word	0x00000000
        /*0070*/ 	.short	0x0007
        /*0072*/ 	.short	0x0028
        /*0074*/ 	.byte	0x00, 0xf0, 0x11, 0x00


	//----- nvinfo : EIATTR_KPARAM_INFO
	.align		4
.L_21:
        /*0078*/ 	.byte	0x04, 0x17
        /*007a*/ 	.short	(.L_23 - .L_22)
.L_22:
        /*007c*/ 	.word	0x00000000
        /*0080*/ 	.short	0x0006
        /*0082*/ 	.short	0x0024
        /*0084*/ 	.byte	0x00, 0xf0, 0x11, 0x00


	//----- nvinfo : EIATTR_KPARAM_INFO
	.align		4
.L_23:
        /*0088*/ 	.byte	0x04, 0x17
        /*008a*/ 	.short	(.L_25 - .L_24)
.L_24:
        /*008c*/ 	.word	0x00000000
        /*0090*/ 	.short	0x0005
        /*0092*/ 	.short	0x0020
        /*0094*/ 	.byte	0x00, 0xf0, 0x11, 0x00


	//----- nvinfo : EIATTR_KPARAM_INFO
	.align		4
.L_25:
        /*0098*/ 	.byte	0x04, 0x17
        /*009a*/ 	.short	(.L_27 - .L_26)
.L_26:
        /*009c*/ 	.word	0x00000000
        /*00a0*/ 	.short	0x0004
        /*00a2*/ 	.short	0x001c
        /*00a4*/ 	.byte	0x00, 0xf0, 0x11, 0x00


	//----- nvinfo : EIATTR_KPARAM_INFO
	.align		4
.L_27:
        /*00a8*/ 	.byte	0x04, 0x17
        /*00aa*/ 	.short	(.L_29 - .L_28)
.L_28:
        /*00ac*/ 	.word	0x00000000
        /*00b0*/ 	.short	0x0003
        /*00b2*/ 	.short	0x0018
        /*00b4*/ 	.byte	0x00, 0xf0, 0x11, 0x00


	//----- nvinfo : EIATTR_KPARAM_INFO
	.align		4
.L_29:
        /*00b8*/ 	.byte	0x04, 0x17
        /*00ba*/ 	.short	(.L_31 - .L_30)
.L_30:
        /*00bc*/ 	.word	0x00000000
        /*00c0*/ 	.short	0x0002
        /*00c2*/ 	.short	0x0010
        /*00c4*/ 	.byte	0x00, 0xf4, 0x21, 0x00


	//----- nvinfo : EIATTR_KPARAM_INFO
	.align		4
.L_31:
        /*00c8*/ 	.byte	0x04, 0x17
        /*00ca*/ 	.short	(.L_33 - .L_32)
.L_32:
        /*00cc*/ 	.word	0x00000000
        /*00d0*/ 	.short	0x0001
        /*00d2*/ 	.short	0x0008
        /*00d4*/ 	.byte	0x00, 0xf4, 0x21, 0x00


	//----- nvinfo : EIATTR_KPARAM_INFO
	.align		4
.L_33:
        /*00d8*/ 	.byte	0x04, 0x17
        /*00da*/ 	.short	(.L_35 - .L_34)
.L_34:
        /*00dc*/ 	.word	0x00000000
        /*00e0*/ 	.short	0x0000
        /*00e2*/ 	.short	0x0000
        /*00e4*/ 	.byte	0x00, 0xf4, 0x21, 0x00


	//----- nvinfo : EIATTR_SPARSE_MMA_MASK
	.align		4
.L_35:
        /*00e8*/ 	.byte	0x03, 0x50
        /*00ea*/ 	.short	0x0000


	//----- nvinfo : EIATTR_MAXREG_COUNT
	.align		4
        /*00ec*/ 	.byte	0x03, 0x1b
        /*00ee*/ 	.short	0x00ff


	//----- nvinfo : EIATTR_NUM_BARRIERS
	.align		4
        /*00f0*/ 	.byte	0x02, 0x4c
        /*00f2*/ 	.byte	0x01
	.zero		1


	//----- nvinfo : EIATTR_ANNOTATIONS
	.align		4
        /*00f4*/ 	.byte	0x04, 0x55
        /*00f6*/ 	.short	(.L_37 - .L_36)


	//   ....[0]....
.L_36:
        /*00f8*/ 	.word	0x00000001
        /*00fc*/ 	.byte	0x90, 0x00, 0x00, 0x00, 0x01, 0x00, 0x00, 0x00, 0xd0, 0x00, 0x00, 0x00, 0x01, 0x00, 0x00, 0x00
        /* <DEDUP_REMOVED lines=1003> */
        /*3fbc*/ 	.byte	0xb0, 0x83, 0x00, 0x00


	//----- nvinfo : EIATTR_VRC_CTA_INIT_COUNT
	.align		4
.L_37:
        /*3fc0*/ 	.byte	0x02, 0x4a
	.zero		1
	.zero		1


	//----- nvinfo : EIATTR_EXIT_INSTR_OFFSETS
	.align		4
        /*3fc4*/ 	.byte	0x04, 0x1c
        /*3fc6*/ 	.short	(.L_39 - .L_38)


	//   ....[0]....
.L_38:
        /*3fc8*/ 	.word	0x0024f390


	//   ....[1]....
        /*3fcc*/ 	.word	0x0024f3c0


	//----- nvinfo : EIATTR_REQNTID
	.align		4
.L_39:
        /*3fd0*/ 	.byte	0x04, 0x10
        /*3fd2*/ 	.short	(.L_41 - .L_40)
.L_40:
        /*3fd4*/ 	.word	0x00000040
        /*3fd8*/ 	.word	0x00000001
        /*3fdc*/ 	.word	0x00000001


	//----- nvinfo : EIATTR_CBANK_PARAM_SIZE
	.align		4
.L_41:
        /*3fe0*/ 	.byte	0x03, 0x19
        /*3fe2*/ 	.short	0x0050


	//----- nvinfo : EIATTR_PARAM_CBANK
	.align		4
        /*3fe4*/ 	.byte	0x04, 0x0a
        /*3fe6*/ 	.short	(.L_43 - .L_42)
	.align		4
.L_42:
        /*3fe8*/ 	.word	index@(.nv.constant0.matmul_kernel)
        /*3fec*/ 	.short	0x0380
        /*3fee*/ 	.short	0x0050


	//----- nvinfo : EIATTR_SW_WAR
	.align		4
.L_43:
        /*3ff0*/ 	.byte	0x04, 0x36
        /*3ff2*/ 	.short	(.L_45 - .L_44)
.L_44:
        /*3ff4*/ 	.word	0x00000008
.L_45:


//--------------------- .nv.compat                --------------------------
	.section	.nv.compat,"",@"SHT_CUDA_COMPAT_INFO"
	.align	4
        /*0000*/ 	.byte	0x02, 0x02, 0x02, 0x00, 0x02, 0x05, 0x05, 0x00, 0x02, 0x03, 0x00, 0x00, 0x02, 0x06, 0x01, 0x00


//--------------------- .nv.callgraph             --------------------------
	.section	.nv.callgraph,"",@"SHT_CUDA_CALLGRAPH"
	.align	4
	.sectionentsize	8
	.align		4
        /*0000*/ 	.word	0x00000000
	.align		4
        /*0004*/ 	.word	0xffffffff
	.align		4
        /*0008*/ 	.word	0x00000000
	.align		4
        /*000c*/ 	.word	0xfffffffe
	.align		4
        /*0010*/ 	.word	0x00000000
	.align		4
        /*0014*/ 	.word	0xfffffffd
	.align		4
        /*0018*/ 	.word	0x00000000
	.align		4
        /*001c*/ 	.word	0xfffffffc


//--------------------- .text.matmul_kernel       --------------------------
	.section	.text.matmul_kernel,"ax",@progbits
	.align	128
        .global         matmul_kernel
        .type           matmul_kernel,@function
        .size           matmul_kernel,(.L_x_3 - matmul_kernel)
        .other          matmul_kernel,@"STO_CUDA_ENTRY STV_DEFAULT"
matmul_kernel:
.text.matmul_kernel:
[----:B------:R-:W0:Y:S08]  /*0000*/  LDC R1, c[0x0][0x37c] ;  /* 0x0000df00ff017b82 */ /* 0x000e300000000800 */
[----:B------:R-:W1:Y:S01]  /*0010*/  LDC.64 R2, c[0x0][0x398] ;  /* 0x0000e600ff027b82 */ /* 0x000e620000000a00 */
[----:B0-----:R-:W-:Y:S01]  /*0020*/  VIADD R1, R1, 0xfffebf80 ;  /* 0xfffebf8001017836 */ /* 0x001fe20000000000 */
[----:B------:R-:W0:Y:S01]  /*0030*/  S2R R14, SR_TID.X ;  /* 0x00000000000e7919 */ /* 0x000e220000002100 */
[----:B------:R-:W2:Y:S01]  /*0040*/  LDCU UR49, c[0x0][0x3a0] ;  /* 0x00007400ff3177ac */ /* 0x000ea20008000800 */
[----:B------:R-:W-:-:S04]  /*0050*/  UMOV UR6, 0x400 ;  /* 0x0000040000067882 */ /* 0x000fc80000000000 */
[----:B------:R-:W3:Y:S01]  /*0060*/  S2UR UR7, SR_CgaCtaId ;  /* 0x00000000000779c3 */ /* 0x000ee20000008800 */
[----:B------:R-:W4:Y:S01]  /*0070*/  LDCU.64 UR4, c[0x0][0x358] ;  /* 0x00006b00ff0477ac */ /* 0x000f220008000a00 */
[----:B--2---:R-:W-:Y:S01]  /*0080*/  UIADD3 UR49, UPT, UPT, UR49, 0x7f, URZ ;  /* 0x0000007f31317890 */ /* 0x004fe2000fffe0ff */
[----:B-1----:R1:W-:Y:S01]  /*0090*/  STL.64 [R1+0xe8], R2 ;  /* 0x0000e80201007387 */ /* 0x0023e20000100a00 */
[----:B------:R-:W-:Y:S02]  /*00a0*/  IMAD.MOV.U32 R12, RZ, RZ, R3 ;  /* 0x000000ffff0c7224 */ /* 0x000fe400078e0003 */
[----:B------:R-:W-:Y:S01]  /*00b0*/  UISETP.GE.AND UP0, UPT, UR49, 0x80, UPT ;  /* 0x000000803100788c */ /* 0x000fe2000bf06270 */
[----:B------:R-:W-:Y:S01]  /*00c0*/  IMAD.MOV.U32 R13, RZ, RZ, R2 ;  /* 0x000000ffff0d7224 */ /* 0x000fe200078e0002 */
[----:B------:R-:W-:Y:S01]  /*00d0*/  STL [R1+0xa0], RZ ;  /* 0x0000a0ff01007387 */ /* 0x000fe20000100800 */
[----:B------:R-:W-:-:S03]  /*00e0*/  VIADD R0, R12, 0xff ;  /* 0x000000ff0c007836 */ /* 0x000fc60000000000 */
[----:B------:R-:W-:Y:S01]  /*00f0*/  STL [R1+0xa4], RZ ;  /* 0x0000a4ff01007387 */ /* 0x000fe20000100800 */
[----:B---3--:R-:W-:-:S03]  /*0100*/  ULEA UR6, UR7, UR6, 0x18 ;  /* 0x0000000607067291 */ /* 0x008fc6000f8ec0ff */
[----:B------:R-:W-:Y:S01]  /*0110*/  STL [R1+0xa8], RZ ;  /* 0x0000a8ff01007387 */ /* 0x000fe20000100800 */
[----:B-1----:R-:W-:-:S03]  /*0120*/  SHF.R.S32.HI R3, RZ, 0x1f, R0 ;  /* 0x0000001fff037819 */ /* 0x002fc60000011400 */
[----:B------:R-:W-:Y:S01]  /*0130*/  STL [R1+0xac], RZ ;  /* 0x0000acff01007387 */ /* 0x000fe20000100800 */
[----:B------:R-:W-:-:S03]  /*0140*/  LEA.HI R3, R3, R0, RZ, 0x8 ;  /* 0x0000000003037211 */ /* 0x000fc600078f40ff */
[----:B------:R-:W-:Y:S01]  /*0150*/  STL [R1+0xb0], RZ ;  /* 0x0000b0ff01007387 */ /* 0x000fe20000100800 */
[----:B------:R-:W-:-:S03]  /*0160*/  SHF.R.S32.HI R0, RZ, 0x8, R3 ;  /* 0x00000008ff007819 */ /* 0x000fc60000011403 */
[----:B------:R-:W-:Y:S02]  /*0170*/  STL [R1+0xb4], RZ ;  /* 0x0000b4ff01007387 */ /* 0x000fe40000100800 */
[----:B------:R-:W-:Y:S02]  /*0180*/  IMAD.SHL.U32 R0, R0, 0x8, RZ ;  /* 0x0000000800007824 */ /* 0x000fe400078e00ff */
[----:B------:R-:W-:Y:S03]  /*0190*/  STL [R1+0xb8], RZ ;  /* 0x0000b8ff01007387 */ /* 0x000fe60000100800 */
[-C--:B------:R-:W-:Y:S01]  /*01a0*/  IABS R7, R0.reuse ;  /* 0x0000000000077213 */ /* 0x080fe20000000000 */
[----:B------:R-:W-:Y:S01]  /*01b0*/  STL [R1+0xbc], RZ ;  /* 0x0000bcff01007387 */ /* 0x000fe20000100800 */
[----:B------:R-:W-:Y:S02]  /*01c0*/  IABS R10, R0 ;  /* 0x00000000000a7213 */ /* 0x000fe40000000000 */
[----:B------:R-:W1:Y:S01]  /*01d0*/  I2F.RP R2, R7 ;  /* 0x0000000700027306 */ /* 0x000e620000209400 */
[----:B------:R-:W-:Y:S04]  /*01e0*/  STL [R1+0xc0], RZ ;  /* 0x0000c0ff01007387 */ /* 0x000fe80000100800 */
[----:B------:R-:W-:Y:S04]  /*01f0*/  STL [R1+0xc4], RZ ;  /* 0x0000c4ff01007387 */ /* 0x000fe80000100800 */
[----:B------:R-:W-:Y:S04]  /*0200*/  STL [R1+0xc8], RZ ;  /* 0x0000c8ff01007387 */ /* 0x000fe80000100800 */
[----:B------:R-:W-:Y:S01]  /*0210*/  STL [R1+0xcc], RZ ;  /* 0x0000ccff01007387 */ /* 0x000fe20000100800 */
[----:B-1----:R-:W1:Y:S03]  /*0220*/  MUFU.RCP R2, R2 ;  /* 0x0000000200027308 */ /* 0x002e660000001000 */
[----:B------:R-:W-:Y:S04]  /*0230*/  STL [R1+0xd0], RZ ;  /* 0x0000d0ff01007387 */ /* 0x000fe80000100800 */
[----:B------:R-:W-:Y:S04]  /*0240*/  STL [R1+0xd4], RZ ;  /* 0x0000d4ff01007387 */ /* 0x000fe80000100800 */
[----:B------:R-:W-:Y:S04]  /*0250*/  STL [R1+0xd8], RZ ;  /* 0x0000d8ff01007387 */ /* 0x000fe80000100800 */
[----:B------:R-:W-:Y:S01]  /*0260*/  STL [R1+0xdc], RZ ;  /* 0x0000dcff01007387 */ /* 0x000fe20000100800 */
[----:B-1----:R-:W-:-:S03]  /*0270*/  VIADD R4, R2, 0xffffffe ;  /* 0x0ffffffe02047836 */ /* 0x002fc60000000000 */
[----:B------:R-:W-:Y:S01]  /*0280*/  STL [R1+0x110], RZ ;  /* 0x000110ff01007387 */ /* 0x000fe20000100800 */
[----:B------:R-:W-:Y:S01]  /*0290*/  IMAD.MOV R2, RZ, RZ, -R10 ;  /* 0x000000ffff027224 */ /* 0x000fe200078e0a0a */
[----:B------:R1:W2:Y:S02]  /*02a0*/  F2I.FTZ.U32.TRUNC.NTZ R5, R4 ;  /* 0x0000000400057305 */ /* 0x0002a4000021f000 */
[----:B------:R-:W-:Y:S04]  /*02b0*/  STL [R1+0x114], RZ ;  /* 0x000114ff01007387 */ /* 0x000fe80000100800 */
[----:B------:R-:W-:Y:S04]  /*02c0*/  STL [R1+0x118], RZ ;  /* 0x000118ff01007387 */ /* 0x000fe80000100800 */
[----:B------:R-:W-:Y:S01]  /*02d0*/  STL [R1+0x11c], RZ ;  /* 0x00011cff01007387 */ /* 0x000fe20000100800 */
[----:B-1----:R-:W-:-:S03]  /*02e0*/  IMAD.MOV.U32 R4, RZ, RZ, RZ ;  /* 0x000000ffff047224 */ /* 0x002fc600078e00ff */
[----:B------:R-:W-:Y:S01]  /*02f0*/  STL [R1+0x1b10], RZ ;  /* 0x001b10ff01007387 */ /* 0x000fe20000100800 */
[----:B--2---:R-:W-:-:S03]  /*0300*/  IMAD.MOV R6, RZ, RZ, -R5 ;  /* 0x000000ffff067224 */ /* 0x004fc600078e0a05 */
[----:B------:R-:W-:Y:S01]  /*0310*/  STL [R1+0x1b14], RZ ;  /* 0x001b14ff01007387 */ /* 0x000fe20000100800 */
[----:B------:R-:W-:-:S03]  /*0320*/  IMAD R9, R6, R7, RZ ;  /* 0x0000000706097224 */ /* 0x000fc600078e02ff */
[----:B------:R-:W-:Y:S01]  /*0330*/  STL [R1+0x1b18], RZ ;  /* 0x001b18ff01007387 */ /* 0x000fe20000100800 */
[----:B------:R-:W-:-:S03]  /*0340*/  IMAD.HI.U32 R5, R5, R9, R4 ;  /* 0x0000000905057227 */ /* 0x000fc600078e0004 */
[----:B------:R-:W-:Y:S04]  /*0350*/  STL [R1+0x1b1c], RZ ;  /* 0x001b1cff01007387 */ /* 0x000fe80000100800 */
        /* <DEDUP_REMOVED lines=1776> */
[----:B------:R-:W-:Y:S01]  /*7260*/  STL [R1+0x2fc0], RZ ;  /* 0x002fc0ff01007387 */ /* 0x000fe20000100800 */
[----:B------:R-:W1:Y:S03]  /*7270*/  S2R R3, SR_CTAID.X ;  /* 0x0000000000037919 */ /* 0x000e660000002500 */
        /* <DEDUP_REMOVED lines=8> */
[----:B-1----:R-:W-:-:S03]  /*7300*/  IABS R8, R3 ;  /* 0x0000000300087213 */ /* 0x002fc60000000000 */
[----:B------:R-:W-:Y:S02]  /*7310*/  STL [R1+0x2fa4], RZ ;  /* 0x002fa4ff01007387 */ /* 0x000fe40000100800 */
[----:B------:R-:W-:Y:S02]  /*7320*/  IMAD.MOV.U32 R6, RZ, RZ, R8 ;  /* 0x000000ffff067224 */ /* 0x000fe400078e0008 */
[----:B------:R-:W-:Y:S02]  /*7330*/  STL [R1+0x2fa8], RZ ;  /* 0x002fa8ff01007387 */ /* 0x000fe40000100800 */
[----:B------:R-:W-:Y:S02]  /*7340*/  IMAD.HI.U32 R5, R5, R6, RZ ;  /* 0x0000000605057227 */ /* 0x000fe400078e00ff */
[----:B------:R-:W-:Y:S02]  /*7350*/  STL [R1+0x2fac], RZ ;  /* 0x002facff01007387 */ /* 0x000fe40000100800 */
[----:B------:R-:W-:-:S02]  /*7360*/  IMAD R2, R5, R2, R6 ;  /* 0x0000000205027224 */ /* 0x000fc400078e0206 */
[----:B------:R-:W-:Y:S03]  /*7370*/  STL [R1+0x2f90], RZ ;  /* 0x002f90ff01007387 */ /* 0x000fe60000100800 */
[----:B------:R-:W-:Y:S01]  /*7380*/  ISETP.GT.U32.AND P1, PT, R7, R2, PT ;  /* 0x000000020700720c */ /* 0x000fe20003f24070 */
[----:B------:R-:W-:Y:S04]  /*7390*/  STL [R1+0x2f94], RZ ;  /* 0x002f94ff01007387 */ /* 0x000fe80000100800 */
[----:B------:R-:W-:Y:S04]  /*73a0*/  STL [R1+0x2f98], RZ ;  /* 0x002f98ff01007387 */ /* 0x000fe80000100800 */
[----:B------:R-:W-:Y:S04]  /*73b0*/  STL [R1+0x2f9c], RZ ;  /* 0x002f9cff01007387 */ /* 0x000fe80000100800 */
[----:B------:R-:W-:Y:S01]  /*73c0*/  STL [R1+0x2f80], RZ ;  /* 0x002f80ff01007387 */ /* 0x000fe20000100800 */
[----:B------:R-:W-:-:S02]  /*73d0*/  @!P1 IMAD.IADD R2, R2, 0x1, -R7 ;  /* 0x0000000102029824 */ /* 0x000fc400078e0a07 */
[----:B------:R-:W-:Y:S01]  /*73e0*/  @!P1 VIADD R5, R5, 0x1 ;  /* 0x0000000105059836 */ /* 0x000fe20000000000 */
[----:B------:R-:W-:Y:S01]  /*73f0*/  STL [R1+0x2f84], RZ ;  /* 0x002f84ff01007387 */ /* 0x000fe20000100800 */
[----:B------:R-:W-:Y:S02]  /*7400*/  ISETP.NE.AND P1, PT, R0, RZ, PT ;  /* 0x000000ff0000720c */ /* 0x000fe40003f25270 */
[----:B------:R-:W-:Y:S01]  /*7410*/  ISETP.GE.U32.AND P0, PT, R2, R7, PT ;  /* 0x000000070200720c */ /* 0x000fe20003f06070 */
[----:B------:R-:W-:Y:S01]  /*7420*/  STL [R1+0x2f88], RZ ;  /* 0x002f88ff01007387 */ /* 0x000fe20000100800 */
[----:B------:R-:W-:-:S03]  /*7430*/  LOP3.LUT R2, R3, R0, RZ, 0x3c, !PT ;  /* 0x0000000003027212 */ /* 0x000fc600078e3cff */
[----:B------:R-:W-:Y:S01]  /*7440*/  STL [R1+0x2f8c], RZ ;  /* 0x002f8cff01007387 */ /* 0x000fe20000100800 */
[----:B------:R-:W-:Y:S01]  /*7450*/  ISETP.GE.AND P2, PT, R2, RZ, PT ;  /* 0x000000ff0200720c */ /* 0x000fe20003f46270 */
[----:B------:R-:W-:Y:S02]  /*7460*/  VIADD R2, R13, 0x1ff ;  /* 0x000001ff0d027836 */ /* 0x000fe40000000000 */
[----:B------:R-:W-:Y:S04]  /*7470*/  STL [R1+0x3070], RZ ;  /* 0x003070ff01007387 */ /* 0x000fe80000100800 */
[----:B------:R-:W-:Y:S01]  /*7480*/  STL [R1+0x3074], RZ ;  /* 0x003074ff01007387 */ /* 0x000fe20000100800 */
[----:B------:R-:W-:-:S03]  /*7490*/  @P0 VIADD R5, R5, 0x1 ;  /* 0x0000000105050836 */ /* 0x000fc60000000000 */
[----:B------:R-:W-:Y:S01]  /*74a0*/  STL [R1+0x3078], RZ ;  /* 0x003078ff01007387 */ /* 0x000fe20000100800 */
[----:B------:R-:W-:Y:S01]  /*74b0*/  IMAD.MOV.U32 R4, RZ, RZ, R5 ;  /* 0x000000ffff047224 */ /* 0x000fe200078e0005 */
[----:B------:R-:W-:Y:S02]  /*74c0*/  SHF.R.S32.HI R5, RZ, 0x1f, R2 ;  /* 0x0000001fff057819 */ /* 0x000fe40000011402 */
[----:B------:R-:W-:Y:S01]  /*74d0*/  STL [R1+0x307c], RZ ;  /* 0x00307cff01007387 */ /* 0x000fe20000100800 */
[----:B------:R-:W-:Y:S01]  /*74e0*/  @!P2 IMAD.MOV R4, RZ, RZ, -R4 ;  /* 0x000000ffff04a224 */ /* 0x000fe200078e0a04 */
[----:B------:R-:W-:Y:S02]  /*74f0*/  @!P1 LOP3.LUT R4, RZ, R0, RZ, 0x33, !PT ;  /* 0x00000000ff049212 */ /* 0x000fe400078e33ff */
[----:B------:R-:W-:Y:S01]  /*7500*/  STL [R1+0x3060], RZ ;  /* 0x003060ff01007387 */ /* 0x000fe20000100800 */
[----:B------:R-:W-:Y:S02]  /*7510*/  LEA.HI R5, R5, R2, RZ, 0x9 ;  /* 0x0000000205057211 */ /* 0x000fe400078f48ff */
[----:B------:R-:W-:Y:S01]  /*7520*/  IMAD.SHL.U32 R2, R4, 0x8, RZ ;  /* 0x0000000804027824 */ /* 0x000fe200078e00ff */
[----:B------:R-:W-:Y:S01]  /*7530*/  STL [R1+0x3064], RZ ;  /* 0x003064ff01007387 */ /* 0x000fe20000100800 */
[----:B------:R-:W-:-:S03]  /*7540*/  IMAD.MOV R4, RZ, RZ, -R4 ;  /* 0x000000ffff047224 */ /* 0x000fc600078e0a04 */
[----:B------:R-:W-:Y:S01]  /*7550*/  STL [R1+0x3068], RZ ;  /* 0x003068ff01007387 */ /* 0x000fe20000100800 */
[----:B------:R-:W-:Y:S01]  /*7560*/  LEA.HI.SX32 R5, R5, -R2, 0x17 ;  /* 0x8000000205057211 */ /* 0x000fe200078fbaff */
[----:B------:R-:W-:Y:S02]  /*7570*/  IMAD R11, R0, R4, R3 ;  /* 0x00000004000b7224 */ /* 0x000fe400078e0203 */
[----:B------:R-:W-:Y:S01]  /*7580*/  STL [R1+0x306c], RZ ;  /* 0x00306cff01007387 */ /* 0x000fe20000100800 */
[----:B------:R-:W-:Y:S01]  /*7590*/  VIMNMX R6, PT, PT, R5, 0x8, PT ;  /* 0x0000000805067848 */ /* 0x000fe20003fe0100 */
[----:B------:R-:W-:Y:S02]  /*75a0*/  IMAD.MOV.U32 R4, RZ, RZ, RZ ;  /* 0x000000ffff047224 */ /* 0x000fe400078e00ff */
[----:B------:R-:W-:Y:S01]  /*75b0*/  STL [R1+0x3050], RZ ;  /* 0x003050ff01007387 */ /* 0x000fe20000100800 */
[-C--:B------:R-:W-:Y:S02]  /*75c0*/  IABS R8, R6.reuse ;  /* 0x0000000600087213 */ /* 0x080fe40000000000 */
[----:B------:R-:W-:Y:S01]  /*75d0*/  IABS R0, R6 ;  /* 0x0000000600007213 */ /* 0x000fe20000000000 */
[----:B------:R-:W-:Y:S01]  /*75e0*/  STL [R1+0x3054], RZ ;  /* 0x003054ff01007387 */ /* 0x000fe20000100800 */
[----:B------:R-:W1:Y:S03]  /*75f0*/  I2F.RP R7, R8 ;  /* 0x0000000800077306 */ /* 0x000e660000209400 */
        /* <DEDUP_REMOVED lines=10> */
[----:B------:R-:W-:Y:S04]  /*76a0*/  STL [R1+0x3038], RZ ;  /* 0x003038ff01007387 */ /* 0x000fe80000100800 */
[----:B------:R-:W-:Y:S01]  /*76b0*/  STL [R1+0x303c], RZ ;  /* 0x00303cff01007387 */ /* 0x000fe20000100800 */
[----:B------:R-:W1:Y:S03]  /*76c0*/  F2I.FTZ.U32.TRUNC.NTZ R5, R5 ;  /* 0x0000000500057305 */ /* 0x000e66000021f000 */
[----:B------:R-:W-:Y:S04]  /*76d0*/  STL [R1+0x3020], RZ ;  /* 0x003020ff01007387 */ /* 0x000fe80000100800 */
[----:B------:R-:W-:Y:S04]  /*76e0*/  STL [R1+0x3024], RZ ;  /* 0x003024ff01007387 */ /* 0x000fe80000100800 */
[----:B------:R-:W-:Y:S04]  /*76f0*/  STL [R1+0x3028], RZ ;  /* 0x003028ff01007387 */ /* 0x000fe80000100800 */
[----:B------:R-:W-:Y:S01]  /*7700*/  STL [R1+0x302c], RZ ;  /* 0x00302cff01007387 */ /* 0x000fe20000100800 */
[----:B-1----:R-:W-:-:S03]  /*7710*/  IMAD.MOV R9, RZ, RZ, -R5 ;  /* 0x000000ffff097224 */ /* 0x002fc600078e0a05 */
[----:B------:R-:W-:Y:S01]  /*7720*/  STL [R1+0x3010], RZ ;  /* 0x003010ff01007387 */ /* 0x000fe20000100800 */
[----:B------:R-:W-:Y:S01]  /*7730*/  IMAD.MOV.U32 R3, RZ, RZ, R9 ;  /* 0x000000ffff037224 */ /* 0x000fe200078e0009 */
[----:B------:R-:W-:Y:S02]  /*7740*/  IABS R9, R11 ;  /* 0x0000000b00097213 */ /* 0x000fe40000000000 */
[----:B------:R-:W-:Y:S01]  /*7750*/  STL [R1+0x3014], RZ ;  /* 0x003014ff01007387 */ /* 0x000fe20000100800 */
[----:B------:R-:W-:-:S03]  /*7760*/  IMAD R3, R3, R8, RZ ;  /* 0x0000000803037224 */ /* 0x000fc600078e02ff */
[----:B------:R-:W-:Y:S01]  /*7770*/  STL [R1+0x3018], RZ ;  /* 0x003018ff01007387 */ /* 0x000fe20000100800 */
[----:B------:R-:W-:Y:S01]  /*7780*/  IMAD.HI.U32 R4, R5, R3, R4 ;  /* 0x0000000305047227 */ /* 0x000fe200078e0004 */
[----:B0-----:R-:W-:Y:S02]  /*7790*/  LOP3.LUT R5, R14, 0x3f, RZ, 0xc0, !PT ;  /* 0x0000003f0e057812 */ /* 0x001fe400078ec0ff */
[----:B------:R-:W-:Y:S01]  /*77a0*/  STL [R1+0x301c], RZ ;  /* 0x00301cff01007387 */ /* 0x000fe20000100800 */
[----:B------:R-:W-:Y:S02]  /*77b0*/  IMAD.MOV R3, RZ, RZ, -R0 ;  /* 0x000000ffff037224 */ /* 0x000fe400078e0a00 */
[----:B------:R-:W-:Y:S01]  /*77c0*/  IMAD.HI.U32 R0, R4, R9, RZ ;  /* 0x0000000904007227 */ /* 0x000fe200078e00ff */
[----:B------:R-:W-:Y:S03]  /*77d0*/  STL [R1+0x3000], RZ ;  /* 0x003000ff01007387 */ /* 0x000fe60000100800 */
[----:B------:R-:W-:Y:S01]  /*77e0*/  IMAD R3, R0, R3, R9 ;  /* 0x0000000300037224 */ /* 0x000fe200078e0209 */
[----:B------:R-:W-:Y:S04]  /*77f0*/  STL [R1+0x3004], RZ ;  /* 0x003004ff01007387 */ /* 0x000fe80000100800 */
[----:B------:R-:W-:Y:S01]  /*7800*/  STL [R1+0x3008], RZ ;  /* 0x003008ff01007387 */ /* 0x000fe20000100800 */
[----:B------:R-:W-:-:S03]  /*7810*/  ISETP.GT.U32.AND P1, PT, R8, R3, PT ;  /* 0x000000030800720c */ /* 0x000fc60003f24070 */
[----:B------:R-:W-:Y:S04]  /*7820*/  STL [R1+0x300c], RZ ;  /* 0x00300cff01007387 */ /* 0x000fe80000100800 */
[----:B------:R-:W-:Y:S04]  /*7830*/  STL [R1+0x3100], RZ ;  /* 0x003100ff01007387 */ /* 0x000fe80000100800 */
[----:B------:R-:W-:Y:S02]  /*7840*/  STL [R1+0x3104], RZ ;  /* 0x003104ff01007387 */ /* 0x000fe40000100800 */
[----:B------:R-:W-:-:S02]  /*7850*/  @!P1 IMAD.IADD R3, R3, 0x1, -R8 ;  /* 0x0000000103039824 */ /* 0x000fc400078e0a08 */
[----:B------:R-:W-:Y:S01]  /*7860*/  STL [R1+0x3108], RZ ;  /* 0x003108ff01007387 */ /* 0x000fe20000100800 */
[----:B------:R-:W-:Y:S01]  /*7870*/  @!P1 VIADD R0, R0, 0x1 ;  /* 0x0000000100009836 */ /* 0x000fe20000000000 */
[----:B------:R-:W-:Y:S02]  /*7880*/  ISETP.NE.AND P1, PT, R6, RZ, PT ;  /* 0x000000ff0600720c */ /* 0x000fe40003f25270 */
[----:B------:R-:W-:Y:S01]  /*7890*/  STL [R1+0x310c], RZ ;  /* 0x00310cff01007387 */ /* 0x000fe20000100800 */
[----:B------:R-:W-:Y:S02]  /*78a0*/  ISETP.GE.U32.AND P0, PT, R3, R8, PT ;  /* 0x000000080300720c */ /* 0x000fe40003f06070 */
[----:B------:R-:W-:Y:S01]  /*78b0*/  LOP3.LUT R3, R11, R6, RZ, 0x3c, !PT ;  /* 0x000000060b037212 */ /* 0x000fe200078e3cff */
[----:B------:R-:W-:Y:S03]  /*78c0*/  STL [R1+0x30f0], RZ ;  /* 0x0030f0ff01007387 */ /* 0x000fe60000100800 */
[----:B------:R-:W-:Y:S01]  /*78d0*/  ISETP.GE.AND P2, PT, R3, RZ, PT ;  /* 0x000000ff0300720c */ /* 0x000fe20003f46270 */
[----:B------:R-:W-:Y:S04]  /*78e0*/  STL [R1+0x30f4], RZ ;  /* 0x0030f4ff01007387 */ /* 0x000fe80000100800 */
[----:B------:R-:W-:Y:S02]  /*78f0*/  STL [R1+0x30f8], RZ ;  /* 0x0030f8ff01007387 */ /* 0x000fe40000100800 */
[----:B------:R-:W-:-:S02]  /*7900*/  @P0 VIADD R0, R0, 0x1 ;  /* 0x0000000100000836 */ /* 0x000fc40000000000 */
[----:B------:R-:W-:Y:S04]  /*7910*/  STL [R1+0x30fc], RZ ;  /* 0x0030fcff01007387 */ /* 0x000fe80000100800 */
[----:B------:R-:W-:Y:S01]  /*7920*/  STL [R1+0x30e0], RZ ;  /* 0x0030e0ff01007387 */ /* 0x000fe20000100800 */
[----:B------:R-:W-:Y:S01]  /*7930*/  @!P2 IMAD.MOV R0, RZ, RZ, -R0 ;  /* 0x000000ffff00a224 */ /* 0x000fe200078e0a00 */
[----:B------:R-:W-:Y:S02]  /*7940*/  @!P1 LOP3.LUT R0, RZ, R6, RZ, 0x33, !PT ;  /* 0x00000006ff009212 */ /* 0x000fe400078e33ff */
[----:B------:R-:W-:Y:S03]  /*7950*/  STL [R1+0x30e4], RZ ;  /* 0x0030e4ff01007387 */ /* 0x000fe60000100800 */
[----:B------:R-:W-:Y:S01]  /*7960*/  IMAD.MOV R3, RZ, RZ, -R0 ;  /* 0x000000ffff037224 */ /* 0x000fe200078e0a00 */
[----:B------:R-:W-:Y:S01]  /*7970*/  STL [R1+0x30e8], RZ ;  /* 0x0030e8ff01007387 */ /* 0x000fe20000100800 */
[----:B------:R-:W-:-:S02]  /*7980*/  IMAD.SHL.U32 R4, R0, 0x100, RZ ;  /* 0x0000010000047824 */ /* 0x000fc400078e00ff */
[----:B------:R-:W-:Y:S01]  /*7990*/  IMAD R3, R6, R3, R11 ;  /* 0x0000000306037224 */ /* 0x000fe200078e020b */
[----:B------:R-:W-:Y:S01]  /*79a0*/  STL [R1+0x30ec], RZ ;  /* 0x0030ecff01007387 */ /* 0x000fe20000100800 */
[----:B------:R-:W-:Y:S02]  /*79b0*/  VIADD R6, R4, 0x2 ;  /* 0x0000000204067836 */ /* 0x000fe40000000000 */
[----:B------:R-:W-:Y:S01]  /*79c0*/  IMAD.IADD R2, R2, 0x1, R3 ;  /* 0x0000000102027824 */ /* 0x000fe200078e0203 */
[----:B------:R-:W-:Y:S01]  /*79d0*/  STL [R1+0x30d0], RZ ;  /* 0x0030d0ff01007387 */ /* 0x000fe20000100800 */
[C---:B------:R-:W-:Y:S02]  /*79e0*/  VIADD R3, R4.reuse, 0x1 ;  /* 0x0000000104037836 */ /* 0x040fe40000000000 */
[C---:B------:R-:W-:Y:S01]  /*79f0*/  VIADD R0, R4.reuse, 0x3 ;  /* 0x0000000304007836 */ /* 0x040fe20000000000 */
[----:B------:R-:W-:Y:S01]  /*7a00*/  STL [R1+0x30d4], RZ ;  /* 0x0030d4ff01007387 */ /* 0x000fe20000100800 */
[----:B------:R-:W-:-:S02]  /*7a10*/  VIADD R7, R4, 0x7a ;  /* 0x0000007a04077836 */ /* 0x000fc40000000000 */
[C---:B------:R-:W-:Y:S01]  /*7a20*/  VIADD R27, R4.reuse, 0xf3 ;  /* 0x000000f3041b7836 */ /* 0x040fe20000000000 */
[----:B------:R-:W-:Y:S01]  /*7a30*/  STL [R1+0x30d8], RZ ;  /* 0x0030d8ff01007387 */ /* 0x000fe20000100800 */
[C---:B------:R-:W-:Y:S02]  /*7a40*/  VIADD R26, R4.reuse, 0xf4 ;  /* 0x000000f4041a7836 */ /* 0x040fe40000000000 */
[C---:B------:R-:W-:Y:S01]  /*7a50*/  VIADD R25, R4.reuse, 0xf5 ;  /* 0x000000f504197836 */ /* 0x040fe20000000000 */
        /* <DEDUP_REMOVED lines=13> */
[----:B------:R-:W-:-:S03]  /*7b30*/  VIADD R16, R4, 0xfe ;  /* 0x000000fe04107836 */ /* 0x000fc60000000000 */
        /* <DEDUP_REMOVED lines=176> */
[----:B------:R-:W-:Y:S04]  /*8640*/  STL [R1+0x375c], R4 ;  /* 0x00375c0401007387 */ /* 0x000fe80000100800 */
[----:B------:R0:W-:Y:S04]  /*8650*/  STL [R1+0x558], R3 ;  /* 0x0005580301007387 */ /* 0x0001e80000100800 */
[----:B------:R1:W-:Y:S04]  /*8660*/  STL [R1+0x554], R6 ;  /* 0x0005540601007387 */ /* 0x0003e80000100800 */
[----:B------:R2:W-:Y:S01]  /*8670*/  STL [R1+0x550], R0 ;  /* 0x0005500001007387 */ /* 0x0005e20000100800 */
[----:B0-----:R-:W-:-:S02]  /*8680*/  VIADD R3, R4, 0x4 ;  /* 0x0000000404037836 */ /* 0x001fc40000000000 */
[----:B-1----:R-:W-:-:S03]  /*8690*/  VIADD R6, R4, 0x5 ;  /* 0x0000000504067836 */ /* 0x002fc60000000000 */
[----:B------:R0:W-:Y:S01]  /*86a0*/  STL [R1+0x54c], R3 ;  /* 0x00054c0301007387 */ /* 0x0001e20000100800 */
[----:B--2---:R-:W-:-:S03]  /*86b0*/  VIADD R0, R4, 0x6 ;  /* 0x0000000604007836 */ /* 0x004fc60000000000 */
[----:B------:R1:W-:Y:S04]  /*86c0*/  STL [R1+0x548], R6 ;  /* 0x0005480601007387 */ /* 0x0003e80000100800 */
[----:B------:R2:W-:Y:S01]  /*86d0*/  STL [R1+0x544], R0 ;  /* 0x0005440001007387 */ /* 0x0005e20000100800 */
[C---:B0-----:R-:W-:Y:S02]  /*86e0*/  VIADD R3, R4.reuse, 0x7 ;  /* 0x0000000704037836 */ /* 0x041fe40000000000 */
        /* <DEDUP_REMOVED lines=224> */
[----:B--2---:R-:W-:-:S03]  /*94f0*/  IMAD.SHL.U32 R0, R2, 0x200, RZ ;  /* 0x0000020002007824 */ /* 0x004fc600078e00ff */
[----:B------:R1:W-:Y:S01]  /*9500*/  STL [R1+0x78], R6 ;  /* 0x0000780601007387 */ /* 0x0003e20000100800 */
[C---:B0-----:R-:W-:Y:S02]  /*9510*/  VIADD R3, R4.reuse, 0x78 ;  /* 0x0000007804037836 */ /* 0x041fe40000000000 */
[----:B-1----:R-:W-:-:S03]  /*9520*/  VIADD R6, R4, 0x79 ;  /* 0x0000007904067836 */ /* 0x002fc60000000000 */
[----:B------:R0:W-:Y:S04]  /*9530*/  STL [R1+0x74], R3 ;  /* 0x0000740301007387 */ /* 0x0001e80000100800 */
[----:B------:R1:W-:Y:S04]  /*9540*/  STL [R1+0x70], R6 ;  /* 0x0000700601007387 */ /* 0x0003e80000100800 */
[----:B------:R2:W-:Y:S01]  /*9550*/  STL [R1+0x74b8], R7 ;  /* 0x0074b80701007387 */ /* 0x0005e20000100800 */
[C---:B0-----:R-:W-:Y:S02]  /*9560*/  LOP3.LUT R3, R0.reuse, 0x3f, R14, 0xf8, !PT ;  /* 0x0000003f00037812 */ /* 0x041fe400078ef80e */
[----:B-1----:R-:W-:Y:S01]  /*9570*/  LOP3.LUT R6, R0, 0x40, R5, 0xfe, !PT ;  /* 0x0000004000067812 */ /* 0x002fe200078efe05 */
[----:B------:R-:W-:-:S02]  /*9580*/  VIADD R0, R4, 0x7b ;  /* 0x0000007b04007836 */ /* 0x000fc40000000000 */
[C---:B------:R-:W-:Y:S02]  /*9590*/  VIADD R5, R4.reuse, 0x7c ;  /* 0x0000007c04057836 */ /* 0x040fe40000000000 */
[----:B------:R0:W-:Y:S01]  /*95a0*/  STL [R1+0x3978], R6 ;  /* 0x0039780601007387 */ /* 0x0001e20000100800 */
[----:B--2---:R-:W-:-:S03]  /*95b0*/  VIADD R7, R4, 0xff ;  /* 0x000000ff04077836 */ /* 0x004fc60000000000 */
[----:B------:R-:W-:Y:S04]  /*95c0*/  STL [R1+0x3974], R3 ;  /* 0x0039740301007387 */ /* 0x000fe80000100800 */
[----:B------:R1:W-:Y:S01]  /*95d0*/  STL [R1+0x74b4], R0 ;  /* 0x0074b40001007387 */ /* 0x0003e20000100800 */
[----:B0-----:R-:W-:-:S03]  /*95e0*/  VIADD R6, R4, 0x7e ;  /* 0x0000007e04067836 */ /* 0x001fc60000000000 */
[----:B------:R0:W-:Y:S01]  /*95f0*/  STL [R1+0x74b0], R5 ;  /* 0x0074b00501007387 */ /* 0x0001e20000100800 */
[C---:B-1----:R-:W-:Y:S02]  /*9600*/  VIADD R0, R4.reuse, 0x7d ;  /* 0x0000007d04007836 */ /* 0x042fe40000000000 */
[----:B0-----:R-:W-:-:S03]  /*9610*/  VIADD R5, R4, 0x7f ;  /* 0x0000007f04057836 */ /* 0x001fc60000000000 */
[----:B------:R0:W-:Y:S04]  /*9620*/  STL [R1+0x74ac], R0 ;  /* 0x0074ac0001007387 */ /* 0x0001e80000100800 */
        /* <DEDUP_REMOVED lines=228> */
[----:B------:R-:W-:Y:S04]  /*a470*/  STL [R1+0x8], R6 ;  /* 0x0000080601007387 */ /* 0x000fe80000100800 */
[----:B------:R1:W-:Y:S01]  /*a480*/  STL [R1+0x4], R5 ;  /* 0x0000040501007387 */ /* 0x0003e20000100800 */
[----:B0-----:R-:W-:Y:S01]  /*a490*/  VIADD R0, R4, 0xf2 ;  /* 0x000000f204007836 */ /* 0x001fe20000000000 */
[----:B------:R-:W-:-:S04]  /*a4a0*/  LOP3.LUT R4, R3, 0xc0, RZ, 0xfc, !PT ;  /* 0x000000c003047812 */ /* 0x000fc800078efcff */
[----:B------:R0:W-:Y:S01]  /*a4b0*/  STL [R1], R0 ;  /* 0x0000000001007387 */ /* 0x0001e20000100800 */
[----:B-1----:R-:W-:-:S05]  /*a4c0*/  LOP3.LUT R5, R3, 0x80, RZ, 0xfc, !PT ;  /* 0x0000008003057812 */ /* 0x002fca00078efcff */
[----:B------:R1:W-:Y:S01]  /*a4d0*/  STL [R1+0x3990], R5 ;  /* 0x0039900501007387 */ /* 0x0003e20000100800 */
[----:B0-----:R-:W-:-:S03]  /*a4e0*/  LOP3.LUT R0, R3, 0x100, RZ, 0xfc, !PT ;  /* 0x0000010003007812 */ /* 0x001fc600078efcff */
[----:B------:R0:W-:Y:S04]  /*a4f0*/  STL [R1+0x398c], R4 ;  /* 0x00398c0401007387 */ /* 0x0001e80000100800 */
[----:B------:R2:W-:Y:S01]  /*a500*/  STL [R1+0x3988], R0 ;  /* 0x0039880001007387 */ /* 0x0005e20000100800 */
[C---:B-1----:R-:W-:Y:S02]  /*a510*/  LOP3.LUT R5, R3.reuse, 0x140, RZ, 0xfc, !PT ;  /* 0x0000014003057812 */ /* 0x042fe400078efcff */
[----:B0-----:R-:W-:-:S03]  /*a520*/  LOP3.LUT R4, R3, 0x180, RZ, 0xfc, !PT ;  /* 0x0000018003047812 */ /* 0x001fc600078efcff */
[----:B------:R0:W-:Y:S01]  /*a530*/  STL [R1+0x3984], R5 ;  /* 0x0039840501007387 */ /* 0x0001e20000100800 */
[----:B--2---:R-:W-:-:S05]  /*a540*/  LOP3.LUT R0, R3, 0x1c0, RZ, 0xfc, !PT ;  /* 0x000001c003007812 */ /* 0x004fca00078efcff */
[----:B------:R0:W-:Y:S04]  /*a550*/  STL [R1+0x397c], R0 ;  /* 0x00397c0001007387 */ /* 0x0001e80000100800 */
[----:B------:R0:W-:Y:S01]  /*a560*/  STL [R1+0x3980], R4 ;  /* 0x0039800401007387 */ /* 0x0001e20000100800 */
[----:B----4-:R-:W-:Y:S05]  /*a570*/  BRA.U !UP0, `(.L_x_0) ;  /* 0x00001929086c7547 */ /* 0x010fea000b800000 */
[----:B------:R1:W-:Y:S01]  /*a580*/  STL [R1+0x76f0], R20 ;  /* 0x0076f01401007387 */ /* 0x0003e20000100800 */
[----:B------:R-:W-:Y:S02]  /*a590*/  IABS R6, R13 ;  /* 0x0000000d00067213 */ /* 0x000fe40000000000 */
[----:B------:R-:W-:Y:S01]  /*a5a0*/  IABS R29, R12 ;  /* 0x0000000c001d7213 */ /* 0x000fe20000000000 */
[----:B------:R-:W-:Y:S01]  /*a5b0*/  IMAD.MOV.U32 R2, RZ, RZ, RZ ;  /* 0x000000ffff027224 */ /* 0x000fe200078e00ff */
[----:B------:R-:W-:Y:S01]  /*a5c0*/  ISETP.GE.AND P2, PT, R16, RZ, PT ;  /* 0x000000ff1000720c */ /* 0x000fe20003f46270 */
[----:B------:R-:W2:Y:S01]  /*a5d0*/  LDCU UR66, c[0x0][0x3a4] ;  /* 0x00007480ff4277ac */ /* 0x000ea20008000800 */
[----:B-1----:R-:W3:Y:S01]  /*a5e0*/  LDL R20, [R1+0x3974] ;  /* 0x0039740001147983 */ /* 0x002ee20000100800 */
[----:B------:R-:W-:Y:S01]  /*a5f0*/  ISETP.GE.AND P6, PT, R7, RZ, PT ;  /* 0x000000ff0700720c */ /* 0x000fe20003fc6270 */
[----:B------:R-:W1:Y:S02]  /*a600*/  LDCU.128 UR24, c[0x0][0x380] ;  /* 0x00007000ff1877ac */ /* 0x000e640008000c00 */
[----:B------:R4:W-:Y:S01]  /*a610*/  STL [R1+0x76ec], R21 ;  /* 0x0076ec1501007387 */ /* 0x0009e20000100800 */
[----:B------:R-:W5:Y:S01]  /*a620*/  LDCU UR77, c[0x0][0x3b0] ;  /* 0x00007600ff4d77ac */ /* 0x000f620008000800 */
[----:B------:R-:W0:Y:S02]  /*a630*/  LDCU UR76, c[0x0][0x3a8] ;  /* 0x00007500ff4c77ac */ /* 0x000e240008000800 */
[----:B----4-:R-:W4:Y:S01]  /*a640*/  LDL R21, [R1+0x3978] ;  /* 0x0039780001157983 */ /* 0x010f220000100800 */
[----:B------:R-:W0:Y:S03]  /*a650*/  LDCU UR51, c[0x0][0x3a8] ;  /* 0x00007500ff3377ac */ /* 0x000e260008000800 */
[----:B------:R1:W-:Y:S01]  /*a660*/  STL [R1+0x76e8], R22 ;  /* 0x0076e81601007387 */ /* 0x0003e20000100800 */
[----:B------:R-:W0:Y:S01]  /*a670*/  LDCU UR53, c[0x0][0x3a8] ;  /* 0x00007500ff3577ac */ /* 0x000e220008000800 */
[----:B------:R-:W0:Y:S01]  /*a680*/  LDCU UR55, c[0x0][0x3a8] ;  /* 0x00007500ff3777ac */ /* 0x000e220008000800 */
[----:B------:R-:W0:Y:S01]  /*a690*/  LDCU UR57, c[0x0][0x3a8] ;  /* 0x00007500ff3977ac */ /* 0x000e220008000800 */
[----:B-1----:R-:W2:Y:S01]  /*a6a0*/  LDL R22, [R1+0x3990] ;  /* 0x0039900001167983 */ /* 0x002ea20000100800 */
[----:B0-----:R-:W0:Y:S01]  /*a6b0*/  I2F.RP R0, R6 ;  /* 0x0000000600007306 */ /* 0x001e220000209400 */
[----:B------:R-:W1:Y:S02]  /*a6c0*/  LDCU UR59, c[0x0][0x3a8] ;  /* 0x00007500ff3b77ac */ /* 0x000e640008000800 */
[----:B------:R0:W-:Y:S01]  /*a6d0*/  STL [R1+0x76e4], R23 ;  /* 0x0076e41701007387 */ /* 0x0001e20000100800 */
[----:B------:R-:W0:Y:S03]  /*a6e0*/  LDCU UR61, c[0x0][0x3a8] ;  /* 0x00007500ff3d77ac */ /* 0x000e260008000800 */
[----:B------:R-:W-:Y:S01]  /*a6f0*/  STL [R1+0x76e0], R24 ;  /* 0x0076e01801007387 */ /* 0x000fe20000100800 */
[----:B------:R-:W1:Y:S03]  /*a700*/  LDCU UR63, c[0x0][0x3a8] ;  /* 0x00007500ff3f77ac */ /* 0x000e660008000800 */
[----:B------:R0:W-:Y:S01]  /*a710*/  STL [R1+0x76dc], R25 ;  /* 0x0076dc1901007387 */ /* 0x0001e20000100800 */
[----:B------:R-:W1:Y:S03]  /*a720*/  LDCU UR65, c[0x0][0x3a8] ;  /* 0x00007500ff4177ac */ /* 0x000e660008000800 */
[----:B------:R1:W-:Y:S01]  /*a730*/  STL [R1+0x76d8], R26 ;  /* 0x0076d81a01007387 */ /* 0x0003e20000100800 */
[----:B------:R-:W1:Y:S03]  /*a740*/  LDCU UR67, c[0x0][0x3a8] ;  /* 0x00007500ff4377ac */ /* 0x000e660008000800 */
[----:B------:R1:W-:Y:S01]  /*a750*/  STL [R1+0x76d4], R27 ;  /* 0x0076d41b01007387 */ /* 0x0003e20000100800 */
[----:B------:R-:W2:Y:S03]  /*a760*/  LDCU UR69, c[0x0][0x3a8] ;  /* 0x00007500ff4577ac */ /* 0x000ea60008000800 */
[----:B0-----:R-:W2:Y:S01]  /*a770*/  LDL R23, [R1+0x398c] ;  /* 0x00398c0001177983 */ /* 0x001ea20000100800 */
[----:B------:R-:W0:Y:S01]  /*a780*/  I2F.RP R4, R29 ;  /* 0x0000001d00047306 */ /* 0x000e220000209400 */
[----:B------:R-:W0:Y:S02]  /*a790*/  LDCU UR70, c[0x0][0x3a8] ;  /* 0x00007500ff4677ac */ /* 0x000e240008000800 */
[----:B------:R-:W3:Y:S01]  /*a7a0*/  LDL R25, [R1+0x3984] ;  /* 0x0039840001197983 */ /* 0x000ee20000100800 */
[----:B------:R-:W2:Y:S03]  /*a7b0*/  LDCU UR72, c[0x0][0x3a8] ;  /* 0x00007500ff4877ac */ /* 0x000ea60008000800 */
[----:B------:R-:W3:Y:S01]  /*a7c0*/  LDL R24, [R1+0x3988] ;  /* 0x0039880001187983 */ /* 0x000ee20000100800 */
[----:B------:R-:W2:Y:S03]  /*a7d0*/  LDCU UR73, c[0x0][0x3a8] ;  /* 0x00007500ff4977ac */ /* 0x000ea60008000800 */
[----:B-1----:R-:W3:Y:S01]  /*a7e0*/  LDL R26, [R1+0x3980] ;  /* 0x00398000011a7983 */ /* 0x002ee20000100800 */
[----:B------:R-:W1:Y:S01]  /*a7f0*/  MUFU.RCP R0, R0 ;  /* 0x0000000000007308 */ /* 0x000e620000001000 */
[----:B------:R-:W2:Y:S02]  /*a800*/  LDCU UR75, c[0x0][0x3a8] ;  /* 0x00007500ff4b77ac */ /* 0x000ea40008000800 */
[----:B------:R-:W3:Y:S01]  /*a810*/  LDL R27, [R1+0x397c] ;  /* 0x00397c00011b7983 */ /* 0x000ee20000100800 */
[----:B------:R-:W2:Y:S04]  /*a820*/  LDCU UR16, c[0x0][0x3a8] ;  /* 0x00007500ff1077ac */ /* 0x000ea80008000800 */
[----:B0-----:R-:W0:Y:S01]  /*a830*/  MUFU.RCP R4, R4 ;  /* 0x0000000400047308 */ /* 0x001e220000001000 */
[----:B------:R-:W2:Y:S01]  /*a840*/  LDCU UR17, c[0x0][0x3a8] ;  /* 0x00007500ff1177ac */ /* 0x000ea20008000800 */
[----:B------:R-:W2:Y:S01]  /*a850*/  LDCU UR18, c[0x0][0x3a8] ;  /* 0x00007500ff1277ac */ /* 0x000ea20008000800 */
[----:B-1----:R-:W-:Y:S01]  /*a860*/  VIADD R0, R0, 0xffffffe ;  /* 0x0ffffffe00007836 */ /* 0x002fe20000000000 */
[----:B------:R-:W1:Y:S04]  /*a870*/  LDCU UR19, c[0x0][0x3a8] ;  /* 0x00007500ff1377ac */ /* 0x000e680008000800 */
[----:B------:R-:W1:Y:S01]  /*a880*/  F2I.FTZ.U32.TRUNC.NTZ R3, R0 ;  /* 0x0000000000037305 */ /* 0x000e62000021f000 */
[----:B------:R-:W2:Y:S01]  /*a890*/  LDCU UR20, c[0x0][0x3a8] ;  /* 0x00007500ff1477ac */ /* 0x000ea20008000800 */
[----:B0-----:R-:W-:Y:S01]  /*a8a0*/  VIADD R4, R4, 0xffffffe ;  /* 0x0ffffffe04047836 */ /* 0x001fe20000000000 */
[----:B------:R-:W0:Y:S05]  /*a8b0*/  LDCU UR21, c[0x0][0x3a8] ;  /* 0x00007500ff1577ac */ /* 0x000e2a0008000800 */
[----:B------:R-:W0:Y:S01]  /*a8c0*/  F2I.FTZ.U32.TRUNC.NTZ R5, R4 ;  /* 0x0000000400057305 */ /* 0x000e22000021f000 */
[----:B------:R-:W2:Y:S01]  /*a8d0*/  LDCU UR22, c[0x0][0x3a8] ;  /* 0x00007500ff1677ac */ /* 0x000ea20008000800 */
[----:B------:R-:W2:Y:S01]  /*a8e0*/  LDCU UR23, c[0x0][0x3a8] ;  /* 0x00007500ff1777ac */ /* 0x000ea20008000800 */
[----:B-1----:R-:W-:Y:S01]  /*a8f0*/  IMAD.MOV R0, RZ, RZ, -R3 ;  /* 0x000000ffff007224 */ /* 0x002fe200078e0a03 */
[----:B------:R-:W1:Y:S03]  /*a900*/  LDCU UR28, c[0x0][0x3a8] ;  /* 0x00007500ff1c77ac */ /* 0x000e660008000800 */
[----:B------:R-:W-:Y:S01]  /*a910*/  IMAD R0, R0, R6, RZ ;  /* 0x0000000600007224 */ /* 0x000fe200078e02ff */
[----:B------:R-:W1:Y:S01]  /*a920*/  LDCU UR29, c[0x0][0x3a8] ;  /* 0x00007500ff1d77ac */ /* 0x000e620008000800 */
[----:B0-----:R-:W-:-:S02]  /*a930*/  IMAD.MOV R28, RZ, RZ, -R5 ;  /* 0x000000ffff1c7224 */ /* 0x001fc400078e0a05 */
[----:B------:R-:W-:Y:S01]  /*a940*/  IMAD.HI.U32 R0, R3, R0, R2 ;  /* 0x0000000003007227 */ /* 0x000fe200078e0002 */
[----:B------:R-:W0:Y:S03]  /*a950*/  LDCU UR30, c[0x0][0x3a8] ;  /* 0x00007500ff1e77ac */ /* 0x000e260008000800 */
[----:B------:R-:W-:Y:S01]  /*a960*/  IMAD R28, R28, R29, RZ ;  /* 0x0000001d1c1c7224 */ /* 0x000fe200078e02ff */
[----:B------:R-:W0:Y:S01]  /*a970*/  LDCU UR31, c[0x0][0x3a8] ;  /* 0x00007500ff1f77ac */ /* 0x000e220008000800 */
[----:B------:R-:W-:Y:S01]  /*a980*/  IMAD.MOV.U32 R4, RZ, RZ, RZ ;  /* 0x000000ffff047224 */ /* 0x000fe200078e00ff */
[----:B------:R-:W0:Y:S03]  /*a990*/  LDCU UR32, c[0x0][0x3a8] ;  /* 0x00007500ff2077ac */ /* 0x000e260008000800 */
[----:B------:R-:W-:Y:S01]  /*a9a0*/  IMAD.HI.U32 R28, R5, R28, R4 ;  /* 0x0000001c051c7227 */ /* 0x000fe200078e0004 */
[----:B------:R-:W0:Y:S01]  /*a9b0*/  LDCU UR33, c[0x0][0x3a8] ;  /* 0x00007500ff2177ac */ /* 0x000e220008000800 */
        /* <DEDUP_REMOVED lines=35> */
[----:B--2---:R-:W-:-:S05]  /*abf0*/  IABS R12, R23 ;  /* 0x00000017000c7213 */ /* 0x004fca0000000000 */
[----:B------:R-:W-:-:S04]  /*ac00*/  IMAD.HI.U32 R5, R0, R12, RZ ;  /* 0x0000000c00057227 */ /* 0x000fc800078e00ff */
[----:B------:R-:W-:-:S04]  /*ac10*/  IMAD.MOV R5, RZ, RZ, -R5 ;  /* 0x000000ffff057224 */ /* 0x000fc800078e0a05 */
[----:B------:R-:W-:Y:S01]  /*ac20*/  IMAD R12, R6, R5, R12 ;  /* 0x00000005060c7224 */ /* 0x000fe200078e020c */
[----:B------:R-:W-:-:S05]  /*ac30*/  IABS R5, R16 ;  /* 0x0000001000057213 */ /* 0x000fca0000000000 */
[----:B------:R-:W-:-:S04]  /*ac40*/  IMAD.HI.U32 R16, R28, R5, RZ ;  /* 0x000000051c107227 */ /* 0x000fc800078e00ff */
[----:B------:R-:W-:-:S04]  /*ac50*/  IMAD.MOV R16, RZ, RZ, -R16 ;  /* 0x000000ffff107224 */ /* 0x000fc800078e0a10 */
[----:B------:R-:W-:Y:S02]  /*ac60*/  IMAD R5, R29, R16, R5 ;  /* 0x000000101d057224 */ /* 0x000fe400078e0205 */
[----:B------:R-:W2:Y:S01]  /*ac70*/  LDL.LU R16, [R1+0xe8] ;  /* 0x0000e80001107983 */ /* 0x000ea20000300800 */
[----:B---3--:R-:W-:-:S05]  /*ac80*/  IABS R15, R20 ;  /* 0x00000014000f7213 */ /* 0x008fca0000000000 */
[----:B------:R-:W-:-:S04]  /*ac90*/  IMAD.HI.U32 R8, R0, R15, RZ ;  /* 0x0000000f00087227 */ /* 0x000fc800078e00ff */
[----:B------:R-:W-:-:S04]  /*aca0*/  IMAD.MOV R8, RZ, RZ, -R8 ;  /* 0x000000ffff087224 */ /* 0x000fc800078e0a08 */
[----:B------:R-:W-:-:S05]  /*acb0*/  IMAD R15, R6, R8, R15 ;  /* 0x00000008060f7224 */ /* 0x000fca00078e020f */
[----:B------:R-:W-:Y:S02]  /*acc0*/  ISETP.GT.U32.AND P0, PT, R6, R15, PT ;  /* 0x0000000f0600720c */ /* 0x000fe40003f04070 */
[----:B----4-:R-:W-:Y:S02]  /*acd0*/  IABS R14, R21 ;  /* 0x00000015000e7213 */ /* 0x010fe40000000000 */
[----:B------:R-:W-:-:S03]  /*ace0*/  IABS R13, R22 ;  /* 0x00000016000d7213 */ /* 0x000fc60000000000 */
[C---:B------:R-:W-:Y:S01]  /*acf0*/  IMAD.HI.U32 R3, R0.reuse, R14, RZ ;  /* 0x0000000e00037227 */ /* 0x040fe200078e00ff */
[----:B------:R-:W-:Y:S02]  /*ad00*/  IABS R10, R25 ;  /* 0x00000019000a7213 */ /* 0x000fe40000000000 */
[----:B------:R-:W-:Y:S01]  /*ad10*/  IABS R11, R24 ;  /* 0x00000018000b7213 */ /* 0x000fe20000000000 */
[----:B------:R-:W-:Y:S02]  /*ad20*/  IMAD.MOV R3, RZ, RZ, -R3 ;  /* 0x000000ffff037224 */ /* 0x000fe400078e0a03 */
[----:B------:R-:W-:Y:S02]  /*ad30*/  @!P0 IMAD.IADD R15, R15, 0x1, -R6 ;  /* 0x000000010f0f8824 */ /* 0x000fe400078e0a06 */
[----:B------:R-:W-:Y:S01]  /*ad40*/  IMAD.HI.U32 R2, R0, R13, RZ ;  /* 0x0000000d00027227 */ /* 0x000fe200078e00ff */
[----:B------:R-:W-:Y:S02]  /*ad50*/  IABS R9, R26 ;  /* 0x0000001a00097213 */ /* 0x000fe40000000000 */
[C---:B------:R-:W-:Y:S01]  /*ad60*/  ISETP.GT.U32.AND P1, PT, R6.reuse, R15, PT ;  /* 0x0000000f0600720c */ /* 0x040fe20003f24070 */
[----:B------:R-:W-:-:S02]  /*ad70*/  IMAD R14, R6, R3, R14 ;  /* 0x00000003060e7224 */ /* 0x000fc400078e020e */
[----:B------:R-:W-:Y:S02]  /*ad80*/  IMAD.MOV R2, RZ, RZ, -R2 ;  /* 0x000000ffff027224 */ /* 0x000fe400078e0a02 */
[----:B------:R-:W-:Y:S01]  /*ad90*/  IMAD.HI.U32 R3, R0, R10, RZ ;  /* 0x0000000a00037227 */ /* 0x000fe200078e00ff */
[----:B------:R-:W-:-:S03]  /*ada0*/  ISETP.GT.U32.AND P3, PT, R6, R14, PT ;  /* 0x0000000e0600720c */ /* 0x000fc60003f64070 */
[----:B------:R-:W-:-:S04]  /*adb0*/  IMAD.HI.U32 R4, R0, R11, RZ ;  /* 0x0000000b00047227 */ /* 0x000fc800078e00ff */
[----:B------:R-:W-:Y:S02]  /*adc0*/  IMAD R13, R6, R2, R13 ;  /* 0x00000002060d7224 */ /* 0x000fe400078e020d */
[----:B------:R-:W-:Y:S02]  /*add0*/  IMAD.MOV R3, RZ, RZ, -R3 ;  /* 0x000000ffff037224 */ /* 0x000fe400078e0a03 */
[----:B------:R-:W-:-:S04]  /*ade0*/  IMAD.HI.U32 R2, R0, R9, RZ ;  /* 0x0000000900027227 */ /* 0x000fc800078e00ff */
[----:B------:R-:W-:Y:S01]  /*adf0*/  IMAD.MOV R4, RZ, RZ, -R4 ;  /* 0x000000ffff047224 */ /* 0x000fe200078e0a04 */
[C---:B------:R-:W-:Y:S01]  /*ae00*/  ISETP.GT.U32.AND P5, PT, R6.reuse, R12, PT ;  /* 0x0000000c0600720c */ /* 0x040fe20003fa4070 */
[C---:B------:R-:W-:Y:S02]  /*ae10*/  IMAD R10, R6.reuse, R3, R10 ;  /* 0x00000003060a7224 */ /* 0x040fe400078e020a */
[----:B------:R-:W-:Y:S02]  /*ae20*/  IMAD.MOV R2, RZ, RZ, -R2 ;  /* 0x000000ffff027224 */ /* 0x000fe400078e0a02 */
[C---:B------:R-:W-:Y:S01]  /*ae30*/  IMAD R11, R6.reuse, R4, R11 ;  /* 0x00000004060b7224 */ /* 0x040fe200078e020b */
[----:B------:R-:W-:Y:S01]  /*ae40*/  IABS R8, R27 ;  /* 0x0000001b00087213 */ /* 0x000fe20000000000 */
[--C-:B------:R-:W-:Y:S01]  /*ae50*/  @!P1 IMAD.IADD R15, R15, 0x1, -R6.reuse ;  /* 0x000000010f0f9824 */ /* 0x100fe200078e0a06 */
[C---:B------:R-:W-:Y:S01]  /*ae60*/  ISETP.GT.U32.AND P1, PT, R6.reuse, R10, PT ;  /* 0x0000000a0600720c */ /* 0x040fe20003f24070 */
[C---:B------:R-:W-:Y:S01]  /*ae70*/  IMAD R9, R6.reuse, R2, R9 ;  /* 0x0000000206097224 */ /* 0x040fe200078e0209 */
[----:B------:R-:W-:Y:S01]  /*ae80*/  ISETP.GT.U32.AND P0, PT, R6, R11, PT ;  /* 0x0000000b0600720c */ /* 0x000fe20003f04070 */
[----:B------:R-:W-:Y:S01]  /*ae90*/  @!P3 IMAD.IADD R14, R14, 0x1, -R6 ;  /* 0x000000010e0eb824 */ /* 0x000fe200078e0a06 */
[----:B------:R-:W-:Y:S01]  /*aea0*/  ISETP.GT.U32.AND P4, PT, R6, R13, PT ;  /* 0x0000000d0600720c */ /* 0x000fe20003f84070 */
[----:B------:R-:W-:Y:S01]  /*aeb0*/  IMAD.HI.U32 R0, R0, R8, RZ ;  /* 0x0000000800007227 */ /* 0x000fe200078e00ff */
[----:B------:R-:W-:-:S03]  /*aec0*/  ISETP.GT.U32.AND P3, PT, R6, R9, PT ;  /* 0x000000090600720c */ /* 0x000fc60003f64070 */
[----:B------:R-:W-:Y:S02]  /*aed0*/  IMAD.MOV R0, RZ, RZ, -R0 ;  /* 0x000000ffff007224 */ /* 0x000fe400078e0a00 */
[----:B------:R-:W-:Y:S02]  /*aee0*/  @!P5 IMAD.IADD R12, R12, 0x1, -R6 ;  /* 0x000000010c0cd824 */ /* 0x000fe400078e0a06 */
[----:B------:R-:W-:Y:S02]  /*aef0*/  IMAD R8, R6, R0, R8 ;  /* 0x0000000006087224 */ /* 0x000fe400078e0208 */
[--C-:B------:R-:W-:Y:S01]  /*af00*/  @!P1 IMAD.IADD R10, R10, 0x1, -R6.reuse ;  /* 0x000000010a0a9824 */ /* 0x100fe200078e0a06 */
[C---:B------:R-:W-:Y:S01]  /*af10*/  ISETP.GT.U32.AND P1, PT, R6.reuse, R12, PT ;  /* 0x0000000c0600720c */ /* 0x040fe20003f24070 */
[--C-:B------:R-:W-:Y:S02]  /*af20*/  @!P0 IMAD.IADD R11, R11, 0x1, -R6.reuse ;  /* 0x000000010b0b8824 */ /* 0x100fe400078e0a06 */
[--C-:B------:R-:W-:Y:S01]  /*af30*/  @!P4 IMAD.IADD R13, R13, 0x1, -R6.reuse ;  /* 0x000000010d0dc824 */ /* 0x100fe200078e0a06 */
[C---:B------:R-:W-:Y:S01]  /*af40*/  ISETP.GT.U32.AND P4, PT, R6.reuse, R8, PT ;  /* 0x000000080600720c */ /* 0x040fe20003f84070 */
[----:B------:R-:W-:Y:S01]  /*af50*/  @!P3 IMAD.IADD R9, R9, 0x1, -R6 ;  /* 0x000000010909b824 */ /* 0x000fe200078e0a06 */
[----:B------:R-:W-:-:S02]  /*af60*/  ISETP.GT.U32.AND P3, PT, R6, R11, PT ;  /* 0x0000000b0600720c */ /* 0x000fc40003f64070 */
[C---:B------:R-:W-:Y:S02]  /*af70*/  ISETP.GT.U32.AND P5, PT, R6.reuse, R14, PT ;  /* 0x0000000e0600720c */ /* 0x040fe40003fa4070 */
[----:B------:R-:W-:-:S03]  /*af80*/  ISETP.GT.U32.AND P0, PT, R6, R13, PT ;  /* 0x0000000d0600720c */ /* 0x000fc60003f04070 */
[--C-:B------:R-:W-:Y:S01]  /*af90*/  @!P1 IMAD.IADD R12, R12, 0x1, -R6.reuse ;  /* 0x000000010c0c9824 */ /* 0x100fe200078e0a06 */
[----:B------:R-:W-:Y:S02]  /*afa0*/  ISETP.GE.AND P1, PT, R20, RZ, PT ;  /* 0x000000ff1400720c */ /* 0x000fe40003f26270 */
[----:B------:R-:W3:Y:S01]  /*afb0*/  LDL.LU R20, [R1+0x76f0] ;  /* 0x0076f00001147983 */ /* 0x000ee20000300800 */
[--C-:B------:R-:W-:Y:S01]  /*afc0*/  @!P4 IMAD.IADD R8, R8, 0x1, -R6.reuse ;  /* 0x000000010808c824 */ /* 0x100fe200078e0a06 */
[----:B------:R-:W-:Y:S01]  /*afd0*/  ISETP.GT.U32.AND P4, PT, R6, R10, PT ;  /* 0x0000000a0600720c */ /* 0x000fe20003f84070 */
[--C-:B------:R-:W-:Y:S01]  /*afe0*/  @!P3 IMAD.IADD R11, R11, 0x1, -R6.reuse ;  /* 0x000000010b0bb824 */ /* 0x100fe200078e0a06 */
[----:B------:R-:W-:Y:S02]  /*aff0*/  ISETP.GE.AND P3, PT, R21, RZ, PT ;  /* 0x000000ff1500720c */ /* 0x000fe40003f66270 */
[----:B------:R-:W4:Y:S01]  /*b000*/  LDL.LU R21, [R1+0x76ec] ;  /* 0x0076ec0001157983 */ /* 0x000f220000300800 */
[--C-:B------:R-:W-:Y:S01]  /*b010*/  @!P5 IMAD.IADD R14, R14, 0x1, -R6.reuse ;  /* 0x000000010e0ed824 */ /* 0x100fe200078e0a06 */
[----:B------:R-:W-:Y:S01]  /*b020*/  IABS R7, R7 ;  /* 0x0000000700077213 */ /* 0x000fe20000000000 */
[----:B------:R-:W-:Y:S01]  /*b030*/  @!P0 IMAD.IADD R13, R13, 0x1, -R6 ;  /* 0x000000010d0d8824 */ /* 0x000fe200078e0a06 */
[----:B------:R-:W-:-:S02]  /*b040*/  ISETP.GT.U32.AND P5, PT, R6, R8, PT ;  /* 0x000000080600720c */ /* 0x000fc40003fa4070 */
[----:B------:R-:W-:Y:S01]  /*b050*/  ISETP.GT.U32.AND P0, PT, R6, R9, PT ;  /* 0x000000090600720c */ /* 0x000fe20003f04070 */
[----:B------:R-:W-:-:S04]  /*b060*/  IMAD.HI.U32 R0, R28, R7, RZ ;  /* 0x000000071c007227 */ /* 0x000fc800078e00ff */
[----:B------:R-:W-:Y:S01]  /*b070*/  @!P4 IMAD.IADD R10, R10, 0x1, -R6 ;  /* 0x000000010a0ac824 */ /* 0x000fe200078e0a06 */
[----:B------:R-:W-:Y:S01]  /*b080*/  ISETP.GE.AND P4, PT, R22, RZ, PT ;  /* 0x000000ff1600720c */ /* 0x000fe20003f86270 */
[----:B------:R-:W-:Y:S01]  /*b090*/  IMAD.MOV R0, RZ, RZ, -R0 ;  /* 0x000000ffff007224 */ /* 0x000fe200078e0a00 */
[----:B------:R-:W3:Y:S01]  /*b0a0*/  LDL.LU R22, [R1+0x76e8] ;  /* 0x0076e80001167983 */ /* 0x000ee20000300800 */
[----:B------:R-:W-:Y:S02]  /*b0b0*/  IABS R4, R17 ;  /* 0x0000001100047213 */ /* 0x000fe40000000000 */
[----:B------:R-:W-:Y:S01]  /*b0c0*/  IMAD R7, R29, R0, R7 ;  /* 0x000000001d077224 */ /* 0x000fe200078e0207 */
[----:B------:R-:W-:Y:S01]  /*b0d0*/  IABS R3, R18 ;  /* 0x0000001200037213 */ /* 0x000fe20000000000 */
[--C-:B------:R-:W-:Y:S01]  /*b0e0*/  @!P5 IMAD.IADD R8, R8, 0x1, -R6.reuse ;  /* 0x000000010808d824 */ /* 0x100fe200078e0a06 */
[----:B------:R-:W-:Y:S01]  /*b0f0*/  ISETP.GE.AND P5, PT, R24, RZ, PT ;  /* 0x000000ff1800720c */ /* 0x000fe20003fa6270 */
[----:B------:R-:W-:Y:S01]  /*b100*/  @!P0 IMAD.IADD R9, R9, 0x1, -R6 ;  /* 0x0000000109098824 */ /* 0x000fe200078e0a06 */
[----:B------:R-:W-:Y:S01]  /*b110*/  ISETP.GE.AND P0, PT, R23, RZ, PT ;  /* 0x000000ff1700720c */ /* 0x000fe20003f06270 */
[----:B------:R-:W-:Y:S01]  /*b120*/  @!P3 IMAD.MOV R14, RZ, RZ, -R14 ;  /* 0x000000ffff0eb224 */ /* 0x000fe200078e0a0e */
[----:B------:R-:W5:Y:S01]  /*b130*/  LDL.LU R23, [R1+0x76e4] ;  /* 0x0076e40001177983 */ /* 0x000f620000300800 */
[----:B------:R-:W-:Y:S01]  /*b140*/  ISETP.GT.U32.AND P3, PT, R29, R7, PT ;  /* 0x000000071d00720c */ /* 0x000fe20003f64070 */
[----:B------:R-:W-:-:S02]  /*b150*/  IMAD.HI.U32 R2, R28, R4, RZ ;  /* 0x000000041c027227 */ /* 0x000fc400078e00ff */
[----:B------:R-:W5:Y:S02]  /*b160*/  LDL.LU R24, [R1+0x76e0] ;  /* 0x0076e00001187983 */ /* 0x000f640000300800 */
[----:B------:R-:W-:-:S04]  /*b170*/  IMAD.HI.U32 R0, R28, R3, RZ ;  /* 0x000000031c007227 */ /* 0x000fc800078e00ff */
[----:B------:R-:W-:Y:S01]  /*b180*/  @!P1 IMAD.MOV R15, RZ, RZ, -R15 ;  /* 0x000000ffff0f9224 */ /* 0x000fe200078e0a0f */
[----:B------:R-:W-:Y:S01]  /*b190*/  ISETP.GE.AND P1, PT, R25, RZ, PT ;  /* 0x000000ff1900720c */ /* 0x000fe20003f26270 */
[----:B------:R-:W-:Y:S01]  /*b1a0*/  @!P4 IMAD.MOV R13, RZ, RZ, -R13 ;  /* 0x000000ffff0dc224 */ /* 0x000fe200078e0a0d */
[----:B------:R-:W-:Y:S01]  /*b1b0*/  ISETP.GE.AND P4, PT, R26, RZ, PT ;  /* 0x000000ff1a00720c */ /* 0x000fe20003f86270 */
[----:B------:R-:W-:Y:S01]  /*b1c0*/  IMAD.MOV R2, RZ, RZ, -R2 ;  /* 0x000000ffff027224 */ /* 0x000fe200078e0a02 */
[----:B------:R-:W5:Y:S01]  /*b1d0*/  LDL.LU R25, [R1+0x76dc] ;  /* 0x0076dc0001197983 */ /* 0x000f620000300800 */
[----:B------:R-:W-:Y:S02]  /*b1e0*/  IMAD.MOV R0, RZ, RZ, -R0 ;  /* 0x000000ffff007224 */ /* 0x000fe400078e0a00 */
[C---:B------:R-:W-:Y:S01]  /*b1f0*/  IMAD R2, R29.reuse, R2, R4 ;  /* 0x000000021d027224 */ /* 0x040fe200078e0204 */
[----:B------:R-:W5:Y:S01]  /*b200*/  LDL.LU R26, [R1+0x76d8] ;  /* 0x0076d800011a7983 */ /* 0x000f620000300800 */
[----:B------:R-:W-:-:S02]  /*b210*/  IMAD R0, R29, R0, R3 ;  /* 0x000000001d007224 */ /* 0x000fc400078e0203 */
[----:B------:R-:W-:Y:S02]  /*b220*/  @!P5 IMAD.MOV R11, RZ, RZ, -R11 ;  /* 0x000000ffff0bd224 */ /* 0x000fe400078e0a0b */
[----:B------:R-:W-:Y:S01]  /*b230*/  @!P0 IMAD.MOV R12, RZ, RZ, -R12 ;  /* 0x000000ffff0c8224 */ /* 0x000fe200078e0a0c */
[----:B------:R-:W-:Y:S01]  /*b240*/  ISETP.GE.AND P0, PT, R27, RZ, PT ;  /* 0x000000ff1b00720c */ /* 0x000fe20003f06270 */
[----:B------:R-:W-:Y:S01]  /*b250*/  @!P3 IMAD.IADD R7, R7, 0x1, -R29 ;  /* 0x000000010707b824 */ /* 0x000fe200078e0a1d */
[C---:B------:R-:W-:Y:S01]  /*b260*/  ISETP.GT.U32.AND P3, PT, R29.reuse, R2, PT ;  /* 0x000000021d00720c */ /* 0x040fe20003f64070 */
[----:B------:R-:W-:Y:S01]  /*b270*/  @!P1 IMAD.MOV R10, RZ, RZ, -R10 ;  /* 0x000000ffff0a9224 */ /* 0x000fe200078e0a0a */
[----:B------:R-:W5:Y:S01]  /*b280*/  LDL.LU R27, [R1+0x76d4] ;  /* 0x0076d400011b7983 */ /* 0x000f620000300800 */
[----:B------:R-:W-:Y:S01]  /*b290*/  @!P4 IMAD.MOV R9, RZ, RZ, -R9 ;  /* 0x000000ffff09c224 */ /* 0x000fe200078e0a09 */
[C---:B------:R-:W-:Y:S02]  /*b2a0*/  ISETP.GT.U32.AND P4, PT, R29.reuse, R7, PT ;  /* 0x000000071d00720c */ /* 0x040fe40003f84070 */
[----:B------:R-:W-:-:S05]  /*b2b0*/  ISETP.GT.U32.AND P1, PT, R29, R5, PT ;  /* 0x000000051d00720c */ /* 0x000fca0003f24070 */
[----:B------:R-:W-:Y:S01]  /*b2c0*/  @!P0 IMAD.MOV R8, RZ, RZ, -R8 ;  /* 0x000000ffff088224 */ /* 0x000fe200078e0a08 */
[----:B------:R-:W-:Y:S01]  /*b2d0*/  ISETP.GT.U32.AND P0, PT, R29, R0, PT ;  /* 0x000000001d00720c */ /* 0x000fe20003f04070 */
[----:B------:R-:W-:-:S04]  /*b2e0*/  @!P3 IMAD.IADD R2, R2, 0x1, -R29 ;  /* 0x000000010202b824 */ /* 0x000fc800078e0a1d */
[--C-:B------:R-:W-:Y:S01]  /*b2f0*/  @!P4 IMAD.IADD R7, R7, 0x1, -R29.reuse ;  /* 0x000000010707c824 */ /* 0x100fe200078e0a1d */
[----:B------:R-:W-:Y:S01]  /*b300*/  ISETP.GT.U32.AND P4, PT, R29, R2, PT ;  /* 0x000000021d00720c */ /* 0x000fe20003f84070 */
[----:B------:R-:W-:-:S05]  /*b310*/  @!P1 IMAD.IADD R5, R5, 0x1, -R29 ;  /* 0x0000000105059824 */ /* 0x000fca00078e0a1d */
[----:B------:R-:W-:Y:S01]  /*b320*/  ISETP.GT.U32.AND P3, PT, R29, R5, PT ;  /* 0x000000051d00720c */ /* 0x000fe20003f64070 */
[----:B------:R-:W-:Y:S01]  /*b330*/  @!P0 IMAD.IADD R0, R0, 0x1, -R29 ;  /* 0x0000000100008824 */ /* 0x000fe200078e0a1d */
[----:B------:R-:W-:-:S04]  /*b340*/  ISETP.GE.AND P1, PT, R18, RZ, PT ;  /* 0x000000ff1200720c */ /* 0x000fc80003f26270 */
[----:B------:R-:W-:Y:S01]  /*b350*/  ISETP.GT.U32.AND P0, PT, R29, R0, PT ;  /* 0x000000001d00720c */ /* 0x000fe20003f04070 */
[----:B------:R-:W-:-:S06]  /*b360*/  @!P4 IMAD.IADD R2, R2, 0x1, -R29 ;  /* 0x000000010202c824 */ /* 0x000fcc00078e0a1d */
[----:B------:R-:W-:-:S06]  /*b370*/  @!P3 IMAD.IADD R5, R5, 0x1, -R29 ;  /* 0x000000010505b824 */ /* 0x000fcc00078e0a1d */
[----:B------:R-:W-:-:S04]  /*b380*/  @!P0 IMAD.IADD R0, R0, 0x1, -R29 ;  /* 0x0000000100008824 */ /* 0x000fc800078e0a1d */
[----:B------:R-:W-:Y:S01]  /*b390*/  @!P1 IMAD.MOV R0, RZ, RZ, -R0 ;  /* 0x000000ffff009224 */ /* 0x000fe200078e0a00 */
[----:B--2---:R-:W-:Y:S02]  /*b3a0*/  ISETP.NE.AND P5, PT, R16, RZ, PT ;  /* 0x000000ff1000720c */ /* 0x004fe40003fa5270 */
[----:B------:R-:W-:-:S04]  /*b3b0*/  LOP3.LUT R3, RZ, R16, RZ, 0x33, !PT ;  /* 0x00000010ff037212 */ /* 0x000fc800078e33ff */
[C---:B------:R-:W-:Y:S02]  /*b3c0*/  SEL R4, R3.reuse, R15, !P5 ;  /* 0x0000000f03047207 */ /* 0x040fe40006800000 */
[C---:B------:R-:W-:Y:S02]  /*b3d0*/  SEL R14, R3.reuse, R14, !P5 ;  /* 0x0000000e030e7207 */ /* 0x040fe40006800000 */
[C---:B------:R-:W-:Y:S01]  /*b3e0*/  SEL R6, R3.reuse, R13, !P5 ;  /* 0x0000000d03067207 */ /* 0x040fe20006800000 */
[----:B------:R2:W-:Y:S01]  /*b3f0*/  STL [R1+0x18c], R4 ;  /* 0x00018c0401007387 */ /* 0x0005e20000100800 */
[----:B------:R-:W-:-:S03]  /*b400*/  SEL R11, R3, R11, !P5 ;  /* 0x0000000b030b7207 */ /* 0x000fc60006800000 */
[----:B------:R-:W-:Y:S04]  /*b410*/  STL [R1+0x14c], R14 ;  /* 0x00014c0e01007387 */ /* 0x000fe80000100800 */
[----:B------:R0:W-:Y:S01]  /*b420*/  STL [R1+0x148], R6 ;  /* 0x0001480601007387 */ /* 0x0001e20000100800 */
[----:B--2---:R-:W-:-:S05]  /*b430*/  SEL R4, R3, R12, !P5 ;  /* 0x0000000c03047207 */ /* 0x004fca0006800000 */
[----:B------:R2:W-:Y:S01]  /*b440*/  STL [R1+0x144], R4 ;  /* 0x0001440401007387 */ /* 0x0005e20000100800 */
[----:B0-----:R-:W-:-:S03]  /*b450*/  SEL R6, R3, R10, !P5 ;  /* 0x0000000a03067207 */ /* 0x001fc60006800000 */
[----:B------:R-:W-:Y:S04]  /*b460*/  STL [R1+0x140], R11 ;  /* 0x0001400b01007387 */ /* 0x000fe80000100800 */
[----:B------:R0:W-:Y:S01]  /*b470*/  STL [R1+0x138], R6 ;  /* 0x0001380601007387 */ /* 0x0001e20000100800 */
[C---:B--2---:R-:W-:Y:S02]  /*b480*/  SEL R4, R3.reuse, R9, !P5 ;  /* 0x0000000903047207 */ /* 0x044fe40006800000 */
[----:B------:R-:W-:Y:S02]  /*b490*/  SEL R3, R3, R8, !P5 ;  /* 0x0000000803037207 */ /* 0x000fe40006800000 */
[----:B0-----:R-:W-:Y:S01]  /*b4a0*/  IABS R6, R19 ;  /* 0x0000001300067213 */ /* 0x001fe20000000000 */
[----:B------:R-:W-:-:S04]  /*b4b0*/  IMAD.MOV.U32 R9, RZ, RZ, R7 ;  /* 0x000000ffff097224 */ /* 0x000fc800078e0007 */
[----:B------:R-:W-:-:S04]  /*b4c0*/  IMAD.HI.U32 R8, R28, R6, RZ ;  /* 0x000000061c087227 */ /* 0x000fc800078e00ff */
[----:B------:R-:W-:-:S04]  /*b4d0*/  IMAD.MOV R7, RZ, RZ, -R8 ;  /* 0x000000ffff077224 */ /* 0x000fc800078e0a08 */
[----:B------:R-:W-:Y:S01]  /*b4e0*/  IMAD R6, R29, R7, R6 ;  /* 0x000000071d067224 */ /* 0x000fe200078e0206 */
[----:B------:R-:W-:-:S04]  /*b4f0*/  ISETP.GE.AND P5, PT, R17, RZ, PT ;  /* 0x000000ff1100720c */ /* 0x000fc80003fa6270 */
[----:B------:R-:W-:Y:S01]  /*b500*/  ISETP.GT.U32.AND P4, PT, R29, R6, PT ;  /* 0x000000061d00720c */ /* 0x000fe20003f84070 */
[----:B------:R-:W-:Y:S02]  /*b510*/  IMAD.MOV.U32 R12, RZ, RZ, R5 ;  /* 0x000000ffff0c7224 */ /* 0x000fe400078e0005 */
[----:B------:R-:W-:Y:S02]  /*b520*/  @!P6 IMAD.MOV R9, RZ, RZ, -R9 ;  /* 0x000000ffff09e224 */ /* 0x000fe400078e0a09 */
[----:B------:R-:W-:Y:S01]  /*b530*/  @!P2 IMAD.MOV R12, RZ, RZ, -R12 ;  /* 0x000000ffff0ca224 */ /* 0x000fe200078e0a0c */
[----:B------:R-:W-:Y:S03]  /*b540*/  STL [R1+0x134], R4 ;  /* 0x0001340401007387 */ /* 0x000fe60000100800 */
[----:B------:R-:W-:-:S04]  /*b550*/  @!P5 IMAD.MOV R2, RZ, RZ, -R2 ;  /* 0x000000ffff02d224 */ /* 0x000fc800078e0a02 */
[----:B------:R-:W-:Y:S01]  /*b560*/  @!P4 IMAD.IADD R6, R6, 0x1, -R29 ;  /* 0x000000010606c824 */ /* 0x000fe200078e0a1d */
[----:B------:R-:W-:Y:S04]  /*b570*/  STL [R1+0x130], R3 ;  /* 0x0001300301007387 */ /* 0x000fe80000100800 */
[----:B------:R-:W-:Y:S01]  /*b580*/  STL [R1+0x118], R9 ;  /* 0x0001180901007387 */ /* 0x000fe20000100800 */
[----:B------:R-:W-:-:S03]  /*b590*/  ISETP.GT.U32.AND P4, PT, R29, R6, PT ;  /* 0x000000061d00720c */ /* 0x000fc60003f84070 */
[----:B------:R0:W-:Y:S04]  /*b5a0*/  STL [R1+0x10c], R12 ;  /* 0x00010c0c01007387 */ /* 0x0001e80000100800 */
[----:B------:R2:W-:Y:S04]  /*b5b0*/  STL [R1+0x110], R2 ;  /* 0x0001100201007387 */ /* 0x0005e80000100800 */
[----:B------:R0:W-:Y:S04]  /*b5c0*/  STL [R1+0x114], R0 ;  /* 0x0001140001007387 */ /* 0x0001e80000100800 */
[----:B------:R-:W2:Y:S01]  /*b5d0*/  LDL.LU R13, [R1] ;  /* 0x00000000010d7983 */ /* 0x000ea20000300800 */
[----:B------:R-:W-:-:S03]  /*b5e0*/  ISETP.GE.AND P6, PT, R19, RZ, PT ;  /* 0x000000ff1300720c */ /* 0x000fc60003fc6270 */
[----:B------:R-:W2:Y:S01]  /*b5f0*/  LDL.LU R15, [R1+0x4] ;  /* 0x00000400010f7983 */ /* 0x000ea20000300800 */
[----:B------:R-:W-:-:S04]  /*b600*/  @!P4 IMAD.IADD R6, R6, 0x1, -R29 ;  /* 0x000000010606c824 */ /* 0x000fc800078e0a1d */
[----:B0-----:R-:W-:-:S05]  /*b610*/  IMAD.MOV.U32 R12, RZ, RZ, R6 ;  /* 0x000000ffff0c7224 */ /* 0x001fca00078e0006 */
[----:B------:R-:W-:-:S05]  /*b620*/  @!P6 IMAD.MOV R12, RZ, RZ, -R12 ;  /* 0x000000ffff0ce224 */ /* 0x000fca00078e0a0c */
[----:B------:R-:W-:Y:S04]  /*b630*/  STL [R1+0x11c], R12 ;  /* 0x00011c0c01007387 */ /* 0x000fe80000100800 */
[----:B------:R-:W2:Y:S01]  /*b640*/  LDL.LU R16, [R1+0x8] ;  /* 0x0000080001107983 */ /* 0x000ea20000300800 */
[----:B---3--:R-:W-:Y:S02]  /*b650*/  IABS R4, R20 ;  /* 0x0000001400047213 */ /* 0x008fe40000000000 */
[----:B----4-:R-:W-:-:S03]  /*b660*/  IABS R3, R21 ;  /* 0x0000001500037213 */ /* 0x010fc60000000000 */
[----:B------:R-:W-:-:S04]  /*b670*/  IMAD.HI.U32 R8, R28, R4, RZ ;  /* 0x000000041c087227 */ /* 0x000fc800078e00ff */
[----:B------:R-:W-:Y:S02]  /*b680*/  IMAD.MOV R8, RZ, RZ, -R8 ;  /* 0x000000ffff087224 */ /* 0x000fe400078e0a08 */
[----:B------:R-:W-:-:S04]  /*b690*/  IMAD.HI.U32 R9, R28, R3, RZ ;  /* 0x000000031c097227 */ /* 0x000fc800078e00ff */
[C---:B------:R-:W-:Y:S02]  /*b6a0*/  IMAD R4, R29.reuse, R8, R4 ;  /* 0x000000081d047224 */ /* 0x040fe400078e0204 */
[----:B------:R-:W-:Y:S01]  /*b6b0*/  IMAD.MOV R9, RZ, RZ, -R9 ;  /* 0x000000ffff097224 */ /* 0x000fe200078e0a09 */
[----:B------:R-:W-:Y:S02]  /*b6c0*/  IABS R10, R22 ;  /* 0x00000016000a7213 */ /* 0x000fe40000000000 */
[C---:B------:R-:W-:Y:S01]  /*b6d0*/  ISETP.GT.U32.AND P2, PT, R29.reuse, R4, PT ;  /* 0x000000041d00720c */ /* 0x040fe20003f44070 */
[----:B------:R-:W-:Y:S02]  /*b6e0*/  IMAD R3, R29, R9, R3 ;  /* 0x000000091d037224 */ /* 0x000fe400078e0203 */
[----:B------:R-:W-:-:S03]  /*b6f0*/  IMAD.HI.U32 R11, R28, R10, RZ ;  /* 0x0000000a1c0b7227 */ /* 0x000fc600078e00ff */
[----:B------:R-:W-:Y:S02]  /*b700*/  ISETP.GT.U32.AND P5, PT, R29, R3, PT ;  /* 0x000000031d00720c */ /* 0x000fe40003fa4070 */
[----:B-----5:R-:W-:Y:S01]  /*b710*/  IABS R8, R23 ;  /* 0x0000001700087213 */ /* 0x020fe20000000000 */
[----:B------:R-:W-:Y:S01]  /*b720*/  IMAD.MOV R11, RZ, RZ, -R11 ;  /* 0x000000ffff0b7224 */ /* 0x000fe200078e0a0b */
[----:B------:R-:W-:-:S03]  /*b730*/  IABS R7, R24 ;  /* 0x0000001800077213 */ /* 0x000fc60000000000 */
[----:B------:R-:W-:-:S04]  /*b740*/  IMAD.HI.U32 R5, R28, R8, RZ ;  /* 0x000000081c057227 */ /* 0x000fc800078e00ff */
[----:B------:R-:W-:Y:S02]  /*b750*/  @!P2 IMAD.IADD R4, R4, 0x1, -R29 ;  /* 0x000000010404a824 */ /* 0x000fe400078e0a1d */
[C---:B--2---:R-:W-:Y:S02]  /*b760*/  IMAD R2, R29.reuse, R11, R10 ;  /* 0x0000000b1d027224 */ /* 0x044fe400078e020a */
[----:B------:R-:W-:Y:S01]  /*b770*/  IMAD.MOV R0, RZ, RZ, -R5 ;  /* 0x000000ffff007224 */ /* 0x000fe200078e0a05 */
[----:B------:R-:W-:Y:S01]  /*b780*/  ISETP.GT.U32.AND P2, PT, R29, R4, PT ;  /* 0x000000041d00720c */ /* 0x000fe20003f44070 */
[----:B------:R-:W-:Y:S01]  /*b790*/  @!P5 IMAD.IADD R3, R3, 0x1, -R29 ;  /* 0x000000010303d824 */ /* 0x000fe200078e0a1d */
[----:B------:R-:W-:Y:S01]  /*b7a0*/  ISETP.GT.U32.AND P4, PT, R29, R2, PT ;  /* 0x000000021d00720c */ /* 0x000fe20003f84070 */
[----:B------:R-:W-:-:S04]  /*b7b0*/  IMAD.HI.U32 R5, R28, R7, RZ ;  /* 0x000000071c057227 */ /* 0x000fc800078e00ff */
[C---:B------:R-:W-:Y:S01]  /*b7c0*/  IMAD R0, R29.reuse, R0, R8 ;  /* 0x000000001d007224 */ /* 0x040fe200078e0208 */
[C---:B------:R-:W-:Y:S01]  /*b7d0*/  ISETP.GT.U32.AND P5, PT, R29.reuse, R3, PT ;  /* 0x000000031d00720c */ /* 0x040fe20003fa4070 */
[----:B------:R-:W-:Y:S01]  /*b7e0*/  IMAD.MOV R5, RZ, RZ, -R5 ;  /* 0x000000ffff057224 */ /* 0x000fe200078e0a05 */
[----:B------:R-:W-:Y:S02]  /*b7f0*/  ISETP.GE.AND P3, PT, R20, RZ, PT ;  /* 0x000000ff1400720c */ /* 0x000fe40003f66270 */
[----:B------:R-:W-:Y:S02]  /*b800*/  ISETP.GT.U32.AND P6, PT, R29, R0, PT ;  /* 0x000000001d00720c */ /* 0x000fe40003fc4070 */
[----:B------:R-:W-:Y:S01]  /*b810*/  ISETP.GE.AND P0, PT, R21, RZ, PT ;  /* 0x000000ff1500720c */ /* 0x000fe20003f06270 */
[----:B------:R-:W-:Y:S02]  /*b820*/  IMAD R5, R29, R5, R7 ;  /* 0x000000051d057224 */ /* 0x000fe400078e0207 */
[----:B------:R-:W-:-:S02]  /*b830*/  @!P2 IMAD.IADD R4, R4, 0x1, -R29 ;  /* 0x000000010404a824 */ /* 0x000fc400078e0a1d */
[--C-:B------:R-:W-:Y:S01]  /*b840*/  @!P4 IMAD.IADD R2, R2, 0x1, -R29.reuse ;  /* 0x000000010202c824 */ /* 0x100fe200078e0a1d */
[----:B------:R-:W-:Y:S01]  /*b850*/  ISETP.GT.U32.AND P2, PT, R29, R5, PT ;  /* 0x000000051d00720c */ /* 0x000fe20003f44070 */
[----:B------:R-:W-:Y:S01]  /*b860*/  IMAD.MOV.U32 R10, RZ, RZ, R4 ;  /* 0x000000ffff0a7224 */ /* 0x000fe200078e0004 */
[----:B------:R-:W-:Y:S01]  /*b870*/  IABS R9, R25 ;  /* 0x0000001900097213 */ /* 0x000fe20000000000 */
[--C-:B------:R-:W-:Y:S01]  /*b880*/  @!P5 IMAD.IADD R3, R3, 0x1, -R29.reuse ;  /* 0x000000010303d824 */ /* 0x100fe200078e0a1d */
[----:B------:R-:W-:Y:S01]  /*b890*/  ISETP.GT.U32.AND P4, PT, R29, R2, PT ;  /* 0x000000021d00720c */ /* 0x000fe20003f84070 */
[----:B------:R-:W-:Y:S02]  /*b8a0*/  @!P6 IMAD.IADD R0, R0, 0x1, -R29 ;  /* 0x000000010000e824 */ /* 0x000fe400078e0a1d */
[----:B------:R-:W-:Y:S01]  /*b8b0*/  @!P3 IMAD.MOV R10, RZ, RZ, -R10 ;  /* 0x000000ffff0ab224 */ /* 0x000fe200078e0a0a */
[----:B------:R-:W-:Y:S01]  /*b8c0*/  ISETP.GE.AND P1, PT, R22, RZ, PT ;  /* 0x000000ff1600720c */ /* 0x000fe20003f26270 */
[----:B------:R-:W-:-:S02]  /*b8d0*/  @!P0 IMAD.MOV R3, RZ, RZ, -R3 ;  /* 0x000000ffff038224 */ /* 0x000fc400078e0a03 */
[----:B------:R-:W-:Y:S01]  /*b8e0*/  IMAD.HI.U32 R8, R28, R9, RZ ;  /* 0x000000091c087227 */ /* 0x000fe200078e00ff */
[----:B------:R-:W-:Y:S01]  /*b8f0*/  STL [R1+0x120], R10 ;  /* 0x0001200a01007387 */ /* 0x000fe20000100800 */
[----:B------:R-:W-:Y:S02]  /*b900*/  ISETP.GT.U32.AND P3, PT, R29, R0, PT ;  /* 0x000000001d00720c */ /* 0x000fe40003f64070 */
[----:B------:R-:W-:Y:S01]  /*b910*/  IMAD.MOV R8, RZ, RZ, -R8 ;  /* 0x000000ffff087224 */ /* 0x000fe200078e0a08 */
[----:B------:R0:W-:Y:S01]  /*b920*/  STL [R1+0x124], R3 ;  /* 0x0001240301007387 */ /* 0x0001e20000100800 */
[----:B------:R-:W-:Y:S01]  /*b930*/  IABS R11, R26 ;  /* 0x0000001a000b7213 */ /* 0x000fe20000000000 */
[----:B------:R-:W-:Y:S02]  /*b940*/  @!P2 IMAD.IADD R5, R5, 0x1, -R29 ;  /* 0x000000010505a824 */ /* 0x000fe400078e0a1d */
[----:B------:R-:W2:Y:S01]  /*b950*/  LDL.LU R18, [R1+0xc] ;  /* 0x00000c0001127983 */ /* 0x000ea20000300800 */
[----:B------:R-:W-:-:S03]  /*b960*/  IABS R7, R27 ;  /* 0x0000001b00077213 */ /* 0x000fc60000000000 */
[----:B------:R-:W3:Y:S01]  /*b970*/  LDL.LU R21, [R1+0x10] ;  /* 0x0000100001157983 */ /* 0x000ee20000300800 */
[----:B------:R-:W-:Y:S02]  /*b980*/  IMAD R6, R29, R8, R9 ;  /* 0x000000081d067224 */ /* 0x000fe400078e0209 */
[----:B------:R-:W-:Y:S01]  /*b990*/  @!P4 IMAD.IADD R2, R2, 0x1, -R29 ;  /* 0x000000010202c824 */ /* 0x000fe200078e0a1d */
[----:B------:R-:W4:Y:S01]  /*b9a0*/  LDL.LU R17, [R1+0x14] ;  /* 0x0000140001117983 */ /* 0x000f220000300800 */
[C---:B------:R-:W-:Y:S01]  /*b9b0*/  IMAD.HI.U32 R8, R28.reuse, R11, RZ ;  /* 0x0000000b1c087227 */ /* 0x040fe200078e00ff */
[----:B------:R-:W-:Y:S02]  /*b9c0*/  ISETP.GE.AND P6, PT, R23, RZ, PT ;  /* 0x000000ff1700720c */ /* 0x000fe40003fc6270 */
[----:B------:R-:W-:Y:S01]  /*b9d0*/  ISETP.GT.U32.AND P0, PT, R29, R5, PT ;  /* 0x000000051d00720c */ /* 0x000fe20003f04070 */
[----:B------:R-:W-:-:S04]  /*b9e0*/  IMAD.HI.U32 R4, R28, R7, RZ ;  /* 0x000000071c047227 */ /* 0x000fc800078e00ff */
[----:B------:R-:W-:Y:S02]  /*b9f0*/  @!P1 IMAD.MOV R2, RZ, RZ, -R2 ;  /* 0x000000ffff029224 */ /* 0x000fe400078e0a02 */
[----:B------:R-:W-:Y:S02]  /*ba00*/  IMAD.MOV R8, RZ, RZ, -R8 ;  /* 0x000000ffff087224 */ /* 0x000fe400078e0a08 */
[----:B------:R-:W-:Y:S02]  /*ba10*/  IMAD.MOV R4, RZ, RZ, -R4 ;  /* 0x000000ffff047224 */ /* 0x000fe400078e0a04 */
[----:B------:R-:W-:Y:S01]  /*ba20*/  @!P3 IMAD.IADD R0, R0, 0x1, -R29 ;  /* 0x000000010000b824 */ /* 0x000fe200078e0a1d */
[----:B------:R5:W-:Y:S01]  /*ba30*/  STL [R1+0x128], R2 ;  /* 0x0001280201007387 */ /* 0x000be20000100800 */
[C---:B------:R-:W-:Y:S01]  /*ba40*/  IMAD R11, R29.reuse, R8, R11 ;  /* 0x000000081d0b7224 */ /* 0x040fe200078e020b */
[----:B------:R-:W-:Y:S01]  /*ba50*/  ISETP.GE.AND P4, PT, R24, RZ, PT ;  /* 0x000000ff1800720c */ /* 0x000fe20003f86270 */
[C---:B------:R-:W-:Y:S01]  /*ba60*/  IMAD R7, R29.reuse, R4, R7 ;  /* 0x000000041d077224 */ /* 0x040fe200078e0207 */
[----:B------:R-:W2:Y:S01]  /*ba70*/  LDL.LU R14, [R1+0x18] ;  /* 0x00001800010e7983 */ /* 0x000ea20000300800 */
[----:B0-----:R-:W-:Y:S01]  /*ba80*/  IMAD.MOV.U32 R3, RZ, RZ, R0 ;  /* 0x000000ffff037224 */ /* 0x001fe200078e0000 */
[----:B------:R-:W-:Y:S01]  /*ba90*/  ISETP.GT.U32.AND P5, PT, R29, R6, PT ;  /* 0x000000061d00720c */ /* 0x000fe20003fa4070 */
[----:B------:R-:W-:Y:S01]  /*baa0*/  @!P0 IMAD.IADD R5, R5, 0x1, -R29 ;  /* 0x0000000105058824 */ /* 0x000fe200078e0a1d */
[C---:B------:R-:W-:Y:S01]  /*bab0*/  ISETP.GT.U32.AND P3, PT, R29.reuse, R11, PT ;  /* 0x0000000b1d00720c */ /* 0x040fe20003f64070 */
[----:B------:R-:W-:Y:S01]  /*bac0*/  @!P6 IMAD.MOV R3, RZ, RZ, -R3 ;  /* 0x000000ffff03e224 */ /* 0x000fe200078e0a03 */
[----:B------:R-:W-:Y:S01]  /*bad0*/  ISETP.GT.U32.AND P6, PT, R29, R7, PT ;  /* 0x000000071d00720c */ /* 0x000fe20003fc4070 */
[----:B------:R-:W-:-:S04]  /*bae0*/  IMAD.MOV.U32 R9, RZ, RZ, R5 ;  /* 0x000000ffff097224 */ /* 0x000fc800078e0005 */
[----:B------:R-:W-:Y:S01]  /*baf0*/  @!P4 IMAD.MOV R9, RZ, RZ, -R9 ;  /* 0x000000ffff09c224 */ /* 0x000fe200078e0a09 */
[----:B------:R-:W-:Y:S03]  /*bb00*/  STL [R1+0x4a0], R3 ;  /* 0x0004a00301007387 */ /* 0x000fe60000100800 */
[--C-:B------:R-:W-:Y:S01]  /*bb10*/  @!P5 IMAD.IADD R6, R6, 0x1, -R29.reuse ;  /* 0x000000010606d824 */ /* 0x100fe200078e0a1d */
[----:B------:R-:W-:Y:S01]  /*bb20*/  STL [R1+0x49c], R9 ;  /* 0x00049c0901007387 */ /* 0x000fe20000100800 */
[--C-:B------:R-:W-:Y:S02]  /*bb30*/  @!P3 IMAD.IADD R11, R11, 0x1, -R29.reuse ;  /* 0x000000010b0bb824 */ /* 0x100fe400078e0a1d */
[----:B------:R-:W-:Y:S01]  /*bb40*/  @!P6 IMAD.IADD R7, R7, 0x1, -R29 ;  /* 0x000000010707e824 */ /* 0x000fe200078e0a1d */
[C---:B------:R-:W-:Y:S02]  /*bb50*/  ISETP.GT.U32.AND P5, PT, R29.reuse, R6, PT ;  /* 0x000000061d00720c */ /* 0x040fe40003fa4070 */
[----:B------:R-:W-:-:S02]  /*bb60*/  ISETP.GT.U32.AND P6, PT, R29, R11, PT ;  /* 0x0000000b1d00720c */ /* 0x000fc40003fc4070 */
[----:B------:R-:W-:Y:S02]  /*bb70*/  ISETP.GT.U32.AND P4, PT, R29, R7, PT ;  /* 0x000000071d00720c */ /* 0x000fe40003f84070 */
[----:B------:R-:W-:Y:S02]  /*bb80*/  ISETP.GE.AND P2, PT, R25, RZ, PT ;  /* 0x000000ff1900720c */ /* 0x000fe40003f46270 */
[----:B------:R-:W-:Y:S02]  /*bb90*/  ISETP.GE.AND P1, PT, R26, RZ, PT ;  /* 0x000000ff1a00720c */ /* 0x000fe40003f26270 */
[----:B------:R-:W-:-:S03]  /*bba0*/  ISETP.GE.AND P0, PT, R27, RZ, PT ;  /* 0x000000ff1b00720c */ /* 0x000fc60003f06270 */
[--C-:B------:R-:W-:Y:S02]  /*bbb0*/  @!P5 IMAD.IADD R6, R6, 0x1, -R29.reuse ;  /* 0x000000010606d824 */ /* 0x100fe400078e0a1d */
[--C-:B------:R-:W-:Y:S02]  /*bbc0*/  @!P6 IMAD.IADD R11, R11, 0x1, -R29.reuse ;  /* 0x000000010b0be824 */ /* 0x100fe400078e0a1d */
[----:B------:R-:W-:Y:S02]  /*bbd0*/  @!P4 IMAD.IADD R7, R7, 0x1, -R29 ;  /* 0x000000010707c824 */ /* 0x000fe400078e0a1d */
[----:B------:R-:W-:Y:S02]  /*bbe0*/  @!P2 IMAD.MOV R6, RZ, RZ, -R6 ;  /* 0x000000ffff06a224 */ /* 0x000fe400078e0a06 */
[----:B------:R-:W-:-:S04]  /*bbf0*/  IMAD.MOV.U32 R19, RZ, RZ, R11 ;  /* 0x000000ffff137224 */ /* 0x000fc800078e000b */
[----:B------:R-:W-:Y:S01]  /*bc00*/  @!P1 IMAD.MOV R19, RZ, RZ, -R19 ;  /* 0x000000ffff139224 */ /* 0x000fe200078e0a13 */
[----:B-----5:R-:W-:Y:S02]  /*bc10*/  IABS R2, R15 ;  /* 0x0000000f00027213 */ /* 0x020fe40000000000 */
[----:B------:R-:W-:Y:S02]  /*bc20*/  ISETP.GE.AND P3, PT, R15, RZ, PT ;  /* 0x000000ff0f00720c */ /* 0x000fe40003f66270 */
[----:B------:R-:W5:Y:S04]  /*bc30*/  LDL.LU R15, [R1+0x1c] ;  /* 0x00001c00010f7983 */ /* 0x000f680000300800 */
[----:B------:R-:W-:Y:S01]  /*bc40*/  STL [R1+0x498], R6 ;  /* 0x0004980601007387 */ /* 0x000fe20000100800 */
[----:B------:R-:W-:-:S02]  /*bc50*/  IABS R0, R16 ;  /* 0x0000001000007213 */ /* 0x000fc40000000000 */
[----:B------:R-:W-:Y:S01]  /*bc60*/  ISETP.GE.AND P2, PT, R16, RZ, PT ;  /* 0x000000ff1000720c */ /* 0x000fe20003f46270 */
[----:B------:R-:W-:-:S04]  /*bc70*/  IMAD.MOV.U32 R16, RZ, RZ, R7 ;  /* 0x000000ffff107224 */ /* 0x000fc800078e0007 */
[----:B------:R-:W-:Y:S01]  /*bc80*/  @!P0 IMAD.MOV R16, RZ, RZ, -R16 ;  /* 0x000000ffff108224 */ /* 0x000fe200078e0a10 */
[----:B------:R-:W-:Y:S04]  /*bc90*/  STL [R1+0x494], R19 ;  /* 0x0004941301007387 */ /* 0x000fe80000100800 */
[----:B------:R0:W-:Y:S04]  /*bca0*/  STL [R1+0x490], R16 ;  /* 0x0004901001007387 */ /* 0x0001e80000100800 */
[----:B0-----:R-:W5:Y:S01]  /*bcb0*/  LDL.LU R16, [R1+0x20] ;  /* 0x0000200001107983 */ /* 0x001f620000300800 */
[----:B------:R-:W-:Y:S01]  /*bcc0*/  IABS R4, R13 ;  /* 0x0000000d00047213 */ /* 0x000fe20000000000 */
[C---:B------:R-:W-:Y:S01]  /*bcd0*/  IMAD.HI.U32 R3, R28.reuse, R2, RZ ;  /* 0x000000021c037227 */ /* 0x040fe200078e00ff */
[----:B------:R-:W-:Y:S01]  /*bce0*/  ISETP.GE.AND P5, PT, R13, RZ, PT ;  /* 0x000000ff0d00720c */ /* 0x000fe20003fa6270 */
[----:B------:R-:W5:Y:S02]  /*bcf0*/  LDL.LU R20, [R1+0x24] ;  /* 0x0000240001147983 */ /* 0x000f640000300800 */
[----:B------:R-:W-:-:S02]  /*bd00*/  IMAD.HI.U32 R8, R28, R4, RZ ;  /* 0x000000041c087227 */ /* 0x000fc400078e00ff */
[----:B------:R-:W5:Y:S02]  /*bd10*/  LDL.LU R19, [R1+0x28] ;  /* 0x0000280001137983 */ /* 0x000f640000300800 */
[----:B------:R-:W-:Y:S02]  /*bd20*/  IMAD.MOV R5, RZ, RZ, -R8 ;  /* 0x000000ffff057224 */ /* 0x000fe400078e0a08 */
[----:B------:R-:W-:Y:S02]  /*bd30*/  IMAD.MOV R3, RZ, RZ, -R3 ;  /* 0x000000ffff037224 */ /* 0x000fe400078e0a03 */
[C---:B------:R-:W-:Y:S02]  /*bd40*/  IMAD R4, R29.reuse, R5, R4 ;  /* 0x000000051d047224 */ /* 0x040fe400078e0204 */
[----:B------:R-:W-:-:S03]  /*bd50*/  IMAD R2, R29, R3, R2 ;  /* 0x000000031d027224 */ /* 0x000fc600078e0202 */
[C---:B------:R-:W-:Y:S01]  /*bd60*/  ISETP.GT.U32.AND P6, PT, R29.reuse, R4, PT ;  /* 0x000000041d00720c */ /* 0x040fe20003fc4070 */
[----:B------:R-:W-:Y:S01]  /*bd70*/  IMAD.HI.U32 R5, R28, R0, RZ ;  /* 0x000000001c057227 */ /* 0x000fe200078e00ff */
[----:B------:R-:W-:-:S03]  /*bd80*/  ISETP.GT.U32.AND P4, PT, R29, R2, PT ;  /* 0x000000021d00720c */ /* 0x000fc60003f84070 */
[----:B------:R-:W-:-:S04]  /*bd90*/  IMAD.MOV R5, RZ, RZ, -R5 ;  /* 0x000000ffff057224 */ /* 0x000fc800078e0a05 */
[----:B------:R-:W-:-:S04]  /*bda0*/  IMAD R0, R29, R5, R0 ;  /* 0x000000051d007224 */ /* 0x000fc800078e0200 */
[--C-:B------:R-:W-:Y:S01]  /*bdb0*/  @!P6 IMAD.IADD R4, R4, 0x1, -R29.reuse ;  /* 0x000000010404e824 */ /* 0x100fe200078e0a1d */
[----:B------:R-:W-:Y:S01]  /*bdc0*/  ISETP.GT.U32.AND P6, PT, R29, R0, PT ;  /* 0x000000001d00720c */ /* 0x000fe20003fc4070 */
[----:B------:R-:W-:-:S03]  /*bdd0*/  @!P4 IMAD.IADD R2, R2, 0x1, -R29 ;  /* 0x000000010202c824 */ /* 0x000fc600078e0a1d */
[C---:B------:R-:W-:Y:S02]  /*bde0*/  ISETP.GT.U32.AND P4, PT, R29.reuse, R4, PT ;  /* 0x000000041d00720c */ /* 0x040fe40003f84070 */
[----:B------:R-:W-:-:S07]  /*bdf0*/  ISETP.GT.U32.AND P1, PT, R29, R2, PT ;  /* 0x000000021d00720c */ /* 0x000fce0003f24070 */
[----:B------:R-:W-:-:S04]  /*be00*/  @!P6 IMAD.IADD R0, R0, 0x1, -R29 ;  /* 0x000000010000e824 */ /* 0x000fc800078e0a1d */
[----:B------:R-:W-:Y:S01]  /*be10*/  @!P4 IMAD.IADD R4, R4, 0x1, -R29 ;  /* 0x000000010404c824 */ /* 0x000fe200078e0a1d */
[----:B---3--:R-:W-:Y:S02]  /*be20*/  IABS R10, R21 ;  /* 0x00000015000a7213 */ /* 0x008fe40000000000 */
[----:B----4-:R-:W-:-:S03]  /*be30*/  IABS R9, R17 ;  /* 0x0000001100097213 */ /* 0x010fc60000000000 */
[----:B------:R-:W-:-:S04]  /*be40*/  IMAD.HI.U32 R12, R28, R10, RZ ;  /* 0x0000000a1c0c7227 */ /* 0x000fc800078e00ff */
[----:B------:R-:W-:-:S04]  /*be50*/  IMAD.HI.U32 R6, R28, R9, RZ ;  /* 0x000000091c067227 */ /* 0x000fc800078e00ff */
[----:B------:R-:W-:Y:S02]  /*be60*/  IMAD.MOV R7, RZ, RZ, -R12 ;  /* 0x000000ffff077224 */ /* 0x000fe400078e0a0c */
[----:B------:R-:W-:Y:S02]  /*be70*/  IMAD.MOV R6, RZ, RZ, -R6 ;  /* 0x000000ffff067224 */ /* 0x000fe400078e0a06 */
[C---:B------:R-:W-:Y:S01]  /*be80*/  IMAD R10, R29.reuse, R7, R10 ;  /* 0x000000071d0a7224 */ /* 0x040fe200078e020a */
[----:B--2---:R-:W-:Y:S01]  /*be90*/  IABS R3, R18 ;  /* 0x0000001200037213 */ /* 0x004fe20000000000 */
[C---:B------:R-:W-:Y:S01]  /*bea0*/  IMAD R9, R29.reuse, R6, R9 ;  /* 0x000000061d097224 */ /* 0x040fe200078e0209 */
[----:B------:R-:W-:Y:S02]  /*beb0*/  ISETP.GE.AND P0, PT, R18, RZ, PT ;  /* 0x000000ff1200720c */ /* 0x000fe40003f06270 */
[----:B------:R-:W-:Y:S01]  /*bec0*/  IABS R8, R14 ;  /* 0x0000000e00087213 */ /* 0x000fe20000000000 */
[----:B------:R-:W-:Y:S01]  /*bed0*/  @!P1 IMAD.IADD R2, R2, 0x1, -R29 ;  /* 0x0000000102029824 */ /* 0x000fe200078e0a1d */
[C---:B------:R-:W-:Y:S01]  /*bee0*/  ISETP.GT.U32.AND P6, PT, R29.reuse, R0, PT ;  /* 0x000000001d00720c */ /* 0x040fe20003fc4070 */
[----:B------:R-:W-:Y:S01]  /*bef0*/  IMAD.MOV.U32 R18, RZ, RZ, R4 ;  /* 0x000000ffff127224 */ /* 0x000fe200078e0004 */
[----:B------:R-:W-:Y:S01]  /*bf00*/  ISETP.GT.U32.AND P1, PT, R29, R10, PT ;  /* 0x0000000a1d00720c */ /* 0x000fe20003f24070 */
[----:B------:R-:W-:-:S04]  /*bf10*/  IMAD.HI.U32 R5, R28, R8, RZ ;  /* 0x000000081c057227 */ /* 0x000fc800078e00ff */
[----:B------:R-:W-:Y:S01]  /*bf20*/  @!P5 IMAD.MOV R18, RZ, RZ, -R18 ;  /* 0x000000ffff12d224 */ /* 0x000fe200078e0a12 */
[----:B------:R-:W-:Y:S01]  /*bf30*/  ISETP.GT.U32.AND P5, PT, R29, R9, PT ;  /* 0x000000091d00720c */ /* 0x000fe20003fa4070 */
[----:B------:R-:W-:-:S04]  /*bf40*/  IMAD.MOV R5, RZ, RZ, -R5 ;  /* 0x000000ffff057224 */ /* 0x000fc800078e0a05 */
[C---:B------:R-:W-:Y:S02]  /*bf50*/  IMAD R8, R29.reuse, R5, R8 ;  /* 0x000000051d087224 */ /* 0x040fe400078e0208 */
[--C-:B------:R-:W-:Y:S02]  /*bf60*/  @!P6 IMAD.IADD R0, R0, 0x1, -R29.reuse ;  /* 0x000000010000e824 */ /* 0x100fe400078e0a1d */
[----:B------:R-:W-:Y:S01]  /*bf70*/  @!P1 IMAD.IADD R10, R10, 0x1, -R29 ;  /* 0x000000010a0a9824 */ /* 0x000fe200078e0a1d */
[----:B------:R-:W-:-:S03]  /*bf80*/  ISETP.GT.U32.AND P6, PT, R29, R8, PT ;  /* 0x000000081d00720c */ /* 0x000fc60003fc4070 */
[----:B------:R-:W-:Y:S01]  /*bf90*/  @!P5 IMAD.IADD R9, R9, 0x1, -R29 ;  /* 0x000000010909d824 */ /* 0x000fe200078e0a1d */
[----:B------:R-:W-:Y:S01]  /*bfa0*/  ISETP.GT.U32.AND P5, PT, R29, R10, PT ;  /* 0x0000000a1d00720c */ /* 0x000fe20003fa4070 */
[----:B------:R-:W-:Y:S02]  /*bfb0*/  IMAD.MOV.U32 R6, RZ, RZ, R0 ;  /* 0x000000ffff067224 */ /* 0x000fe400078e0000 */
[----:B------:R-:W-:-:S06]  /*bfc0*/  IMAD.HI.U32 R13, R28, R3, RZ ;  /* 0x000000031c0d7227 */ /* 0x000fcc00078e00ff */
[--C-:B------:R-:W-:Y:S02]  /*bfd0*/  @!P6 IMAD.IADD R8, R8, 0x1, -R29.reuse ;  /* 0x000000010808e824 */ /* 0x100fe400078e0a1d */
[----:B------:R-:W-:Y:S02]  /*bfe0*/  @!P2 IMAD.MOV R6, RZ, RZ, -R6 ;  /* 0x000000ffff06a224 */ /* 0x000fe400078e0a06 */
[----:B------:R-:W-:Y:S01]  /*bff0*/  @!P5 IMAD.IADD R10, R10, 0x1, -R29 ;  /* 0x000000010a0ad824 */ /* 0x000fe200078e0a1d */
[----:B------:R-:W-:Y:S01]  /*c000*/  ISETP.GT.U32.AND P2, PT, R29, R8, PT ;  /* 0x000000081d00720c */ /* 0x000fe20003f44070 */
[----:B------:R-:W-:Y:S02]  /*c010*/  IMAD.MOV R11, RZ, RZ, -R13 ;  /* 0x000000ffff0b7224 */ /* 0x000fe400078e0a0d */
[----:B------:R-:W-:Y:S01]  /*c020*/  IMAD.MOV.U32 R13, RZ, RZ, R2 ;  /* 0x000000ffff0d7224 */ /* 0x000fe200078e0002 */
[----:B------:R0:W-:Y:S03]  /*c030*/  STL [R1+0x460], R18 ;  /* 0x0004601201007387 */ /* 0x0001e60000100800 */
[----:B------:R-:W-:-:S06]  /*c040*/  @!P3 IMAD.MOV R13, RZ, RZ, -R13 ;  /* 0x000000ffff0db224 */ /* 0x000fcc00078e0a0d */
[----:B------:R-:W-:Y:S01]  /*c050*/  @!P2 IMAD.IADD R8, R8, 0x1, -R29 ;  /* 0x000000010808a824 */ /* 0x000fe200078e0a1d */
[----:B0-----:R-:W2:Y:S04]  /*c060*/  LDL.LU R18, [R1+0x2c] ;  /* 0x00002c0001127983 */ /* 0x001ea80000300800 */
[----:B------:R-:W-:Y:S04]  /*c070*/  STL [R1+0x470], R13 ;  /* 0x0004700d01007387 */ /* 0x000fe80000100800 */
[----:B------:R0:W-:Y:S01]  /*c080*/  STL [R1+0x48c], R6 ;  /* 0x00048c0601007387 */ /* 0x0001e20000100800 */
[----:B-----5:R-:W-:-:S05]  /*c090*/  IABS R5, R15 ;  /* 0x0000000f00057213 */ /* 0x020fca0000000000 */
[----:B------:R-:W-:-:S04]  /*c0a0*/  IMAD.HI.U32 R4, R28, R5, RZ ;  /* 0x000000051c047227 */ /* 0x000fc800078e00ff */
[----:B------:R-:W-:-:S04]  /*c0b0*/  IMAD.MOV R4, RZ, RZ, -R4 ;  /* 0x000000ffff047224 */ /* 0x000fc800078e0a04 */
[----:B------:R-:W-:-:S05]  /*c0c0*/  IMAD R5, R29, R4, R5 ;  /* 0x000000041d057224 */ /* 0x000fca00078e0205 */
[----:B------:R-:W-:Y:S02]  /*c0d0*/  ISETP.GT.U32.AND P5, PT, R29, R5, PT ;  /* 0x000000051d00720c */ /* 0x000fe40003fa4070 */
[----:B------:R-:W-:Y:S02]  /*c0e0*/  ISETP.GE.AND P2, PT, R15, RZ, PT ;  /* 0x000000ff0f00720c */ /* 0x000fe40003f46270 */
[----:B------:R-:W3:Y:S09]  /*c0f0*/  LDL.LU R15, [R1+0x30] ;  /* 0x00003000010f7983 */ /* 0x000ef20000300800 */
[----:B------:R-:W-:Y:S01]  /*c100*/  @!P5 IMAD.IADD R5, R5, 0x1, -R29 ;  /* 0x000000010505d824 */ /* 0x000fe200078e0a1d */
[----:B------:R-:W-:-:S02]  /*c110*/  IABS R2, R16 ;  /* 0x0000001000027213 */ /* 0x000fc40000000000 */
[----:B------:R-:W-:Y:S02]  /*c120*/  ISETP.GE.AND P5, PT, R16, RZ, PT ;  /* 0x000000ff1000720c */ /* 0x000fe40003fa6270 */
[----:B------:R-:W4:Y:S01]  /*c130*/  LDL.LU R16, [R1+0x34] ;  /* 0x0000340001107983 */ /* 0x000f220000300800 */
[----:B------:R-:W-:-:S05]  /*c140*/  IMAD R3, R29, R11, R3 ;  /* 0x0000000b1d037224 */ /* 0x000fca00078e0203 */
[C---:B------:R-:W-:Y:S01]  /*c150*/  ISETP.GT.U32.AND P4, PT, R29.reuse, R3, PT ;  /* 0x000000031d00720c */ /* 0x040fe20003f84070 */
[----:B------:R-:W-:Y:S01]  /*c160*/  IMAD.HI.U32 R0, R28, R2, RZ ;  /* 0x000000021c007227 */ /* 0x000fe200078e00ff */
[----:B------:R-:W-:-:S03]  /*c170*/  ISETP.GT.U32.AND P6, PT, R29, R9, PT ;  /* 0x000000091d00720c */ /* 0x000fc60003fc4070 */
[----:B------:R-:W-:-:S08]  /*c180*/  IMAD.MOV R0, RZ, RZ, -R0 ;  /* 0x000000ffff007224 */ /* 0x000fd000078e0a00 */
[----:B------:R-:W-:-:S05]  /*c190*/  @!P4 IMAD.IADD R3, R3, 0x1, -R29 ;  /* 0x000000010303c824 */ /* 0x000fca00078e0a1d */
[C---:B------:R-:W-:Y:S01]  /*c1a0*/  ISETP.GT.U32.AND P1, PT, R29.reuse, R3, PT ;  /* 0x000000031d00720c */ /* 0x040fe20003f24070 */
[----:B------:R-:W-:Y:S02]  /*c1b0*/  IMAD R0, R29, R0, R2 ;  /* 0x000000001d007224 */ /* 0x000fe400078e0202 */
[----:B------:R-:W-:-:S03]  /*c1c0*/  @!P6 IMAD.IADD R9, R9, 0x1, -R29 ;  /* 0x000000010909e824 */ /* 0x000fc600078e0a1d */
[----:B------:R-:W-:-:S07]  /*c1d0*/  ISETP.GT.U32.AND P6, PT, R29, R0, PT ;  /* 0x000000001d00720c */ /* 0x000fce0003fc4070 */
[----:B------:R-:W-:-:S04]  /*c1e0*/  @!P1 IMAD.IADD R3, R3, 0x1, -R29 ;  /* 0x0000000103039824 */ /* 0x000fc800078e0a1d */
[----:B------:R-:W-:Y:S01]  /*c1f0*/  IMAD.MOV.U32 R12, RZ, RZ, R3 ;  /* 0x000000ffff0c7224 */ /* 0x000fe200078e0003 */
[----:B------:R-:W-:Y:S01]  /*c200*/  IABS R4, R20 ;  /* 0x0000001400047213 */ /* 0x000fe20000000000 */
[----:B------:R-:W-:Y:S01]  /*c210*/  @!P6 IMAD.IADD R0, R0, 0x1, -R29 ;  /* 0x000000010000e824 */ /* 0x000fe200078e0a1d */
[----:B------:R-:W-:Y:S01]  /*c220*/  ISETP.GE.AND P1, PT, R14, RZ, PT ;  /* 0x000000ff0e00720c */ /* 0x000fe20003f26270 */
[----:B------:R-:W-:Y:S01]  /*c230*/  @!P0 IMAD.MOV R12, RZ, RZ, -R12 ;  /* 0x000000ffff0c8224 */ /* 0x000fe200078e0a0c */
[----:B------:R-:W5:Y:S01]  /*c240*/  LDL.LU R14, [R1+0x38] ;  /* 0x00003800010e7983 */ /* 0x000f620000300800 */
[----:B------:R-:W-:Y:S01]  /*c250*/  ISETP.GE.AND P3, PT, R21, RZ, PT ;  /* 0x000000ff1500720c */ /* 0x000fe20003f66270 */
[----:B------:R-:W-:Y:S01]  /*c260*/  IMAD.HI.U32 R11, R28, R4, RZ ;  /* 0x000000041c0b7227 */ /* 0x000fe200078e00ff */
[----:B------:R-:W-:Y:S01]  /*c270*/  ISETP.GT.U32.AND P6, PT, R29, R0, PT ;  /* 0x000000001d00720c */ /* 0x000fe20003fc4070 */
[----:B------:R-:W-:Y:S01]  /*c280*/  STL [R1+0x474], R12 ;  /* 0x0004740c01007387 */ /* 0x000fe20000100800 */
[----:B------:R-:W-:-:S03]  /*c290*/  IABS R7, R19 ;  /* 0x0000001300077213 */ /* 0x000fc60000000000 */
[----:B------:R-:W5:Y:S01]  /*c2a0*/  LDL.LU R22, [R1+0x3c] ;  /* 0x00003c0001167983 */ /* 0x000f620000300800 */
[----:B------:R-:W-:Y:S01]  /*c2b0*/  IMAD.MOV R11, RZ, RZ, -R11 ;  /* 0x000000ffff0b7224 */ /* 0x000fe200078e0a0b */
[----:B------:R-:W-:Y:S02]  /*c2c0*/  ISETP.GT.U32.AND P0, PT, R29, R5, PT ;  /* 0x000000051d00720c */ /* 0x000fe40003f04070 */
[----:B------:R-:W-:Y:S01]  /*c2d0*/  ISETP.GE.AND P4, PT, R17, RZ, PT ;  /* 0x000000ff1100720c */ /* 0x000fe20003f86270 */
[----:B------:R-:W-:Y:S01]  /*c2e0*/  IMAD R4, R29, R11, R4 ;  /* 0x0000000b1d047224 */ /* 0x000fe200078e0204 */
[----:B------:R-:W5:Y:S01]  /*c2f0*/  LDL.LU R17, [R1+0x40] ;  /* 0x0000400001117983 */ /* 0x000f620000300800 */
[----:B0-----:R-:W-:-:S04]  /*c300*/  IMAD.HI.U32 R6, R28, R7, RZ ;  /* 0x000000071c067227 */ /* 0x001fc800078e00ff */
[----:B------:R-:W-:Y:S01]  /*c310*/  @!P3 IMAD.MOV R10, RZ, RZ, -R10 ;  /* 0x000000ffff0ab224 */ /* 0x000fe200078e0a0a */
[C---:B------:R-:W-:Y:S01]  /*c320*/  ISETP.GT.U32.AND P3, PT, R29.reuse, R4, PT ;  /* 0x000000041d00720c */ /* 0x040fe20003f64070 */
[----:B------:R-:W-:Y:S02]  /*c330*/  IMAD.MOV R6, RZ, RZ, -R6 ;  /* 0x000000ffff067224 */ /* 0x000fe400078e0a06 */
[----:B------:R-:W-:Y:S02]  /*c340*/  @!P6 IMAD.IADD R0, R0, 0x1, -R29 ;  /* 0x000000010000e824 */ /* 0x000fe400078e0a1d */
[----:B------:R-:W-:Y:S02]  /*c350*/  IMAD R7, R29, R6, R7 ;  /* 0x000000061d077224 */ /* 0x000fe400078e0207 */
[----:B------:R-:W-:Y:S02]  /*c360*/  @!P0 IMAD.IADD R5, R5, 0x1, -R29 ;  /* 0x0000000105058824 */ /* 0x000fe400078e0a1d */
[----:B------:R-:W-:-:S02]  /*c370*/  IMAD.MOV.U32 R6, RZ, RZ, R0 ;  /* 0x000000ffff067224 */ /* 0x000fc400078e0000 */
[----:B------:R-:W-:Y:S02]  /*c380*/  @!P4 IMAD.MOV R9, RZ, RZ, -R9 ;  /* 0x000000ffff09c224 */ /* 0x000fe400078e0a09 */
[----:B------:R-:W-:Y:S02]  /*c390*/  @!P1 IMAD.MOV R8, RZ, RZ, -R8 ;  /* 0x000000ffff089224 */ /* 0x000fe400078e0a08 */
[----:B------:R-:W-:Y:S01]  /*c3a0*/  @!P2 IMAD.MOV R5, RZ, RZ, -R5 ;  /* 0x000000ffff05a224 */ /* 0x000fe200078e0a05 */
[----:B------:R5:W-:Y:S01]  /*c3b0*/  STL [R1+0x478], R10 ;  /* 0x0004780a01007387 */ /* 0x000be20000100800 */
[----:B------:R-:W-:-:S03]  /*c3c0*/  @!P5 IMAD.MOV R6, RZ, RZ, -R6 ;  /* 0x000000ffff06d224 */ /* 0x000fc600078e0a06 */
[----:B------:R0:W-:Y:S01]  /*c3d0*/  STL [R1+0x47c], R9 ;  /* 0x00047c0901007387 */ /* 0x0001e20000100800 */
[----:B------:R-:W-:-:S03]  /*c3e0*/  @!P3 IMAD.IADD R4, R4, 0x1, -R29 ;  /* 0x000000010404b824 */ /* 0x000fc600078e0a1d */
[----:B------:R0:W-:Y:S04]  /*c3f0*/  STL [R1+0x480], R8 ;  /* 0x0004800801007387 */ /* 0x0001e80000100800 */
[----:B------:R0:W-:Y:S04]  /*c400*/  STL [R1+0x484], R5 ;  /* 0x0004840501007387 */ /* 0x0001e80000100800 */
[----:B------:R0:W-:Y:S01]  /*c410*/  STL [R1+0x488], R6 ;  /* 0x0004880601007387 */ /* 0x0001e20000100800 */
[----:B---3--:R-:W-:Y:S02]  /*c420*/  ISETP.GE.AND P3, PT, R15, RZ, PT ;  /* 0x000000ff0f00720c */ /* 0x008fe40003f66270 */
[----:B------:R-:W-:-:S02]  /*c430*/  IABS R0, R15 ;  /* 0x0000000f00007213 */ /* 0x000fc40000000000 */
[----:B------:R-:W3:Y:S01]  /*c440*/  LDL.LU R15, [R1+0x44] ;  /* 0x00004400010f7983 */ /* 0x000ee20000300800 */
[----:B----4-:R-:W-:Y:S02]  /*c450*/  ISETP.GE.AND P5, PT, R16, RZ, PT ;  /* 0x000000ff1000720c */ /* 0x010fe40003fa6270 */
[----:B------:R-:W-:Y:S02]  /*c460*/  IABS R11, R16 ;  /* 0x00000010000b7213 */ /* 0x000fe40000000000 */
[----:B------:R-:W4:Y:S04]  /*c470*/  LDL.LU R16, [R1+0x48] ;  /* 0x0000480001107983 */ /* 0x000f280000300800 */
[----:B------:R-:W3:Y:S01]  /*c480*/  LDL.LU R21, [R1+0x4c] ;  /* 0x00004c0001157983 */ /* 0x000ee20000300800 */
[----:B------:R-:W-:-:S03]  /*c490*/  ISETP.GE.AND P4, PT, R20, RZ, PT ;  /* 0x000000ff1400720c */ /* 0x000fc60003f86270 */
[----:B------:R-:W3:Y:S01]  /*c4a0*/  LDL.LU R20, [R1+0x50] ;  /* 0x0000500001147983 */ /* 0x000ee20000300800 */
[----:B------:R-:W-:Y:S02]  /*c4b0*/  ISETP.GT.U32.AND P6, PT, R29, R7, PT ;  /* 0x000000071d00720c */ /* 0x000fe40003fc4070 */
[----:B--2---:R-:W-:-:S05]  /*c4c0*/  IABS R2, R18 ;  /* 0x0000001200027213 */ /* 0x004fca0000000000 */
[----:B------:R-:W-:-:S04]  /*c4d0*/  IMAD.HI.U32 R3, R28, R2, RZ ;  /* 0x000000021c037227 */ /* 0x000fc800078e00ff */
[----:B------:R-:W-:Y:S02]  /*c4e0*/  IMAD.MOV R3, RZ, RZ, -R3 ;  /* 0x000000ffff037224 */ /* 0x000fe400078e0a03 */
[----:B------:R-:W-:Y:S02]  /*c4f0*/  @!P6 IMAD.IADD R7, R7, 0x1, -R29 ;  /* 0x000000010707e824 */ /* 0x000fe400078e0a1d */
[C---:B------:R-:W-:Y:S02]  /*c500*/  IMAD R2, R29.reuse, R3, R2 ;  /* 0x000000031d027224 */ /* 0x040fe400078e0202 */
[----:B------:R-:W-:Y:S01]  /*c510*/  IMAD.HI.U32 R3, R28, R0, RZ ;  /* 0x000000001c037227 */ /* 0x000fe200078e00ff */
[C---:B------:R-:W-:Y:S02]  /*c520*/  ISETP.GT.U32.AND P6, PT, R29.reuse, R7, PT ;  /* 0x000000071d00720c */ /* 0x040fe40003fc4070 */
[----:B------:R-:W-:Y:S01]  /*c530*/  ISETP.GT.U32.AND P2, PT, R29, R4, PT ;  /* 0x000000041d00720c */ /* 0x000fe20003f44070 */
[----:B------:R-:W-:-:S04]  /*c540*/  IMAD.MOV R3, RZ, RZ, -R3 ;  /* 0x000000ffff037224 */ /* 0x000fc800078e0a03 */
[----:B------:R-:W-:-:S06]  /*c550*/  IMAD R0, R29, R3, R0 ;  /* 0x000000031d007224 */ /* 0x000fcc00078e0200 */
[--C-:B------:R-:W-:Y:S01]  /*c560*/  @!P6 IMAD.IADD R7, R7, 0x1, -R29.reuse ;  /* 0x000000010707e824 */ /* 0x100fe200078e0a1d */
[C---:B------:R-:W-:Y:S01]  /*c570*/  ISETP.GT.U32.AND P6, PT, R29.reuse, R0, PT ;  /* 0x000000001d00720c */ /* 0x040fe20003fc4070 */
[----:B------:R-:W-:Y:S01]  /*c580*/  @!P2 IMAD.IADD R4, R4, 0x1, -R29 ;  /* 0x000000010404a824 */ /* 0x000fe200078e0a1d */
[----:B------:R-:W-:-:S03]  /*c590*/  ISETP.GT.U32.AND P2, PT, R29, R2, PT ;  /* 0x000000021d00720c */ /* 0x000fc60003f44070 */
[----:B------:R-:W-:Y:S01]  /*c5a0*/  @!P4 IMAD.MOV R4, RZ, RZ, -R4 ;  /* 0x000000ffff04c224 */ /* 0x000fe200078e0a04 */
[----:B-----5:R-:W-:Y:S02]  /*c5b0*/  IABS R10, R14 ;  /* 0x0000000e000a7213 */ /* 0x020fe40000000000 */
[----:B------:R-:W-:Y:S02]  /*c5c0*/  ISETP.GE.AND P1, PT, R19, RZ, PT ;  /* 0x000000ff1300720c */ /* 0x000fe40003f26270 */
[----:B------:R4:W-:Y:S01]  /*c5d0*/  STL [R1+0x468], R4 ;  /* 0x0004680401007387 */ /* 0x0009e20000100800 */
[----:B------:R-:W-:Y:S01]  /*c5e0*/  ISETP.GE.AND P0, PT, R18, RZ, PT ;  /* 0x000000ff1200720c */ /* 0x000fe20003f06270 */
[----:B0-----:R-:W-:Y:S02]  /*c5f0*/  IMAD.HI.U32 R9, R28, R10, RZ ;  /* 0x0000000a1c097227 */ /* 0x001fe400078e00ff */
[----:B------:R-:W2:Y:S01]  /*c600*/  LDL.LU R19, [R1+0x54] ;  /* 0x0000540001137983 */ /* 0x000ea20000300800 */
[----:B------:R-:W-:Y:S01]  /*c610*/  IABS R8, R22 ;  /* 0x0000001600087213 */ /* 0x000fe20000000000 */
[----:B------:R-:W-:-:S02]  /*c620*/  @!P6 IMAD.IADD R0, R0, 0x1, -R29 ;  /* 0x000000010000e824 */ /* 0x000fc400078e0a1d */
[----:B------:R-:W5:Y:S01]  /*c630*/  LDL.LU R18, [R1+0x58] ;  /* 0x0000580001127983 */ /* 0x000f620000300800 */
[C---:B------:R-:W-:Y:S02]  /*c640*/  IMAD.HI.U32 R12, R28.reuse, R11, RZ ;  /* 0x0000000b1c0c7227 */ /* 0x040fe400078e00ff */
[----:B------:R-:W-:Y:S02]  /*c650*/  ISETP.GT.U32.AND P4, PT, R29, R0, PT ;  /* 0x000000001d00720c */ /* 0x000fe40003f84070 */
[----:B------:R-:W-:Y:S02]  /*c660*/  IMAD.MOV R9, RZ, RZ, -R9 ;  /* 0x000000ffff097224 */ /* 0x000fe400078e0a09 */
[----:B------:R-:W-:-:S04]  /*c670*/  IMAD.HI.U32 R5, R28, R8, RZ ;  /* 0x000000081c057227 */ /* 0x000fc800078e00ff */
[----:B------:R-:W-:Y:S02]  /*c680*/  IMAD.MOV R12, RZ, RZ, -R12 ;  /* 0x000000ffff0c7224 */ /* 0x000fe400078e0a0c */
[----:B------:R-:W-:Y:S02]  /*c690*/  @!P2 IMAD.IADD R2, R2, 0x1, -R29 ;  /* 0x000000010202a824 */ /* 0x000fe400078e0a1d */
[C---:B------:R-:W-:Y:S02]  /*c6a0*/  IMAD R10, R29.reuse, R9, R10 ;  /* 0x000000091d0a7224 */ /* 0x040fe400078e020a */
[----:B------:R-:W-:Y:S02]  /*c6b0*/  IMAD.MOV R5, RZ, RZ, -R5 ;  /* 0x000000ffff057224 */ /* 0x000fe400078e0a05 */
[C---:B------:R-:W-:Y:S02]  /*c6c0*/  IMAD R11, R29.reuse, R12, R11 ;  /* 0x0000000c1d0b7224 */ /* 0x040fe400078e020b */
[----:B------:R-:W-:Y:S01]  /*c6d0*/  IMAD.MOV.U32 R9, RZ, RZ, R7 ;  /* 0x000000ffff097224 */ /* 0x000fe200078e0007 */
[----:B------:R-:W-:Y:S01]  /*c6e0*/  IABS R6, R17 ;  /* 0x0000001100067213 */ /* 0x000fe20000000000 */
[C---:B------:R-:W-:Y:S01]  /*c6f0*/  IMAD R8, R29.reuse, R5, R8 ;  /* 0x000000051d087224 */ /* 0x040fe200078e0208 */
[C---:B------:R-:W-:Y:S01]  /*c700*/  ISETP.GT.U32.AND P6, PT, R29.reuse, R2, PT ;  /* 0x000000021d00720c */ /* 0x040fe20003fc4070 */
[----:B------:R-:W-:Y:S01]  /*c710*/  @!P1 IMAD.MOV R9, RZ, RZ, -R9 ;  /* 0x000000ffff099224 */ /* 0x000fe200078e0a09 */
[----:B------:R-:W-:Y:S01]  /*c720*/  ISETP.GT.U32.AND P1, PT, R29, R11, PT ;  /* 0x0000000b1d00720c */ /* 0x000fe20003f24070 */
[----:B------:R-:W-:-:S04]  /*c730*/  IMAD.HI.U32 R3, R28, R6, RZ ;  /* 0x000000061c037227 */ /* 0x000fc800078e00ff */
[----:B------:R-:W-:Y:S01]  /*c740*/  @!P4 IMAD.IADD R0, R0, 0x1, -R29 ;  /* 0x000000010000c824 */ /* 0x000fe200078e0a1d */
[----:B------:R-:W-:Y:S01]  /*c750*/  ISETP.GT.U32.AND P4, PT, R29, R8, PT ;  /* 0x000000081d00720c */ /* 0x000fe20003f84070 */
[----:B------:R-:W-:-:S04]  /*c760*/  IMAD.MOV R3, RZ, RZ, -R3 ;  /* 0x000000ffff037224 */ /* 0x000fc800078e0a03 */
[C---:B------:R-:W-:Y:S02]  /*c770*/  IMAD R6, R29.reuse, R3, R6 ;  /* 0x000000031d067224 */ /* 0x040fe400078e0206 */
[--C-:B------:R-:W-:Y:S01]  /*c780*/  @!P6 IMAD.IADD R2, R2, 0x1, -R29.reuse ;  /* 0x000000010202e824 */ /* 0x100fe200078e0a1d */
[----:B------:R-:W-:Y:S01]  /*c790*/  ISETP.GT.U32.AND P6, PT, R29, R10, PT ;  /* 0x0000000a1d00720c */ /* 0x000fe20003fc4070 */
[----:B------:R-:W-:Y:S01]  /*c7a0*/  @!P1 IMAD.IADD R11, R11, 0x1, -R29 ;  /* 0x000000010b0b9824 */ /* 0x000fe200078e0a1d */
[----:B------:R-:W-:-:S03]  /*c7b0*/  ISETP.GT.U32.AND P1, PT, R29, R6, PT ;  /* 0x000000061d00720c */ /* 0x000fc60003f24070 */
[----:B------:R-:W-:Y:S01]  /*c7c0*/  @!P4 IMAD.IADD R8, R8, 0x1, -R29 ;  /* 0x000000010808c824 */ /* 0x000fe200078e0a1d */
[----:B------:R-:W-:-:S07]  /*c7d0*/  ISETP.GT.U32.AND P4, PT, R29, R11, PT ;  /* 0x0000000b1d00720c */ /* 0x000fce0003f84070 */
[--C-:B------:R-:W-:Y:S02]  /*c7e0*/  @!P6 IMAD.IADD R10, R10, 0x1, -R29.reuse ;  /* 0x000000010a0ae824 */ /* 0x100fe400078e0a1d */
[----:B------:R-:W-:-:S03]  /*c7f0*/  @!P1 IMAD.IADD R6, R6, 0x1, -R29 ;  /* 0x0000000106069824 */ /* 0x000fc600078e0a1d */
[----:B------:R-:W-:Y:S01]  /*c800*/  ISETP.GT.U32.AND P1, PT, R29, R10, PT ;  /* 0x0000000a1d00720c */ /* 0x000fe20003f24070 */
[----:B------:R-:W-:Y:S01]  /*c810*/  @!P4 IMAD.IADD R11, R11, 0x1, -R29 ;  /* 0x000000010b0bc824 */ /* 0x000fe200078e0a1d */
[----:B------:R-:W-:Y:S01]  /*c820*/  ISETP.GE.AND P2, PT, R14, RZ, PT ;  /* 0x000000ff0e00720c */ /* 0x000fe20003f46270 */
[----:B------:R-:W-:Y:S01]  /*c830*/  IMAD.MOV.U32 R23, RZ, RZ, R2 ;  /* 0x000000ffff177224 */ /* 0x000fe200078e0002 */
[----:B------:R-:W2:Y:S01]  /*c840*/  LDL.LU R14, [R1+0x5c] ;  /* 0x00005c00010e7983 */ /* 0x000ea20000300800 */
[----:B------:R-:W-:Y:S02]  /*c850*/  @!P3 IMAD.MOV R0, RZ, RZ, -R0 ;  /* 0x000000ffff00b224 */ /* 0x000fe400078e0a00 */
[----:B------:R-:W-:Y:S01]  /*c860*/  @!P0 IMAD.MOV R23, RZ, RZ, -R23 ;  /* 0x000000ffff178224 */ /* 0x000fe200078e0a17 */
[----:B------:R0:W-:Y:S05]  /*c870*/  STL [R1+0x46c], R9 ;  /* 0x00046c0901007387 */ /* 0x0001ea0000100800 */
[----:B------:R-:W-:-:S02]  /*c880*/  @!P1 IMAD.IADD R10, R10, 0x1, -R29 ;  /* 0x000000010a0a9824 */ /* 0x000fc400078e0a1d */
[----:B------:R-:W-:Y:S01]  /*c890*/  @!P5 IMAD.MOV R11, RZ, RZ, -R11 ;  /* 0x000000ffff0bd224 */ /* 0x000fe200078e0a0b */
[----:B------:R-:W-:Y:S04]  /*c8a0*/  STL [R1+0x464], R23 ;  /* 0x0004641701007387 */ /* 0x000fe80000100800 */
[----:B------:R-:W-:Y:S04]  /*c8b0*/  STL [R1+0x45c], R0 ;  /* 0x00045c0001007387 */ /* 0x000fe80000100800 */
[----:B------:R-:W-:Y:S01]  /*c8c0*/  STL [R1+0x3fc], R11 ;  /* 0x0003fc0b01007387 */ /* 0x000fe20000100800 */
[----:B----4-:R-:W-:-:S05]  /*c8d0*/  IABS R4, R16 ;  /* 0x0000001000047213 */ /* 0x010fca0000000000 */
[----:B------:R-:W-:-:S04]  /*c8e0*/  IMAD.HI.U32 R13, R28, R4, RZ ;  /* 0x000000041c0d7227 */ /* 0x000fc800078e00ff */
[----:B------:R-:W-:-:S04]  /*c8f0*/  IMAD.MOV R13, RZ, RZ, -R13 ;  /* 0x000000ffff0d7224 */ /* 0x000fc800078e0a0d */
[----:B------:R-:W-:-:S05]  /*c900*/  IMAD R4, R29, R13, R4 ;  /* 0x0000000d1d047224 */ /* 0x000fca00078e0204 */
[----:B------:R-:W-:Y:S02]  /*c910*/  ISETP.GT.U32.AND P4, PT, R29, R4, PT ;  /* 0x000000041d00720c */ /* 0x000fe40003f84070 */
[----:B---3--:R-:W-:-:S05]  /*c920*/  IABS R5, R15 ;  /* 0x0000000f00057213 */ /* 0x008fca0000000000 */
[----:B0-----:R-:W-:-:S06]  /*c930*/  IMAD.HI.U32 R9, R28, R5, RZ ;  /* 0x000000051c097227 */ /* 0x001fcc00078e00ff */
[----:B------:R-:W-:Y:S01]  /*c940*/  @!P4 IMAD.IADD R4, R4, 0x1, -R29 ;  /* 0x000000010404c824 */ /* 0x000fe200078e0a1d */
[----:B------:R-:W-:Y:S01]  /*c950*/  ISETP.GE.AND P4, PT, R15, RZ, PT ;  /* 0x000000ff0f00720c */ /* 0x000fe20003f86270 */
[----:B------:R-:W-:Y:S02]  /*c960*/  IMAD.MOV.U32 R15, RZ, RZ, R10 ;  /* 0x000000ffff0f7224 */ /* 0x000fe400078e000a */
[----:B------:R-:W-:Y:S02]  /*c970*/  IMAD.MOV R9, RZ, RZ, -R9 ;  /* 0x000000ffff097224 */ /* 0x000fe400078e0a09 */
[----:B------:R-:W-:Y:S02]  /*c980*/  @!P2 IMAD.MOV R15, RZ, RZ, -R15 ;  /* 0x000000ffff0fa224 */ /* 0x000fe400078e0a0f */
[----:B------:R-:W-:-:S03]  /*c990*/  IMAD R5, R29, R9, R5 ;  /* 0x000000091d057224 */ /* 0x000fc600078e0205 */
[----:B------:R0:W-:Y:S01]  /*c9a0*/  STL [R1+0x400], R15 ;  /* 0x0004000f01007387 */ /* 0x0001e20000100800 */
[----:B------:R-:W-:Y:S02]  /*c9b0*/  IABS R3, R21 ;  /* 0x0000001500037213 */ /* 0x000fe40000000000 */
[----:B------:R-:W-:Y:S01]  /*c9c0*/  ISETP.GT.U32.AND P6, PT, R29, R5, PT ;  /* 0x000000051d00720c */ /* 0x000fe20003fc4070 */
[----:B0-----:R-:W3:Y:S02]  /*c9d0*/  LDL.LU R15, [R1+0x60] ;  /* 0x00006000010f7983 */ /* 0x001ee40000300800 */
[----:B------:R-:W-:-:S04]  /*c9e0*/  IMAD.HI.U32 R12, R28, R3, RZ ;  /* 0x000000031c0c7227 */ /* 0x000fc800078e00ff */
[----:B------:R-:W-:-:S06]  /*c9f0*/  IMAD.MOV R12, RZ, RZ, -R12 ;  /* 0x000000ffff0c7224 */ /* 0x000fcc00078e0a0c */
[----:B------:R-:W-:Y:S02]  /*ca00*/  @!P6 IMAD.IADD R5, R5, 0x1, -R29 ;  /* 0x000000010505e824 */ /* 0x000fe400078e0a1d */
[----:B------:R-:W-:-:S03]  /*ca10*/  IMAD R3, R29, R12, R3 ;  /* 0x0000000c1d037224 */ /* 0x000fc600078e0203 */
[C---:B------:R-:W-:Y:S02]  /*ca20*/  ISETP.GT.U32.AND P3, PT, R29.reuse, R5, PT ;  /* 0x000000051d00720c */ /* 0x040fe40003f64070 */
[----:B------:R-:W-:-:S11]  /*ca30*/  ISETP.GT.U32.AND P1, PT, R29, R3, PT ;  /* 0x000000031d00720c */ /* 0x000fd60003f24070 */
[--C-:B------:R-:W-:Y:S01]  /*ca40*/  @!P3 IMAD.IADD R5, R5, 0x1, -R29.reuse ;  /* 0x000000010505b824 */ /* 0x100fe200078e0a1d */
[----:B------:R-:W-:Y:S01]  /*ca50*/  ISETP.GE.AND P3, PT, R17, RZ, PT ;  /* 0x000000ff1100720c */ /* 0x000fe20003f66270 */
[----:B------:R-:W-:Y:S01]  /*ca60*/  @!P1 IMAD.IADD R3, R3, 0x1, -R29 ;  /* 0x0000000103039824 */ /* 0x000fe200078e0a1d */
[----:B------:R-:W-:Y:S01]  /*ca70*/  ISETP.GE.AND P1, PT, R16, RZ, PT ;  /* 0x000000ff1000720c */ /* 0x000fe20003f26270 */
[----:B------:R-:W4:Y:S04]  /*ca80*/  LDL.LU R17, [R1+0x64] ;  /* 0x0000640001117983 */ /* 0x000f280000300800 */
[----:B------:R-:W4:Y:S01]  /*ca90*/  LDL.LU R16, [R1+0x68] ;  /* 0x0000680001107983 */ /* 0x000f220000300800 */
[----:B------:R-:W-:Y:S02]  /*caa0*/  IABS R7, R20 ;  /* 0x0000001400077213 */ /* 0x000fe40000000000 */
[----:B------:R-:W-:-:S03]  /*cab0*/  ISETP.GT.U32.AND P6, PT, R29, R6, PT ;  /* 0x000000061d00720c */ /* 0x000fc60003fc4070 */
[----:B------:R-:W-:Y:S01]  /*cac0*/  IMAD.HI.U32 R9, R28, R7, RZ ;  /* 0x000000071c097227 */ /* 0x000fe200078e00ff */
[----:B------:R-:W-:-:S03]  /*cad0*/  ISETP.GT.U32.AND P0, PT, R29, R8, PT ;  /* 0x000000081d00720c */ /* 0x000fc60003f04070 */
[----:B------:R-:W-:-:S04]  /*cae0*/  IMAD.MOV R9, RZ, RZ, -R9 ;  /* 0x000000ffff097224 */ /* 0x000fc800078e0a09 */
[----:B------:R-:W-:Y:S02]  /*caf0*/  IMAD R2, R29, R9, R7 ;  /* 0x000000091d027224 */ /* 0x000fe400078e0207 */
[----:B------:R-:W-:-:S03]  /*cb00*/  @!P6 IMAD.IADD R6, R6, 0x1, -R29 ;  /* 0x000000010606e824 */ /* 0x000fc600078e0a1d */
[----:B------:R-:W-:Y:S01]  /*cb10*/  ISETP.GT.U32.AND P6, PT, R29, R2, PT ;  /* 0x000000021d00720c */ /* 0x000fe20003fc4070 */
[----:B------:R-:W-:Y:S01]  /*cb20*/  @!P0 IMAD.IADD R8, R8, 0x1, -R29 ;  /* 0x0000000108088824 */ /* 0x000fe200078e0a1d */
[----:B------:R-:W-:-:S03]  /*cb30*/  ISETP.GE.AND P0, PT, R22, RZ, PT ;  /* 0x000000ff1600720c */ /* 0x000fc60003f06270 */
[----:B------:R-:W-:-:S08]  /*cb40*/  IMAD.MOV.U32 R10, RZ, RZ, R8 ;  /* 0x000000ffff0a7224 */ /* 0x000fd000078e0008 */
[----:B------:R-:W-:Y:S02]  /*cb50*/  @!P6 IMAD.IADD R2, R2, 0x1, -R29 ;  /* 0x000000010202e824 */ /* 0x000fe400078e0a1d */
[----:B------:R-:W-:-:S03]  /*cb60*/  @!P0 IMAD.MOV R10, RZ, RZ, -R10 ;  /* 0x000000ffff0a8224 */ /* 0x000fc600078e0a0a */
[----:B------:R-:W-:Y:S01]  /*cb70*/  ISETP.GT.U32.AND P0, PT, R29, R2, PT ;  /* 0x000000021d00720c */ /* 0x000fe20003f04070 */
[----:B------:R-:W-:Y:S02]  /*cb80*/  IMAD.MOV.U32 R8, RZ, RZ, R6 ;  /* 0x000000ffff087224 */ /* 0x000fe400078e0006 */
[----:B------:R-:W-:Y:S02]  /*cb90*/  IMAD.MOV.U32 R6, RZ, RZ, R5 ;  /* 0x000000ffff067224 */ /* 0x000fe400078e0005 */
[----:B------:R-:W-:Y:S02]  /*cba0*/  @!P3 IMAD.MOV R8, RZ, RZ, -R8 ;  /* 0x000000ffff08b224 */ /* 0x000fe400078e0a08 */
[----:B------:R-:W-:Y:S01]  /*cbb0*/  @!P4 IMAD.MOV R6, RZ, RZ, -R6 ;  /* 0x000000ffff06c224 */ /* 0x000fe200078e0a06 */
[----:B------:R-:W-:Y:S01]  /*cbc0*/  STL [R1+0x428], R10 ;  /* 0x0004280a01007387 */ /* 0x000fe20000100800 */
[----:B-----5:R-:W-:-:S03]  /*cbd0*/  IABS R0, R18 ;  /* 0x0000001200007213 */ /* 0x020fc60000000000 */
[----:B------:R-:W-:Y:S01]  /*cbe0*/  STL [R1+0x448], R8 ;  /* 0x0004480801007387 */ /* 0x000fe20000100800 */
[----:B------:R-:W-:Y:S01]  /*cbf0*/  @!P0 IMAD.IADD R2, R2, 0x1, -R29 ;  /* 0x0000000102028824 */ /* 0x000fe200078e0a1d */
[----:B------:R-:W-:Y:S02]  /*cc00*/  ISETP.GE.AND P0, PT, R18, RZ, PT ;  /* 0x000000ff1200720c */ /* 0x000fe40003f06270 */
[----:B------:R0:W-:Y:S04]  /*cc10*/  STL [R1+0x44c], R6 ;  /* 0x00044c0601007387 */ /* 0x0001e80000100800 */
[----:B------:R-:W5:Y:S01]  /*cc20*/  LDL.LU R18, [R1+0x6c] ;  /* 0x00006c0001127983 */ /* 0x000f620000300800 */
[----:B--2---:R-:W-:-:S05]  /*cc30*/  IABS R7, R19 ;  /* 0x0000001300077213 */ /* 0x004fca0000000000 */
[----:B------:R-:W-:Y:S01]  /*cc40*/  IMAD.HI.U32 R13, R28, R7, RZ ;  /* 0x000000071c0d7227 */ /* 0x000fe200078e00ff */
[----:B------:R-:W-:-:S03]  /*cc50*/  ISETP.GT.U32.AND P6, PT, R29, R4, PT ;  /* 0x000000041d00720c */ /* 0x000fc60003fc4070 */
[----:B------:R-:W-:Y:S01]  /*cc60*/  IMAD.MOV R13, RZ, RZ, -R13 ;  /* 0x000000ffff0d7224 */ /* 0x000fe200078e0a0d */
[----:B------:R-:W-:-:S03]  /*cc70*/  ISETP.GT.U32.AND P5, PT, R29, R3, PT ;  /* 0x000000031d00720c */ /* 0x000fc60003fa4070 */
[----:B------:R-:W-:Y:S01]  /*cc80*/  IMAD R7, R29, R13, R7 ;  /* 0x0000000d1d077224 */ /* 0x000fe200078e0207 */
[----:B------:R-:W-:-:S04]  /*cc90*/  ISETP.GE.AND P3, PT, R21, RZ, PT ;  /* 0x000000ff1500720c */ /* 0x000fc80003f66270 */
[----:B------:R-:W-:Y:S01]  /*cca0*/  ISETP.GT.U32.AND P2, PT, R29, R7, PT ;  /* 0x000000071d00720c */ /* 0x000fe20003f44070 */
[----:B------:R-:W-:Y:S01]  /*ccb0*/  @!P6 IMAD.IADD R4, R4, 0x1, -R29 ;  /* 0x000000010404e824 */ /* 0x000fe200078e0a1d */
[----:B------:R-:W-:-:S03]  /*ccc0*/  ISETP.GE.AND P6, PT, R20, RZ, PT ;  /* 0x000000ff1400720c */ /* 0x000fc60003fc6270 */
[----:B------:R-:W-:Y:S02]  /*ccd0*/  @!P1 IMAD.MOV R4, RZ, RZ, -R4 ;  /* 0x000000ffff049224 */ /* 0x000fe400078e0a04 */
[--C-:B------:R-:W-:Y:S01]  /*cce0*/  @!P5 IMAD.IADD R3, R3, 0x1, -R29.reuse ;  /* 0x000000010303d824 */ /* 0x100fe200078e0a1d */
[----:B------:R-:W-:Y:S01]  /*ccf0*/  IABS R9, R14 ;  /* 0x0000000e00097213 */ /* 0x000fe20000000000 */
[----:B------:R-:W-:Y:S01]  /*cd00*/  IMAD.HI.U32 R12, R28, R0, RZ ;  /* 0x000000001c0c7227 */ /* 0x000fe200078e00ff */
[----:B------:R4:W-:Y:S03]  /*cd10*/  STL [R1+0x450], R4 ;  /* 0x0004500401007387 */ /* 0x0009e60000100800 */
[----:B------:R-:W-:Y:S01]  /*cd20*/  @!P2 IMAD.IADD R7, R7, 0x1, -R29 ;  /* 0x000000010707a824 */ /* 0x000fe200078e0a1d */
[----:B------:R-:W-:Y:S01]  /*cd30*/  ISETP.GE.AND P2, PT, R14, RZ, PT ;  /* 0x000000ff0e00720c */ /* 0x000fe20003f46270 */
[----:B------:R-:W-:Y:S01]  /*cd40*/  @!P3 IMAD.MOV R3, RZ, RZ, -R3 ;  /* 0x000000ffff03b224 */ /* 0x000fe200078e0a03 */
[----:B------:R-:W2:Y:S01]  /*cd50*/  LDL.LU R14, [R1+0x70] ;  /* 0x00007000010e7983 */ /* 0x000ea20000300800 */
[----:B------:R-:W-:-:S03]  /*cd60*/  IMAD.MOV R12, RZ, RZ, -R12 ;  /* 0x000000ffff0c7224 */ /* 0x000fc600078e0a0c */
[----:B------:R0:W-:Y:S01]  /*cd70*/  STL [R1+0x454], R3 ;  /* 0x0004540301007387 */ /* 0x0001e20000100800 */
[----:B------:R-:W-:Y:S02]  /*cd80*/  IMAD R0, R29, R12, R0 ;  /* 0x0000000c1d007224 */ /* 0x000fe400078e0200 */
[----:B------:R-:W-:-:S03]  /*cd90*/  @!P6 IMAD.MOV R2, RZ, RZ, -R2 ;  /* 0x000000ffff02e224 */ /* 0x000fc600078e0a02 */
[C---:B------:R-:W-:Y:S02]  /*cda0*/  ISETP.GT.U32.AND P4, PT, R29.reuse, R0, PT ;  /* 0x000000001d00720c */ /* 0x040fe40003f84070 */
[----:B------:R-:W-:Y:S02]  /*cdb0*/  ISETP.GT.U32.AND P1, PT, R29, R7, PT ;  /* 0x000000071d00720c */ /* 0x000fe40003f24070 */
[----:B------:R-:W-:-:S09]  /*cdc0*/  ISETP.GE.AND P5, PT, R19, RZ, PT ;  /* 0x000000ff1300720c */ /* 0x000fd20003fa6270 */
[----:B------:R-:W-:-:S05]  /*cdd0*/  @!P4 IMAD.IADD R0, R0, 0x1, -R29 ;  /* 0x000000010000c824 */ /* 0x000fca00078e0a1d */
[----:B------:R-:W-:Y:S01]  /*cde0*/  ISETP.GT.U32.AND P4, PT, R29, R0, PT ;  /* 0x000000001d00720c */ /* 0x000fe20003f84070 */
[----:B------:R-:W-:-:S04]  /*cdf0*/  @!P1 IMAD.IADD R7, R7, 0x1, -R29 ;  /* 0x0000000107079824 */ /* 0x000fc800078e0a1d */
[----:B------:R-:W-:-:S08]  /*ce00*/  @!P5 IMAD.MOV R7, RZ, RZ, -R7 ;  /* 0x000000ffff07d224 */ /* 0x000fd000078e0a07 */
[----:B------:R-:W-:Y:S01]  /*ce10*/  @!P4 IMAD.IADD R0, R0, 0x1, -R29 ;  /* 0x000000010000c824 */ /* 0x000fe200078e0a1d */
[----:B---3--:R-:W-:Y:S02]  /*ce20*/  ISETP.GE.AND P3, PT, R15, RZ, PT ;  /* 0x000000ff0f00720c */ /* 0x008fe40003f66270 */
[----:B0-----:R-:W-:Y:S02]  /*ce30*/  IABS R6, R15 ;  /* 0x0000000f00067213 */ /* 0x001fe40000000000 */
[----:B------:R-:W3:Y:S04]  /*ce40*/  LDL.LU R15, [R1+0x74] ;  /* 0x00007400010f7983 */ /* 0x000ee80000300800 */
[----:B------:R-:W-:Y:S04]  /*ce50*/  STL [R1+0x458], R2 ;  /* 0x0004580201007387 */ /* 0x000fe80000100800 */
[----:B------:R-:W3:Y:S04]  /*ce60*/  LDL.LU R20, [R1+0x78] ;  /* 0x0000780001147983 */ /* 0x000ee80000300800 */
[----:B------:R-:W3:Y:S04]  /*ce70*/  LDL.LU R19, [R1+0x7c] ;  /* 0x00007c0001137983 */ /* 0x000ee80000300800 */
[----:B------:R-:W-:Y:S01]  /*ce80*/  STL [R1+0x440], R7 ;  /* 0x0004400701007387 */ /* 0x000fe20000100800 */
[----:B----4-:R-:W-:-:S02]  /*ce90*/  IABS R4, R17 ;  /* 0x0000001100047213 */ /* 0x010fc40000000000 */
[----:B------:R-:W-:Y:S02]  /*cea0*/  IABS R3, R16 ;  /* 0x0000001000037213 */ /* 0x000fe40000000000 */
[----:B------:R-:W-:Y:S02]  /*ceb0*/  ISETP.GE.AND P4, PT, R16, RZ, PT ;  /* 0x000000ff1000720c */ /* 0x000fe40003f86270 */
[----:B------:R-:W4:Y:S01]  /*cec0*/  LDL.LU R16, [R1+0x80] ;  /* 0x0000800001107983 */ /* 0x000f220000300800 */
[----:B------:R-:W-:-:S03]  /*ced0*/  ISETP.GE.AND P1, PT, R17, RZ, PT ;  /* 0x000000ff1100720c */ /* 0x000fc60003f26270 */
[----:B------:R-:W4:Y:S01]  /*cee0*/  LDL.LU R17, [R1+0x84] ;  /* 0x0000840001117983 */ /* 0x000f220000300800 */
[----:B------:R-:W-:-:S04]  /*cef0*/  IMAD.HI.U32 R5, R28, R9, RZ ;  /* 0x000000091c057227 */ /* 0x000fc800078e00ff */
[----:B------:R-:W-:-:S04]  /*cf00*/  IMAD.MOV R5, RZ, RZ, -R5 ;  /* 0x000000ffff057224 */ /* 0x000fc800078e0a05 */
[----:B------:R-:W-:-:S05]  /*cf10*/  IMAD R9, R29, R5, R9 ;  /* 0x000000051d097224 */ /* 0x000fca00078e0209 */
[----:B------:R-:W-:Y:S01]  /*cf20*/  ISETP.GT.U32.AND P6, PT, R29, R9, PT ;  /* 0x000000091d00720c */ /* 0x000fe20003fc4070 */
[----:B------:R-:W-:-:S12]  /*cf30*/  IMAD.HI.U32 R5, R28, R3, RZ ;  /* 0x000000031c057227 */ /* 0x000fd800078e00ff */
[----:B------:R-:W-:-:S05]  /*cf40*/  @!P6 IMAD.IADD R9, R9, 0x1, -R29 ;  /* 0x000000010909e824 */ /* 0x000fca00078e0a1d */
[----:B------:R-:W-:Y:S01]  /*cf50*/  ISETP.GT.U32.AND P6, PT, R29, R9, PT ;  /* 0x000000091d00720c */ /* 0x000fe20003fc4070 */
[----:B------:R-:W-:-:S04]  /*cf60*/  IMAD.MOV R5, RZ, RZ, -R5 ;  /* 0x000000ffff057224 */ /* 0x000fc800078e0a05 */
[----:B------:R-:W-:-:S08]  /*cf70*/  IMAD R3, R29, R5, R3 ;  /* 0x000000051d037224 */ /* 0x000fd000078e0203 */
[----:B------:R-:W-:Y:S01]  /*cf80*/  @!P6 IMAD.IADD R9, R9, 0x1, -R29 ;  /* 0x000000010909e824 */ /* 0x000fe200078e0a1d */
[----:B------:R-:W-:Y:S01]  /*cf90*/  ISETP.GT.U32.AND P6, PT, R29, R3, PT ;  /* 0x000000031d00720c */ /* 0x000fe20003fc4070 */
[----:B------:R-:W-:-:S04]  /*cfa0*/  IMAD.MOV.U32 R11, RZ, RZ, R0 ;  /* 0x000000ffff0b7224 */ /* 0x000fc800078e0000 */
[----:B------:R-:W-:-:S08]  /*cfb0*/  @!P0 IMAD.MOV R11, RZ, RZ, -R11 ;  /* 0x000000ffff0b8224 */ /* 0x000fd000078e0a0b */
[----:B------:R-:W-:Y:S01]  /*cfc0*/  @!P6 IMAD.IADD R3, R3, 0x1, -R29 ;  /* 0x000000010303e824 */ /* 0x000fe200078e0a1d */
[----:B------:R0:W-:Y:S04]  /*cfd0*/  STL [R1+0x444], R11 ;  /* 0x0004440b01007387 */ /* 0x0001e80000100800 */
[----:B------:R-:W-:Y:S01]  /*cfe0*/  ISETP.GT.U32.AND P6, PT, R29, R3, PT ;  /* 0x000000031d00720c */ /* 0x000fe20003fc4070 */
[----:B0-----:R-:W-:-:S04]  /*cff0*/  IMAD.MOV.U32 R11, RZ, RZ, R9 ;  /* 0x000000ffff0b7224 */ /* 0x001fc800078e0009 */
[----:B------:R-:W-:Y:S01]  /*d000*/  @!P2 IMAD.MOV R11, RZ, RZ, -R11 ;  /* 0x000000ffff0ba224 */ /* 0x000fe200078e0a0b */
[----:B-----5:R-:W-:-:S07]  /*d010*/  IABS R2, R18 ;  /* 0x0000001200027213 */ /* 0x020fce0000000000 */
[----:B------:R-:W-:Y:S01]  /*d020*/  @!P6 IMAD.IADD R3, R3, 0x1, -R29 ;  /* 0x000000010303e824 */ /* 0x000fe200078e0a1d */
[----:B------:R-:W-:Y:S01]  /*d030*/  ISETP.GE.AND P6, PT, R18, RZ, PT ;  /* 0x000000ff1200720c */ /* 0x000fe20003fc6270 */
[----:B------:R0:W-:Y:S04]  /*d040*/  STL [R1+0x43c], R11 ;  /* 0x00043c0b01007387 */ /* 0x0001e80000100800 */
[----:B------:R-:W5:Y:S01]  /*d050*/  LDL.LU R18, [R1+0x88] ;  /* 0x0000880001127983 */ /* 0x000f620000300800 */
[----:B------:R-:W-:-:S04]  /*d060*/  IMAD.HI.U32 R10, R28, R6, RZ ;  /* 0x000000061c0a7227 */ /* 0x000fc800078e00ff */
[----:B------:R-:W-:-:S04]  /*d070*/  IMAD.HI.U32 R8, R28, R4, RZ ;  /* 0x000000041c087227 */ /* 0x000fc800078e00ff */
[----:B------:R-:W-:Y:S02]  /*d080*/  IMAD.MOV R10, RZ, RZ, -R10 ;  /* 0x000000ffff0a7224 */ /* 0x000fe400078e0a0a */
[----:B------:R-:W-:Y:S02]  /*d090*/  IMAD.MOV R8, RZ, RZ, -R8 ;  /* 0x000000ffff087224 */ /* 0x000fe400078e0a08 */
[C---:B------:R-:W-:Y:S02]  /*d0a0*/  IMAD R6, R29.reuse, R10, R6 ;  /* 0x0000000a1d067224 */ /* 0x040fe400078e0206 */
[C---:B------:R-:W-:Y:S02]  /*d0b0*/  IMAD R4, R29.reuse, R8, R4 ;  /* 0x000000081d047224 */ /* 0x040fe400078e0204 */
[----:B------:R-:W-:Y:S01]  /*d0c0*/  IMAD.HI.U32 R5, R28, R2, RZ ;  /* 0x000000021c057227 */ /* 0x000fe200078e00ff */
[C---:B------:R-:W-:Y:S02]  /*d0d0*/  ISETP.GT.U32.AND P5, PT, R29.reuse, R6, PT ;  /* 0x000000061d00720c */ /* 0x040fe40003fa4070 */
[----:B------:R-:W-:Y:S01]  /*d0e0*/  ISETP.GT.U32.AND P0, PT, R29, R4, PT ;  /* 0x000000041d00720c */ /* 0x000fe20003f04070 */
[----:B------:R-:W-:-:S04]  /*d0f0*/  IMAD.MOV R0, RZ, RZ, -R5 ;  /* 0x000000ffff007224 */ /* 0x000fc800078e0a05 */
[----:B------:R-:W-:Y:S01]  /*d100*/  IMAD R2, R29, R0, R2 ;  /* 0x000000001d027224 */ /* 0x000fe200078e0202 */
[----:B--2---:R-:W-:-:S05]  /*d110*/  IABS R7, R14 ;  /* 0x0000000e00077213 */ /* 0x004fca0000000000 */
[--C-:B------:R-:W-:Y:S01]  /*d120*/  @!P5 IMAD.IADD R6, R6, 0x1, -R29.reuse ;  /* 0x000000010606d824 */ /* 0x100fe200078e0a1d */
[C---:B------:R-:W-:Y:S01]  /*d130*/  ISETP.GT.U32.AND P5, PT, R29.reuse, R2, PT ;  /* 0x000000021d00720c */ /* 0x040fe20003fa4070 */
[----:B------:R-:W-:Y:S02]  /*d140*/  @!P0 IMAD.IADD R4, R4, 0x1, -R29 ;  /* 0x0000000104048824 */ /* 0x000fe400078e0a1d */
[----:B------:R-:W-:Y:S01]  /*d150*/  IMAD.HI.U32 R5, R28, R7, RZ ;  /* 0x000000071c057227 */ /* 0x000fe200078e00ff */
[----:B------:R-:W-:-:S03]  /*d160*/  ISETP.GT.U32.AND P0, PT, R29, R6, PT ;  /* 0x000000061d00720c */ /* 0x000fc60003f04070 */
[----:B------:R-:W-:Y:S01]  /*d170*/  IMAD.MOV R5, RZ, RZ, -R5 ;  /* 0x000000ffff057224 */ /* 0x000fe200078e0a05 */
[----:B------:R-:W-:-:S03]  /*d180*/  ISETP.GT.U32.AND P2, PT, R29, R4, PT ;  /* 0x000000041d00720c */ /* 0x000fc60003f44070 */
[----:B------:R-:W-:Y:S02]  /*d190*/  IMAD R7, R29, R5, R7 ;  /* 0x000000051d077224 */ /* 0x000fe400078e0207 */
[----:B------:R-:W-:-:S04]  /*d1a0*/  @!P5 IMAD.IADD R2, R2, 0x1, -R29 ;  /* 0x000000010202d824 */ /* 0x000fc800078e0a1d */
[--C-:B------:R-:W-:Y:S01]  /*d1b0*/  @!P0 IMAD.IADD R6, R6, 0x1, -R29.reuse ;  /* 0x0000000106068824 */ /* 0x100fe200078e0a1d */
[C---:B------:R-:W-:Y:S02]  /*d1c0*/  ISETP.GT.U32.AND P5, PT, R29.reuse, R2, PT ;  /* 0x000000021d00720c */ /* 0x040fe40003fa4070 */
[----:B------:R-:W-:Y:S01]  /*d1d0*/  ISETP.GT.U32.AND P0, PT, R29, R7, PT ;  /* 0x000000071d00720c */ /* 0x000fe20003f04070 */
[----:B------:R-:W-:-:S10]  /*d1e0*/  @!P2 IMAD.IADD R4, R4, 0x1, -R29 ;  /* 0x000000010404a824 */ /* 0x000fd400078e0a1d */
[--C-:B------:R-:W-:Y:S02]  /*d1f0*/  @!P5 IMAD.IADD R2, R2, 0x1, -R29.reuse ;  /* 0x000000010202d824 */ /* 0x100fe400078e0a1d */
[----:B------:R-:W-:Y:S01]  /*d200*/  @!P0 IMAD.IADD R7, R7, 0x1, -R29 ;  /* 0x0000000107078824 */ /* 0x000fe200078e0a1d */
[----:B------:R-:W-:Y:S02]  /*d210*/  ISETP.GE.AND P0, PT, R14, RZ, PT ;  /* 0x000000ff0e00720c */ /* 0x000fe40003f06270 */
[----:B------:R-:W2:Y:S01]  /*d220*/  LDL.LU R14, [R1+0x8c] ;  /* 0x00008c00010e7983 */ /* 0x000ea20000300800 */
[----:B------:R-:W-:Y:S02]  /*d230*/  IMAD.MOV.U32 R12, RZ, RZ, R6 ;  /* 0x000000ffff0c7224 */ /* 0x000fe400078e0006 */
[----:B------:R-:W-:Y:S02]  /*d240*/  @!P1 IMAD.MOV R4, RZ, RZ, -R4 ;  /* 0x000000ffff049224 */ /* 0x000fe400078e0a04 */
[----:B------:R-:W-:-:S02]  /*d250*/  @!P3 IMAD.MOV R12, RZ, RZ, -R12 ;  /* 0x000000ffff0cb224 */ /* 0x000fc400078e0a0c */
[----:B------:R-:W-:Y:S01]  /*d260*/  @!P4 IMAD.MOV R3, RZ, RZ, -R3 ;  /* 0x000000ffff03c224 */ /* 0x000fe200078e0a03 */
[----:B---3--:R-:W-:-:S05]  /*d270*/  IABS R10, R15 ;  /* 0x0000000f000a7213 */ /* 0x008fca0000000000 */
[----:B------:R-:W-:Y:S01]  /*d280*/  IMAD.HI.U32 R0, R28, R10, RZ ;  /* 0x0000000a1c007227 */ /* 0x000fe200078e00ff */
[----:B------:R-:W-:-:S03]  /*d290*/  IABS R8, R20 ;  /* 0x0000001400087213 */ /* 0x000fc60000000000 */
[----:B------:R-:W-:-:S04]  /*d2a0*/  IMAD.MOV R0, RZ, RZ, -R0 ;  /* 0x000000ffff007224 */ /* 0x000fc800078e0a00 */
[----:B------:R-:W-:Y:S02]  /*d2b0*/  IMAD R10, R29, R0, R10 ;  /* 0x000000001d0a7224 */ /* 0x000fe400078e020a */
[----:B------:R-:W-:-:S04]  /*d2c0*/  IMAD.HI.U32 R0, R28, R8, RZ ;  /* 0x000000081c007227 */ /* 0x000fc800078e00ff */
[----:B------:R-:W-:Y:S01]  /*d2d0*/  IMAD.MOV R0, RZ, RZ, -R0 ;  /* 0x000000ffff007224 */ /* 0x000fe200078e0a00 */
[----:B------:R-:W-:-:S03]  /*d2e0*/  ISETP.GT.U32.AND P2, PT, R29, R10, PT ;  /* 0x0000000a1d00720c */ /* 0x000fc60003f44070 */
[----:B------:R-:W-:Y:S01]  /*d2f0*/  IMAD R8, R29, R0, R8 ;  /* 0x000000001d087224 */ /* 0x000fe200078e0208 */
[----:B------:R-:W-:-:S04]  /*d300*/  IABS R5, R19 ;  /* 0x0000001300057213 */ /* 0x000fc80000000000 */
[----:B------:R-:W-:Y:S01]  /*d310*/  ISETP.GT.U32.AND P5, PT, R29, R8, PT ;  /* 0x000000081d00720c */ /* 0x000fe20003fa4070 */
[----:B0-----:R-:W-:-:S04]  /*d320*/  IMAD.HI.U32 R11, R28, R5, RZ ;  /* 0x000000051c0b7227 */ /* 0x001fc800078e00ff */
[----:B------:R-:W-:Y:S01]  /*d330*/  @!P2 IMAD.IADD R10, R10, 0x1, -R29 ;  /* 0x000000010a0aa824 */ /* 0x000fe200078e0a1d */
[----:B----4-:R-:W-:Y:S01]  /*d340*/  IABS R9, R16 ;  /* 0x0000001000097213 */ /* 0x010fe20000000000 */
[----:B------:R-:W-:Y:S01]  /*d350*/  IMAD.MOV R11, RZ, RZ, -R11 ;  /* 0x000000ffff0b7224 */ /* 0x000fe200078e0a0b */
[----:B------:R-:W-:-:S05]  /*d360*/  IABS R0, R17 ;  /* 0x0000001100007213 */ /* 0x000fca0000000000 */
[----:B------:R-:W-:Y:S01]  /*d370*/  @!P5 IMAD.IADD R8, R8, 0x1, -R29 ;  /* 0x000000010808d824 */ /* 0x000fe200078e0a1d */
[C---:B------:R-:W-:Y:S01]  /*d380*/  ISETP.GT.U32.AND P3, PT, R29.reuse, R10, PT ;  /* 0x0000000a1d00720c */ /* 0x040fe20003f64070 */
[----:B------:R-:W-:Y:S01]  /*d390*/  IMAD R5, R29, R11, R5 ;  /* 0x0000000b1d057224 */ /* 0x000fe200078e0205 */
[----:B------:R-:W-:Y:S01]  /*d3a0*/  ISETP.GE.AND P2, PT, R15, RZ, PT ;  /* 0x000000ff0f00720c */ /* 0x000fe20003f46270 */
[C---:B------:R-:W-:Y:S01]  /*d3b0*/  IMAD.HI.U32 R11, R28.reuse, R9, RZ ;  /* 0x000000091c0b7227 */ /* 0x040fe200078e00ff */
[----:B------:R-:W3:Y:S01]  /*d3c0*/  LDL.LU R15, [R1+0x90] ;  /* 0x00009000010f7983 */ /* 0x000ee20000300800 */
[C---:B------:R-:W-:Y:S02]  /*d3d0*/  ISETP.GT.U32.AND P1, PT, R29.reuse, R8, PT ;  /* 0x000000081d00720c */ /* 0x040fe40003f24070 */
[----:B------:R-:W-:Y:S01]  /*d3e0*/  ISETP.GT.U32.AND P5, PT, R29, R7, PT ;  /* 0x000000071d00720c */ /* 0x000fe20003fa4070 */
[----:B------:R-:W-:Y:S01]  /*d3f0*/  STL [R1+0x438], R12 ;  /* 0x0004380c01007387 */ /* 0x000fe20000100800 */
[----:B------:R-:W-:-:S03]  /*d400*/  IMAD.HI.U32 R6, R28, R0, RZ ;  /* 0x000000001c067227 */ /* 0x000fc600078e00ff */
[----:B------:R0:W-:Y:S01]  /*d410*/  STL [R1+0x434], R4 ;  /* 0x0004340401007387 */ /* 0x0001e20000100800 */
[----:B------:R-:W-:Y:S02]  /*d420*/  IMAD.MOV R11, RZ, RZ, -R11 ;  /* 0x000000ffff0b7224 */ /* 0x000fe400078e0a0b */
[----:B0-----:R-:W-:Y:S02]  /*d430*/  IMAD.MOV.U32 R4, RZ, RZ, R2 ;  /* 0x000000ffff047224 */ /* 0x001fe400078e0002 */
[----:B------:R-:W-:Y:S02]  /*d440*/  IMAD.MOV R2, RZ, RZ, -R6 ;  /* 0x000000ffff027224 */ /* 0x000fe400078e0a06 */
[----:B------:R-:W-:Y:S01]  /*d450*/  @!P6 IMAD.MOV R4, RZ, RZ, -R4 ;  /* 0x000000ffff04e224 */ /* 0x000fe200078e0a04 */
[C---:B------:R-:W-:Y:S01]  /*d460*/  ISETP.GT.U32.AND P6, PT, R29.reuse, R5, PT ;  /* 0x000000051d00720c */ /* 0x040fe20003fc4070 */
[C---:B------:R-:W-:Y:S02]  /*d470*/  IMAD R6, R29.reuse, R11, R9 ;  /* 0x0000000b1d067224 */ /* 0x040fe400078e0209 */
[--C-:B------:R-:W-:Y:S01]  /*d480*/  @!P3 IMAD.IADD R10, R10, 0x1, -R29.reuse ;  /* 0x000000010a0ab824 */ /* 0x100fe200078e0a1d */
[----:B------:R-:W-:Y:S01]  /*d490*/  STL [R1+0x430], R3 ;  /* 0x0004300301007387 */ /* 0x000fe20000100800 */
[--C-:B------:R-:W-:Y:S01]  /*d4a0*/  @!P1 IMAD.IADD R8, R8, 0x1, -R29.reuse ;  /* 0x0000000108089824 */ /* 0x100fe200078e0a1d */
[----:B------:R-:W-:Y:S01]  /*d4b0*/  ISETP.GT.U32.AND P3, PT, R29, R6, PT ;  /* 0x000000061d00720c */ /* 0x000fe20003f64070 */
[----:B------:R-:W-:Y:S01]  /*d4c0*/  @!P5 IMAD.IADD R7, R7, 0x1, -R29 ;  /* 0x000000010707d824 */ /* 0x000fe200078e0a1d */
[----:B------:R-:W-:Y:S01]  /*d4d0*/  STL [R1+0x42c], R4 ;  /* 0x00042c0401007387 */ /* 0x000fe20000100800 */
[----:B------:R-:W-:-:S03]  /*d4e0*/  ISETP.GE.AND P1, PT, R16, RZ, PT ;  /* 0x000000ff1000720c */ /* 0x000fc60003f26270 */
[----:B------:R-:W4:Y:S01]  /*d4f0*/  LDL.LU R16, [R1+0x94] ;  /* 0x0000940001107983 */ /* 0x000f220000300800 */
[----:B------:R-:W-:Y:S02]  /*d500*/  IMAD R0, R29, R2, R0 ;  /* 0x000000021d007224 */ /* 0x000fe400078e0200 */
[----:B------:R-:W-:Y:S02]  /*d510*/  IMAD.MOV.U32 R11, RZ, RZ, R7 ;  /* 0x000000ffff0b7224 */ /* 0x000fe400078e0007 */
[----:B------:R-:W-:Y:S01]  /*d520*/  @!P6 IMAD.IADD R5, R5, 0x1, -R29 ;  /* 0x000000010505e824 */ /* 0x000fe200078e0a1d */
[C---:B------:R-:W-:Y:S01]  /*d530*/  ISETP.GT.U32.AND P6, PT, R29.reuse, R0, PT ;  /* 0x000000001d00720c */ /* 0x040fe20003fc4070 */
[----:B------:R-:W-:Y:S02]  /*d540*/  @!P0 IMAD.MOV R11, RZ, RZ, -R11 ;  /* 0x000000ffff0b8224 */ /* 0x000fe400078e0a0b */
[----:B------:R-:W-:Y:S01]  /*d550*/  @!P3 IMAD.IADD R6, R6, 0x1, -R29 ;  /* 0x000000010606b824 */ /* 0x000fe200078e0a1d */
[----:B------:R-:W-:-:S02]  /*d560*/  ISETP.GT.U32.AND P3, PT, R29, R5, PT ;  /* 0x000000051d00720c */ /* 0x000fc40003f64070 */
[----:B------:R-:W-:Y:S01]  /*d570*/  ISETP.GE.AND P0, PT, R17, RZ, PT ;  /* 0x000000ff1100720c */ /* 0x000fe20003f06270 */
[----:B------:R-:W-:Y:S04]  /*d580*/  STL [R1+0x414], R11 ;  /* 0x0004140b01007387 */ /* 0x000fe80000100800 */
[----:B------:R-:W4:Y:S04]  /*d590*/  LDL.LU R17, [R1+0x98] ;  /* 0x0000980001117983 */ /* 0x000f280000300800 */
[----:B------:R-:W4:Y:S01]  /*d5a0*/  LDL.LU R27, [R1+0x9c] ;  /* 0x00009c00011b7983 */ /* 0x000f220000300800 */
[----:B------:R-:W-:-:S02]  /*d5b0*/  ISETP.GE.AND P4, PT, R20, RZ, PT ;  /* 0x000000ff1400720c */ /* 0x000fc40003f86270 */
[----:B------:R-:W-:Y:S01]  /*d5c0*/  ISETP.GE.AND P5, PT, R19, RZ, PT ;  /* 0x000000ff1300720c */ /* 0x000fe20003fa6270 */
[--C-:B------:R-:W-:Y:S01]  /*d5d0*/  @!P6 IMAD.IADD R0, R0, 0x1, -R29.reuse ;  /* 0x000000010000e824 */ /* 0x100fe200078e0a1d */
[----:B------:R-:W-:Y:S01]  /*d5e0*/  ISETP.GT.U32.AND P6, PT, R29, R6, PT ;  /* 0x000000061d00720c */ /* 0x000fe20003fc4070 */
[----:B------:R-:W-:Y:S01]  /*d5f0*/  @!P2 IMAD.MOV R10, RZ, RZ, -R10 ;  /* 0x000000ffff0aa224 */ /* 0x000fe200078e0a0a */
[----:B------:R-:W4:Y:S01]  /*d600*/  LDL.LU R26, [R1+0xe0] ;  /* 0x0000e000011a7983 */ /* 0x000f220000300800 */
[----:B------:R-:W-:-:S03]  /*d610*/  @!P3 IMAD.IADD R5, R5, 0x1, -R29 ;  /* 0x000000010505b824 */ /* 0x000fc600078e0a1d */
[----:B------:R0:W-:Y:S03]  /*d620*/  STL [R1+0x418], R10 ;  /* 0x0004180a01007387 */ /* 0x0001e60000100800 */
[----:B------:R-:W-:Y:S02]  /*d630*/  @!P4 IMAD.MOV R8, RZ, RZ, -R8 ;  /* 0x000000ffff08c224 */ /* 0x000fe400078e0a08 */
[----:B0-----:R-:W-:-:S04]  /*d640*/  IMAD.MOV.U32 R10, RZ, RZ, R5 ;  /* 0x000000ffff0a7224 */ /* 0x001fc800078e0005 */
[----:B------:R-:W-:Y:S01]  /*d650*/  @!P5 IMAD.MOV R10, RZ, RZ, -R10 ;  /* 0x000000ffff0ad224 */ /* 0x000fe200078e0a0a */
[----:B------:R-:W-:Y:S01]  /*d660*/  STL [R1+0x41c], R8 ;  /* 0x00041c0801007387 */ /* 0x000fe20000100800 */
[----:B------:R-:W-:-:S03]  /*d670*/  @!P6 IMAD.IADD R6, R6, 0x1, -R29 ;  /* 0x000000010606e824 */ /* 0x000fc600078e0a1d */
[----:B------:R0:W-:Y:S01]  /*d680*/  STL [R1+0x420], R10 ;  /* 0x0004200a01007387 */ /* 0x0001e20000100800 */
[----:B------:R-:W-:-:S03]  /*d690*/  @!P1 IMAD.MOV R6, RZ, RZ, -R6 ;  /* 0x000000ffff069224 */ /* 0x000fc600078e0a06 */
[----:B------:R-:W4:Y:S04]  /*d6a0*/  LDL.LU R25, [R1+0xe4] ;  /* 0x0000e40001197983 */ /* 0x000f280000300800 */
[----:B------:R-:W4:Y:S04]  /*d6b0*/  LDL.LU R22, [R1+0xf0] ;  /* 0x0000f00001167983 */ /* 0x000f280000300800 */
[----:B------:R0:W-:Y:S04]  /*d6c0*/  STL [R1+0x424], R6 ;  /* 0x0004240601007387 */ /* 0x0001e80000100800 */
[----:B------:R-:W4:Y:S04]  /*d6d0*/  LDL.LU R24, [R1+0xf4] ;  /* 0x0000f40001187983 */ /* 0x000f280000300800 */
[----:B------:R-:W4:Y:S04]  /*d6e0*/  LDL.LU R21, [R1+0xf8] ;  /* 0x0000f80001157983 */ /* 0x000f280000300800 */
[----:B------:R-:W4:Y:S04]  /*d6f0*/  LDL.LU R20, [R1+0xfc] ;  /* 0x0000fc0001147983 */ /* 0x000f280000300800 */
[----:B------:R-:W4:Y:S01]  /*d700*/  LDL.LU R19, [R1+0x100] ;  /* 0x0001000001137983 */ /* 0x000f220000300800 */
[----:B-----5:R-:W-:-:S02]  /*d710*/  IABS R2, R18 ;  /* 0x0000001200027213 */ /* 0x020fc40000000000 */
[----:B------:R-:W-:Y:S02]  /*d720*/  ISETP.GE.AND P4, PT, R18, RZ, PT ;  /* 0x000000ff1200720c */ /* 0x000fe40003f86270 */
[----:B------:R-:W5:Y:S01]  /*d730*/  LDL.LU R18, [R1+0x104] ;  /* 0x0001040001127983 */ /* 0x000f620000300800 */
[----:B------:R-:W-:Y:S01]  /*d740*/  IMAD.HI.U32 R7, R28, R2, RZ ;  /* 0x000000021c077227 */ /* 0x000fe200078e00ff */
[----:B--2---:R-:W-:-:S05]  /*d750*/  IABS R3, R14 ;  /* 0x0000000e00037213 */ /* 0x004fca0000000000 */
[----:B------:R-:W-:-:S04]  /*d760*/  IMAD.HI.U32 R9, R28, R3, RZ ;  /* 0x000000031c097227 */ /* 0x000fc800078e00ff */
[----:B------:R-:W-:-:S04]  /*d770*/  IMAD.MOV R9, RZ, RZ, -R9 ;  /* 0x000000ffff097224 */ /* 0x000fc800078e0a09 */
[----:B------:R-:W-:-:S05]  /*d780*/  IMAD R3, R29, R9, R3 ;  /* 0x000000091d037224 */ /* 0x000fca00078e0203 */
[C---:B------:R-:W-:Y:S01]  /*d790*/  ISETP.GT.U32.AND P6, PT, R29.reuse, R3, PT ;  /* 0x000000031d00720c */ /* 0x040fe20003fc4070 */
[----:B------:R-:W-:Y:S01]  /*d7a0*/  IMAD.MOV R7, RZ, RZ, -R7 ;  /* 0x000000ffff077224 */ /* 0x000fe200078e0a07 */
[----:B------:R-:W-:-:S03]  /*d7b0*/  ISETP.GT.U32.AND P2, PT, R29, R0, PT ;  /* 0x000000001d00720c */ /* 0x000fc60003f44070 */
[----:B------:R-:W-:-:S08]  /*d7c0*/  IMAD R2, R29, R7, R2 ;  /* 0x000000071d027224 */ /* 0x000fd000078e0202 */
[----:B------:R-:W-:-:S05]  /*d7d0*/  @!P6 IMAD.IADD R3, R3, 0x1, -R29 ;  /* 0x000000010303e824 */ /* 0x000fca00078e0a1d */
[C---:B------:R-:W-:Y:S01]  /*d7e0*/  ISETP.GT.U32.AND P6, PT, R29.reuse, R3, PT ;  /* 0x000000031d00720c */ /* 0x040fe20003fc4070 */
[----:B------:R-:W-:Y:S01]  /*d7f0*/  @!P2 IMAD.IADD R0, R0, 0x1, -R29 ;  /* 0x000000010000a824 */ /* 0x000fe200078e0a1d */
[----:B------:R-:W-:-:S11]  /*d800*/  ISETP.GT.U32.AND P3, PT, R29, R2, PT ;  /* 0x000000021d00720c */ /* 0x000fd60003f64070 */
[--C-:B------:R-:W-:Y:S02]  /*d810*/  @!P6 IMAD.IADD R3, R3, 0x1, -R29.reuse ;  /* 0x000000010303e824 */ /* 0x100fe400078e0a1d */
[----:B------:R-:W-:-:S05]  /*d820*/  @!P3 IMAD.IADD R2, R2, 0x1, -R29 ;  /* 0x000000010202b824 */ /* 0x000fca00078e0a1d */
[----:B------:R-:W-:Y:S02]  /*d830*/  ISETP.GT.U32.AND P3, PT, R29, R2, PT ;  /* 0x000000021d00720c */ /* 0x000fe40003f64070 */
[----:B------:R-:W-:-:S11]  /*d840*/  ISETP.GE.AND P5, PT, R14, RZ, PT ;  /* 0x000000ff0e00720c */ /* 0x000fd60003fa6270 */
[----:B------:R-:W-:-:S04]  /*d850*/  @!P3 IMAD.IADD R2, R2, 0x1, -R29 ;  /* 0x000000010202b824 */ /* 0x000fc800078e0a1d */
[----:B------:R-:W-:Y:S02]  /*d860*/  IMAD.MOV.U32 R23, RZ, RZ, R2 ;  /* 0x000000ffff177224 */ /* 0x000fe400078e0002 */
[----:B------:R-:W-:-:S04]  /*d870*/  IMAD.MOV.U32 R2, RZ, RZ, R3 ;  /* 0x000000ffff027224 */ /* 0x000fc800078e0003 */
[----:B------:R-:W-:Y:S02]  /*d880*/  @!P5 IMAD.MOV R2, RZ, RZ, -R2 ;  /* 0x000000ffff02d224 */ /* 0x000fe400078e0a02 */
[----:B------:R-:W-:Y:S02]  /*d890*/  @!P0 IMAD.MOV R0, RZ, RZ, -R0 ;  /* 0x000000ffff008224 */ /* 0x000fe400078e0a00 */
[----:B------:R-:W-:Y:S01]  /*d8a0*/  @!P4 IMAD.MOV R23, RZ, RZ, -R23 ;  /* 0x000000ffff17c224 */ /* 0x000fe200078e0a17 */
[----:B---3--:R-:W-:-:S05]  /*d8b0*/  IABS R4, R15 ;  /* 0x0000000f00047213 */ /* 0x008fca0000000000 */
[----:B------:R-:W-:-:S04]  /*d8c0*/  IMAD.HI.U32 R7, R28, R4, RZ ;  /* 0x000000041c077227 */ /* 0x000fc800078e00ff */
[----:B------:R-:W-:-:S04]  /*d8d0*/  IMAD.MOV R7, RZ, RZ, -R7 ;  /* 0x000000ffff077224 */ /* 0x000fc800078e0a07 */
[----:B------:R-:W-:-:S05]  /*d8e0*/  IMAD R4, R29, R7, R4 ;  /* 0x000000071d047224 */ /* 0x000fca00078e0204 */
[----:B------:R-:W-:Y:S02]  /*d8f0*/  ISETP.GT.U32.AND P2, PT, R29, R4, PT ;  /* 0x000000041d00720c */ /* 0x000fe40003f44070 */
[----:B----4-:R-:W-:-:S05]  /*d900*/  IABS R5, R16 ;  /* 0x0000001000057213 */ /* 0x010fca0000000000 */
[----:B0-----:R-:W-:-:S04]  /*d910*/  IMAD.HI.U32 R10, R28, R5, RZ ;  /* 0x000000051c0a7227 */ /* 0x001fc800078e00ff */
[----:B------:R-:W-:-:S04]  /*d920*/  IMAD.MOV R10, RZ, RZ, -R10 ;  /* 0x000000ffff0a7224 */ /* 0x000fc800078e0a0a */
[----:B------:R-:W-:Y:S01]  /*d930*/  IMAD R5, R29, R10, R5 ;  /* 0x0000000a1d057224 */ /* 0x000fe200078e0205 */
[----:B------:R-:W-:-:S04]  /*d940*/  IABS R7, R27 ;  /* 0x0000001b00077213 */ /* 0x000fc80000000000 */
[----:B------:R-:W-:Y:S01]  /*d950*/  ISETP.GT.U32.AND P6, PT, R29, R5, PT ;  /* 0x000000051d00720c */ /* 0x000fe20003fc4070 */
[----:B------:R-:W-:Y:S01]  /*d960*/  IMAD.HI.U32 R11, R28, R7, RZ ;  /* 0x000000071c0b7227 */ /* 0x000fe200078e00ff */
[----:B------:R-:W-:-:S03]  /*d970*/  IABS R6, R17 ;  /* 0x0000001100067213 */ /* 0x000fc60000000000 */
[----:B------:R-:W-:Y:S02]  /*d980*/  IMAD.MOV R11, RZ, RZ, -R11 ;  /* 0x000000ffff0b7224 */ /* 0x000fe400078e0a0b */
[----:B------:R-:W-:Y:S02]  /*d990*/  @!P2 IMAD.IADD R4, R4, 0x1, -R29 ;  /* 0x000000010404a824 */ /* 0x000fe400078e0a1d */
[C---:B------:R-:W-:Y:S02]  /*d9a0*/  IMAD R7, R29.reuse, R11, R7 ;  /* 0x0000000b1d077224 */ /* 0x040fe400078e0207 */
[----:B------:R-:W-:Y:S01]  /*d9b0*/  IMAD.HI.U32 R9, R28, R6, RZ ;  /* 0x000000061c097227 */ /* 0x000fe200078e00ff */
[----:B------:R-:W-:-:S03]  /*d9c0*/  ISETP.GT.U32.AND P2, PT, R29, R4, PT ;  /* 0x000000041d00720c */ /* 0x000fc60003f44070 */
[----:B------:R-:W-:Y:S01]  /*d9d0*/  @!P6 IMAD.IADD R5, R5, 0x1, -R29 ;  /* 0x000000010505e824 */ /* 0x000fe200078e0a1d */
[----:B------:R-:W-:Y:S01]  /*d9e0*/  ISETP.GT.U32.AND P6, PT, R29, R7, PT ;  /* 0x000000071d00720c */ /* 0x000fe20003fc4070 */
[----:B------:R-:W-:Y:S01]  /*d9f0*/  IMAD.MOV R9, RZ, RZ, -R9 ;  /* 0x000000ffff097224 */ /* 0x000fe200078e0a09 */
[----:B------:R-:W-:-:S03]  /*da00*/  IABS R8, R26 ;  /* 0x0000001a00087213 */ /* 0x000fc60000000000 */
[----:B------:R-:W-:Y:S02]  /*da10*/  IMAD R6, R29, R9, R6 ;  /* 0x000000091d067224 */ /* 0x000fe400078e0206 */
[----:B------:R-:W-:Y:S01]  /*da20*/  IMAD.HI.U32 R10, R28, R8, RZ ;  /* 0x000000081c0a7227 */ /* 0x000fe200078e00ff */
[----:B------:R-:W-:-:S03]  /*da30*/  IABS R9, R25 ;  /* 0x0000001900097213 */ /* 0x000fc60000000000 */
[--C-:B------:R-:W-:Y:S01]  /*da40*/  @!P2 IMAD.IADD R4, R4, 0x1, -R29.reuse ;  /* 0x000000010404a824 */ /* 0x100fe200078e0a1d */
[----:B------:R-:W-:Y:S01]  /*da50*/  ISETP.GT.U32.AND P2, PT, R29, R6, PT ;  /* 0x000000061d00720c */ /* 0x000fe20003f44070 */
[----:B------:R-:W-:Y:S02]  /*da60*/  @!P6 IMAD.IADD R7, R7, 0x1, -R29 ;  /* 0x000000010707e824 */ /* 0x000fe400078e0a1d */
[----:B------:R-:W-:Y:S01]  /*da70*/  IMAD.HI.U32 R13, R28, R9, RZ ;  /* 0x000000091c0d7227 */ /* 0x000fe200078e00ff */
[----:B------:R-:W-:-:S03]  /*da80*/  ISETP.GE.AND P3, PT, R16, RZ, PT ;  /* 0x000000ff1000720c */ /* 0x000fc60003f66270 */
[----:B------:R-:W-:Y:S02]  /*da90*/  IMAD.MOV R13, RZ, RZ, -R13 ;  /* 0x000000ffff0d7224 */ /* 0x000fe400078e0a0d */
[----:B------:R-:W-:Y:S01]  /*daa0*/  IMAD.MOV R10, RZ, RZ, -R10 ;  /* 0x000000ffff0a7224 */ /* 0x000fe200078e0a0a */
[C---:B------:R-:W-:Y:S02]  /*dab0*/  ISETP.GT.U32.AND P5, PT, R29.reuse, R7, PT ;  /* 0x000000071d00720c */ /* 0x040fe40003fa4070 */
[----:B------:R-:W-:Y:S01]  /*dac0*/  IABS R12, R21 ;  /* 0x00000015000c7213 */ /* 0x000fe20000000000 */
[C---:B------:R-:W-:Y:S02]  /*dad0*/  IMAD R9, R29.reuse, R13, R9 ;  /* 0x0000000d1d097224 */ /* 0x040fe400078e0209 */
[C---:B------:R-:W-:Y:S02]  /*dae0*/  IMAD R8, R29.reuse, R10, R8 ;  /* 0x0000000a1d087224 */ /* 0x040fe400078e0208 */
[----:B------:R-:W-:Y:S01]  /*daf0*/  IMAD.HI.U32 R16, R28, R12, RZ ;  /* 0x0000000c1c107227 */ /* 0x000fe200078e00ff */
[----:B------:R-:W-:-:S03]  /*db00*/  ISETP.GT.U32.AND P6, PT, R29, R9, PT ;  /* 0x000000091d00720c */ /* 0x000fc60003fc4070 */
[----:B------:R-:W-:Y:S02]  /*db10*/  IMAD.MOV R16, RZ, RZ, -R16 ;  /* 0x000000ffff107224 */ /* 0x000fe400078e0a10 */
[----:B------:R-:W-:Y:S01]  /*db20*/  @!P2 IMAD.IADD R6, R6, 0x1, -R29 ;  /* 0x000000010606a824 */ /* 0x000fe200078e0a1d */
[C---:B------:R-:W-:Y:S01]  /*db30*/  ISETP.GT.U32.AND P2, PT, R29.reuse, R8, PT ;  /* 0x000000081d00720c */ /* 0x040fe20003f44070 */
[----:B------:R-:W-:Y:S01]  /*db40*/  IMAD R12, R29, R16, R12 ;  /* 0x000000101d0c7224 */ /* 0x000fe200078e020c */
[----:B------:R-:W-:Y:S02]  /*db50*/  IABS R10, R22 ;  /* 0x00000016000a7213 */ /* 0x000fe40000000000 */
[----:B------:R-:W-:Y:S02]  /*db60*/  IABS R11, R24 ;  /* 0x00000018000b7213 */ /* 0x000fe40000000000 */
[----:B------:R-:W-:Y:S01]  /*db70*/  ISETP.GE.AND P1, PT, R15, RZ, PT ;  /* 0x000000ff0f00720c */ /* 0x000fe20003f26270 */
[----:B------:R-:W-:Y:S01]  /*db80*/  IMAD.HI.U32 R14, R28, R10, RZ ;  /* 0x0000000a1c0e7227 */ /* 0x000fe200078e00ff */
[----:B------:R-:W-:-:S02]  /*db90*/  ISETP.GT.U32.AND P0, PT, R29, R5, PT ;  /* 0x000000051d00720c */ /* 0x000fc40003f04070 */
[----:B------:R-:W-:Y:S01]  /*dba0*/  ISETP.GT.U32.AND P4, PT, R29, R6, PT ;  /* 0x000000061d00720c */ /* 0x000fe20003f84070 */
[----:B------:R-:W-:Y:S01]  /*dbb0*/  @!P5 IMAD.IADD R7, R7, 0x1, -R29 ;  /* 0x000000010707d824 */ /* 0x000fe200078e0a1d */
[----:B------:R-:W-:Y:S01]  /*dbc0*/  ISETP.GT.U32.AND P5, PT, R29, R12, PT ;  /* 0x0000000c1d00720c */ /* 0x000fe20003fa4070 */
[----:B------:R-:W-:Y:S01]  /*dbd0*/  IMAD.HI.U32 R15, R28, R11, RZ ;  /* 0x0000000b1c0f7227 */ /* 0x000fe200078e00ff */
[----:B------:R0:W-:Y:S03]  /*dbe0*/  STL [R1+0x410], R0 ;  /* 0x0004100001007387 */ /* 0x0001e60000100800 */
[----:B------:R-:W-:Y:S02]  /*dbf0*/  IMAD.MOV R14, RZ, RZ, -R14 ;  /* 0x000000ffff0e7224 */ /* 0x000fe400078e0a0e */
[----:B------:R-:W-:Y:S01]  /*dc00*/  IMAD.MOV R15, RZ, RZ, -R15 ;  /* 0x000000ffff0f7224 */ /* 0x000fe200078e0a0f */
[----:B------:R-:W-:Y:S01]  /*dc10*/  IABS R13, R20 ;  /* 0x00000014000d7213 */ /* 0x000fe20000000000 */
[----:B------:R-:W-:-:S02]  /*dc20*/  @!P6 IMAD.IADD R9, R9, 0x1, -R29 ;  /* 0x000000010909e824 */ /* 0x000fc400078e0a1d */
[----:B------:R-:W-:Y:S02]  /*dc30*/  @!P2 IMAD.IADD R8, R8, 0x1, -R29 ;  /* 0x000000010808a824 */ /* 0x000fe400078e0a1d */
[----:B0-----:R-:W-:Y:S02]  /*dc40*/  IMAD.MOV.U32 R0, RZ, RZ, R4 ;  /* 0x000000ffff007224 */ /* 0x001fe400078e0004 */
[C---:B------:R-:W-:Y:S02]  /*dc50*/  IMAD R10, R29.reuse, R14, R10 ;  /* 0x0000000e1d0a7224 */ /* 0x040fe400078e020a */
[----:B------:R-:W-:Y:S01]  /*dc60*/  IMAD R11, R29, R15, R11 ;  /* 0x0000000f1d0b7224 */ /* 0x000fe200078e020b */
[----:B------:R-:W-:Y:S01]  /*dc70*/  ISETP.GE.AND P2, PT, R17, RZ, PT ;  /* 0x000000ff1100720c */ /* 0x000fe20003f46270 */
[----:B------:R-:W-:Y:S01]  /*dc80*/  @!P1 IMAD.MOV R0, RZ, RZ, -R0 ;  /* 0x000000ffff009224 */ /* 0x000fe200078e0a00 */
[C---:B------:R-:W-:Y:S01]  /*dc90*/  ISETP.GT.U32.AND P6, PT, R29.reuse, R9, PT ;  /* 0x000000091d00720c */ /* 0x040fe20003fc4070 */
[----:B------:R-:W-:Y:S01]  /*dca0*/  IMAD.HI.U32 R17, R28, R13, RZ ;  /* 0x0000000d1c117227 */ /* 0x000fe200078e00ff */
[----:B------:R0:W-:Y:S01]  /*dcb0*/  STL [R1+0x40c], R23 ;  /* 0x00040c1701007387 */ /* 0x0001e20000100800 */
[----:B------:R-:W-:-:S02]  /*dcc0*/  ISETP.GT.U32.AND P1, PT, R29, R8, PT ;  /* 0x000000081d00720c */ /* 0x000fc40003f24070 */
[--C-:B------:R-:W-:Y:S01]  /*dcd0*/  @!P0 IMAD.IADD R5, R5, 0x1, -R29.reuse ;  /* 0x0000000105058824 */ /* 0x100fe200078e0a1d */
[C---:B------:R-:W-:Y:S01]  /*dce0*/  ISETP.GT.U32.AND P0, PT, R29.reuse, R10, PT ;  /* 0x0000000a1d00720c */ /* 0x040fe20003f04070 */
[--C-:B------:R-:W-:Y:S01]  /*dcf0*/  @!P4 IMAD.IADD R6, R6, 0x1, -R29.reuse ;  /* 0x000000010606c824 */ /* 0x100fe200078e0a1d */
[----:B------:R-:W-:Y:S01]  /*dd00*/  ISETP.GT.U32.AND P4, PT, R29, R11, PT ;  /* 0x0000000b1d00720c */ /* 0x000fe20003f84070 */
[----:B------:R-:W-:Y:S01]  /*dd10*/  @!P5 IMAD.IADD R12, R12, 0x1, -R29 ;  /* 0x000000010c0cd824 */ /* 0x000fe200078e0a1d */
[----:B------:R-:W-:Y:S01]  /*dd20*/  ISETP.GE.AND P5, PT, R22, RZ, PT ;  /* 0x000000ff1600720c */ /* 0x000fe20003fa6270 */
[----:B0-----:R-:W2:Y:S01]  /*dd30*/  LDL.LU R23, [R1+0x108] ;  /* 0x0001080001177983 */ /* 0x001ea20000300800 */
[----:B------:R-:W-:-:S03]  /*dd40*/  IMAD.MOV R17, RZ, RZ, -R17 ;  /* 0x000000ffff117224 */ /* 0x000fc600078e0a11 */
[----:B------:R-:W-:Y:S04]  /*dd50*/  STL [R1+0x408], R2 ;  /* 0x0004080201007387 */ /* 0x000fe80000100800 */
[----:B------:R-:W-:Y:S04]  /*dd60*/  STL [R1+0x404], R0 ;  /* 0x0004040001007387 */ /* 0x000fe80000100800 */
[----:B------:R-:W3:Y:S01]  /*dd70*/  LDL.LU R22, [R1+0x12c] ;  /* 0x00012c0001167983 */ /* 0x000ee20000300800 */
[----:B------:R-:W-:Y:S01]  /*dd80*/  IMAD R13, R29, R17, R13 ;  /* 0x000000111d0d7224 */ /* 0x000fe200078e020d */
[----:B------:R-:W-:Y:S01]  /*dd90*/  IABS R4, R19 ;  /* 0x0000001300047213 */ /* 0x000fe20000000000 */
[----:B------:R-:W-:-:S02]  /*dda0*/  @!P6 IMAD.IADD R9, R9, 0x1, -R29 ;  /* 0x000000010909e824 */ /* 0x000fc400078e0a1d */
[--C-:B------:R-:W-:Y:S01]  /*ddb0*/  @!P1 IMAD.IADD R8, R8, 0x1, -R29.reuse ;  /* 0x0000000108089824 */ /* 0x100fe200078e0a1d */
[----:B------:R-:W-:Y:S01]  /*ddc0*/  ISETP.GT.U32.AND P6, PT, R29, R13, PT ;  /* 0x0000000d1d00720c */ /* 0x000fe20003fc4070 */
[--C-:B------:R-:W-:Y:S01]  /*ddd0*/  @!P0 IMAD.IADD R10, R10, 0x1, -R29.reuse ;  /* 0x000000010a0a8824 */ /* 0x100fe200078e0a1d */
[----:B------:R-:W-:Y:S01]  /*dde0*/  ISETP.GE.AND P1, PT, R27, RZ, PT ;  /* 0x000000ff1b00720c */ /* 0x000fe20003f26270 */
[----:B------:R-:W-:Y:S01]  /*ddf0*/  @!P4 IMAD.IADD R11, R11, 0x1, -R29 ;  /* 0x000000010b0bc824 */ /* 0x000fe200078e0a1d */
[----:B------:R-:W-:Y:S01]  /*de00*/  ISETP.GE.AND P0, PT, R26, RZ, PT ;  /* 0x000000ff1a00720c */ /* 0x000fe20003f06270 */
[----:B------:R-:W-:Y:S01]  /*de10*/  IMAD.HI.U32 R3, R28, R4, RZ ;  /* 0x000000041c037227 */ /* 0x000fe200078e00ff */
[----:B------:R-:W-:-:S03]  /*de20*/  ISETP.GE.AND P4, PT, R25, RZ, PT ;  /* 0x000000ff1900720c */ /* 0x000fc60003f86270 */
[----:B------:R-:W-:Y:S02]  /*de30*/  @!P3 IMAD.MOV R5, RZ, RZ, -R5 ;  /* 0x000000ffff05b224 */ /* 0x000fe400078e0a05 */
[----:B------:R-:W-:Y:S01]  /*de40*/  @!P2 IMAD.MOV R6, RZ, RZ, -R6 ;  /* 0x000000ffff06a224 */ /* 0x000fe200078e0a06 */
[C---:B------:R-:W-:Y:S01]  /*de50*/  ISETP.GT.U32.AND P2, PT, R29.reuse, R11, PT ;  /* 0x0000000b1d00720c */ /* 0x040fe20003f44070 */
[----:B------:R-:W-:Y:S01]  /*de60*/  IMAD.MOV R3, RZ, RZ, -R3 ;  /* 0x000000ffff037224 */ /* 0x000fe200078e0a03 */
[C---:B------:R-:W-:Y:S01]  /*de70*/  ISETP.GT.U32.AND P3, PT, R29.reuse, R12, PT ;  /* 0x0000000c1d00720c */ /* 0x040fe20003f64070 */
[----:B------:R0:W-:Y:S02]  /*de80*/  STL [R1+0x3f8], R5 ;  /* 0x0003f80501007387 */ /* 0x0001e40000100800 */
[----:B------:R-:W-:Y:S02]  /*de90*/  IMAD R4, R29, R3, R4 ;  /* 0x000000031d047224 */ /* 0x000fe400078e0204 */
[----:B------:R-:W-:-:S02]  /*dea0*/  IMAD.MOV.U32 R3, RZ, RZ, R9 ;  /* 0x000000ffff037224 */ /* 0x000fc400078e0009 */
[----:B------:R-:W-:Y:S02]  /*deb0*/  @!P6 IMAD.IADD R13, R13, 0x1, -R29 ;  /* 0x000000010d0de824 */ /* 0x000fe400078e0a1d */
[----:B0-----:R-:W-:Y:S02]  /*dec0*/  IMAD.MOV.U32 R5, RZ, RZ, R8 ;  /* 0x000000ffff057224 */ /* 0x001fe400078e0008 */
[----:B------:R-:W-:Y:S02]  /*ded0*/  @!P1 IMAD.MOV R7, RZ, RZ, -R7 ;  /* 0x000000ffff079224 */ /* 0x000fe400078e0a07 */
[----:B------:R-:W-:Y:S02]  /*dee0*/  @!P0 IMAD.MOV R5, RZ, RZ, -R5 ;  /* 0x000000ffff058224 */ /* 0x000fe400078e0a05 */
[----:B------:R-:W-:Y:S01]  /*def0*/  @!P4 IMAD.MOV R3, RZ, RZ, -R3 ;  /* 0x000000ffff03c224 */ /* 0x000fe200078e0a03 */
[----:B------:R0:W-:Y:S01]  /*df00*/  STL [R1+0x3f4], R6 ;  /* 0x0003f40601007387 */ /* 0x0001e20000100800 */
[----:B------:R-:W-:Y:S01]  /*df10*/  ISETP.GT.U32.AND P1, PT, R29, R13, PT ;  /* 0x0000000d1d00720c */ /* 0x000fe20003f24070 */
[----:B------:R-:W-:-:S02]  /*df20*/  @!P2 IMAD.IADD R11, R11, 0x1, -R29 ;  /* 0x000000010b0ba824 */ /* 0x000fc400078e0a1d */
[----:B------:R4:W-:Y:S01]  /*df30*/  STL [R1+0x3f0], R7 ;  /* 0x0003f00701007387 */ /* 0x0009e20000100800 */
[----:B------:R-:W-:Y:S01]  /*df40*/  ISETP.GE.AND P2, PT, R21, RZ, PT ;  /* 0x000000ff1500720c */ /* 0x000fe20003f46270 */
[----:B------:R-:W-:Y:S02]  /*df50*/  @!P3 IMAD.IADD R12, R12, 0x1, -R29 ;  /* 0x000000010c0cb824 */ /* 0x000fe400078e0a1d */
[----:B------:R-:W-:Y:S01]  /*df60*/  STL [R1+0x3ec], R5 ;  /* 0x0003ec0501007387 */ /* 0x000fe20000100800 */
[----:B------:R-:W-:-:S03]  /*df70*/  ISETP.GE.AND P3, PT, R20, RZ, PT ;  /* 0x000000ff1400720c */ /* 0x000fc60003f66270 */
[----:B------:R-:W-:Y:S04]  /*df80*/  STL [R1+0x3e8], R3 ;  /* 0x0003e80301007387 */ /* 0x000fe80000100800 */
[----:B------:R-:W3:Y:S04]  /*df90*/  LDL.LU R21, [R1+0x13c] ;  /* 0x00013c0001157983 */ /* 0x000ee80000300800 */
[----:B------:R-:W3:Y:S01]  /*dfa0*/  LDL.LU R20, [R1+0x150] ;  /* 0x0001500001147983 */ /* 0x000ee20000300800 */
[----:B------:R-:W-:Y:S01]  /*dfb0*/  @!P1 IMAD.IADD R13, R13, 0x1, -R29 ;  /* 0x000000010d0d9824 */ /* 0x000fe200078e0a1d */
[----:B------:R-:W-:-:S02]  /*dfc0*/  ISETP.GE.AND P1, PT, R19, RZ, PT ;  /* 0x000000ff1300720c */ /* 0x000fc40003f26270 */
[----:B------:R-:W3:Y:S01]  /*dfd0*/  LDL.LU R19, [R1+0x158] ;  /* 0x0001580001137983 */ /* 0x000ee20000300800 */
[----:B------:R-:W-:Y:S02]  /*dfe0*/  ISETP.GT.U32.AND P0, PT, R29, R4, PT ;  /* 0x000000041d00720c */ /* 0x000fe40003f04070 */
[----:B-----5:R-:W-:-:S11]  /*dff0*/  IABS R2, R18 ;  /* 0x0000001200027213 */ /* 0x020fd60000000000 */
[----:B------:R-:W-:Y:S01]  /*e000*/  @!P0 IMAD.IADD R4, R4, 0x1, -R29 ;  /* 0x0000000104048824 */ /* 0x000fe200078e0a1d */
[----:B------:R-:W-:Y:S02]  /*e010*/  ISETP.GE.AND P0, PT, R18, RZ, PT ;  /* 0x000000ff1200720c */ /* 0x000fe40003f06270 */
[----:B------:R-:W5:Y:S01]  /*e020*/  LDL.LU R18, [R1+0x15c] ;  /* 0x00015c0001127983 */ /* 0x000f620000300800 */
[----:B------:R-:W-:Y:S02]  /*e030*/  ISETP.GT.U32.AND P6, PT, R29, R10, PT ;  /* 0x0000000a1d00720c */ /* 0x000fe40003fc4070 */
[----:B------:R-:W-:-:S11]  /*e040*/  ISETP.GE.AND P4, PT, R24, RZ, PT ;  /* 0x000000ff1800720c */ /* 0x000fd60003f86270 */
[----:B------:R-:W-:-:S04]  /*e050*/  @!P6 IMAD.IADD R10, R10, 0x1, -R29 ;  /* 0x000000010a0ae824 */ /* 0x000fc800078e0a1d */
[----:B0-----:R-:W-:-:S04]  /*e060*/  IMAD.MOV.U32 R6, RZ, RZ, R10 ;  /* 0x000000ffff067224 */ /* 0x001fc800078e000a */
[----:B------:R-:W-:Y:S02]  /*e070*/  @!P5 IMAD.MOV R6, RZ, RZ, -R6 ;  /* 0x000000ffff06d224 */ /* 0x000fe400078e0a06 */
[----:B----4-:R-:W-:-:S03]  /*e080*/  IMAD.MOV.U32 R7, RZ, RZ, R11 ;  /* 0x000000ffff077224 */ /* 0x010fc600078e000b */
[----:B------:R0:W-:Y:S01]  /*e090*/  STL [R1+0x3e4], R6 ;  /* 0x0003e40601007387 */ /* 0x0001e20000100800 */
[----:B------:R-:W-:Y:S02]  /*e0a0*/  @!P4 IMAD.MOV R7, RZ, RZ, -R7 ;  /* 0x000000ffff07c224 */ /* 0x000fe400078e0a07 */
[----:B0-----:R-:W-:-:S04]  /*e0b0*/  IMAD.MOV.U32 R6, RZ, RZ, R12 ;  /* 0x000000ffff067224 */ /* 0x001fc800078e000c */
[----:B------:R-:W-:Y:S01]  /*e0c0*/  @!P2 IMAD.MOV R6, RZ, RZ, -R6 ;  /* 0x000000ffff06a224 */ /* 0x000fe200078e0a06 */
[----:B------:R0:W-:Y:S04]  /*e0d0*/  STL [R1+0x3e0], R7 ;  /* 0x0003e00701007387 */ /* 0x0001e80000100800 */
[----:B------:R-:W-:Y:S01]  /*e0e0*/  STL [R1+0x154], R6 ;  /* 0x0001540601007387 */ /* 0x000fe20000100800 */
[----:B------:R-:W-:-:S03]  /*e0f0*/  IMAD.HI.U32 R0, R28, R2, RZ ;  /* 0x000000021c007227 */ /* 0x000fc600078e00ff */
[----:B------:R-:W4:Y:S01]  /*e100*/  LDL.LU R25, [R1+0x160] ;  /* 0x0001600001197983 */ /* 0x000f220000300800 */
[----:B------:R-:W-:Y:S02]  /*e110*/  IMAD.MOV R0, RZ, RZ, -R0 ;  /* 0x000000ffff007224 */ /* 0x000fe400078e0a00 */
[----:B0-----:R-:W-:Y:S02]  /*e120*/  IMAD.MOV.U32 R7, RZ, RZ, R13 ;  /* 0x000000ffff077224 */ /* 0x001fe400078e000d */
[----:B------:R-:W-:Y:S02]  /*e130*/  IMAD R2, R29, R0, R2 ;  /* 0x000000001d027224 */ /* 0x000fe400078e0202 */
[----:B------:R-:W-:-:S03]  /*e140*/  @!P3 IMAD.MOV R7, RZ, RZ, -R7 ;  /* 0x000000ffff07b224 */ /* 0x000fc600078e0a07 */
[C---:B------:R-:W-:Y:S02]  /*e150*/  ISETP.GT.U32.AND P6, PT, R29.reuse, R2, PT ;  /* 0x000000021d00720c */ /* 0x040fe40003fc4070 */
[----:B------:R0:W-:Y:S01]  /*e160*/  STL [R1+0x3dc], R7 ;  /* 0x0003dc0701007387 */ /* 0x0001e20000100800 */
[----:B------:R-:W-:-:S10]  /*e170*/  ISETP.GT.U32.AND P5, PT, R29, R4, PT ;  /* 0x000000041d00720c */ /* 0x000fd40003fa4070 */
[----:B------:R-:W-:-:S03]  /*e180*/  @!P6 IMAD.IADD R2, R2, 0x1, -R29 ;  /* 0x000000010202e824 */ /* 0x000fc600078e0a1d */
[----:B------:R-:W-:Y:S02]  /*e190*/  @!P5 IMAD.IADD R4, R4, 0x1, -R29 ;  /* 0x000000010404d824 */ /* 0x000fe400078e0a1d */
[----:B------:R-:W-:Y:S02]  /*e1a0*/  ISETP.GT.U32.AND P4, PT, R29, R2, PT ;  /* 0x000000021d00720c */ /* 0x000fe40003f84070 */
[----:B0-----:R-:W-:-:S04]  /*e1b0*/  IMAD.MOV.U32 R7, RZ, RZ, R4 ;  /* 0x000000ffff077224 */ /* 0x001fc800078e0004 */
[----:B------:R-:W-:-:S07]  /*e1c0*/  @!P1 IMAD.MOV R7, RZ, RZ, -R7 ;  /* 0x000000ffff079224 */ /* 0x000fce00078e0a07 */
[----:B------:R-:W-:-:S04]  /*e1d0*/  @!P4 IMAD.IADD R2, R2, 0x1, -R29 ;  /* 0x000000010202c824 */ /* 0x000fc800078e0a1d */
[----:B------:R-:W-:Y:S01]  /*e1e0*/  @!P0 IMAD.MOV R2, RZ, RZ, -R2 ;  /* 0x000000ffff028224 */ /* 0x000fe200078e0a02 */
[----:B--2---:R-:W-:Y:S02]  /*e1f0*/  IABS R0, R23 ;  /* 0x0000001700007213 */ /* 0x004fe40000000000 */
[----:B---3--:R-:W-:Y:S02]  /*e200*/  IABS R3, R22 ;  /* 0x0000001600037213 */ /* 0x008fe40000000000 */
[----:B------:R-:W-:Y:S02]  /*e210*/  ISETP.GE.AND P3, PT, R22, RZ, PT ;  /* 0x000000ff1600720c */ /* 0x000fe40003f66270 */
[----:B------:R-:W2:Y:S01]  /*e220*/  LDL.LU R22, [R1+0x164] ;  /* 0x0001640001167983 */ /* 0x000ea20000300800 */
[----:B------:R-:W-:-:S04]  /*e230*/  IMAD.HI.U32 R5, R28, R0, RZ ;  /* 0x000000001c057227 */ /* 0x000fc800078e00ff */
[----:B------:R-:W-:-:S04]  /*e240*/  IMAD.MOV R5, RZ, RZ, -R5 ;  /* 0x000000ffff057224 */ /* 0x000fc800078e0a05 */
[----:B------:R-:W-:Y:S02]  /*e250*/  IMAD R0, R29, R5, R0 ;  /* 0x000000051d007224 */ /* 0x000fe400078e0200 */
[----:B------:R-:W-:-:S03]  /*e260*/  IMAD.HI.U32 R5, R28, R3, RZ ;  /* 0x000000031c057227 */ /* 0x000fc600078e00ff */
[C---:B------:R-:W-:Y:S01]  /*e270*/  ISETP.GT.U32.AND P6, PT, R29.reuse, R0, PT ;  /* 0x000000001d00720c */ /* 0x040fe20003fc4070 */
[----:B------:R-:W-:Y:S01]  /*e280*/  IMAD.MOV R6, RZ, RZ, -R5 ;  /* 0x000000ffff067224 */ /* 0x000fe200078e0a05 */
[----:B------:R-:W-:Y:S03]  /*e290*/  STL [R1+0x3c8], R7 ;  /* 0x0003c80701007387 */ /* 0x000fe60000100800 */
[----:B------:R-:W-:-:S08]  /*e2a0*/  IMAD R3, R29, R6, R3 ;  /* 0x000000061d037224 */ /* 0x000fd000078e0203 */
[----:B------:R-:W-:Y:S01]  /*e2b0*/  @!P6 IMAD.IADD R0, R0, 0x1, -R29 ;  /* 0x000000010000e824 */ /* 0x000fe200078e0a1d */
[----:B------:R-:W-:-:S04]  /*e2c0*/  ISETP.GT.U32.AND P6, PT, R29, R3, PT ;  /* 0x000000031d00720c */ /* 0x000fc80003fc4070 */
[----:B------:R-:W-:Y:S02]  /*e2d0*/  ISETP.GT.U32.AND P1, PT, R29, R0, PT ;  /* 0x000000001d00720c */ /* 0x000fe40003f24070 */
[----:B------:R-:W-:Y:S02]  /*e2e0*/  ISETP.GE.AND P4, PT, R20, RZ, PT ;  /* 0x000000ff1400720c */ /* 0x000fe40003f86270 */
[----:B------:R-:W-:Y:S02]  /*e2f0*/  IABS R6, R20 ;  /* 0x0000001400067213 */ /* 0x000fe40000000000 */
[----:B------:R-:W3:Y:S01]  /*e300*/  LDL.LU R20, [R1+0x168] ;  /* 0x0001680001147983 */ /* 0x000ee20000300800 */
[----:B------:R-:W-:Y:S02]  /*e310*/  IABS R5, R21 ;  /* 0x0000001500057213 */ /* 0x000fe40000000000 */
[----:B------:R-:W-:Y:S02]  /*e320*/  IABS R10, R19 ;  /* 0x00000013000a7213 */ /* 0x000fe40000000000 */
[----:B------:R-:W-:-:S02]  /*e330*/  ISETP.GE.AND P0, PT, R19, RZ, PT ;  /* 0x000000ff1300720c */ /* 0x000fc40003f06270 */
[----:B------:R-:W3:Y:S01]  /*e340*/  LDL.LU R19, [R1+0x16c] ;  /* 0x00016c0001137983 */ /* 0x000ee20000300800 */
[----:B------:R-:W-:-:S03]  /*e350*/  IMAD.HI.U32 R4, R28, R5, RZ ;  /* 0x000000051c047227 */ /* 0x000fc600078e00ff */
[----:B------:R4:W-:Y:S04]  /*e360*/  STL [R1+0x3d8], R2 ;  /* 0x0003d80201007387 */ /* 0x0009e80000100800 */
[----:B------:R-:W3:Y:S01]  /*e370*/  LDL.LU R24, [R1+0x170] ;  /* 0x0001700001187983 */ /* 0x000ee20000300800 */
[----:B------:R-:W-:-:S04]  /*e380*/  IMAD.MOV R4, RZ, RZ, -R4 ;  /* 0x000000ffff047224 */ /* 0x000fc800078e0a04 */
[----:B------:R-:W-:Y:S02]  /*e390*/  IMAD R4, R29, R4, R5 ;  /* 0x000000041d047224 */ /* 0x000fe400078e0205 */
[--C-:B------:R-:W-:Y:S02]  /*e3a0*/  @!P1 IMAD.IADD R0, R0, 0x1, -R29.reuse ;  /* 0x0000000100009824 */ /* 0x100fe400078e0a1d */
[----:B------:R-:W-:Y:S01]  /*e3b0*/  @!P6 IMAD.IADD R3, R3, 0x1, -R29 ;  /* 0x000000010303e824 */ /* 0x000fe200078e0a1d */
[----:B------:R-:W-:-:S04]  /*e3c0*/  ISETP.GT.U32.AND P1, PT, R29, R4, PT ;  /* 0x000000041d00720c */ /* 0x000fc80003f24070 */
[----:B------:R-:W-:Y:S02]  /*e3d0*/  ISETP.GT.U32.AND P6, PT, R29, R3, PT ;  /* 0x000000031d00720c */ /* 0x000fe40003fc4070 */
[----:B------:R-:W-:Y:S02]  /*e3e0*/  ISETP.GE.AND P2, PT, R23, RZ, PT ;  /* 0x000000ff1700720c */ /* 0x000fe40003f46270 */
[----:B------:R-:W3:Y:S05]  /*e3f0*/  LDL.LU R23, [R1+0x174] ;  /* 0x0001740001177983 */ /* 0x000eea0000300800 */
[----:B------:R-:W-:-:S04]  /*e400*/  @!P1 IMAD.IADD R4, R4, 0x1, -R29 ;  /* 0x0000000104049824 */ /* 0x000fc800078e0a1d */
[----:B------:R-:W-:Y:S01]  /*e410*/  @!P6 IMAD.IADD R3, R3, 0x1, -R29 ;  /* 0x000000010303e824 */ /* 0x000fe200078e0a1d */
[----:B------:R-:W-:Y:S01]  /*e420*/  ISETP.GT.U32.AND P1, PT, R29, R4, PT ;  /* 0x000000041d00720c */ /* 0x000fe20003f24070 */
[----:B------:R-:W-:Y:S02]  /*e430*/  IMAD.MOV.U32 R13, RZ, RZ, R0 ;  /* 0x000000ffff0d7224 */ /* 0x000fe400078e0000 */
[----:B------:R-:W-:Y:S02]  /*e440*/  IMAD.MOV.U32 R12, RZ, RZ, R3 ;  /* 0x000000ffff0c7224 */ /* 0x000fe400078e0003 */
[----:B------:R-:W-:Y:S02]  /*e450*/  @!P2 IMAD.MOV R13, RZ, RZ, -R13 ;  /* 0x000000ffff0da224 */ /* 0x000fe400078e0a0d */
[----:B------:R-:W-:Y:S01]  /*e460*/  @!P3 IMAD.MOV R12, RZ, RZ, -R12 ;  /* 0x000000ffff0cb224 */ /* 0x000fe200078e0a0c */
[----:B-----5:R-:W-:Y:S02]  /*e470*/  IABS R9, R18 ;  /* 0x0000001200097213 */ /* 0x020fe40000000000 */
[----:B------:R0:W-:Y:S03]  /*e480*/  STL [R1+0x3cc], R13 ;  /* 0x0003cc0d01007387 */ /* 0x0001e60000100800 */
[----:B------:R-:W-:Y:S01]  /*e490*/  @!P1 IMAD.IADD R4, R4, 0x1, -R29 ;  /* 0x0000000104049824 */ /* 0x000fe200078e0a1d */
[----:B------:R-:W-:Y:S01]  /*e4a0*/  ISETP.GE.AND P1, PT, R18, RZ, PT ;  /* 0x000000ff1200720c */ /* 0x000fe20003f26270 */
[----:B------:R-:W-:Y:S04]  /*e4b0*/  STL [R1+0x3d4], R12 ;  /* 0x0003d40c01007387 */ /* 0x000fe80000100800 */
[----:B------:R-:W5:Y:S01]  /*e4c0*/  LDL.LU R18, [R1+0x178] ;  /* 0x0001780001127983 */ /* 0x000f620000300800 */
[----:B------:R-:W-:-:S04]  /*e4d0*/  IMAD.HI.U32 R5, R28, R6, RZ ;  /* 0x000000061c057227 */ /* 0x000fc800078e00ff */
[----:B------:R-:W-:Y:S02]  /*e4e0*/  IMAD.MOV R5, RZ, RZ, -R5 ;  /* 0x000000ffff057224 */ /* 0x000fe400078e0a05 */
[----:B------:R-:W-:Y:S01]  /*e4f0*/  IMAD.HI.U32 R11, R28, R10, RZ ;  /* 0x0000000a1c0b7227 */ /* 0x000fe200078e00ff */
[----:B----4-:R-:W-:-:S03]  /*e500*/  IABS R2, R25 ;  /* 0x0000001900027213 */ /* 0x010fc60000000000 */
[C---:B------:R-:W-:Y:S02]  /*e510*/  IMAD R6, R29.reuse, R5, R6 ;  /* 0x000000051d067224 */ /* 0x040fe400078e0206 */
[----:B------:R-:W-:Y:S02]  /*e520*/  IMAD.MOV R11, RZ, RZ, -R11 ;  /* 0x000000ffff0b7224 */ /* 0x000fe400078e0a0b */
[----:B------:R-:W-:Y:S01]  /*e530*/  IMAD.HI.U32 R8, R28, R9, RZ ;  /* 0x000000091c087227 */ /* 0x000fe200078e00ff */
[----:B------:R-:W-:-:S03]  /*e540*/  ISETP.GT.U32.AND P6, PT, R29, R6, PT ;  /* 0x000000061d00720c */ /* 0x000fc60003fc4070 */
[----:B------:R-:W-:Y:S02]  /*e550*/  IMAD R10, R29, R11, R10 ;  /* 0x0000000b1d0a7224 */ /* 0x000fe400078e020a */
[----:B------:R-:W-:-:S03]  /*e560*/  IMAD.HI.U32 R5, R28, R2, RZ ;  /* 0x000000021c057227 */ /* 0x000fc600078e00ff */
[C---:B------:R-:W-:Y:S01]  /*e570*/  ISETP.GT.U32.AND P2, PT, R29.reuse, R10, PT ;  /* 0x0000000a1d00720c */ /* 0x040fe20003f44070 */
[----:B------:R-:W-:Y:S02]  /*e580*/  IMAD.MOV R8, RZ, RZ, -R8 ;  /* 0x000000ffff087224 */ /* 0x000fe400078e0a08 */
[----:B------:R-:W-:Y:S02]  /*e590*/  IMAD.MOV R5, RZ, RZ, -R5 ;  /* 0x000000ffff057224 */ /* 0x000fe400078e0a05 */
[C---:B------:R-:W-:Y:S02]  /*e5a0*/  IMAD R9, R29.reuse, R8, R9 ;  /* 0x000000081d097224 */ /* 0x040fe400078e0209 */
[C---:B------:R-:W-:Y:S02]  /*e5b0*/  IMAD R2, R29.reuse, R5, R2 ;  /* 0x000000051d027224 */ /* 0x040fe400078e0202 */
[----:B------:R-:W-:Y:S01]  /*e5c0*/  @!P6 IMAD.IADD R6, R6, 0x1, -R29 ;  /* 0x000000010606e824 */ /* 0x000fe200078e0a1d */
[----:B------:R-:W-:-:S02]  /*e5d0*/  ISETP.GT.U32.AND P3, PT, R29, R9, PT ;  /* 0x000000091d00720c */ /* 0x000fc40003f64070 */
[C---:B------:R-:W-:Y:S01]  /*e5e0*/  ISETP.GT.U32.AND P6, PT, R29.reuse, R2, PT ;  /* 0x000000021d00720c */ /* 0x040fe20003fc4070 */
[----:B------:R-:W-:Y:S01]  /*e5f0*/  @!P2 IMAD.IADD R10, R10, 0x1, -R29 ;  /* 0x000000010a0aa824 */ /* 0x000fe200078e0a1d */
[----:B------:R-:W-:Y:S02]  /*e600*/  ISETP.GT.U32.AND P2, PT, R29, R6, PT ;  /* 0x000000061d00720c */ /* 0x000fe40003f44070 */
[----:B------:R-:W-:Y:S02]  /*e610*/  ISETP.GE.AND P5, PT, R21, RZ, PT ;  /* 0x000000ff1500720c */ /* 0x000fe40003fa6270 */
[----:B------:R-:W4:Y:S01]  /*e620*/  LDL.LU R21, [R1+0x17c] ;  /* 0x00017c0001157983 */ /* 0x000f220000300800 */
[----:B------:R-:W-:-:S04]  /*e630*/  IMAD.MOV.U32 R11, RZ, RZ, R4 ;  /* 0x000000ffff0b7224 */ /* 0x000fc800078e0004 */
[--C-:B------:R-:W-:Y:S01]  /*e640*/  @!P3 IMAD.IADD R9, R9, 0x1, -R29.reuse ;  /* 0x000000010909b824 */ /* 0x100fe200078e0a1d */
[C---:B------:R-:W-:Y:S01]  /*e650*/  ISETP.GT.U32.AND P3, PT, R29.reuse, R10, PT ;  /* 0x0000000a1d00720c */ /* 0x040fe20003f64070 */
[--C-:B------:R-:W-:Y:S02]  /*e660*/  @!P6 IMAD.IADD R2, R2, 0x1, -R29.reuse ;  /* 0x000000010202e824 */ /* 0x100fe400078e0a1d */
[----:B------:R-:W-:Y:S02]  /*e670*/  @!P2 IMAD.IADD R6, R6, 0x1, -R29 ;  /* 0x000000010606a824 */ /* 0x000fe400078e0a1d */
[----:B------:R-:W-:Y:S01]  /*e680*/  @!P5 IMAD.MOV R11, RZ, RZ, -R11 ;  /* 0x000000ffff0bd224 */ /* 0x000fe200078e0a0b */
[C---:B------:R-:W-:Y:S02]  /*e690*/  ISETP.GT.U32.AND P5, PT, R29.reuse, R2, PT ;  /* 0x000000021d00720c */ /* 0x040fe40003fa4070 */
[----:B------:R-:W-:Y:S01]  /*e6a0*/  ISETP.GT.U32.AND P6, PT, R29, R9, PT ;  /* 0x000000091d00720c */ /* 0x000fe20003fc4070 */
[----:B0-----:R-:W-:-:S04]  /*e6b0*/  IMAD.MOV.U32 R13, RZ, RZ, R6 ;  /* 0x000000ffff0d7224 */ /* 0x001fc800078e0006 */
[----:B------:R-:W-:Y:S01]  /*e6c0*/  @!P3 IMAD.IADD R10, R10, 0x1, -R29 ;  /* 0x000000010a0ab824 */ /* 0x000fe200078e0a1d */
[----:B------:R-:W-:Y:S01]  /*e6d0*/  ISETP.GE.AND P3, PT, R25, RZ, PT ;  /* 0x000000ff1900720c */ /* 0x000fe20003f66270 */
[----:B------:R-:W-:Y:S01]  /*e6e0*/  @!P4 IMAD.MOV R13, RZ, RZ, -R13 ;  /* 0x000000ffff0dc224 */ /* 0x000fe200078e0a0d */
[----:B------:R-:W-:Y:S01]  /*e6f0*/  STL [R1+0x3d0], R11 ;  /* 0x0003d00b01007387 */ /* 0x000fe20000100800 */
[----:B------:R-:W-:Y:S02]  /*e700*/  @!P0 IMAD.MOV R10, RZ, RZ, -R10 ;  /* 0x000000ffff0a8224 */ /* 0x000fe400078e0a0a */
[--C-:B------:R-:W-:Y:S02]  /*e710*/  @!P5 IMAD.IADD R2, R2, 0x1, -R29.reuse ;  /* 0x000000010202d824 */ /* 0x100fe400078e0a1d */
[----:B------:R-:W-:-:S04]  /*e720*/  @!P6 IMAD.IADD R9, R9, 0x1, -R29 ;  /* 0x000000010909e824 */ /* 0x000fc800078e0a1d */
[----:B------:R-:W-:Y:S01]  /*e730*/  @!P1 IMAD.MOV R9, RZ, RZ, -R9 ;  /* 0x000000ffff099224 */ /* 0x000fe200078e0a09 */
[----:B--2---:R-:W-:-:S05]  /*e740*/  IABS R7, R22 ;  /* 0x0000001600077213 */ /* 0x004fca0000000000 */
[----:B------:R-:W-:-:S04]  /*e750*/  IMAD.HI.U32 R0, R28, R7, RZ ;  /* 0x000000071c007227 */ /* 0x000fc800078e00ff */
[----:B------:R-:W-:-:S04]  /*e760*/  IMAD.MOV R0, RZ, RZ, -R0 ;  /* 0x000000ffff007224 */ /* 0x000fc800078e0a00 */
[----:B------:R-:W-:-:S05]  /*e770*/  IMAD R7, R29, R0, R7 ;  /* 0x000000001d077224 */ /* 0x000fca00078e0207 */
[----:B------:R-:W-:Y:S02]  /*e780*/  ISETP.GT.U32.AND P2, PT, R29, R7, PT ;  /* 0x000000071d00720c */ /* 0x000fe40003f44070 */
[----:B------:R-:W-:-:S11]  /*e790*/  ISETP.GE.AND P5, PT, R22, RZ, PT ;  /* 0x000000ff1600720c */ /* 0x000fd60003fa6270 */
[----:B------:R-:W-:Y:S01]  /*e7a0*/  @!P2 IMAD.IADD R7, R7, 0x1, -R29 ;  /* 0x000000010707a824 */ /* 0x000fe200078e0a1d */
[----:B---3--:R-:W-:Y:S02]  /*e7b0*/  IABS R8, R20 ;  /* 0x0000001400087213 */ /* 0x008fe40000000000 */
[----:B------:R-:W-:Y:S02]  /*e7c0*/  ISETP.GE.AND P2, PT, R20, RZ, PT ;  /* 0x000000ff1400720c */ /* 0x000fe40003f46270 */
[----:B------:R-:W2:Y:S04]  /*e7d0*/  LDL.LU R20, [R1+0x180] ;  /* 0x0001800001147983 */ /* 0x000ea80000300800 */
[----:B------:R-:W3:Y:S04]  /*e7e0*/  LDL.LU R22, [R1+0x188] ;  /* 0x0001880001167983 */ /* 0x000ee80000300800 */
[----:B------:R-:W-:Y:S01]  /*e7f0*/  STL [R1+0x15c], R13 ;  /* 0x00015c0d01007387 */ /* 0x000fe20000100800 */
[----:B------:R-:W-:-:S03]  /*e800*/  IMAD.HI.U32 R4, R28, R8, RZ ;  /* 0x000000081c047227 */ /* 0x000fc600078e00ff */
[----:B------:R0:W-:Y:S01]  /*e810*/  STL [R1+0x160], R10 ;  /* 0x0001600a01007387 */ /* 0x0001e20000100800 */
[----:B------:R-:W-:Y:S01]  /*e820*/  IABS R0, R19 ;  /* 0x0000001300007213 */ /* 0x000fe20000000000 */
[----:B------:R-:W-:Y:S02]  /*e830*/  IMAD.MOV R4, RZ, RZ, -R4 ;  /* 0x000000ffff047224 */ /* 0x000fe400078e0a04 */
[----:B------:R2:W-:Y:S01]  /*e840*/  STL [R1+0x164], R9 ;  /* 0x0001640901007387 */ /* 0x0005e20000100800 */
[----:B0-----:R-:W-:-:S04]  /*e850*/  IMAD.MOV.U32 R10, RZ, RZ, R2 ;  /* 0x000000ffff0a7224 */ /* 0x001fc800078e0002 */
[----:B------:R-:W-:Y:S01]  /*e860*/  @!P3 IMAD.MOV R10, RZ, RZ, -R10 ;  /* 0x000000ffff0ab224 */ /* 0x000fe200078e0a0a */
[----:B------:R-:W-:Y:S02]  /*e870*/  ISETP.GE.AND P3, PT, R19, RZ, PT ;  /* 0x000000ff1300720c */ /* 0x000fe40003f66270 */
[----:B------:R-:W3:Y:S01]  /*e880*/  LDL.LU R19, [R1+0x190] ;  /* 0x0001900001137983 */ /* 0x000ee20000300800 */
[----:B------:R-:W-:Y:S01]  /*e890*/  IABS R3, R24 ;  /* 0x0000001800037213 */ /* 0x000fe20000000000 */
[----:B------:R-:W-:Y:S02]  /*e8a0*/  IMAD R8, R29, R4, R8 ;  /* 0x000000041d087224 */ /* 0x000fe400078e0208 */
[----:B------:R-:W-:-:S03]  /*e8b0*/  IMAD.HI.U32 R12, R28, R0, RZ ;  /* 0x000000001c0c7227 */ /* 0x000fc600078e00ff */
[----:B------:R-:W-:Y:S01]  /*e8c0*/  ISETP.GT.U32.AND P6, PT, R29, R8, PT ;  /* 0x000000081d00720c */ /* 0x000fe20003fc4070 */
[----:B------:R-:W-:-:S04]  /*e8d0*/  IMAD.HI.U32 R11, R28, R3, RZ ;  /* 0x000000031c0b7227 */ /* 0x000fc800078e00ff */
[----:B------:R-:W-:Y:S02]  /*e8e0*/  IMAD.MOV R12, RZ, RZ, -R12 ;  /* 0x000000ffff0c7224 */ /* 0x000fe400078e0a0c */
[----:B------:R-:W-:Y:S02]  /*e8f0*/  IMAD.MOV R11, RZ, RZ, -R11 ;  /* 0x000000ffff0b7224 */ /* 0x000fe400078e0a0b */
[C---:B------:R-:W-:Y:S02]  /*e900*/  IMAD R0, R29.reuse, R12, R0 ;  /* 0x0000000c1d007224 */ /* 0x040fe400078e0200 */
[----:B------:R-:W-:-:S03]  /*e910*/  IMAD R3, R29, R11, R3 ;  /* 0x0000000b1d037224 */ /* 0x000fc600078e0203 */
[C---:B------:R-:W-:Y:S01]  /*e920*/  ISETP.GT.U32.AND P4, PT, R29.reuse, R0, PT ;  /* 0x000000001d00720c */ /* 0x040fe20003f84070 */
[----:B------:R-:W-:Y:S01]  /*e930*/  @!P6 IMAD.IADD R8, R8, 0x1, -R29 ;  /* 0x000000010808e824 */ /* 0x000fe200078e0a1d */
[C---:B------:R-:W-:Y:S02]  /*e940*/  ISETP.GT.U32.AND P1, PT, R29.reuse, R3, PT ;  /* 0x000000031d00720c */ /* 0x040fe40003f24070 */
[C---:B------:R-:W-:Y:S02]  /*e950*/  ISETP.GT.U32.AND P6, PT, R29.reuse, R7, PT ;  /* 0x000000071d00720c */ /* 0x040fe40003fc4070 */
[----:B------:R-:W-:Y:S02]  /*e960*/  ISETP.GT.U32.AND P0, PT, R29, R8, PT ;  /* 0x000000081d00720c */ /* 0x000fe40003f04070 */
[----:B------:R-:W-:-:S05]  /*e970*/  IABS R5, R23 ;  /* 0x0000001700057213 */ /* 0x000fca0000000000 */
[--C-:B------:R-:W-:Y:S02]  /*e980*/  @!P4 IMAD.IADD R0, R0, 0x1, -R29.reuse ;  /* 0x000000010000c824 */ /* 0x100fe400078e0a1d */
[----:B------:R-:W-:-:S03]  /*e990*/  @!P1 IMAD.IADD R3, R3, 0x1, -R29 ;  /* 0x0000000103039824 */ /* 0x000fc600078e0a1d */
[----:B------:R-:W-:Y:S01]  /*e9a0*/  ISETP.GT.U32.AND P1, PT, R29, R0, PT ;  /* 0x000000001d00720c */ /* 0x000fe20003f24070 */
[----:B------:R-:W-:Y:S02]  /*e9b0*/  @!P6 IMAD.IADD R7, R7, 0x1, -R29 ;  /* 0x000000010707e824 */ /* 0x000fe400078e0a1d */
[----:B------:R-:W-:-:S04]  /*e9c0*/  IMAD.HI.U32 R4, R28, R5, RZ ;  /* 0x000000051c047227 */ /* 0x000fc800078e00ff */
[----:B------:R-:W-:Y:S02]  /*e9d0*/  @!P0 IMAD.IADD R8, R8, 0x1, -R29 ;  /* 0x0000000108088824 */ /* 0x000fe400078e0a1d */
[----:B------:R-:W-:Y:S02]  /*e9e0*/  @!P5 IMAD.MOV R7, RZ, RZ, -R7 ;  /* 0x000000ffff07d224 */ /* 0x000fe400078e0a07 */
[----:B------:R-:W-:Y:S02]  /*e9f0*/  IMAD.MOV R4, RZ, RZ, -R4 ;  /* 0x000000ffff047224 */ /* 0x000fe400078e0a04 */
[----:B------:R-:W-:Y:S01]  /*ea00*/  @!P2 IMAD.MOV R8, RZ, RZ, -R8 ;  /* 0x000000ffff08a224 */ /* 0x000fe200078e0a08 */
[----:B------:R0:W-:Y:S01]  /*ea10*/  STL [R1+0x3c4], R10 ;  /* 0x0003c40a01007387 */ /* 0x0001e20000100800 */
[----:B------:R-:W-:Y:S01]  /*ea20*/  ISETP.GE.AND P4, PT, R23, RZ, PT ;  /* 0x000000ff1700720c */ /* 0x000fe20003f86270 */
[----:B------:R-:W-:Y:S02]  /*ea30*/  IMAD R5, R29, R4, R5 ;  /* 0x000000041d057224 */ /* 0x000fe400078e0205 */
[----:B------:R-:W3:Y:S01]  /*ea40*/  LDL.LU R23, [R1+0x194] ;  /* 0x0001940001177983 */ /* 0x000ee20000300800 */
[----:B------:R-:W-:Y:S01]  /*ea50*/  @!P1 IMAD.IADD R0, R0, 0x1, -R29 ;  /* 0x0000000100009824 */ /* 0x000fe200078e0a1d */
[----:B-----5:R-:W-:-:S02]  /*ea60*/  IABS R4, R18 ;  /* 0x0000001200047213 */ /* 0x020fc40000000000 */
[----:B------:R5:W-:Y:S01]  /*ea70*/  STL [R1+0x3c0], R7 ;  /* 0x0003c00701007387 */ /* 0x000be20000100800 */
[----:B------:R-:W-:-:S03]  /*ea80*/  ISETP.GE.AND P1, PT, R18, RZ, PT ;  /* 0x000000ff1200720c */ /* 0x000fc60003f26270 */
[----:B------:R0:W-:Y:S04]  /*ea90*/  STL [R1+0x3bc], R8 ;  /* 0x0003bc0801007387 */ /* 0x0001e80000100800 */
[----:B------:R-:W3:Y:S01]  /*eaa0*/  LDL.LU R18, [R1+0x198] ;  /* 0x0001980001127983 */ /* 0x000ee20000300800 */
[----:B------:R-:W-:Y:S01]  /*eab0*/  ISETP.GT.U32.AND P6, PT, R29, R5, PT ;  /* 0x000000051d00720c */ /* 0x000fe20003fc4070 */
[----:B------:R-:W-:Y:S01]  /*eac0*/  IMAD.HI.U32 R2, R28, R4, RZ ;  /* 0x000000041c027227 */ /* 0x000fe200078e00ff */
[----:B----4-:R-:W-:-:S03]  /*ead0*/  IABS R6, R21 ;  /* 0x0000001500067213 */ /* 0x010fc60000000000 */
[----:B------:R-:W-:-:S08]  /*eae0*/  IMAD.MOV R2, RZ, RZ, -R2 ;  /* 0x000000ffff027224 */ /* 0x000fd000078e0a02 */
[----:B------:R-:W-:-:S05]  /*eaf0*/  @!P6 IMAD.IADD R5, R5, 0x1, -R29 ;  /* 0x000000010505e824 */ /* 0x000fca00078e0a1d */
[C---:B------:R-:W-:Y:S01]  /*eb00*/  ISETP.GT.U32.AND P6, PT, R29.reuse, R5, PT ;  /* 0x000000051d00720c */ /* 0x040fe20003fc4070 */
[C---:B------:R-:W-:Y:S01]  /*eb10*/  IMAD R4, R29.reuse, R2, R4 ;  /* 0x000000021d047224 */ /* 0x040fe200078e0204 */
[----:B------:R-:W-:Y:S01]  /*eb20*/  ISETP.GT.U32.AND P5, PT, R29, R3, PT ;  /* 0x000000031d00720c */ /* 0x000fe20003fa4070 */
[----:B------:R-:W-:-:S04]  /*eb30*/  IMAD.HI.U32 R2, R28, R6, RZ ;  /* 0x000000061c027227 */ /* 0x000fc800078e00ff */
[----:B------:R-:W-:-:S06]  /*eb40*/  IMAD.MOV R2, RZ, RZ, -R2 ;  /* 0x000000ffff027224 */ /* 0x000fcc00078e0a02 */
[--C-:B------:R-:W-:Y:S01]  /*eb50*/  @!P6 IMAD.IADD R5, R5, 0x1, -R29.reuse ;  /* 0x000000010505e824 */ /* 0x100fe200078e0a1d */
[----:B------:R-:W-:Y:S01]  /*eb60*/  ISETP.GE.AND P6, PT, R21, RZ, PT ;  /* 0x000000ff1500720c */ /* 0x000fe20003fc6270 */
[----:B------:R-:W-:Y:S01]  /*eb70*/  IMAD R6, R29, R2, R6 ;  /* 0x000000021d067224 */ /* 0x000fe200078e0206 */
[----:B------:R-:W4:Y:S01]  /*eb80*/  LDL.LU R21, [R1+0x19c] ;  /* 0x00019c0001157983 */ /* 0x000f220000300800 */
[----:B------:R-:W-:-:S03]  /*eb90*/  @!P5 IMAD.IADD R3, R3, 0x1, -R29 ;  /* 0x000000010303d824 */ /* 0x000fc600078e0a1d */
[----:B------:R-:W-:Y:S01]  /*eba0*/  ISETP.GT.U32.AND P5, PT, R29, R6, PT ;  /* 0x000000061d00720c */ /* 0x000fe20003fa4070 */
[----:B------:R-:W-:-:S04]  /*ebb0*/  IMAD.MOV.U32 R12, RZ, RZ, R0 ;  /* 0x000000ffff0c7224 */ /* 0x000fc800078e0000 */
[----:B------:R-:W-:-:S08]  /*ebc0*/  @!P3 IMAD.MOV R12, RZ, RZ, -R12 ;  /* 0x000000ffff0cb224 */ /* 0x000fd000078e0a0c */
[----:B------:R-:W-:Y:S01]  /*ebd0*/  @!P5 IMAD.IADD R6, R6, 0x1, -R29 ;  /* 0x000000010606d824 */ /* 0x000fe200078e0a1d */
[----:B------:R-:W-:-:S04]  /*ebe0*/  ISETP.GT.U32.AND P2, PT, R29, R4, PT ;  /* 0x000000041d00720c */ /* 0x000fc80003f44070 */
[----:B------:R-:W-:Y:S02]  /*ebf0*/  ISETP.GT.U32.AND P3, PT, R29, R6, PT ;  /* 0x000000061d00720c */ /* 0x000fe40003f64070 */
[----:B------:R-:W-:-:S07]  /*ec00*/  ISETP.GE.AND P0, PT, R24, RZ, PT ;  /* 0x000000ff1800720c */ /* 0x000fce0003f06270 */
[----:B------:R-:W-:-:S04]  /*ec10*/  @!P2 IMAD.IADD R4, R4, 0x1, -R29 ;  /* 0x000000010404a824 */ /* 0x000fc800078e0a1d */
[----:B------:R-:W-:Y:S01]  /*ec20*/  @!P3 IMAD.IADD R6, R6, 0x1, -R29 ;  /* 0x000000010606b824 */ /* 0x000fe200078e0a1d */
[----:B------:R-:W-:Y:S01]  /*ec30*/  ISETP.GT.U32.AND P5, PT, R29, R4, PT ;  /* 0x000000041d00720c */ /* 0x000fe20003fa4070 */
[----:B------:R-:W-:-:S04]  /*ec40*/  IMAD.MOV.U32 R11, RZ, RZ, R3 ;  /* 0x000000ffff0b7224 */ /* 0x000fc800078e0003 */
[----:B------:R-:W-:-:S08]  /*ec50*/  @!P0 IMAD.MOV R11, RZ, RZ, -R11 ;  /* 0x000000ffff0b8224 */ /* 0x000fd000078e0a0b */
[----:B------:R-:W-:-:S04]  /*ec60*/  @!P5 IMAD.IADD R4, R4, 0x1, -R29 ;  /* 0x000000010404d824 */ /* 0x000fc800078e0a1d */
[----:B------:R-:W-:Y:S01]  /*ec70*/  @!P1 IMAD.MOV R4, RZ, RZ, -R4 ;  /* 0x000000ffff049224 */ /* 0x000fe200078e0a04 */
[----:B--2---:R-:W-:Y:S02]  /*ec80*/  IABS R9, R20 ;  /* 0x0000001400097213 */ /* 0x004fe40000000000 */
[----:B------:R-:W-:Y:S02]  /*ec90*/  ISETP.GE.AND P2, PT, R20, RZ, PT ;  /* 0x000000ff1400720c */ /* 0x000fe40003f46270 */
[----:B------:R-:W2:Y:S01]  /*eca0*/  LDL.LU R20, [R1+0x1a0] ;  /* 0x0001a00001147983 */ /* 0x000ea20000300800 */
[----:B0-----:R-:W-:Y:S01]  /*ecb0*/  IMAD.HI.U32 R10, R28, R9, RZ ;  /* 0x000000091c0a7227 */ /* 0x001fe200078e00ff */
[----:B---3--:R-:W-:-:S05]  /*ecc0*/  IABS R2, R19 ;  /* 0x0000001300027213 */ /* 0x008fca0000000000 */
[----:B------:R-:W-:-:S04]  /*ecd0*/  IMAD.HI.U32 R0, R28, R2, RZ ;  /* 0x000000021c007227 */ /* 0x000fc800078e00ff */
[----:B------:R-:W-:-:S04]  /*ece0*/  IMAD.MOV R0, RZ, RZ, -R0 ;  /* 0x000000ffff007224 */ /* 0x000fc800078e0a00 */
[----:B------:R-:W-:-:S05]  /*ecf0*/  IMAD R2, R29, R0, R2 ;  /* 0x000000001d027224 */ /* 0x000fca00078e0202 */
[----:B------:R-:W-:Y:S01]  /*ed00*/  ISETP.GT.U32.AND P3, PT, R29, R2, PT ;  /* 0x000000021d00720c */ /* 0x000fe20003f64070 */
[----:B------:R-:W-:-:S04]  /*ed10*/  IMAD.MOV R10, RZ, RZ, -R10 ;  /* 0x000000ffff0a7224 */ /* 0x000fc800078e0a0a */
[----:B------:R-:W-:Y:S01]  /*ed20*/  IMAD R9, R29, R10, R9 ;  /* 0x0000000a1d097224 */ /* 0x000fe200078e0209 */
[----:B-----5:R-:W-:Y:S01]  /*ed30*/  IABS R7, R22 ;  /* 0x0000001600077213 */ /* 0x020fe20000000000 */
[----:B------:R-:W-:-:S03]  /*ed40*/  IMAD.MOV.U32 R10, RZ, RZ, R5 ;  /* 0x000000ffff0a7224 */ /* 0x000fc600078e0005 */
[----:B------:R-:W-:-:S03]  /*ed50*/  ISETP.GT.U32.AND P0, PT, R29, R9, PT ;  /* 0x000000091d00720c */ /* 0x000fc60003f04070 */
[----:B------:R-:W-:Y:S01]  /*ed60*/  @!P3 IMAD.IADD R2, R2, 0x1, -R29 ;  /* 0x000000010202b824 */ /* 0x000fe200078e0a1d */
[----:B------:R-:W-:Y:S04]  /*ed70*/  STL [R1+0x170], R12 ;  /* 0x0001700c01007387 */ /* 0x000fe80000100800 */
[----:B------:R-:W-:Y:S01]  /*ed80*/  ISETP.GT.U32.AND P3, PT, R29, R2, PT ;  /* 0x000000021d00720c */ /* 0x000fe20003f64070 */
[----:B------:R0:W-:Y:S01]  /*ed90*/  STL [R1+0x17c], R11 ;  /* 0x00017c0b01007387 */ /* 0x0001e20000100800 */
[----:B------:R-:W-:-:S04]  /*eda0*/  IMAD.HI.U32 R8, R28, R7, RZ ;  /* 0x000000071c087227 */ /* 0x000fc800078e00ff */
[----:B------:R-:W-:Y:S02]  /*edb0*/  @!P4 IMAD.MOV R10, RZ, RZ, -R10 ;  /* 0x000000ffff0ac224 */ /* 0x000fe400078e0a0a */
[----:B0-----:R-:W-:Y:S01]  /*edc0*/  IMAD.MOV.U32 R11, RZ, RZ, R6 ;  /* 0x000000ffff0b7224 */ /* 0x001fe200078e0006 */
[----:B------:R-:W-:Y:S01]  /*edd0*/  ISETP.GE.AND P5, PT, R22, RZ, PT ;  /* 0x000000ff1600720c */ /* 0x000fe20003fa6270 */
[----:B------:R-:W-:Y:S01]  /*ede0*/  IMAD.MOV R8, RZ, RZ, -R8 ;  /* 0x000000ffff087224 */ /* 0x000fe200078e0a08 */
[----:B------:R-:W-:Y:S01]  /*edf0*/  STL [R1+0x184], R10 ;  /* 0x0001840a01007387 */ /* 0x000fe20000100800 */
[----:B------:R-:W-:Y:S02]  /*ee00*/  @!P6 IMAD.MOV R11, RZ, RZ, -R11 ;  /* 0x000000ffff0be224 */ /* 0x000fe400078e0a0b */
[----:B------:R-:W-:Y:S01]  /*ee10*/  @!P0 IMAD.IADD R9, R9, 0x1, -R29 ;  /* 0x0000000109098824 */ /* 0x000fe200078e0a1d */
[----:B------:R-:W3:Y:S01]  /*ee20*/  LDL.LU R22, [R1+0x1a4] ;  /* 0x0001a40001167983 */ /* 0x000ee20000300800 */
[----:B------:R-:W-:Y:S01]  /*ee30*/  ISETP.GE.AND P0, PT, R19, RZ, PT ;  /* 0x000000ff1300720c */ /* 0x000fe20003f06270 */
[----:B------:R-:W-:-:S02]  /*ee40*/  IMAD R7, R29, R8, R7 ;  /* 0x000000081d077224 */ /* 0x000fc400078e0207 */
[----:B------:R0:W-:Y:S01]  /*ee50*/  STL [R1+0x188], R4 ;  /* 0x0001880401007387 */ /* 0x0001e20000100800 */
[----:B------:R-:W-:-:S03]  /*ee60*/  @!P3 IMAD.IADD R2, R2, 0x1, -R29 ;  /* 0x000000010202b824 */ /* 0x000fc600078e0a1d */
[----:B------:R-:W5:Y:S04]  /*ee70*/  LDL.LU R19, [R1+0x1a8] ;  /* 0x0001a80001137983 */ /* 0x000f680000300800 */
[----:B------:R-:W-:Y:S01]  /*ee80*/  STL [R1+0x1ac], R11 ;  /* 0x0001ac0b01007387 */ /* 0x000fe20000100800 */
[----:B------:R-:W-:Y:S02]  /*ee90*/  IABS R8, R18 ;  /* 0x0000001200087213 */ /* 0x000fe40000000000 */
[----:B------:R-:W-:Y:S02]  /*eea0*/  ISETP.GE.AND P3, PT, R18, RZ, PT ;  /* 0x000000ff1200720c */ /* 0x000fe40003f66270 */
[----:B------:R-:W3:Y:S01]  /*eeb0*/  LDL.LU R18, [R1+0x1b8] ;  /* 0x0001b80001127983 */ /* 0x000ee20000300800 */
[----:B------:R-:W-:-:S02]  /*eec0*/  IABS R3, R23 ;  /* 0x0000001700037213 */ /* 0x000fc40000000000 */
[----:B------:R-:W-:-:S03]  /*eed0*/  ISETP.GT.U32.AND P4, PT, R29, R7, PT ;  /* 0x000000071d00720c */ /* 0x000fc60003f84070 */
[----:B------:R-:W-:-:S04]  /*eee0*/  IMAD.HI.U32 R5, R28, R3, RZ ;  /* 0x000000031c057227 */ /* 0x000fc800078e00ff */
[----:B------:R-:W-:-:S04]  /*eef0*/  IMAD.MOV R5, RZ, RZ, -R5 ;  /* 0x000000ffff057224 */ /* 0x000fc800078e0a05 */
[----:B------:R-:W-:Y:S02]  /*ef00*/  IMAD R3, R29, R5, R3 ;  /* 0x000000051d037224 */ /* 0x000fe400078e0203 */
[----:B------:R-:W-:-:S03]  /*ef10*/  @!P4 IMAD.IADD R7, R7, 0x1, -R29 ;  /* 0x000000010707c824 */ /* 0x000fc600078e0a1d */
[C---:B------:R-:W-:Y:S02]  /*ef20*/  ISETP.GT.U32.AND P6, PT, R29.reuse, R3, PT ;  /* 0x000000031d00720c */ /* 0x040fe40003fc4070 */
[----:B------:R-:W-:Y:S02]  /*ef30*/  ISETP.GT.U32.AND P1, PT, R29, R9, PT ;  /* 0x000000091d00720c */ /* 0x000fe40003f24070 */
[----:B----4-:R-:W-:-:S05]  /*ef40*/  IABS R0, R21 ;  /* 0x0000001500007213 */ /* 0x010fca0000000000 */
[----:B0-----:R-:W-:Y:S01]  /*ef50*/  IMAD.HI.U32 R4, R28, R0, RZ ;  /* 0x000000001c047227 */ /* 0x001fe200078e00ff */
[----:B------:R-:W-:-:S03]  /*ef60*/  ISETP.GT.U32.AND P4, PT, R29, R7, PT ;  /* 0x000000071d00720c */ /* 0x000fc60003f84070 */
[----:B------:R-:W-:-:S04]  /*ef70*/  IMAD.MOV R4, RZ, RZ, -R4 ;  /* 0x000000ffff047224 */ /* 0x000fc800078e0a04 */
[----:B------:R-:W-:Y:S02]  /*ef80*/  IMAD R0, R29, R4, R0 ;  /* 0x000000041d007224 */ /* 0x000fe400078e0200 */
[----:B------:R-:W-:-:S03]  /*ef90*/  @!P6 IMAD.IADD R3, R3, 0x1, -R29 ;  /* 0x000000010303e824 */ /* 0x000fc600078e0a1d */
[----:B------:R-:W-:Y:S01]  /*efa0*/  ISETP.GT.U32.AND P6, PT, R29, R0, PT ;  /* 0x000000001d00720c */ /* 0x000fe20003fc4070 */
[----:B------:R-:W-:-:S04]  /*efb0*/  IMAD.HI.U32 R10, R28, R8, RZ ;  /* 0x000000081c0a7227 */ /* 0x000fc800078e00ff */
[--C-:B------:R-:W-:Y:S02]  /*efc0*/  @!P1 IMAD.IADD R9, R9, 0x1, -R29.reuse ;  /* 0x0000000109099824 */ /* 0x100fe400078e0a1d */
[----:B------:R-:W-:Y:S02]  /*efd0*/  @!P4 IMAD.IADD R7, R7, 0x1, -R29 ;  /* 0x000000010707c824 */ /* 0x000fe400078e0a1d */
[----:B------:R-:W-:Y:S02]  /*efe0*/  IMAD.MOV R10, RZ, RZ, -R10 ;  /* 0x000000ffff0a7224 */ /* 0x000fe400078e0a0a */
[----:B------:R-:W-:Y:S02]  /*eff0*/  @!P2 IMAD.MOV R9, RZ, RZ, -R9 ;  /* 0x000000ffff09a224 */ /* 0x000fe400078e0a09 */
[----:B------:R-:W-:Y:S01]  /*f000*/  @!P5 IMAD.MOV R7, RZ, RZ, -R7 ;  /* 0x000000ffff07d224 */ /* 0x000fe200078e0a07 */
[C---:B------:R-:W-:Y:S01]  /*f010*/  ISETP.GT.U32.AND P2, PT, R29.reuse, R3, PT ;  /* 0x000000031d00720c */ /* 0x040fe20003f44070 */
[----:B------:R-:W-:Y:S01]  /*f020*/  IMAD R6, R29, R10, R8 ;  /* 0x0000000a1d067224 */ /* 0x000fe200078e0208 */
[----:B------:R-:W-:Y:S01]  /*f030*/  STL [R1+0x1b0], R9 ;  /* 0x0001b00901007387 */ /* 0x000fe20000100800 */
[----:B------:R-:W-:Y:S01]  /*f040*/  @!P6 IMAD.IADD R0, R0, 0x1, -R29 ;  /* 0x000000010000e824 */ /* 0x000fe200078e0a1d */
[----:B------:R-:W-:-:S02]  /*f050*/  ISETP.GE.AND P6, PT, R21, RZ, PT ;  /* 0x000000ff1500720c */ /* 0x000fc40003fc6270 */
[----:B------:R0:W-:Y:S01]  /*f060*/  STL [R1+0x1b4], R7 ;  /* 0x0001b40701007387 */ /* 0x0001e20000100800 */
[----:B------:R-:W-:-:S03]  /*f070*/  ISETP.GT.U32.AND P4, PT, R29, R6, PT ;  /* 0x000000061d00720c */ /* 0x000fc60003f84070 */
[----:B------:R-:W4:Y:S01]  /*f080*/  LDL.LU R21, [R1+0x1bc] ;  /* 0x0001bc0001157983 */ /* 0x000f220000300800 */
[----:B------:R-:W-:Y:S02]  /*f090*/  @!P0 IMAD.MOV R2, RZ, RZ, -R2 ;  /* 0x000000ffff028224 */ /* 0x000fe400078e0a02 */
[----:B------:R-:W-:-:S03]  /*f0a0*/  @!P2 IMAD.IADD R3, R3, 0x1, -R29 ;  /* 0x000000010303a824 */ /* 0x000fc600078e0a1d */
[----:B------:R5:W-:Y:S04]  /*f0b0*/  STL [R1+0x32c], R2 ;  /* 0x00032c0201007387 */ /* 0x000be80000100800 */
[----:B------:R-:W-:Y:S01]  /*f0c0*/  @!P4 IMAD.IADD R6, R6, 0x1, -R29 ;  /* 0x000000010606c824 */ /* 0x000fe200078e0a1d */
[----:B------:R-:W-:-:S04]  /*f0d0*/  ISETP.GE.AND P1, PT, R23, RZ, PT ;  /* 0x000000ff1700720c */ /* 0x000fc80003f26270 */
[C---:B------:R-:W-:Y:S02]  /*f0e0*/  ISETP.GT.U32.AND P4, PT, R29.reuse, R6, PT ;  /* 0x000000061d00720c */ /* 0x040fe40003f84070 */
[----:B------:R-:W-:Y:S01]  /*f0f0*/  ISETP.GT.U32.AND P0, PT, R29, R0, PT ;  /* 0x000000001d00720c */ /* 0x000fe20003f04070 */
[----:B0-----:R-:W-:-:S06]  /*f100*/  IMAD.MOV.U32 R7, RZ, RZ, R3 ;  /* 0x000000ffff077224 */ /* 0x001fcc00078e0003 */
[----:B------:R-:W-:-:S04]  /*f110*/  @!P1 IMAD.MOV R7, RZ, RZ, -R7 ;  /* 0x000000ffff079224 */ /* 0x000fc800078e0a07 */
[--C-:B------:R-:W-:Y:S02]  /*f120*/  @!P4 IMAD.IADD R6, R6, 0x1, -R29.reuse ;  /* 0x000000010606c824 */ /* 0x100fe400078e0a1d */
[----:B------:R-:W-:Y:S02]  /*f130*/  @!P0 IMAD.IADD R0, R0, 0x1, -R29 ;  /* 0x0000000100008824 */ /* 0x000fe400078e0a1d */
[----:B------:R-:W-:Y:S01]  /*f140*/  @!P3 IMAD.MOV R6, RZ, RZ, -R6 ;  /* 0x000000ffff06b224 */ /* 0x000fe200078e0a06 */
[----:B--2---:R-:W-:Y:S02]  /*f150*/  IABS R5, R20 ;  /* 0x0000001400057213 */ /* 0x004fe40000000000 */
[----:B------:R-:W-:Y:S02]  /*f160*/  ISETP.GE.AND P2, PT, R20, RZ, PT ;  /* 0x000000ff1400720c */ /* 0x000fe40003f46270 */
[----:B------:R-:W2:Y:S04]  /*f170*/  LDL.LU R20, [R1+0x1c0] ;  /* 0x0001c00001147983 */ /* 0x000ea80000300800 */
[----:B------:R0:W-:Y:S01]  /*f180*/  STL [R1+0x334], R7 ;  /* 0x0003340701007387 */ /* 0x0001e20000100800 */
[----:B-----5:R-:W-:-:S02]  /*f190*/  IABS R2, R19 ;  /* 0x0000001300027213 */ /* 0x020fc40000000000 */
[----:B------:R-:W-:Y:S02]  /*f1a0*/  ISETP.GE.AND P0, PT, R19, RZ, PT ;  /* 0x000000ff1300720c */ /* 0x000fe40003f06270 */
[----:B------:R-:W5:Y:S01]  /*f1b0*/  LDL.LU R19, [R1+0x1c4] ;  /* 0x0001c40001137983 */ /* 0x000f620000300800 */
[----:B---3--:R-:W-:Y:S02]  /*f1c0*/  IABS R10, R18 ;  /* 0x00000012000a7213 */ /* 0x008fe40000000000 */
[----:B------:R-:W-:Y:S02]  /*f1d0*/  ISETP.GE.AND P3, PT, R18, RZ, PT ;  /* 0x000000ff1200720c */ /* 0x000fe40003f66270 */
[----:B------:R-:W3:Y:S01]  /*f1e0*/  LDL.LU R18, [R1+0x1c8] ;  /* 0x0001c80001127983 */ /* 0x000ee20000300800 */
[----:B------:R-:W-:Y:S01]  /*f1f0*/  IMAD.HI.U32 R8, R28, R5, RZ ;  /* 0x000000051c087227 */ /* 0x000fe200078e00ff */
[----:B------:R-:W-:-:S03]  /*f200*/  IABS R4, R22 ;  /* 0x0000001600047213 */ /* 0x000fc60000000000 */
[----:B------:R-:W-:-:S04]  /*f210*/  IMAD.MOV R8, RZ, RZ, -R8 ;  /* 0x000000ffff087224 */ /* 0x000fc800078e0a08 */
[----:B------:R-:W-:Y:S02]  /*f220*/  IMAD R5, R29, R8, R5 ;  /* 0x000000081d057224 */ /* 0x000fe400078e0205 */
[----:B------:R-:W-:-:S04]  /*f230*/  IMAD.HI.U32 R8, R28, R4, RZ ;  /* 0x000000041c087227 */ /* 0x000fc800078e00ff */
[----:B------:R-:W-:Y:S01]  /*f240*/  IMAD.MOV R8, RZ, RZ, -R8 ;  /* 0x000000ffff087224 */ /* 0x000fe200078e0a08 */
[----:B------:R-:W-:-:S03]  /*f250*/  ISETP.GT.U32.AND P5, PT, R29, R5, PT ;  /* 0x000000051d00720c */ /* 0x000fc60003fa4070 */
[----:B------:R-:W-:-:S05]  /*f260*/  IMAD R4, R29, R8, R4 ;  /* 0x000000081d047224 */ /* 0x000fca00078e0204 */
[----:B------:R-:W-:Y:S01]  /*f270*/  ISETP.GT.U32.AND P4, PT, R29, R4, PT ;  /* 0x000000041d00720c */ /* 0x000fe20003f84070 */
[----:B------:R-:W-:-:S04]  /*f280*/  IMAD.HI.U32 R3, R28, R2, RZ ;  /* 0x000000021c037227 */ /* 0x000fc800078e00ff */
[----:B------:R-:W-:Y:S02]  /*f290*/  @!P5 IMAD.IADD R5, R5, 0x1, -R29 ;  /* 0x000000010505d824 */ /* 0x000fe400078e0a1d */
[----:B------:R-:W-:-:S03]  /*f2a0*/  IMAD.MOV R3, RZ, RZ, -R3 ;  /* 0x000000ffff037224 */ /* 0x000fc600078e0a03 */
[----:B------:R-:W-:-:S03]  /*f2b0*/  ISETP.GT.U32.AND P1, PT, R29, R5, PT ;  /* 0x000000051d00720c */ /* 0x000fc60003f24070 */
[----:B------:R-:W-:Y:S02]  /*f2c0*/  @!P4 IMAD.IADD R4, R4, 0x1, -R29 ;  /* 0x000000010404c824 */ /* 0x000fe400078e0a1d */
[C---:B------:R-:W-:Y:S02]  /*f2d0*/  IMAD R2, R29.reuse, R3, R2 ;  /* 0x000000031d027224 */ /* 0x040fe400078e0202 */
[----:B------:R-:W-:Y:S01]  /*f2e0*/  IMAD.HI.U32 R3, R28, R10, RZ ;  /* 0x0000000a1c037227 */ /* 0x000fe200078e00ff */
[----:B------:R-:W-:-:S03]  /*f2f0*/  ISETP.GT.U32.AND P4, PT, R29, R4, PT ;  /* 0x000000041d00720c */ /* 0x000fc60003f84070 */
[----:B------:R-:W-:Y:S02]  /*f300*/  IMAD.MOV R3, RZ, RZ, -R3 ;  /* 0x000000ffff037224 */ /* 0x000fe400078e0a03 */
[----:B------:R-:W-:Y:S02]  /*f310*/  @!P1 IMAD.IADD R5, R5, 0x1, -R29 ;  /* 0x0000000105059824 */ /* 0x000fe400078e0a1d */
[C---:B------:R-:W-:Y:S01]  /*f320*/  IMAD R10, R29.reuse, R3, R10 ;  /* 0x000000031d0a7224 */ /* 0x040fe200078e020a */
[----:B------:R-:W-:Y:S01]  /*f330*/  ISETP.GT.U32.AND P1, PT, R29, R2, PT ;  /* 0x000000021d00720c */ /* 0x000fe20003f24070 */
[----:B0-----:R-:W-:-:S04]  /*f340*/  IMAD.MOV.U32 R7, RZ, RZ, R0 ;  /* 0x000000ffff077224 */ /* 0x001fc800078e0000 */
[----:B------:R-:W-:Y:S01]  /*f350*/  @!P4 IMAD.IADD R4, R4, 0x1, -R29 ;  /* 0x000000010404c824 */ /* 0x000fe200078e0a1d */
[----:B------:R-:W-:Y:S01]  /*f360*/  ISETP.GT.U32.AND P4, PT, R29, R10, PT ;  /* 0x0000000a1d00720c */ /* 0x000fe20003f84070 */
[----:B------:R0:W-:Y:S01]  /*f370*/  STL [R1+0x340], R6 ;  /* 0x0003400601007387 */ /* 0x0001e20000100800 */
[----:B------:R-:W-:Y:S01]  /*f380*/  ISETP.GE.AND P5, PT, R22, RZ, PT ;  /* 0x000000ff1600720c */ /* 0x000fe20003fa6270 */
[----:B------:R-:W-:Y:S02]  /*f390*/  @!P6 IMAD.MOV R7, RZ, RZ, -R7 ;  /* 0x000000ffff07e224 */ /* 0x000fe400078e0a07 */
[----:B------:R-:W3:Y:S02]  /*f3a0*/  LDL.LU R22, [R1+0x1cc] ;  /* 0x0001cc0001167983 */ /* 0x000ee40000300800 */
[----:B------:R-:W-:Y:S02]  /*f3b0*/  @!P1 IMAD.IADD R2, R2, 0x1, -R29 ;  /* 0x0000000102029824 */ /* 0x000fe400078e0a1d */
[----:B0-----:R-:W-:Y:S01]  /*f3c0*/  IMAD.MOV.U32 R6, RZ, RZ, R5 ;  /* 0x000000ffff067224 */ /* 0x001fe200078e0005 */
[----:B----4-:R-:W-:-:S02]  /*f3d0*/  IABS R0, R21 ;  /* 0x0000001500007213 */ /* 0x010fc40000000000 */
[----:B------:R-:W-:Y:S02]  /*f3e0*/  ISETP.GE.AND P6, PT, R21, RZ, PT ;  /* 0x000000ff1500720c */ /* 0x000fe40003fc6270 */
[----:B------:R-:W4:Y:S01]  /*f3f0*/  LDL.LU R21, [R1+0x1d0] ;  /* 0x0001d00001157983 */ /* 0x000f220000300800 */
[----:B------:R-:W-:Y:S02]  /*f400*/  @!P2 IMAD.MOV R6, RZ, RZ, -R6 ;  /* 0x000000ffff06a224 */ /* 0x000fe400078e0a06 */
[----:B------:R-:W-:Y:S01]  /*f410*/  @!P4 IMAD.IADD R10, R10, 0x1, -R29 ;  /* 0x000000010a0ac824 */ /* 0x000fe200078e0a1d */
[----:B------:R3:W-:Y:S01]  /*f420*/  STL [R1+0x344], R7 ;  /* 0x0003440701007387 */ /* 0x0007e20000100800 */
[----:B------:R-:W-:-:S03]  /*f430*/  ISETP.GT.U32.AND P1, PT, R29, R2, PT ;  /* 0x000000021d00720c */ /* 0x000fc60003f24070 */
[----:B------:R-:W-:Y:S01]  /*f440*/  STL [R1+0x34c], R6 ;  /* 0x00034c0601007387 */ /* 0x000fe20000100800 */
[----:B------:R-:W-:Y:S01]  /*f450*/  ISETP.GT.U32.AND P4, PT, R29, R10, PT ;  /* 0x0000000a1d00720c */ /* 0x000fe20003f84070 */
[----:B------:R-:W-:-:S08]  /*f460*/  @!P5 IMAD.MOV R4, RZ, RZ, -R4 ;  /* 0x000000ffff04d224 */ /* 0x000fd000078e0a04 */
[----:B------:R-:W-:-:S04]  /*f470*/  @!P1 IMAD.IADD R2, R2, 0x1, -R29 ;  /* 0x0000000102029824 */ /* 0x000fc800078e0a1d */
[----:B------:R-:W-:Y:S02]  /*f480*/  @!P4 IMAD.IADD R10, R10, 0x1, -R29 ;  /* 0x000000010a0ac824 */ /* 0x000fe400078e0a1d */
[----:B------:R-:W-:Y:S02]  /*f490*/  IMAD.MOV.U32 R12, RZ, RZ, R2 ;  /* 0x000000ffff0c7224 */ /* 0x000fe400078e0002 */
[----:B------:R-:W-:Y:S02]  /*f4a0*/  IMAD.MOV.U32 R11, RZ, RZ, R10 ;  /* 0x000000ffff0b7224 */ /* 0x000fe400078e000a */
[----:B------:R-:W-:Y:S02]  /*f4b0*/  @!P0 IMAD.MOV R12, RZ, RZ, -R12 ;  /* 0x000000ffff0c8224 */ /* 0x000fe400078e0a0c */
[----:B------:R-:W-:Y:S01]  /*f4c0*/  @!P3 IMAD.MOV R11, RZ, RZ, -R11 ;  /* 0x000000ffff0bb224 */ /* 0x000fe200078e0a0b */
[----:B--2---:R-:W-:Y:S02]  /*f4d0*/  ISETP.GE.AND P2, PT, R20, RZ, PT ;  /* 0x000000ff1400720c */ /* 0x004fe40003f46270 */
[----:B------:R-:W-:-:S02]  /*f4e0*/  IABS R9, R20 ;  /* 0x0000001400097213 */ /* 0x000fc40000000000 */
[----:B------:R-:W2:Y:S04]  /*f4f0*/  LDL.LU R20, [R1+0x1d4] ;  /* 0x0001d40001147983 */ /* 0x000ea80000300800 */
[----:B------:R-:W2:Y:S04]  /*f500*/  LDL.LU R26, [R1+0x1d8] ;  /* 0x0001d800011a7983 */ /* 0x000ea80000300800 */
[----:B------:R0:W-:Y:S04]  /*f510*/  STL [R1+0x3b8], R4 ;  /* 0x0003b80401007387 */ /* 0x0001e80000100800 */
[----:B------:R-:W2:Y:S04]  /*f520*/  LDL.LU R25, [R1+0x1dc] ;  /* 0x0001dc0001197983 */ /* 0x000ea80000300800 */
[----:B------:R-:W-:Y:S04]  /*f530*/  STL [R1+0x3b4], R12 ;  /* 0x0003b40c01007387 */ /* 0x000fe80000100800 */
        /* <DEDUP_REMOVED lines=8> */
[----:B------:R-:W-:-:S03]  /*f5c0*/  IMAD.HI.U32 R3, R28, R0, RZ ;  /* 0x000000001c037227 */ /* 0x000fc600078e00ff */
[----:B------:R-:W3:Y:S01]  /*f5d0*/  LDL.LU R23, [R1+0x1ec] ;  /* 0x0001ec0001177983 */ /* 0x000ee20000300800 */
[----:B------:R-:W-:-:S04]  /*f5e0*/  IMAD.MOV R3, RZ, RZ, -R3 ;  /* 0x000000ffff037224 */ /* 0x000fc800078e0a03 */
[----:B------:R-:W-:-:S05]  /*f5f0*/  IMAD R0, R29, R3, R0 ;  /* 0x000000031d007224 */ /* 0x000fca00078e0200 */
[----:B------:R-:W-:Y:S01]  /*f600*/  ISETP.GT.U32.AND P1, PT, R29, R0, PT ;  /* 0x000000001d00720c */ /* 0x000fe20003f24070 */
[----:B0-----:R-:W-:-:S04]  /*f610*/  IMAD.HI.U32 R4, R28, R9, RZ ;  /* 0x000000091c047227 */ /* 0x001fc800078e00ff */
[----:B------:R-:W-:-:S04]  /*f620*/  IMAD.HI.U32 R3, R28, R8, RZ ;  /* 0x000000081c037227 */ /* 0x000fc800078e00ff */
[----:B------:R-:W-:Y:S02]  /*f630*/  IMAD.MOV R4, RZ, RZ, -R4 ;  /* 0x000000ffff047224 */ /* 0x000fe400078e0a04 */
[----:B------:R-:W-:Y:S02]  /*f640*/  IMAD.MOV R3, RZ, RZ, -R3 ;  /* 0x000000ffff037224 */ /* 0x000fe400078e0a03 */
[----:B------:R-:W-:Y:S02]  /*f650*/  @!P1 IMAD.IADD R0, R0, 0x1, -R29 ;  /* 0x0000000100009824 */ /* 0x000fe400078e0a1d */
[C---:B------:R-:W-:Y:S02]  /*f660*/  IMAD R9, R29.reuse, R4, R9 ;  /* 0x000000041d097224 */ /* 0x040fe400078e0209 */
[C---:B------:R-:W-:Y:S01]  /*f670*/  IMAD R8, R29.reuse, R3, R8 ;  /* 0x000000031d087224 */ /* 0x040fe200078e0208 */
[C---:B------:R-:W-:Y:S01]  /*f680*/  ISETP.GT.U32.AND P1, PT, R29.reuse, R0, PT ;  /* 0x000000001d00720c */ /* 0x040fe20003f24070 */
[----:B------:R-:W-:Y:S01]  /*f690*/  IMAD.HI.U32 R4, R28, R7, RZ ;  /* 0x000000071c047227 */ /* 0x000fe200078e00ff */
[----:B------:R-:W-:-:S02]  /*f6a0*/  ISETP.GT.U32.AND P4, PT, R29, R9, PT ;  /* 0x000000091d00720c */ /* 0x000fc40003f84070 */
[----:B------:R-:W-:Y:S01]  /*f6b0*/  ISETP.GT.U32.AND P0, PT, R29, R8, PT ;  /* 0x000000081d00720c */ /* 0x000fe20003f04070 */
[----:B------:R-:W-:-:S04]  /*f6c0*/  IMAD.MOV R4, RZ, RZ, -R4 ;  /* 0x000000ffff047224 */ /* 0x000fc800078e0a04 */
[----:B------:R-:W-:-:S04]  /*f6d0*/  IMAD R7, R29, R4, R7 ;  /* 0x000000041d077224 */ /* 0x000fc800078e0207 */
[--C-:B------:R-:W-:Y:S01]  /*f6e0*/  @!P1 IMAD.IADD R0, R0, 0x1, -R29.reuse ;  /* 0x0000000100009824 */ /* 0x100fe200078e0a1d */
[----:B------:R-:W-:Y:S01]  /*f6f0*/  ISETP.GT.U32.AND P1, PT, R29, R7, PT ;  /* 0x000000071d00720c */ /* 0x000fe20003f24070 */
[--C-:B------:R-:W-:Y:S02]  /*f700*/  @!P4 IMAD.IADD R9, R9, 0x1, -R29.reuse ;  /* 0x000000010909c824 */ /* 0x100fe400078e0a1d */
[----:B------:R-:W-:-:S03]  /*f710*/  @!P0 IMAD.IADD R8, R8, 0x1, -R29 ;  /* 0x0000000108088824 */ /* 0x000fc600078e0a1d */
[C---:B------:R-:W-:Y:S02]  /*f720*/  ISETP.GT.U32.AND P4, PT, R29.reuse, R9, PT ;  /* 0x000000091d00720c */ /* 0x040fe40003f84070 */
[----:B------:R-:W-:Y:S02]  /*f730*/  IABS R6, R22 ;  /* 0x0000001600067213 */ /* 0x000fe40000000000 */
[----:B------:R-:W-:-:S03]  /*f740*/  ISETP.GT.U32.AND P0, PT, R29, R8, PT ;  /* 0x000000081d00720c */ /* 0x000fc60003f04070 */
[----:B------:R-:W-:Y:S01]  /*f750*/  IMAD.HI.U32 R3, R28, R6, RZ ;  /* 0x000000061c037227 */ /* 0x000fe200078e00ff */
[----:B----4-:R-:W-:-:S05]  /*f760*/  IABS R5, R21 ;  /* 0x0000001500057213 */ /* 0x010fca0000000000 */
[----:B------:R-:W-:-:S04]  /*f770*/  IMAD.HI.U32 R2, R28, R5, RZ ;  /* 0x000000051c027227 */ /* 0x000fc800078e00ff */
[----:B------:R-:W-:Y:S02]  /*f780*/  IMAD.MOV R2, RZ, RZ, -R2 ;  /* 0x000000ffff027224 */ /* 0x000fe400078e0a02 */
[----:B------:R-:W-:Y:S02]  /*f790*/  @!P1 IMAD.IADD R7, R7, 0x1, -R29 ;  /* 0x0000000107079824 */ /* 0x000fe400078e0a1d */
[----:B------:R-:W-:Y:S02]  /*f7a0*/  IMAD.MOV R3, RZ, RZ, -R3 ;  /* 0x000000ffff037224 */ /* 0x000fe400078e0a03 */
[----:B------:R-:W-:Y:S02]  /*f7b0*/  IMAD.MOV.U32 R10, RZ, RZ, R0 ;  /* 0x000000ffff0a7224 */ /* 0x000fe400078e0000 */
[C---:B------:R-:W-:Y:S01]  /*f7c0*/  IMAD R5, R29.reuse, R2, R5 ;  /* 0x000000021d057224 */ /* 0x040fe200078e0205 */
[C---:B------:R-:W-:Y:S01]  /*f7d0*/  ISETP.GT.U32.AND P1, PT, R29.reuse, R7, PT ;  /* 0x000000071d00720c */ /* 0x040fe20003f24070 */
[----:B------:R-:W-:-:S02]  /*f7e0*/  IMAD R6, R29, R3, R6 ;  /* 0x000000031d067224 */ /* 0x000fc400078e0206 */
[----:B------:R-:W-:Y:S02]  /*f7f0*/  @!P6 IMAD.MOV R10, RZ, RZ, -R10 ;  /* 0x000000ffff0ae224 */ /* 0x000fe400078e0a0a */
[--C-:B------:R-:W-:Y:S01]  /*f800*/  @!P4 IMAD.IADD R9, R9, 0x1, -R29.reuse ;  /* 0x000000010909c824 */ /* 0x100fe200078e0a1d */
[C---:B------:R-:W-:Y:S01]  /*f810*/  ISETP.GT.U32.AND P4, PT, R29.reuse, R5, PT ;  /* 0x000000051d00720c */ /* 0x040fe20003f84070 */
[----:B------:R-:W-:Y:S01]  /*f820*/  @!P0 IMAD.IADD R8, R8, 0x1, -R29 ;  /* 0x0000000108088824 */ /* 0x000fe200078e0a1d */
[----:B------:R-:W-:Y:S01]  /*f830*/  ISETP.GT.U32.AND P6, PT, R29, R6, PT ;  /* 0x000000061d00720c */ /* 0x000fe20003fc4070 */
[----:B------:R0:W-:Y:S01]  /*f840*/  STL [R1+0x3b0], R10 ;  /* 0x0003b00a01007387 */ /* 0x0001e20000100800 */
[----:B------:R-:W-:-:S03]  /*f850*/  ISETP.GE.AND P0, PT, R22, RZ, PT ;  /* 0x000000ff1600720c */ /* 0x000fc60003f06270 */
[----:B------:R-:W4:Y:S01]  /*f860*/  LDL.LU R22, [R1+0x1f0] ;  /* 0x0001f00001167983 */ /* 0x000f220000300800 */
[----:B------:R-:W-:-:S05]  /*f870*/  @!P1 IMAD.IADD R7, R7, 0x1, -R29 ;  /* 0x0000000107079824 */ /* 0x000fca00078e0a1d */
[--C-:B------:R-:W-:Y:S02]  /*f880*/  @!P4 IMAD.IADD R5, R5, 0x1, -R29.reuse ;  /* 0x000000010505c824 */ /* 0x100fe400078e0a1d */
[----:B------:R-:W-:-:S03]  /*f890*/  @!P6 IMAD.IADD R6, R6, 0x1, -R29 ;  /* 0x000000010606e824 */ /* 0x000fc600078e0a1d */
[C---:B------:R-:W-:Y:S02]  /*f8a0*/  ISETP.GT.U32.AND P4, PT, R29.reuse, R5, PT ;  /* 0x000000051d00720c */ /* 0x040fe40003f84070 */
[----:B------:R-:W-:-:S11]  /*f8b0*/  ISETP.GT.U32.AND P6, PT, R29, R6, PT ;  /* 0x000000061d00720c */ /* 0x000fd60003fc4070 */
[--C-:B------:R-:W-:Y:S02]  /*f8c0*/  @!P4 IMAD.IADD R5, R5, 0x1, -R29.reuse ;  /* 0x000000010505c824 */ /* 0x100fe400078e0a1d */
[----:B------:R-:W-:-:S04]  /*f8d0*/  @!P6 IMAD.IADD R6, R6, 0x1, -R29 ;  /* 0x000000010606e824 */ /* 0x000fc800078e0a1d */
[----:B------:R-:W-:Y:S02]  /*f8e0*/  @!P0 IMAD.MOV R6, RZ, RZ, -R6 ;  /* 0x000000ffff068224 */ /* 0x000fe400078e0a06 */
[----:B------:R-:W-:Y:S02]  /*f8f0*/  @!P2 IMAD.MOV R9, RZ, RZ, -R9 ;  /* 0x000000ffff09a224 */ /* 0x000fe400078e0a09 */
[----:B------:R-:W-:Y:S02]  /*f900*/  @!P5 IMAD.MOV R8, RZ, RZ, -R8 ;  /* 0x000000ffff08d224 */ /* 0x000fe400078e0a08 */
[----:B------:R-:W-:Y:S01]  /*f910*/  @!P3 IMAD.MOV R7, RZ, RZ, -R7 ;  /* 0x000000ffff07b224 */ /* 0x000fe200078e0a07 */
[----:B--2---:R-:W-:-:S05]  /*f920*/  IABS R4, R20 ;  /* 0x0000001400047213 */ /* 0x004fca0000000000 */
[----:B------:R-:W-:-:S04]  /*f930*/  IMAD.HI.U32 R0, R28, R4, RZ ;  /* 0x000000041c007227 */ /* 0x000fc800078e00ff */
[----:B------:R-:W-:Y:S01]  /*f940*/  IMAD.MOV R0, RZ, RZ, -R0 ;  /* 0x000000ffff007224 */ /* 0x000fe200078e0a00 */
[----:B------:R-:W-:Y:S02]  /*f950*/  IABS R3, R26 ;  /* 0x0000001a00037213 */ /* 0x000fe40000000000 */
[----:B------:R-:W-:Y:S01]  /*f960*/  IABS R2, R25 ;  /* 0x0000001900027213 */ /* 0x000fe20000000000 */
[----:B------:R-:W-:Y:S02]  /*f970*/  IMAD R4, R29, R0, R4 ;  /* 0x000000001d047224 */ /* 0x000fe400078e0204 */
[----:B------:R-:W-:-:S03]  /*f980*/  IMAD.HI.U32 R11, R28, R3, RZ ;  /* 0x000000031c0b7227 */ /* 0x000fc600078e00ff */
[----:B------:R-:W-:Y:S01]  /*f990*/  ISETP.GT.U32.AND P1, PT, R29, R4, PT ;  /* 0x000000041d00720c */ /* 0x000fe20003f24070 */
[----:B0-----:R-:W-:-:S04]  /*f9a0*/  IMAD.HI.U32 R10, R28, R2, RZ ;  /* 0x000000021c0a7227 */ /* 0x001fc800078e00ff */
[----:B------:R-:W-:Y:S02]  /*f9b0*/  IMAD.MOV R10, RZ, RZ, -R10 ;  /* 0x000000ffff0a7224 */ /* 0x000fe400078e0a0a */
[----:B------:R-:W-:Y:S02]  /*f9c0*/  IMAD.MOV R11, RZ, RZ, -R11 ;  /* 0x000000ffff0b7224 */ /* 0x000fe400078e0a0b */
[C---:B------:R-:W-:Y:S02]  /*f9d0*/  IMAD R2, R29.reuse, R10, R2 ;  /* 0x0000000a1d027224 */ /* 0x040fe400078e0202 */
[----:B------:R-:W-:Y:S02]  /*f9e0*/  IMAD R3, R29, R11, R3 ;  /* 0x0000000b1d037224 */ /* 0x000fe400078e0203 */
[----:B------:R-:W-:Y:S01]  /*f9f0*/  @!P1 IMAD.IADD R4, R4, 0x1, -R29 ;  /* 0x0000000104049824 */ /* 0x000fe200078e0a1d */
[----:B------:R-:W-:Y:S02]  /*fa00*/  ISETP.GE.AND P1, PT, R21, RZ, PT ;  /* 0x000000ff1500720c */ /* 0x000fe40003f26270 */
[----:B------:R-:W-:Y:S01]  /*fa10*/  ISETP.GT.U32.AND P4, PT, R29, R2, PT ;  /* 0x000000021d00720c */ /* 0x000fe20003f84070 */
[----:B------:R-:W2:Y:S10]  /*fa20*/  LDL.LU R21, [R1+0x1f4] ;  /* 0x0001f40001157983 */ /* 0x000eb40000300800 */
[----:B------:R-:W-:-:S02]  /*fa30*/  @!P1 IMAD.MOV R5, RZ, RZ, -R5 ;  /* 0x000000ffff059224 */ /* 0x000fc400078e0a05 */
[----:B------:R-:W-:Y:S01]  /*fa40*/  @!P4 IMAD.IADD R2, R2, 0x1, -R29 ;  /* 0x000000010202c824 */ /* 0x000fe200078e0a1d */
[----:B------:R-:W-:Y:S02]  /*fa50*/  ISETP.GE.AND P4, PT, R20, RZ, PT ;  /* 0x000000ff1400720c */ /* 0x000fe40003f86270 */
[----:B------:R-:W2:Y:S04]  /*fa60*/  LDL.LU R20, [R1+0x1f8] ;  /* 0x0001f80001147983 */ /* 0x000ea80000300800 */
[----:B------:R-:W-:Y:S04]  /*fa70*/  STL [R1+0x3a8], R9 ;  /* 0x0003a80901007387 */ /* 0x000fe80000100800 */
[----:B------:R0:W-:Y:S01]  /*fa80*/  STL [R1+0x3a4], R8 ;  /* 0x0003a40801007387 */ /* 0x0001e20000100800 */
[----:B-----5:R-:W-:-:S05]  /*fa90*/  IABS R10, R19 ;  /* 0x00000013000a7213 */ /* 0x020fca0000000000 */
[----:B------:R-:W-:Y:S01]  /*faa0*/  IMAD.HI.U32 R13, R28, R10, RZ ;  /* 0x0000000a1c0d7227 */ /* 0x000fe200078e00ff */
[----:B---3--:R-:W-:-:S03]  /*fab0*/  IABS R11, R18 ;  /* 0x00000012000b7213 */ /* 0x008fc60000000000 */
[----:B------:R-:W-:Y:S02]  /*fac0*/  IMAD.MOV R13, RZ, RZ, -R13 ;  /* 0x000000ffff0d7224 */ /* 0x000fe400078e0a0d */
[----:B------:R-:W-:-:S04]  /*fad0*/  IMAD.HI.U32 R14, R28, R11, RZ ;  /* 0x0000000b1c0e7227 */ /* 0x000fc800078e00ff */
[----:B------:R-:W-:Y:S02]  /*fae0*/  IMAD.MOV R14, RZ, RZ, -R14 ;  /* 0x000000ffff0e7224 */ /* 0x000fe400078e0a0e */
[C---:B------:R-:W-:Y:S02]  /*faf0*/  IMAD R10, R29.reuse, R13, R10 ;  /* 0x0000000d1d0a7224 */ /* 0x040fe400078e020a */
[----:B------:R-:W-:-:S03]  /*fb00*/  IMAD R11, R29, R14, R11 ;  /* 0x0000000e1d0b7224 */ /* 0x000fc600078e020b */
[C---:B------:R-:W-:Y:S02]  /*fb10*/  ISETP.GT.U32.AND P0, PT, R29.reuse, R10, PT ;  /* 0x0000000a1d00720c */ /* 0x040fe40003f04070 */
[----:B------:R-:W-:Y:S01]  /*fb20*/  ISETP.GT.U32.AND P1, PT, R29, R11, PT ;  /* 0x0000000b1d00720c */ /* 0x000fe20003f24070 */
[----:B------:R-:W-:Y:S04]  /*fb30*/  STL [R1+0x3a0], R7 ;  /* 0x0003a00701007387 */ /* 0x000fe80000100800 */
[----:B------:R3:W-:Y:S04]  /*fb40*/  STL [R1+0x39c], R6 ;  /* 0x00039c0601007387 */ /* 0x0007e80000100800 */
[----:B------:R-:W-:Y:S02]  /*fb50*/  STL [R1+0x398], R5 ;  /* 0x0003980501007387 */ /* 0x000fe40000100800 */
[--C-:B------:R-:W-:Y:S01]  /*fb60*/  @!P0 IMAD.IADD R10, R10, 0x1, -R29.reuse ;  /* 0x000000010a0a8824 */ /* 0x100fe200078e0a1d */
[----:B------:R-:W-:Y:S01]  /*fb70*/  ISETP.GE.AND P0, PT, R19, RZ, PT ;  /* 0x000000ff1300720c */ /* 0x000fe20003f06270 */
[----:B------:R-:W-:Y:S01]  /*fb80*/  @!P1 IMAD.IADD R11, R11, 0x1, -R29 ;  /* 0x000000010b0b9824 */ /* 0x000fe200078e0a1d */
[----:B------:R-:W-:Y:S01]  /*fb90*/  ISETP.GE.AND P1, PT, R18, RZ, PT ;  /* 0x000000ff1200720c */ /* 0x000fe20003f26270 */
[----:B------:R-:W5:Y:S04]  /*fba0*/  LDL.LU R19, [R1+0x1fc] ;  /* 0x0001fc0001137983 */ /* 0x000f680000300800 */
[----:B------:R-:W5:Y:S01]  /*fbb0*/  LDL.LU R18, [R1+0x200] ;  /* 0x0002000001127983 */ /* 0x000f620000300800 */
[----:B------:R-:W-:-:S02]  /*fbc0*/  IABS R0, R24 ;  /* 0x0000001800007213 */ /* 0x000fc40000000000 */
[----:B------:R-:W-:-:S03]  /*fbd0*/  ISETP.GT.U32.AND P6, PT, R29, R3, PT ;  /* 0x000000031d00720c */ /* 0x000fc60003fc4070 */
[----:B------:R-:W-:-:S04]  /*fbe0*/  IMAD.HI.U32 R12, R28, R0, RZ ;  /* 0x000000001c0c7227 */ /* 0x000fc800078e00ff */
[----:B------:R-:W-:-:S04]  /*fbf0*/  IMAD.MOV R12, RZ, RZ, -R12 ;  /* 0x000000ffff0c7224 */ /* 0x000fc800078e0a0c */
[----:B------:R-:W-:Y:S02]  /*fc00*/  IMAD R0, R29, R12, R0 ;  /* 0x0000000c1d007224 */ /* 0x000fe400078e0200 */
[----:B------:R-:W-:-:S03]  /*fc10*/  @!P6 IMAD.IADD R3, R3, 0x1, -R29 ;  /* 0x000000010303e824 */ /* 0x000fc600078e0a1d */
[C---:B------:R-:W-:Y:S02]  /*fc20*/  ISETP.GT.U32.AND P6, PT, R29.reuse, R0, PT ;  /* 0x000000001d00720c */ /* 0x040fe40003fc4070 */
[----:B------:R-:W-:Y:S02]  /*fc30*/  IABS R12, R23 ;  /* 0x00000017000c7213 */ /* 0x000fe40000000000 */
[C---:B------:R-:W-:Y:S02]  /*fc40*/  ISETP.GT.U32.AND P5, PT, R29.reuse, R2, PT ;  /* 0x000000021d00720c */ /* 0x040fe40003fa4070 */
[----:B------:R-:W-:Y:S01]  /*fc50*/  ISETP.GT.U32.AND P2, PT, R29, R4, PT ;  /* 0x000000041d00720c */ /* 0x000fe20003f44070 */
[----:B------:R-:W-:-:S06]  /*fc60*/  IMAD.HI.U32 R16, R28, R12, RZ ;  /* 0x0000000c1c107227 */ /* 0x000fcc00078e00ff */
[----:B------:R-:W-:Y:S02]  /*fc70*/  @!P6 IMAD.IADD R0, R0, 0x1, -R29 ;  /* 0x000000010000e824 */ /* 0x000fe400078e0a1d */
[----:B------:R-:W-:-:S03]  /*fc80*/  IMAD.MOV R16, RZ, RZ, -R16 ;  /* 0x000000ffff107224 */ /* 0x000fc600078e0a10 */
[C---:B------:R-:W-:Y:S01]  /*fc90*/  ISETP.GT.U32.AND P3, PT, R29.reuse, R0, PT ;  /* 0x000000001d00720c */ /* 0x040fe20003f64070 */
[C---:B------:R-:W-:Y:S01]  /*fca0*/  IMAD R12, R29.reuse, R16, R12 ;  /* 0x000000101d0c7224 */ /* 0x040fe200078e020c */
[C---:B------:R-:W-:Y:S01]  /*fcb0*/  ISETP.GT.U32.AND P6, PT, R29.reuse, R3, PT ;  /* 0x000000031d00720c */ /* 0x040fe20003fc4070 */
[--C-:B------:R-:W-:Y:S02]  /*fcc0*/  @!P5 IMAD.IADD R2, R2, 0x1, -R29.reuse ;  /* 0x000000010202d824 */ /* 0x100fe400078e0a1d */
[----:B------:R-:W-:Y:S01]  /*fcd0*/  @!P2 IMAD.IADD R4, R4, 0x1, -R29 ;  /* 0x000000010404a824 */ /* 0x000fe200078e0a1d */
[----:B------:R-:W-:Y:S02]  /*fce0*/  ISETP.GT.U32.AND P5, PT, R29, R12, PT ;  /* 0x0000000c1d00720c */ /* 0x000fe40003fa4070 */
[----:B------:R-:W-:-:S05]  /*fcf0*/  ISETP.GE.AND P2, PT, R26, RZ, PT ;  /* 0x000000ff1a00720c */ /* 0x000fca0003f46270 */
[----:B------:R-:W-:Y:S01]  /*fd00*/  @!P3 IMAD.IADD R0, R0, 0x1, -R29 ;  /* 0x000000010000b824 */ /* 0x000fe200078e0a1d */
[----:B------:R-:W-:Y:S01]  /*fd10*/  ISETP.GE.AND P3, PT, R24, RZ, PT ;  /* 0x000000ff1800720c */ /* 0x000fe20003f66270 */
[----:B0-----:R-:W-:Y:S01]  /*fd20*/  IMAD.MOV.U32 R8, RZ, RZ, R4 ;  /* 0x000000ffff087224 */ /* 0x001fe200078e0004 */
[----:B----4-:R-:W-:-:S05]  /*fd30*/  IABS R15, R22 ;  /* 0x00000016000f7213 */ /* 0x010fca0000000000 */
[----:B---3--:R-:W-:-:S04]  /*fd40*/  IMAD.HI.U32 R6, R28, R15, RZ ;  /* 0x0000000f1c067227 */ /* 0x008fc800078e00ff */
[----:B------:R-:W-:Y:S02]  /*fd50*/  IMAD.MOV R6, RZ, RZ, -R6 ;  /* 0x000000ffff067224 */ /* 0x000fe400078e0a06 */
[----:B------:R-:W-:Y:S01]  /*fd60*/  @!P6 IMAD.IADD R3, R3, 0x1, -R29 ;  /* 0x000000010303e824 */ /* 0x000fe200078e0a1d */
[----:B------:R-:W-:Y:S01]  /*fd70*/  ISETP.GE.AND P6, PT, R25, RZ, PT ;  /* 0x000000ff1900720c */ /* 0x000fe20003fc6270 */
[C---:B------:R-:W-:Y:S02]  /*fd80*/  IMAD R15, R29.reuse, R6, R15 ;  /* 0x000000061d0f7224 */ /* 0x040fe400078e020f */
[----:B------:R-:W-:Y:S01]  /*fd90*/  @!P5 IMAD.IADD R12, R12, 0x1, -R29 ;  /* 0x000000010c0cd824 */ /* 0x000fe200078e0a1d */
[----:B------:R-:W-:Y:S01]  /*fda0*/  ISETP.GT.U32.AND P5, PT, R29, R10, PT ;  /* 0x0000000a1d00720c */ /* 0x000fe20003fa4070 */
[----:B------:R-:W-:Y:S02]  /*fdb0*/  @!P4 IMAD.MOV R8, RZ, RZ, -R8 ;  /* 0x000000ffff08c224 */ /* 0x000fe400078e0a08 */
[----:B------:R-:W-:-:S02]  /*fdc0*/  @!P2 IMAD.MOV R3, RZ, RZ, -R3 ;  /* 0x000000ffff03a224 */ /* 0x000fc400078e0a03 */
[----:B------:R-:W-:Y:S01]  /*fdd0*/  @!P3 IMAD.MOV R0, RZ, RZ, -R0 ;  /* 0x000000ffff00b224 */ /* 0x000fe200078e0a00 */
[C---:B------:R-:W-:Y:S01]  /*fde0*/  ISETP.GT.U32.AND P3, PT, R29.reuse, R15, PT ;  /* 0x0000000f1d00720c */ /* 0x040fe20003f64070 */
[----:B------:R-:W-:Y:S01]  /*fdf0*/  STL [R1+0x394], R8 ;  /* 0x0003940801007387 */ /* 0x000fe20000100800 */
[----:B------:R-:W-:-:S03]  /*fe00*/  ISETP.GT.U32.AND P4, PT, R29, R11, PT ;  /* 0x0000000b1d00720c */ /* 0x000fc60003f84070 */
[----:B------:R0:W-:Y:S01]  /*fe10*/  STL [R1+0x390], R3 ;  /* 0x0003900301007387 */ /* 0x0001e20000100800 */
[----:B------:R-:W-:Y:S01]  /*fe20*/  ISETP.GT.U32.AND P2, PT, R29, R12, PT ;  /* 0x0000000c1d00720c */ /* 0x000fe20003f44070 */
[----:B------:R-:W-:Y:S02]  /*fe30*/  @!P5 IMAD.IADD R10, R10, 0x1, -R29 ;  /* 0x000000010a0ad824 */ /* 0x000fe400078e0a1d */
[----:B0-----:R-:W-:-:S04]  /*fe40*/  IMAD.MOV.U32 R3, RZ, RZ, R2 ;  /* 0x000000ffff037224 */ /* 0x001fc800078e0002 */
[----:B------:R-:W-:Y:S01]  /*fe50*/  @!P6 IMAD.MOV R3, RZ, RZ, -R3 ;  /* 0x000000ffff03e224 */ /* 0x000fe200078e0a03 */
[----:B------:R-:W-:Y:S01]  /*fe60*/  ISETP.GE.AND P6, PT, R23, RZ, PT ;  /* 0x000000ff1700720c */ /* 0x000fe20003fc6270 */
[----:B------:R-:W-:-:S03]  /*fe70*/  @!P3 IMAD.IADD R15, R15, 0x1, -R29 ;  /* 0x000000010f0fb824 */ /* 0x000fc600078e0a1d */
[----:B------:R0:W-:Y:S01]  /*fe80*/  STL [R1+0x38c], R3 ;  /* 0x00038c0301007387 */ /* 0x0001e20000100800 */
[----:B------:R-:W-:Y:S01]  /*fe90*/  ISETP.GE.AND P5, PT, R22, RZ, PT ;  /* 0x000000ff1600720c */ /* 0x000fe20003fa6270 */
[--C-:B------:R-:W-:Y:S02]  /*fea0*/  @!P4 IMAD.IADD R11, R11, 0x1, -R29.reuse ;  /* 0x000000010b0bc824 */ /* 0x100fe400078e0a1d */
[----:B------:R3:W-:Y:S01]  /*feb0*/  STL [R1+0x388], R0 ;  /* 0x0003880001007387 */ /* 0x0007e20000100800 */
[----:B------:R-:W-:-:S03]  /*fec0*/  @!P2 IMAD.IADD R12, R12, 0x1, -R29 ;  /* 0x000000010c0ca824 */ /* 0x000fc600078e0a1d */
[----:B------:R-:W4:Y:S01]  /*fed0*/  LDL.LU R22, [R1+0x204] ;  /* 0x0002040001167983 */ /* 0x000f220000300800 */
[----:B0-----:R-:W-:-:S04]  /*fee0*/  IMAD.MOV.U32 R3, RZ, RZ, R10 ;  /* 0x000000ffff037224 */ /* 0x001fc800078e000a */
[----:B------:R-:W-:Y:S01]  /*fef0*/  @!P0 IMAD.MOV R3, RZ, RZ, -R3 ;  /* 0x000000ffff038224 */ /* 0x000fe200078e0a03 */
[----:B------:R-:W-:Y:S01]  /*ff00*/  ISETP.GT.U32.AND P0, PT, R29, R15, PT ;  /* 0x0000000f1d00720c */ /* 0x000fe20003f04070 */
[----:B------:R-:W-:-:S04]  /*ff10*/  IMAD.MOV.U32 R8, RZ, RZ, R11 ;  /* 0x000000ffff087224 */ /* 0x000fc800078e000b */
[----:B------:R-:W-:-:S08]  /*ff20*/  @!P1 IMAD.MOV R8, RZ, RZ, -R8 ;  /* 0x000000ffff089224 */ /* 0x000fd000078e0a08 */
[----:B------:R-:W-:Y:S01]  /*ff30*/  @!P0 IMAD.IADD R15, R15, 0x1, -R29 ;  /* 0x000000010f0f8824 */ /* 0x000fe200078e0a1d */
[----:B--2---:R-:W-:Y:S02]  /*ff40*/  IABS R5, R21 ;  /* 0x0000001500057213 */ /* 0x004fe40000000000 */
[----:B------:R-:W-:Y:S02]  /*ff50*/  ISETP.GE.AND P4, PT, R21, RZ, PT ;  /* 0x000000ff1500720c */ /* 0x000fe40003f86270 */
[----:B------:R-:W2:Y:S01]  /*ff60*/  LDL.LU R21, [R1+0x208] ;  /* 0x0002080001157983 */ /* 0x000ea20000300800 */
[----:B------:R-:W-:Y:S02]  /*ff70*/  IMAD.MOV.U32 R4, RZ, RZ, R5 ;  /* 0x000000ffff047224 */ /* 0x000fe400078e0005 */
[----:B------:R-:W-:-:S04]  /*ff80*/  IMAD.MOV.U32 R5, RZ, RZ, R12 ;  /* 0x000000ffff057224 */ /* 0x000fc800078e000c */
[----:B------:R-:W-:Y:S01]  /*ff90*/  @!P6 IMAD.MOV R5, RZ, RZ, -R5 ;  /* 0x000000ffff05e224 */ /* 0x000fe200078e0a05 */
[----:B------:R-:W-:Y:S02]  /*ffa0*/  IABS R7, R20 ;  /* 0x0000001400077213 */ /* 0x000fe40000000000 */
[----:B------:R-:W-:Y:S02]  /*ffb0*/  ISETP.GE.AND P3, PT, R20, RZ, PT ;  /* 0x000000ff1400720c */ /* 0x000fe40003f66270 */
[----:B------:R-:W2:Y:S04]  /*ffc0*/  LDL.LU R20, [R1+0x20c] ;  /* 0x00020c0001147983 */ /* 0x000ea80000300800 */
[----:B------:R0:W-:Y:S04]  /*ffd0*/  STL [R1+0x384], R3 ;  /* 0x0003840301007387 */ /* 0x0001e80000100800 */
[----:B------:R-:W-:Y:S04]  /*ffe0*/  STL [R1+0x380], R8 ;  /* 0x0003800801007387 */ /* 0x000fe80000100800 */
[----:B------:R0:W-:Y:S01]  /*fff0*/  STL [R1+0x37c], R5 ;  /* 0x00037c0501007387 */ /* 0x0001e20000100800 */
[----:B-----5:R-:W-:-:S02]  /*10000*/  IABS R6, R18 ;  /* 0x0000001200067213 */ /* 0x020fc40000000000 */
[----:B------:R-:W-:Y:S02]  /*10010*/  ISETP.GE.AND P0, PT, R18, RZ, PT ;  /* 0x000000ff1200720c */ /* 0x000fe40003f06270 */
[----:B------:R-:W5:Y:S01]  /*10020*/  LDL.LU R18, [R1+0x210] ;  /* 0x0002100001127983 */ /* 0x000f620000300800 */
[----:B------:R-:W-:-:S04]  /*10030*/  IMAD.HI.U32 R2, R28, R4, RZ ;  /* 0x000000041c027227 */ /* 0x000fc800078e00ff */
[----:B------:R-:W-:-:S04]  /*10040*/  IMAD.MOV R2, RZ, RZ, -R2 ;  /* 0x000000ffff027224 */ /* 0x000fc800078e0a02 */
[----:B---3--:R-:W-:-:S05]  /*10050*/  IMAD R0, R29, R2, R4 ;  /* 0x000000021d007224 */ /* 0x008fca00078e0204 */
[----:B------:R-:W-:Y:S01]  /*10060*/  ISETP.GT.U32.AND P2, PT, R29, R0, PT ;  /* 0x000000001d00720c */ /* 0x000fe20003f44070 */
[----:B------:R-:W-:Y:S01]  /*10070*/  IMAD.HI.U32 R2, R28, R7, RZ ;  /* 0x000000071c027227 */ /* 0x000fe200078e00ff */
[----:B------:R-:W-:-:S03]  /*10080*/  IABS R4, R19 ;  /* 0x0000001300047213 */ /* 0x000fc60000000000 */
[----:B------:R-:W-:-:S04]  /*10090*/  IMAD.MOV R2, RZ, RZ, -R2 ;  /* 0x000000ffff027224 */ /* 0x000fc800078e0a02 */
[----:B------:R-:W-:-:S04]  /*100a0*/  IMAD R7, R29, R2, R7 ;  /* 0x000000021d077224 */ /* 0x000fc800078e0207 */
[----:B------:R-:W-:Y:S02]  /*100b0*/  @!P2 IMAD.IADD R0, R0, 0x1, -R29 ;  /* 0x000000010000a824 */ /* 0x000fe400078e0a1d */
[----:B------:R-:W-:-:S03]  /*100c0*/  IMAD.HI.U32 R2, R28, R4, RZ ;  /* 0x000000041c027227 */ /* 0x000fc600078e00ff */
[C---:B------:R-:W-:Y:S01]  /*100d0*/  ISETP.GT.U32.AND P2, PT, R29.reuse, R0, PT ;  /* 0x000000001d00720c */ /* 0x040fe20003f44070 */
[----:B------:R-:W-:Y:S01]  /*100e0*/  IMAD.MOV R2, RZ, RZ, -R2 ;  /* 0x000000ffff027224 */ /* 0x000fe200078e0a02 */
[----:B------:R-:W-:Y:S01]  /*100f0*/  ISETP.GT.U32.AND P6, PT, R29, R7, PT ;  /* 0x000000071d00720c */ /* 0x000fe20003fc4070 */
[----:B0-----:R-:W-:-:S04]  /*10100*/  IMAD.HI.U32 R3, R28, R6, RZ ;  /* 0x000000061c037227 */ /* 0x001fc800078e00ff */
[----:B------:R-:W-:Y:S02]  /*10110*/  IMAD R4, R29, R2, R4 ;  /* 0x000000021d047224 */ /* 0x000fe400078e0204 */
[----:B------:R-:W-:-:S04]  /*10120*/  IMAD.MOV R5, RZ, RZ, -R3 ;  /* 0x000000ffff057224 */ /* 0x000fc800078e0a03 */
[----:B------:R-:W-:Y:S01]  /*10130*/  @!P2 IMAD.IADD R0, R0, 0x1, -R29 ;  /* 0x000000010000a824 */ /* 0x000fe200078e0a1d */
[C---:B------:R-:W-:Y:S01]  /*10140*/  ISETP.GT.U32.AND P2, PT, R29.reuse, R4, PT ;  /* 0x000000041d00720c */ /* 0x040fe20003f44070 */
[----:B------:R-:W-:Y:S02]  /*10150*/  IMAD R6, R29, R5, R6 ;  /* 0x000000051d067224 */ /* 0x000fe400078e0206 */
[----:B------:R-:W-:Y:S02]  /*10160*/  IMAD.MOV.U32 R9, RZ, RZ, R15 ;  /* 0x000000ffff097224 */ /* 0x000fe400078e000f */
[----:B------:R-:W-:Y:S01]  /*10170*/  @!P6 IMAD.IADD R7, R7, 0x1, -R29 ;  /* 0x000000010707e824 */ /* 0x000fe200078e0a1d */
[----:B------:R-:W-:Y:S01]  /*10180*/  ISETP.GT.U32.AND P6, PT, R29, R6, PT ;  /* 0x000000061d00720c */ /* 0x000fe20003fc4070 */
[----:B------:R-:W-:-:S03]  /*10190*/  @!P5 IMAD.MOV R9, RZ, RZ, -R9 ;  /* 0x000000ffff09d224 */ /* 0x000fc600078e0a09 */
[----:B------:R-:W-:Y:S02]  /*101a0*/  ISETP.GT.U32.AND P5, PT, R29, R7, PT ;  /* 0x000000071d00720c */ /* 0x000fe40003fa4070 */
[----:B------:R-:W-:Y:S01]  /*101b0*/  ISETP.GE.AND P1, PT, R19, RZ, PT ;  /* 0x000000ff1300720c */ /* 0x000fe20003f26270 */
[--C-:B------:R-:W-:Y:S01]  /*101c0*/  @!P2 IMAD.IADD R4, R4, 0x1, -R29.reuse ;  /* 0x000000010404a824 */ /* 0x100fe200078e0a1d */
[----:B------:R-:W3:Y:S04]  /*101d0*/  LDL.LU R19, [R1+0x214] ;  /* 0x0002140001137983 */ /* 0x000ee80000300800 */
[----:B------:R0:W-:Y:S01]  /*101e0*/  STL [R1+0x378], R9 ;  /* 0x0003780901007387 */ /* 0x0001e20000100800 */
[----:B------:R-:W-:Y:S01]  /*101f0*/  ISETP.GT.U32.AND P2, PT, R29, R4, PT ;  /* 0x000000041d00720c */ /* 0x000fe20003f44070 */
[----:B------:R-:W-:-:S02]  /*10200*/  @!P6 IMAD.IADD R6, R6, 0x1, -R29 ;  /* 0x000000010606e824 */ /* 0x000fc400078e0a1d */
[----:B------:R-:W3:Y:S01]  /*10210*/  LDL.LU R25, [R1+0x218] ;  /* 0x0002180001197983 */ /* 0x000ee20000300800 */
[----:B0-----:R-:W-:Y:S02]  /*10220*/  IMAD.MOV.U32 R9, RZ, RZ, R0 ;  /* 0x000000ffff097224 */ /* 0x001fe400078e0000 */
[----:B------:R-:W-:Y:S02]  /*10230*/  @!P5 IMAD.IADD R7, R7, 0x1, -R29 ;  /* 0x000000010707d824 */ /* 0x000fe400078e0a1d */
[----:B------:R-:W-:Y:S01]  /*10240*/  @!P4 IMAD.MOV R9, RZ, RZ, -R9 ;  /* 0x000000ffff09c224 */ /* 0x000fe200078e0a09 */
[----:B------:R-:W-:-:S04]  /*10250*/  ISETP.GT.U32.AND P6, PT, R29, R6, PT ;  /* 0x000000061d00720c */ /* 0x000fc80003fc4070 */
[----:B------:R0:W-:Y:S01]  /*10260*/  STL [R1+0x374], R9 ;  /* 0x0003740901007387 */ /* 0x0001e20000100800 */
[----:B------:R-:W-:-:S03]  /*10270*/  @!P2 IMAD.IADD R4, R4, 0x1, -R29 ;  /* 0x000000010404a824 */ /* 0x000fc600078e0a1d */
[----:B------:R-:W3:Y:S01]  /*10280*/  LDL.LU R24, [R1+0x21c] ;  /* 0x00021c0001187983 */ /* 0x000ee20000300800 */
[----:B0-----:R-:W-:-:S04]  /*10290*/  IMAD.MOV.U32 R9, RZ, RZ, R7 ;  /* 0x000000ffff097224 */ /* 0x001fc800078e0007 */
[----:B------:R-:W-:-:S05]  /*102a0*/  @!P3 IMAD.MOV R9, RZ, RZ, -R9 ;  /* 0x000000ffff09b224 */ /* 0x000fca00078e0a09 */
[----:B------:R0:W-:Y:S01]  /*102b0*/  STL [R1+0x368], R9 ;  /* 0x0003680901007387 */ /* 0x0001e20000100800 */
[----:B------:R-:W-:Y:S02]  /*102c0*/  @!P6 IMAD.IADD R6, R6, 0x1, -R29 ;  /* 0x000000010606e824 */ /* 0x000fe400078e0a1d */
[----:B0-----:R-:W-:-:S04]  /*102d0*/  IMAD.MOV.U32 R9, RZ, RZ, R4 ;  /* 0x000000ffff097224 */ /* 0x001fc800078e0004 */
[----:B------:R-:W-:Y:S02]  /*102e0*/  @!P1 IMAD.MOV R9, RZ, RZ, -R9 ;  /* 0x000000ffff099224 */ /* 0x000fe400078e0a09 */
[----:B------:R-:W-:Y:S01]  /*102f0*/  @!P0 IMAD.MOV R6, RZ, RZ, -R6 ;  /* 0x000000ffff068224 */ /* 0x000fe200078e0a06 */
[----:B----4-:R-:W-:Y:S02]  /*10300*/  IABS R3, R22 ;  /* 0x0000001600037213 */ /* 0x010fe40000000000 */
[----:B------:R-:W-:Y:S01]  /*10310*/  STL [R1+0x364], R9 ;  /* 0x0003640901007387 */ /* 0x000fe20000100800 */
[----:B------:R-:W-:-:S03]  /*10320*/  ISETP.GE.AND P4, PT, R22, RZ, PT ;  /* 0x000000ff1600720c */ /* 0x000fc60003f86270 */
[----:B------:R-:W4:Y:S04]  /*10330*/  LDL.LU R23, [R1+0x220] ;  /* 0x0002200001177983 */ /* 0x000f280000300800 */
[----:B------:R-:W4:Y:S04]  /*10340*/  LDL.LU R22, [R1+0x224] ;  /* 0x0002240001167983 */ /* 0x000f280000300800 */
[----:B------:R-:W-:Y:S01]  /*10350*/  STL [R1+0x360], R6 ;  /* 0x0003600601007387 */ /* 0x000fe20000100800 */
[----:B--2---:R-:W-:-:S05]  /*10360*/  IABS R5, R21 ;  /* 0x0000001500057213 */ /* 0x004fca0000000000 */
[----:B------:R-:W-:-:S04]  /*10370*/  IMAD.HI.U32 R0, R28, R5, RZ ;  /* 0x000000051c007227 */ /* 0x000fc800078e00ff */
[----:B------:R-:W-:-:S04]  /*10380*/  IMAD.MOV R0, RZ, RZ, -R0 ;  /* 0x000000ffff007224 */ /* 0x000fc800078e0a00 */
[----:B------:R-:W-:Y:S01]  /*10390*/  IMAD R5, R29, R0, R5 ;  /* 0x000000001d057224 */ /* 0x000fe200078e0205 */
[----:B-----5:R-:W-:Y:S02]  /*103a0*/  IABS R0, R18 ;  /* 0x0000001200007213 */ /* 0x020fe40000000000 */
[----:B------:R-:W-:Y:S02]  /*103b0*/  ISETP.GE.AND P0, PT, R18, RZ, PT ;  /* 0x000000ff1200720c */ /* 0x000fe40003f06270 */
[----:B------:R-:W2:Y:S01]  /*103c0*/  LDL.LU R18, [R1+0x228] ;  /* 0x0002280001127983 */ /* 0x000ea20000300800 */
[----:B------:R-:W-:-:S04]  /*103d0*/  IMAD.HI.U32 R8, R28, R3, RZ ;  /* 0x000000031c087227 */ /* 0x000fc800078e00ff */
[----:B------:R-:W-:-:S04]  /*103e0*/  IMAD.MOV R8, RZ, RZ, -R8 ;  /* 0x000000ffff087224 */ /* 0x000fc800078e0a08 */
[----:B------:R-:W-:-:S05]  /*103f0*/  IMAD R3, R29, R8, R3 ;  /* 0x000000081d037224 */ /* 0x000fca00078e0203 */
[----:B------:R-:W-:Y:S02]  /*10400*/  ISETP.GT.U32.AND P5, PT, R29, R3, PT ;  /* 0x000000031d00720c */ /* 0x000fe40003fa4070 */
[----:B------:R-:W-:-:S05]  /*10410*/  IABS R2, R20 ;  /* 0x0000001400027213 */ /* 0x000fca0000000000 */
[----:B------:R-:W-:-:S04]  /*10420*/  IMAD.HI.U32 R8, R28, R2, RZ ;  /* 0x000000021c087227 */ /* 0x000fc800078e00ff */
[----:B------:R-:W-:Y:S02]  /*10430*/  IMAD.MOV R8, RZ, RZ, -R8 ;  /* 0x000000ffff087224 */ /* 0x000fe400078e0a08 */
[----:B------:R-:W-:Y:S02]  /*10440*/  @!P5 IMAD.IADD R3, R3, 0x1, -R29 ;  /* 0x000000010303d824 */ /* 0x000fe400078e0a1d */
[C---:B------:R-:W-:Y:S02]  /*10450*/  IMAD R2, R29.reuse, R8, R2 ;  /* 0x000000081d027224 */ /* 0x040fe400078e0202 */
[----:B------:R-:W-:Y:S01]  /*10460*/  IMAD.HI.U32 R8, R28, R0, RZ ;  /* 0x000000001c087227 */ /* 0x000fe200078e00ff */
[----:B------:R-:W-:-:S03]  /*10470*/  ISETP.GT.U32.AND P5, PT, R29, R3, PT ;  /* 0x000000031d00720c */ /* 0x000fc60003fa4070 */
[----:B------:R-:W-:Y:S01]  /*10480*/  IMAD.MOV R8, RZ, RZ, -R8 ;  /* 0x000000ffff087224 */ /* 0x000fe200078e0a08 */
[----:B------:R-:W-:-:S03]  /*10490*/  ISETP.GT.U32.AND P3, PT, R29, R5, PT ;  /* 0x000000051d00720c */ /* 0x000fc60003f64070 */
[C---:B------:R-:W-:Y:S01]  /*104a0*/  IMAD R0, R29.reuse, R8, R0 ;  /* 0x000000081d007224 */ /* 0x040fe200078e0200 */
[----:B------:R-:W-:Y:S02]  /*104b0*/  ISETP.GT.U32.AND P6, PT, R29, R2, PT ;  /* 0x000000021d00720c */ /* 0x000fe40003fc4070 */
[----:B------:R-:W-:Y:S02]  /*104c0*/  ISETP.GE.AND P2, PT, R21, RZ, PT ;  /* 0x000000ff1500720c */ /* 0x000fe40003f46270 */
[----:B------:R-:W5:Y:S01]  /*104d0*/  LDL.LU R21, [R1+0x22c] ;  /* 0x00022c0001157983 */ /* 0x000f620000300800 */
[----:B------:R-:W-:Y:S01]  /*104e0*/  @!P5 IMAD.IADD R3, R3, 0x1, -R29 ;  /* 0x000000010303d824 */ /* 0x000fe200078e0a1d */
[----:B------:R-:W-:-:S03]  /*104f0*/  ISETP.GT.U32.AND P5, PT, R29, R0, PT ;  /* 0x000000001d00720c */ /* 0x000fc60003fa4070 */
[----:B------:R-:W-:-:S04]  /*10500*/  @!P3 IMAD.IADD R5, R5, 0x1, -R29 ;  /* 0x000000010505b824 */ /* 0x000fc800078e0a1d */
[----:B------:R-:W-:Y:S01]  /*10510*/  @!P6 IMAD.IADD R2, R2, 0x1, -R29 ;  /* 0x000000010202e824 */ /* 0x000fe200078e0a1d */
[----:B------:R-:W-:Y:S01]  /*10520*/  ISETP.GT.U32.AND P3, PT, R29, R5, PT ;  /* 0x000000051d00720c */ /* 0x000fe20003f64070 */
[----:B------:R-:W-:-:S04]  /*10530*/  @!P4 IMAD.MOV R3, RZ, RZ, -R3 ;  /* 0x000000ffff03c224 */ /* 0x000fc800078e0a03 */
[--C-:B------:R-:W-:Y:S01]  /*10540*/  @!P5 IMAD.IADD R0, R0, 0x1, -R29.reuse ;  /* 0x000000010000d824 */ /* 0x100fe200078e0a1d */
[C---:B------:R-:W-:Y:S02]  /*10550*/  ISETP.GT.U32.AND P6, PT, R29.reuse, R2, PT ;  /* 0x000000021d00720c */ /* 0x040fe40003fc4070 */
[----:B------:R-:W-:Y:S02]  /*10560*/  ISETP.GE.AND P1, PT, R20, RZ, PT ;  /* 0x000000ff1400720c */ /* 0x000fe40003f26270 */
[----:B------:R-:W-:Y:S02]  /*10570*/  ISETP.GT.U32.AND P4, PT, R29, R0, PT ;  /* 0x000000001d00720c */ /* 0x000fe40003f84070 */
[----:B---3--:R-:W-:Y:S02]  /*10580*/  IABS R7, R19 ;  /* 0x0000001300077213 */ /* 0x008fe40000000000 */
[----:B------:R-:W-:Y:S02]  /*10590*/  ISETP.GE.AND P5, PT, R19, RZ, PT ;  /* 0x000000ff1300720c */ /* 0x000fe40003fa6270 */
[----:B------:R-:W3:Y:S01]  /*105a0*/  LDL R19, [R1+0x7350] ;  /* 0x0073500001137983 */ /* 0x000ee20000100800 */
[----:B------:R-:W-:-:S02]  /*105b0*/  @!P3 IMAD.IADD R5, R5, 0x1, -R29 ;  /* 0x000000010505b824 */ /* 0x000fc400078e0a1d */
[----:B------:R-:W-:Y:S02]  /*105c0*/  @!P6 IMAD.IADD R2, R2, 0x1, -R29 ;  /* 0x000000010202e824 */ /* 0x000fe400078e0a1d */
[----:B------:R-:W-:Y:S02]  /*105d0*/  @!P2 IMAD.MOV R5, RZ, RZ, -R5 ;  /* 0x000000ffff05a224 */ /* 0x000fe400078e0a05 */
[----:B------:R-:W-:Y:S02]  /*105e0*/  @!P4 IMAD.IADD R0, R0, 0x1, -R29 ;  /* 0x000000010000c824 */ /* 0x000fe400078e0a1d */
[----:B------:R-:W-:Y:S01]  /*105f0*/  @!P1 IMAD.MOV R2, RZ, RZ, -R2 ;  /* 0x000000ffff029224 */ /* 0x000fe200078e0a02 */
[----:B------:R-:W-:Y:S01]  /*10600*/  STL [R1+0x35c], R3 ;  /* 0x00035c0301007387 */ /* 0x000fe20000100800 */
[----:B------:R-:W-:-:S03]  /*10610*/  @!P0 IMAD.MOV R0, RZ, RZ, -R0 ;  /* 0x000000ffff008224 */ /* 0x000fc600078e0a00 */
[----:B------:R-:W-:Y:S04]  /*10620*/  STL [R1+0x358], R5 ;  /* 0x0003580501007387 */ /* 0x000fe80000100800 */
[----:B------:R0:W-:Y:S04]  /*10630*/  STL [R1+0x36c], R2 ;  /* 0x00036c0201007387 */ /* 0x0001e80000100800 */
[----:B------:R-:W3:Y:S04]  /*10640*/  LDL R26, [R1+0x7354] ;  /* 0x00735400011a7983 */ /* 0x000ee80000100800 */
[----:B------:R5:W-:Y:S01]  /*10650*/  STL [R1+0x370], R0 ;  /* 0x0003700001007387 */ /* 0x000be20000100800 */
[----:B--2---:R-:W-:-:S02]  /*10660*/  ISETP.GE.AND P0, PT, R18, RZ, PT ;  /* 0x000000ff1200720c */ /* 0x004fc40003f06270 */
[----:B0-----:R-:W-:Y:S02]  /*10670*/  IABS R2, R18 ;  /* 0x0000001200027213 */ /* 0x001fe40000000000 */
[----:B------:R-:W2:Y:S01]  /*10680*/  LDL R18, [R1+0x7358] ;  /* 0x0073580001127983 */ /* 0x000ea20000100800 */
[----:B------:R-:W-:-:S04]  /*10690*/  IMAD.HI.U32 R4, R28, R7, RZ ;  /* 0x000000071c047227 */ /* 0x000fc800078e00ff */
[----:B------:R-:W-:-:S04]  /*106a0*/  IMAD.MOV R4, RZ, RZ, -R4 ;  /* 0x000000ffff047224 */ /* 0x000fc800078e0a04 */
[----:B------:R-:W-:Y:S01]  /*106b0*/  IMAD R7, R29, R4, R7 ;  /* 0x000000041d077224 */ /* 0x000fe200078e0207 */
[----:B------:R-:W-:-:S04]  /*106c0*/  IABS R20, R24 ;  /* 0x0000001800147213 */ /* 0x000fc80000000000 */
[----:B------:R-:W-:Y:S01]  /*106d0*/  ISETP.GT.U32.AND P3, PT, R29, R7, PT ;  /* 0x000000071d00720c */ /* 0x000fe20003f64070 */
[----:B------:R-:W-:Y:S01]  /*106e0*/  IMAD.HI.U32 R3, R28, R20, RZ ;  /* 0x000000141c037227 */ /* 0x000fe200078e00ff */
[----:B------:R-:W-:-:S03]  /*106f0*/  ISETP.GE.AND P2, PT, R24, RZ, PT ;  /* 0x000000ff1800720c */ /* 0x000fc60003f46270 */
[----:B------:R-:W-:Y:S01]  /*10700*/  IMAD.MOV R3, RZ, RZ, -R3 ;  /* 0x000000ffff037224 */ /* 0x000fe200078e0a03 */
[----:B----4-:R-:W-:Y:S02]  /*10710*/  ISETP.GE.AND P4, PT, R23, RZ, PT ;  /* 0x000000ff1700720c */ /* 0x010fe40003f86270 */
[----:B------:R-:W-:Y:S01]  /*10720*/  IABS R24, R23 ;  /* 0x0000001700187213 */ /* 0x000fe20000000000 */
[----:B------:R-:W-:Y:S01]  /*10730*/  IMAD R20, R29, R3, R20 ;  /* 0x000000031d147224 */ /* 0x000fe200078e0214 */
[----:B------:R-:W-:Y:S01]  /*10740*/  ISETP.GE.AND P1, PT, R22, RZ, PT ;  /* 0x000000ff1600720c */ /* 0x000fe20003f26270 */
[----:B------:R-:W4:Y:S01]  /*10750*/  LDL R23, [R1+0x735c] ;  /* 0x00735c0001177983 */ /* 0x000f220000100800 */
[----:B------:R-:W-:Y:S01]  /*10760*/  IABS R3, R22 ;  /* 0x0000001600037213 */ /* 0x000fe20000000000 */
[----:B------:R-:W-:Y:S02]  /*10770*/  @!P3 IMAD.IADD R7, R7, 0x1, -R29 ;  /* 0x000000010707b824 */ /* 0x000fe400078e0a1d */
[----:B------:R-:W4:Y:S03]  /*10780*/  LDL R22, [R1+0x7360] ;  /* 0x0073600001167983 */ /* 0x000f260000100800 */
[----:B------:R-:W-:-:S02]  /*10790*/  ISETP.GT.U32.AND P3, PT, R29, R7, PT ;  /* 0x000000071d00720c */ /* 0x000fc40003f64070 */
[----:B------:R-:W-:Y:S02]  /*107a0*/  IABS R17, R25 ;  /* 0x0000001900117213 */ /* 0x000fe40000000000 */
[----:B------:R-:W-:Y:S02]  /*107b0*/  ISETP.GE.AND P6, PT, R25, RZ, PT ;  /* 0x000000ff1900720c */ /* 0x000fe40003fc6270 */
[----:B------:R-:W4:Y:S01]  /*107c0*/  LDL R25, [R1+0x7364] ;  /* 0x0073640001197983 */ /* 0x000f220000100800 */
[----:B-----5:R-:W-:-:S06]  /*107d0*/  IABS R0, R21 ;  /* 0x0000001500007213 */ /* 0x020fcc0000000000 */
[----:B------:R-:W-:Y:S01]  /*107e0*/  @!P3 IMAD.IADD R7, R7, 0x1, -R29 ;  /* 0x000000010707b824 */ /* 0x000fe200078e0a1d */
[----:B------:R-:W-:Y:S02]  /*107f0*/  ISETP.GE.AND P3, PT, R21, RZ, PT ;  /* 0x000000ff1500720c */ /* 0x000fe40003f66270 */
[----:B------:R-:W5:Y:S01]  /*10800*/  LDL R21, [R1+0x7368] ;  /* 0x0073680001157983 */ /* 0x000f620000100800 */
[----:B------:R-:W-:-:S04]  /*10810*/  IMAD.HI.U32 R4, R28, R17, RZ ;  /* 0x000000111c047227 */ /* 0x000fc800078e00ff */
[----:B------:R-:W-:-:S04]  /*10820*/  IMAD.MOV R4, RZ, RZ, -R4 ;  /* 0x000000ffff047224 */ /* 0x000fc800078e0a04 */
[----:B------:R-:W-:Y:S01]  /*10830*/  IMAD R17, R29, R4, R17 ;  /* 0x000000041d117224 */ /* 0x000fe200078e0211 */
[----:B---3--:R-:W-:Y:S02]  /*10840*/  IABS R4, R19 ;  /* 0x0000001300047213 */ /* 0x008fe40000000000 */
[----:B------:R-:W3:Y:S03]  /*10850*/  LDL R19, [R1+0x736c] ;  /* 0x00736c0001137983 */ /* 0x000ee60000100800 */
[----:B------:R-:W-:-:S04]  /*10860*/  IMAD.HI.U32 R5, R28, R4, RZ ;  /* 0x000000041c057227 */ /* 0x000fc800078e00ff */
[----:B------:R-:W-:-:S04]  /*10870*/  IMAD.MOV R5, RZ, RZ, -R5 ;  /* 0x000000ffff057224 */ /* 0x000fc800078e0a05 */
[----:B------:R-:W-:-:S05]  /*10880*/  IMAD R4, R29, R5, R4 ;  /* 0x000000051d047224 */ /* 0x000fca00078e0204 */
[----:B------:R0:W-:Y:S01]  /*10890*/  STL [R1+0x10], R4 ;  /* 0x0000100401007387 */ /* 0x0001e20000100800 */
[----:B--2---:R-:W-:-:S03]  /*108a0*/  IABS R11, R18 ;  /* 0x00000012000b7213 */ /* 0x004fc60000000000 */
[----:B------:R-:W2:Y:S01]  /*108b0*/  LDL R18, [R1+0x7370] ;  /* 0x0073700001127983 */ /* 0x000ea20000100800 */
[----:B------:R-:W-:-:S04]  /*108c0*/  IMAD.HI.U32 R9, R28, R3, RZ ;  /* 0x000000031c097227 */ /* 0x000fc800078e00ff */
[----:B------:R-:W-:Y:S01]  /*108d0*/  IMAD.HI.U32 R6, R28, R0, RZ ;  /* 0x000000001c067227 */ /* 0x000fe200078e00ff */
[----:B------:R-:W-:-:S03]  /*108e0*/  IABS R13, R26 ;  /* 0x0000001a000d7213 */ /* 0x000fc60000000000 */
[----:B------:R-:W-:Y:S02]  /*108f0*/  IMAD.MOV R9, RZ, RZ, -R9 ;  /* 0x000000ffff097224 */ /* 0x000fe400078e0a09 */
[----:B------:R-:W-:-:S04]  /*10900*/  IMAD.HI.U32 R10, R28, R24, RZ ;  /* 0x000000181c0a7227 */ /* 0x000fc800078e00ff */
[----:B------:R-:W-:Y:S02]  /*10910*/  IMAD.MOV R6, RZ, RZ, -R6 ;  /* 0x000000ffff067224 */ /* 0x000fe400078e0a06 */
[----:B------:R-:W-:-:S04]  /*10920*/  IMAD.HI.U32 R8, R28, R2, RZ ;  /* 0x000000021c087227 */ /* 0x000fc800078e00ff */
[C---:B------:R-:W-:Y:S02]  /*10930*/  IMAD R3, R29.reuse, R9, R3 ;  /* 0x000000091d037224 */ /* 0x040fe400078e0203 */
[----:B------:R-:W-:Y:S01]  /*10940*/  IMAD.MOV R10, RZ, RZ, -R10 ;  /* 0x000000ffff0a7224 */ /* 0x000fe200078e0a0a */
[----:B----4-:R-:W-:Y:S01]  /*10950*/  IABS R9, R23 ;  /* 0x0000001700097213 */ /* 0x010fe20000000000 */
[C---:B------:R-:W-:Y:S01]  /*10960*/  IMAD R0, R29.reuse, R6, R0 ;  /* 0x000000061d007224 */ /* 0x040fe200078e0200 */
[----:B------:R-:W4:Y:S01]  /*10970*/  LDL R23, [R1+0x7374] ;  /* 0x0073740001177983 */ /* 0x000f220000100800 */
[----:B------:R-:W-:Y:S01]  /*10980*/  IMAD.MOV R8, RZ, RZ, -R8 ;  /* 0x000000ffff087224 */ /* 0x000fe200078e0a08 */
[----:B------:R-:W-:Y:S01]  /*10990*/  IABS R6, R22 ;  /* 0x0000001600067213 */ /* 0x000fe20000000000 */
[----:B------:R-:W-:Y:S01]  /*109a0*/  IMAD.HI.U32 R14, R28, R13, RZ ;  /* 0x0000000d1c0e7227 */ /* 0x000fe200078e00ff */
[----:B------:R-:W4:Y:S03]  /*109b0*/  LDL R22, [R1+0x7378] ;  /* 0x0073780001167983 */ /* 0x000f260000100800 */
[----:B------:R-:W-:-:S02]  /*109c0*/  IMAD R24, R29, R10, R24 ;  /* 0x0000000a1d187224 */ /* 0x000fc400078e0218 */
[----:B------:R-:W-:-:S04]  /*109d0*/  IMAD.HI.U32 R12, R28, R11, RZ ;  /* 0x0000000b1c0c7227 */ /* 0x000fc800078e00ff */
[----:B------:R-:W-:Y:S02]  /*109e0*/  IMAD R2, R29, R8, R2 ;  /* 0x000000081d027224 */ /* 0x000fe400078e0202 */
[----:B------:R-:W-:-:S04]  /*109f0*/  IMAD.HI.U32 R10, R28, R9, RZ ;  /* 0x000000091c0a7227 */ /* 0x000fc800078e00ff */
[----:B------:R-:W-:-:S04]  /*10a00*/  IMAD.HI.U32 R8, R28, R6, RZ ;  /* 0x000000061c087227 */ /* 0x000fc800078e00ff */
[----:B------:R-:W-:Y:S02]  /*10a10*/  IMAD.MOV R14, RZ, RZ, -R14 ;  /* 0x000000ffff0e7224 */ /* 0x000fe400078e0a0e */
[----:B------:R-:W-:Y:S02]  /*10a20*/  IMAD.MOV R12, RZ, RZ, -R12 ;  /* 0x000000ffff0c7224 */ /* 0x000fe400078e0a0c */
[----:B------:R-:W-:Y:S02]  /*10a30*/  IMAD.MOV R10, RZ, RZ, -R10 ;  /* 0x000000ffff0a7224 */ /* 0x000fe400078e0a0a */
[----:B------:R-:W-:Y:S02]  /*10a40*/  IMAD.MOV R8, RZ, RZ, -R8 ;  /* 0x000000ffff087224 */ /* 0x000fe400078e0a08 */
[C---:B------:R-:W-:Y:S02]  /*10a50*/  IMAD R13, R29.reuse, R14, R13 ;  /* 0x0000000e1d0d7224 */ /* 0x040fe400078e020d */
[----:B------:R-:W-:-:S02]  /*10a60*/  IMAD R11, R29, R12, R11 ;  /* 0x0000000c1d0b7224 */ /* 0x000fc400078e020b */
[C---:B------:R-:W-:Y:S02]  /*10a70*/  IMAD R9, R29.reuse, R10, R9 ;  /* 0x0000000a1d097224 */ /* 0x040fe400078e0209 */
[----:B------:R-:W-:Y:S01]  /*10a80*/  IMAD R6, R29, R8, R6 ;  /* 0x000000081d067224 */ /* 0x000fe200078e0206 */
[----:B------:R5:W-:Y:S01]  /*10a90*/  STL [R1+0xc], R13 ;  /* 0x00000c0d01007387 */ /* 0x000be20000100800 */
[----:B0-----:R-:W-:-:S03]  /*10aa0*/  IABS R4, R25 ;  /* 0x0000001900047213 */ /* 0x001fc60000000000 */
[----:B------:R3:W-:Y:S04]  /*10ab0*/  STL [R1+0x8], R11 ;  /* 0x0000080b01007387 */ /* 0x0007e80000100800 */
[----:B------:R2:W-:Y:S01]  /*10ac0*/  STL [R1+0x24], R9 ;  /* 0x0000240901007387 */ /* 0x0005e20000100800 */
[----:B-----5:R-:W-:-:S03]  /*10ad0*/  IABS R13, R21 ;  /* 0x00000015000d7213 */ /* 0x020fc60000000000 */
[----:B------:R4:W-:Y:S04]  /*10ae0*/  STL [R1+0x20], R6 ;  /* 0x0000200601007387 */ /* 0x0009e80000100800 */
[----:B------:R-:W5:Y:S01]  /*10af0*/  LDL R21, [R1+0x737c] ;  /* 0x00737c0001157983 */ /* 0x000f620000100800 */
[----:B------:R-:W-:-:S04]  /*10b00*/  IMAD.HI.U32 R5, R28, R4, RZ ;  /* 0x000000041c057227 */ /* 0x000fc800078e00ff */
[----:B------:R-:W-:-:S04]  /*10b10*/  IMAD.MOV R5, RZ, RZ, -R5 ;  /* 0x000000ffff057224 */ /* 0x000fc800078e0a05 */
[----:B------:R-:W-:Y:S01]  /*10b20*/  IMAD R4, R29, R5, R4 ;  /* 0x000000051d047224 */ /* 0x000fe200078e0204 */
[----:B---3--:R-:W-:-:S04]  /*10b30*/  IABS R11, R19 ;  /* 0x00000013000b7213 */ /* 0x008fc80000000000 */
[----:B------:R0:W-:Y:S04]  /*10b40*/  STL [R1+0x1c], R4 ;  /* 0x00001c0401007387 */ /* 0x0001e80000100800 */
[----:B------:R-:W3:Y:S04]  /*10b50*/  LDL R19, [R1+0x7384] ;  /* 0x0073840001137983 */ /* 0x000ee80000100800 */
[----:B------:R-:W3:Y:S01]  /*10b60*/  LDL R26, [R1+0x7380] ;  /* 0x00738000011a7983 */ /* 0x000ee20000100800 */
[----:B--2---:R-:W-:-:S03]  /*10b70*/  IABS R9, R18 ;  /* 0x0000001200097213 */ /* 0x004fc60000000000 */
[----:B------:R-:W2:Y:S04]  /*10b80*/  LDL R25, [R1+0x738c] ;  /* 0x00738c0001197983 */ /* 0x000ea80000100800 */
[----:B------:R-:W2:Y:S01]  /*10b90*/  LDL R18, [R1+0x7388] ;  /* 0x0073880001127983 */ /* 0x000ea20000100800 */
[----:B------:R-:W-:-:S04]  /*10ba0*/  IMAD.HI.U32 R14, R28, R13, RZ ;  /* 0x0000000d1c0e7227 */ /* 0x000fc800078e00ff */
[----:B------:R-:W-:-:S04]  /*10bb0*/  IMAD.HI.U32 R12, R28, R11, RZ ;  /* 0x0000000b1c0c7227 */ /* 0x000fc800078e00ff */
[----:B------:R-:W-:-:S04]  /*10bc0*/  IMAD.HI.U32 R10, R28, R9, RZ ;  /* 0x000000091c0a7227 */ /* 0x000fc800078e00ff */
[----:B------:R-:W-:Y:S02]  /*10bd0*/  IMAD.MOV R14, RZ, RZ, -R14 ;  /* 0x000000ffff0e7224 */ /* 0x000fe400078e0a0e */
[----:B------:R-:W-:Y:S01]  /*10be0*/  IMAD.MOV R12, RZ, RZ, -R12 ;  /* 0x000000ffff0c7224 */ /* 0x000fe200078e0a0c */
[----:B----4-:R-:W-:Y:S01]  /*10bf0*/  IABS R6, R23 ;  /* 0x0000001700067213 */ /* 0x010fe20000000000 */
[----:B------:R-:W-:Y:S02]  /*10c00*/  IMAD.MOV R10, RZ, RZ, -R10 ;  /* 0x000000ffff0a7224 */ /* 0x000fe400078e0a0a */
[----:B------:R-:W-:Y:S02]  /*10c10*/  IMAD R13, R29, R14, R13 ;  /* 0x0000000e1d0d7224 */ /* 0x000fe400078e020d */
[----:B------:R-:W-:-:S04]  /*10c20*/  IMAD.HI.U32 R8, R28, R6, RZ ;  /* 0x000000061c087227 */ /* 0x000fc800078e00ff */
[C---:B------:R-:W-:Y:S02]  /*10c30*/  IMAD R11, R29.reuse, R12, R11 ;  /* 0x0000000c1d0b7224 */ /* 0x040fe400078e020b */
[----:B------:R-:W-:Y:S02]  /*10c40*/  IMAD.MOV R8, RZ, RZ, -R8 ;  /* 0x000000ffff087224 */ /* 0x000fe400078e0a08 */
[C---:B------:R-:W-:Y:S01]  /*10c50*/  IMAD R9, R29.reuse, R10, R9 ;  /* 0x0000000a1d097224 */ /* 0x040fe200078e0209 */
[----:B------:R5:W-:Y:S01]  /*10c60*/  STL [R1+0x18], R13 ;  /* 0x0000180d01007387 */ /* 0x000be20000100800 */
[----:B------:R-:W-:Y:S01]  /*10c70*/  IMAD R6, R29, R8, R6 ;  /* 0x000000081d067224 */ /* 0x000fe200078e0206 */
[----:B0-----:R-:W-:Y:S02]  /*10c80*/  IABS R4, R22 ;  /* 0x0000001600047213 */ /* 0x001fe40000000000 */
[----:B------:R-:W-:Y:S04]  /*10c90*/  STL [R1+0x14], R11 ;  /* 0x0000140b01007387 */ /* 0x000fe80000100800 */
[----:B------:R-:W4:Y:S04]  /*10ca0*/  LDL R23, [R1+0x7390] ;  /* 0x0073900001177983 */ /* 0x000f280000100800 */
[----:B------:R3:W-:Y:S04]  /*10cb0*/  STL [R1+0x4], R9 ;  /* 0x0000040901007387 */ /* 0x0007e80000100800 */
[----:B------:R-:W4:Y:S04]  /*10cc0*/  LDL R22, [R1+0x7394] ;  /* 0x0073940001167983 */ /* 0x000f280000100800 */
[----:B------:R2:W-:Y:S01]  /*10cd0*/  STL [R1+0x104], R6 ;  /* 0x0001040601007387 */ /* 0x0005e20000100800 */
[----:B------:R-:W-:-:S04]  /*10ce0*/  IMAD.HI.U32 R5, R28, R4, RZ ;  /* 0x000000041c057227 */ /* 0x000fc800078e00ff */
[----:B------:R-:W-:Y:S01]  /*10cf0*/  IMAD.MOV R5, RZ, RZ, -R5 ;  /* 0x000000ffff057224 */ /* 0x000fe200078e0a05 */
[----:B-----5:R-:W-:Y:S02]  /*10d00*/  IABS R13, R21 ;  /* 0x00000015000d7213 */ /* 0x020fe40000000000 */
[----:B------:R-:W5:Y:S01]  /*10d10*/  LDL R21, [R1+0x7398] ;  /* 0x0073980001157983 */ /* 0x000f620000100800 */
[----:B------:R-:W-:-:S05]  /*10d20*/  IMAD R4, R29, R5, R4 ;  /* 0x000000051d047224 */ /* 0x000fca00078e0204 */
[----:B------:R0:W-:Y:S01]  /*10d30*/  STL [R1+0x108], R4 ;  /* 0x0001080401007387 */ /* 0x0001e20000100800 */
[----:B---3--:R-:W-:-:S03]  /*10d40*/  IABS R9, R19 ;  /* 0x0000001300097213 */ /* 0x008fc60000000000 */
[----:B------:R-:W3:Y:S01]  /*10d50*/  LDL R19, [R1+0x739c] ;  /* 0x00739c0001137983 */ /* 0x000ee20000100800 */
[----:B--2---:R-:W-:-:S03]  /*10d60*/  IABS R6, R18 ;  /* 0x0000001200067213 */ /* 0x004fc60000000000 */
[----:B------:R-:W2:Y:S01]  /*10d70*/  LDL R18, [R1+0x73a0] ;  /* 0x0073a00001127983 */ /* 0x000ea20000100800 */
[----:B------:R-:W-:Y:S01]  /*10d80*/  IABS R11, R26 ;  /* 0x0000001a000b7213 */ /* 0x000fe20000000000 */
[----:B------:R-:W-:Y:S01]  /*10d90*/  IMAD.HI.U32 R14, R28, R13, RZ ;  /* 0x0000000d1c0e7227 */ /* 0x000fe200078e00ff */
[----:B0-----:R-:W-:-:S03]  /*10da0*/  IABS R4, R25 ;  /* 0x0000001900047213 */ /* 0x001fc60000000000 */
[----:B------:R-:W-:-:S04]  /*10db0*/  IMAD.HI.U32 R12, R28, R11, RZ ;  /* 0x0000000b1c0c7227 */ /* 0x000fc800078e00ff */
[----:B------:R-:W-:-:S04]  /*10dc0*/  IMAD.HI.U32 R10, R28, R9, RZ ;  /* 0x000000091c0a7227 */ /* 0x000fc800078e00ff */
[----:B------:R-:W-:-:S04]  /*10dd0*/  IMAD.HI.U32 R8, R28, R6, RZ ;  /* 0x000000061c087227 */ /* 0x000fc800078e00ff */
[----:B------:R-:W-:-:S04]  /*10de0*/  IMAD.HI.U32 R5, R28, R4, RZ ;  /* 0x000000041c057227 */ /* 0x000fc800078e00ff */
[----:B------:R-:W-:Y:S02]  /*10df0*/  IMAD.MOV R14, RZ, RZ, -R14 ;  /* 0x000000ffff0e7224 */ /* 0x000fe400078e0a0e */
[----:B------:R-:W-:Y:S02]  /*10e00*/  IMAD.MOV R12, RZ, RZ, -R12 ;  /* 0x000000ffff0c7224 */ /* 0x000fe400078e0a0c */
[----:B------:R-:W-:Y:S02]  /*10e10*/  IMAD.MOV R10, RZ, RZ, -R10 ;  /* 0x000000ffff0a7224 */ /* 0x000fe400078e0a0a */
[----:B------:R-:W-:Y:S02]  /*10e20*/  IMAD.MOV R8, RZ, RZ, -R8 ;  /* 0x000000ffff087224 */ /* 0x000fe400078e0a08 */
[----:B------:R-:W-:Y:S02]  /*10e30*/  IMAD.MOV R5, RZ, RZ, -R5 ;  /* 0x000000ffff057224 */ /* 0x000fe400078e0a05 */
[----:B------:R-:W-:-:S02]  /*10e40*/  IMAD R13, R29, R14, R13 ;  /* 0x0000000e1d0d7224 */ /* 0x000fc400078e020d */
[C---:B------:R-:W-:Y:S02]  /*10e50*/  IMAD R11, R29.reuse, R12, R11 ;  /* 0x0000000c1d0b7224 */ /* 0x040fe400078e020b */
[C---:B------:R-:W-:Y:S02]  /*10e60*/  IMAD R9, R29.reuse, R10, R9 ;  /* 0x0000000a1d097224 */ /* 0x040fe400078e0209 */
[C---:B------:R-:W-:Y:S01]  /*10e70*/  IMAD R6, R29.reuse, R8, R6 ;  /* 0x000000081d067224 */ /* 0x040fe200078e0206 */
[----:B------:R-:W-:Y:S01]  /*10e80*/  STL [R1+0xfc], R13 ;  /* 0x0000fc0d01007387 */ /* 0x000fe20000100800 */
[----:B------:R-:W-:-:S03]  /*10e90*/  IMAD R4, R29, R5, R4 ;  /* 0x000000051d047224 */ /* 0x000fc600078e0204 */
[----:B------:R4:W-:Y:S04]  /*10ea0*/  STL [R1+0xf8], R11 ;  /* 0x0000f80b01007387 */ /* 0x0009e80000100800 */
[----:B------:R5:W-:Y:S04]  /*10eb0*/  STL [R1+0xf4], R9 ;  /* 0x0000f40901007387 */ /* 0x000be80000100800 */
[----:B------:R3:W-:Y:S01]  /*10ec0*/  STL [R1+0xf0], R6 ;  /* 0x0000f00601007387 */ /* 0x0007e20000100800 */
[----:B----4-:R-:W-:-:S03]  /*10ed0*/  IABS R11, R22 ;  /* 0x00000016000b7213 */ /* 0x010fc60000000000 */
[----:B------:R2:W-:Y:S01]  /*10ee0*/  STL [R1+0x100], R4 ;  /* 0x0001000401007387 */ /* 0x0005e20000100800 */
[----:B------:R-:W-:-:S03]  /*10ef0*/  IABS R13, R23 ;  /* 0x00000017000d7213 */ /* 0x000fc60000000000 */
[----:B------:R-:W4:Y:S04]  /*10f00*/  LDL R22, [R1+0x73a8] ;  /* 0x0073a80001167983 */ /* 0x000f280000100800 */
[----:B------:R-:W4:Y:S01]  /*10f10*/  LDL R27, [R1+0x73a4] ;  /* 0x0073a400011b7983 */ /* 0x000f220000100800 */
[----:B------:R-:W-:-:S03]  /*10f20*/  IMAD.HI.U32 R14, R28, R13, RZ ;  /* 0x0000000d1c0e7227 */ /* 0x000fc600078e00ff */
[----:B------:R-:W4:Y:S01]  /*10f30*/  LDL R26, [R1+0x73ac] ;  /* 0x0073ac00011a7983 */ /* 0x000f220000100800 */
[----:B------:R-:W-:-:S03]  /*10f40*/  IMAD.HI.U32 R12, R28, R11, RZ ;  /* 0x0000000b1c0c7227 */ /* 0x000fc600078e00ff */
[----:B------:R-:W4:Y:S01]  /*10f50*/  LDL R25, [R1+0x73b4] ;  /* 0x0073b40001197983 */ /* 0x000f220000100800 */
[----:B-----5:R-:W-:-:S03]  /*10f60*/  IABS R9, R21 ;  /* 0x0000001500097213 */ /* 0x020fc60000000000 */
[----:B------:R-:W5:Y:S01]  /*10f70*/  LDL R21, [R1+0x73b0] ;  /* 0x0073b00001157983 */ /* 0x000f620000100800 */
[----:B------:R-:W-:Y:S02]  /*10f80*/  IMAD.MOV R14, RZ, RZ, -R14 ;  /* 0x000000ffff0e7224 */ /* 0x000fe400078e0a0e */
[----:B------:R-:W-:-:S04]  /*10f90*/  IMAD.HI.U32 R10, R28, R9, RZ ;  /* 0x000000091c0a7227 */ /* 0x000fc800078e00ff */
[----:B------:R-:W-:Y:S02]  /*10fa0*/  IMAD.MOV R12, RZ, RZ, -R12 ;  /* 0x000000ffff0c7224 */ /* 0x000fe400078e0a0c */
[----:B------:R-:W-:Y:S02]  /*10fb0*/  IMAD.MOV R10, RZ, RZ, -R10 ;  /* 0x000000ffff0a7224 */ /* 0x000fe400078e0a0a */
[C---:B------:R-:W-:Y:S02]  /*10fc0*/  IMAD R13, R29.reuse, R14, R13 ;  /* 0x0000000e1d0d7224 */ /* 0x040fe400078e020d */
[C---:B------:R-:W-:Y:S02]  /*10fd0*/  IMAD R11, R29.reuse, R12, R11 ;  /* 0x0000000c1d0b7224 */ /* 0x040fe400078e020b */
[----:B------:R-:W-:Y:S01]  /*10fe0*/  IMAD R9, R29, R10, R9 ;  /* 0x0000000a1d097224 */ /* 0x000fe200078e0209 */
[----:B------:R-:W-:Y:S01]  /*10ff0*/  STL [R1+0xe8], R13 ;  /* 0x0000e80d01007387 */ /* 0x000fe20000100800 */
[----:B---3--:R-:W-:-:S03]  /*11000*/  IABS R6, R19 ;  /* 0x0000001300067213 */ /* 0x008fc60000000000 */
[----:B------:R4:W-:Y:S04]  /*11010*/  STL [R1+0xe4], R11 ;  /* 0x0000e40b01007387 */ /* 0x0009e80000100800 */
[----:B------:R-:W3:Y:S04]  /*11020*/  LDL R23, [R1+0x73b8] ;  /* 0x0073b80001177983 */ /* 0x000ee80000100800 */
[----:B------:R0:W-:Y:S04]  /*11030*/  STL [R1+0xe0], R9 ;  /* 0x0000e00901007387 */ /* 0x0001e80000100800 */
[----:B------:R-:W3:Y:S01]  /*11040*/  LDL R19, [R1+0x73bc] ;  /* 0x0073bc0001137983 */ /* 0x000ee20000100800 */
[----:B------:R-:W-:-:S04]  /*11050*/  IMAD.HI.U32 R8, R28, R6, RZ ;  /* 0x000000061c087227 */ /* 0x000fc800078e00ff */
[----:B------:R-:W-:-:S04]  /*11060*/  IMAD.MOV R8, RZ, RZ, -R8 ;  /* 0x000000ffff087224 */ /* 0x000fc800078e0a08 */
[----:B------:R-:W-:-:S05]  /*11070*/  IMAD R6, R29, R8, R6 ;  /* 0x000000081d067224 */ /* 0x000fca00078e0206 */
[----:B------:R-:W-:Y:S01]  /*11080*/  STL [R1+0xdc], R6 ;  /* 0x0000dc0601007387 */ /* 0x000fe20000100800 */
[----:B--2---:R-:W-:-:S03]  /*11090*/  IABS R4, R18 ;  /* 0x0000001200047213 */ /* 0x004fc60000000000 */
[----:B------:R-:W2:Y:S02]  /*110a0*/  LDL R18, [R1+0x73c0] ;  /* 0x0073c00001127983 */ /* 0x000ea40000100800 */
[----:B------:R-:W-:-:S04]  /*110b0*/  IMAD.HI.U32 R5, R28, R4, RZ ;  /* 0x000000041c057227 */ /* 0x000fc800078e00ff */
[----:B------:R-:W-:-:S04]  /*110c0*/  IMAD.MOV R5, RZ, RZ, -R5 ;  /* 0x000000ffff057224 */ /* 0x000fc800078e0a05 */
[----:B------:R-:W-:-:S05]  /*110d0*/  IMAD R4, R29, R5, R4 ;  /* 0x000000051d047224 */ /* 0x000fca00078e0204 */
[----:B------:R0:W-:Y:S01]  /*110e0*/  STL [R1+0x28], R4 ;  /* 0x0000280401007387 */ /* 0x0001e20000100800 */
[----:B----4-:R-:W-:-:S03]  /*110f0*/  IABS R11, R22 ;  /* 0x00000016000b7213 */ /* 0x010fc60000000000 */
[----:B------:R-:W4:Y:S01]  /*11100*/  LDL R22, [R1+0x73c4] ;  /* 0x0073c40001167983 */ /* 0x000f220000100800 */
[----:B------:R-:W-:Y:S02]  /*11110*/  IABS R13, R27 ;  /* 0x0000001b000d7213 */ /* 0x000fe40000000000 */
[----:B0-----:R-:W-:-:S03]  /*11120*/  IABS R9, R26 ;  /* 0x0000001a00097213 */ /* 0x001fc60000000000 */
[----:B------:R-:W-:Y:S01]  /*11130*/  IMAD.HI.U32 R14, R28, R13, RZ ;  /* 0x0000000d1c0e7227 */ /* 0x000fe200078e00ff */
[----:B------:R-:W-:-:S03]  /*11140*/  IABS R4, R25 ;  /* 0x0000001900047213 */ /* 0x000fc60000000000 */
[----:B------:R-:W-:Y:S01]  /*11150*/  IMAD.HI.U32 R12, R28, R11, RZ ;  /* 0x0000000b1c0c7227 */ /* 0x000fe200078e00ff */
[----:B-----5:R-:W-:-:S03]  /*11160*/  IABS R6, R21 ;  /* 0x0000001500067213 */ /* 0x020fc60000000000 */
[C---:B------:R-:W-:Y:S01]  /*11170*/  IMAD.HI.U32 R10, R28.reuse, R9, RZ ;  /* 0x000000091c0a7227 */ /* 0x040fe200078e00ff */
[----:B------:R-:W5:Y:S03]  /*11180*/  LDL R21, [R1+0x73c8] ;  /* 0x0073c80001157983 */ /* 0x000f660000100800 */
        /* <DEDUP_REMOVED lines=16> */
[----:B---3--:R-:W-:-:S03]  /*11290*/  IABS R11, R19 ;  /* 0x00000013000b7213 */ /* 0x008fc60000000000 */
[----:B------:R5:W-:Y:S04]  /*112a0*/  STL [R1+0xc8], R4 ;  /* 0x0000c80401007387 */ /* 0x000be80000100800 */
[----:B------:R-:W3:Y:S01]  /*112b0*/  LDL R19, [R1+0x73cc] ;  /* 0x0073cc0001137983 */ /* 0x000ee20000100800 */
[----:B------:R-:W-:-:S03]  /*112c0*/  IABS R13, R23 ;  /* 0x00000017000d7213 */ /* 0x000fc60000000000 */
[----:B------:R-:W3:Y:S01]  /*112d0*/  LDL R27, [R1+0x73d0] ;  /* 0x0073d000011b7983 */ /* 0x000ee20000100800 */
[----:B--2---:R-:W-:-:S03]  /*112e0*/  IABS R9, R18 ;  /* 0x0000001200097213 */ /* 0x004fc60000000000 */
[----:B------:R-:W2:Y:S04]  /*112f0*/  LDL R26, [R1+0x73d8] ;  /* 0x0073d800011a7983 */ /* 0x000ea80000100800 */
[----:B------:R-:W2:Y:S01]  /*11300*/  LDL R18, [R1+0x73d4] ;  /* 0x0073d40001127983 */ /* 0x000ea20000100800 */
[----:B------:R-:W-:-:S03]  /*11310*/  IMAD.HI.U32 R14, R28, R13, RZ ;  /* 0x0000000d1c0e7227 */ /* 0x000fc600078e00ff */
[----:B------:R-:W2:Y:S01]  /*11320*/  LDL R25, [R1+0x73dc] ;  /* 0x0073dc0001197983 */ /* 0x000ea20000100800 */
[----:B------:R-:W-:-:S04]  /*11330*/  IMAD.HI.U32 R12, R28, R11, RZ ;  /* 0x0000000b1c0c7227 */ /* 0x000fc800078e00ff */
[----:B------:R-:W-:-:S04]  /*11340*/  IMAD.HI.U32 R10, R28, R9, RZ ;  /* 0x000000091c0a7227 */ /* 0x000fc800078e00ff */
[----:B------:R-:W-:Y:S02]  /*11350*/  IMAD.MOV R14, RZ, RZ, -R14 ;  /* 0x000000ffff0e7224 */ /* 0x000fe400078e0a0e */
[----:B------:R-:W-:Y:S02]  /*11360*/  IMAD.MOV R12, RZ, RZ, -R12 ;  /* 0x000000ffff0c7224 */ /* 0x000fe400078e0a0c */
[----:B------:R-:W-:Y:S02]  /*11370*/  IMAD.MOV R10, RZ, RZ, -R10 ;  /* 0x000000ffff0a7224 */ /* 0x000fe400078e0a0a */
[C---:B------:R-:W-:Y:S02]  /*11380*/  IMAD R13, R29.reuse, R14, R13 ;  /* 0x0000000e1d0d7224 */ /* 0x040fe400078e020d */
[C---:B------:R-:W-:Y:S02]  /*11390*/  IMAD R11, R29.reuse, R12, R11 ;  /* 0x0000000c1d0b7224 */ /* 0x040fe400078e020b */
[----:B------:R-:W-:Y:S01]  /*113a0*/  IMAD R9, R29, R10, R9 ;  /* 0x0000000a1d097224 */ /* 0x000fe200078e0209 */
[----:B------:R-:W-:Y:S04]  /*113b0*/  STL [R1], R13 ;  /* 0x0000000d01007387 */ /* 0x000fe80000100800 */
[----:B------:R-:W-:Y:S04]  /*113c0*/  STL [R1+0x54], R11 ;  /* 0x0000540b01007387 */ /* 0x000fe80000100800 */
[----:B------:R-:W2:Y:S04]  /*113d0*/  LDL R23, [R1+0x73e0] ;  /* 0x0073e00001177983 */ /* 0x000ea80000100800 */
[----:B------:R3:W-:Y:S01]  /*113e0*/  STL [R1+0x50], R9 ;  /* 0x0000500901007387 */ /* 0x0007e20000100800 */
[----:B----4-:R-:W-:-:S03]  /*113f0*/  IABS R6, R22 ;  /* 0x0000001600067213 */ /* 0x010fc60000000000 */
[----:B------:R-:W4:Y:S02]  /*11400*/  LDL R22, [R1+0x73e4] ;  /* 0x0073e40001167983 */ /* 0x000f240000100800 */
[----:B------:R-:W-:-:S04]  /*11410*/  IMAD.HI.U32 R8, R28, R6, RZ ;  /* 0x000000061c087227 */ /* 0x000fc800078e00ff */
[----:B------:R-:W-:-:S04]  /*11420*/  IMAD.MOV R8, RZ, RZ, -R8 ;  /* 0x000000ffff087224 */ /* 0x000fc800078e0a08 */
[----:B------:R-:W-:Y:S01]  /*11430*/  IMAD R6, R29, R8, R6 ;  /* 0x000000081d067224 */ /* 0x000fe200078e0206 */
[----:B-----5:R-:W-:-:S04]  /*11440*/  IABS R4, R21 ;  /* 0x0000001500047213 */ /* 0x020fc80000000000 */
[----:B------:R2:W-:Y:S04]  /*11450*/  STL [R1+0x4c], R6 ;  /* 0x00004c0601007387 */ /* 0x0005e80000100800 */
[----:B------:R-:W5:Y:S01]  /*11460*/  LDL R21, [R1+0x73e8] ;  /* 0x0073e80001157983 */ /* 0x000f620000100800 */
[----:B------:R-:W-:-:S04]  /*11470*/  IMAD.HI.U32 R5, R28, R4, RZ ;  /* 0x000000041c057227 */ /* 0x000fc800078e00ff */
[----:B------:R-:W-:-:S04]  /*11480*/  IMAD.MOV R5, RZ, RZ, -R5 ;  /* 0x000000ffff057224 */ /* 0x000fc800078e0a05 */
[----:B------:R-:W-:Y:S01]  /*11490*/  IMAD R4, R29, R5, R4 ;  /* 0x000000051d047224 */ /* 0x000fe200078e0204 */
[----:B---3--:R-:W-:Y:S02]  /*114a0*/  IABS R9, R19 ;  /* 0x0000001300097213 */ /* 0x008fe40000000000 */
[----:B------:R-:W3:Y:S04]  /*114b0*/  LDL R19, [R1+0x73ec] ;  /* 0x0073ec0001137983 */ /* 0x000ee80000100800 */
[----:B------:R0:W-:Y:S01]  /*114c0*/  STL [R1+0x48], R4 ;  /* 0x0000480401007387 */ /* 0x0001e20000100800 */
[----:B--2---:R-:W-:-:S03]  /*114d0*/  IABS R6, R18 ;  /* 0x0000001200067213 */ /* 0x004fc60000000000 */
[----:B------:R-:W2:Y:S01]  /*114e0*/  LDL R18, [R1+0x73f0] ;  /* 0x0073f00001127983 */ /* 0x000ea20000100800 */
[----:B------:R-:W-:Y:S02]  /*114f0*/  IABS R8, R27 ;  /* 0x0000001b00087213 */ /* 0x000fe40000000000 */
        /* <DEDUP_REMOVED lines=16> */
[----:B------:R0:W-:Y:S01]  /*11600*/  STL [R1+0x44], R10 ;  /* 0x0000440a01007387 */ /* 0x0001e20000100800 */
[----:B------:R-:W-:-:S03]  /*11610*/  IMAD R6, R29, R14, R4 ;  /* 0x0000000e1d067224 */ /* 0x000fc600078e0204 */
[----:B------:R-:W-:Y:S01]  /*11620*/  STL [R1+0x40], R9 ;  /* 0x0000400901007387 */ /* 0x000fe20000100800 */
[----:B------:R-:W-:-:S03]  /*11630*/  IABS R4, R23 ;  /* 0x0000001700047213 */ /* 0x000fc60000000000 */
[----:B------:R-:W-:Y:S04]  /*11640*/  STL [R1+0x3c], R8 ;  /* 0x00003c0801007387 */ /* 0x000fe80000100800 */
[----:B------:R4:W-:Y:S04]  /*11650*/  STL [R1+0x38], R5 ;  /* 0x0000380501007387 */ /* 0x0009e80000100800 */
[----:B------:R5:W-:Y:S04]  /*11660*/  STL [R1+0x34], R6 ;  /* 0x0000340601007387 */ /* 0x000be80000100800 */
[----:B------:R-:W2:Y:S01]  /*11670*/  LDL R27, [R1+0x73f4] ;  /* 0x0073f400011b7983 */ /* 0x000ea20000100800 */
[----:B0-----:R-:W-:Y:S01]  /*11680*/  IMAD.HI.U32 R10, R28, R4, RZ ;  /* 0x000000041c0a7227 */ /* 0x001fe200078e00ff */
[----:B----4-:R-:W-:-:S02]  /*11690*/  IABS R5, R22 ;  /* 0x0000001600057213 */ /* 0x010fc40000000000 */
[----:B------:R-:W4:Y:S01]  /*116a0*/  LDL R26, [R1+0x734c] ;  /* 0x00734c00011a7983 */ /* 0x000f220000100800 */
[----:B------:R-:W-:-:S03]  /*116b0*/  IMAD.MOV R10, RZ, RZ, -R10 ;  /* 0x000000ffff0a7224 */ /* 0x000fc600078e0a0a */
[----:B------:R-:W4:Y:S01]  /*116c0*/  LDL R25, [R1+0x73fc] ;  /* 0x0073fc0001197983 */ /* 0x000f220000100800 */
[----:B-----5:R-:W-:-:S03]  /*116d0*/  IABS R6, R21 ;  /* 0x0000001500067213 */ /* 0x020fc60000000000 */
[----:B------:R-:W5:Y:S02]  /*116e0*/  LDL R21, [R1+0x73f8] ;  /* 0x0073f80001157983 */ /* 0x000f640000100800 */
[----:B------:R-:W-:-:S04]  /*116f0*/  IMAD.HI.U32 R12, R28, R6, RZ ;  /* 0x000000061c0c7227 */ /* 0x000fc800078e00ff */
[----:B------:R-:W-:-:S04]  /*11700*/  IMAD.HI.U32 R11, R28, R5, RZ ;  /* 0x000000051c0b7227 */ /* 0x000fc800078e00ff */
[----:B------:R-:W-:Y:S02]  /*11710*/  IMAD.MOV R12, RZ, RZ, -R12 ;  /* 0x000000ffff0c7224 */ /* 0x000fe400078e0a0c */
[C---:B------:R-:W-:Y:S02]  /*11720*/  IMAD R10, R29.reuse, R10, R4 ;  /* 0x0000000a1d0a7224 */ /* 0x040fe400078e0204 */
[----:B------:R-:W-:Y:S02]  /*11730*/  IMAD.MOV R11, RZ, RZ, -R11 ;  /* 0x000000ffff0b7224 */ /* 0x000fe400078e0a0b */
[C---:B------:R-:W-:Y:S02]  /*11740*/  IMAD R4, R29.reuse, R12, R6 ;  /* 0x0000000c1d047224 */ /* 0x040fe400078e0206 */
[C---:B------:R-:W-:Y:S01]  /*11750*/  IMAD R5, R29.reuse, R11, R5 ;  /* 0x0000000b1d057224 */ /* 0x040fe200078e0205 */
[----:B---3--:R-:W-:Y:S02]  /*11760*/  IABS R8, R19 ;  /* 0x0000001300087213 */ /* 0x008fe40000000000 */
[----:B------:R-:W3:Y:S03]  /*11770*/  LDL R19, [R1+0x7348] ;  /* 0x0073480001137983 */ /* 0x000ee60000100800 */
[----:B------:R-:W-:Y:S01]  /*11780*/  IMAD.HI.U32 R13, R28, R8, RZ ;  /* 0x000000081c0d7227 */ /* 0x000fe200078e00ff */
[----:B------:R-:W-:Y:S03]  /*11790*/  STL [R1+0x30], R10 ;  /* 0x0000300a01007387 */ /* 0x000fe60000100800 */
[----:B------:R-:W-:Y:S01]  /*117a0*/  IMAD.MOV R13, RZ, RZ, -R13 ;  /* 0x000000ffff0d7224 */ /* 0x000fe200078e0a0d */
[----:B------:R0:W-:Y:S04]  /*117b0*/  STL [R1+0x76d0], R4 ;  /* 0x0076d00401007387 */ /* 0x0001e80000100800 */
[----:B------:R-:W-:Y:S04]  /*117c0*/  STL [R1+0x2c], R5 ;  /* 0x00002c0501007387 */ /* 0x000fe80000100800 */
[----:B------:R-:W3:Y:S01]  /*117d0*/  LDL R23, [R1+0x7400] ;  /* 0x0074000001177983 */ /* 0x000ee20000100800 */
[----:B0-----:R-:W-:-:S03]  /*117e0*/  IMAD R4, R29, R13, R8 ;  /* 0x0000000d1d047224 */ /* 0x001fc600078e0208 */
[----:B------:R-:W3:Y:S04]  /*117f0*/  LDL R22, [R1+0x7404] ;  /* 0x0074040001167983 */ /* 0x000ee80000100800 */
[----:B------:R0:W-:Y:S01]  /*11800*/  STL [R1+0x80], R4 ;  /* 0x0000800401007387 */ /* 0x0001e20000100800 */
[----:B--2---:R-:W-:-:S03]  /*11810*/  IABS R9, R18 ;  /* 0x0000001200097213 */ /* 0x004fc60000000000 */
[----:B------:R-:W2:Y:S02]  /*11820*/  LDL R18, [R1+0x7408] ;  /* 0x0074080001127983 */ /* 0x000ea40000100800 */
[----:B------:R-:W-:-:S04]  /*11830*/  IMAD.HI.U32 R14, R28, R9, RZ ;  /* 0x000000091c0e7227 */ /* 0x000fc800078e00ff */
[----:B------:R-:W-:-:S04]  /*11840*/  IMAD.MOV R14, RZ, RZ, -R14 ;  /* 0x000000ffff0e7224 */ /* 0x000fc800078e0a0e */
[----:B0-----:R-:W-:-:S05]  /*11850*/  IMAD R4, R29, R14, R9 ;  /* 0x0000000e1d047224 */ /* 0x001fca00078e0209 */
[----:B------:R0:W-:Y:S01]  /*11860*/  STL [R1+0x7c], R4 ;  /* 0x00007c0401007387 */ /* 0x0001e20000100800 */
[----:B------:R-:W-:Y:S02]  /*11870*/  IABS R5, R27 ;  /* 0x0000001b00057213 */ /* 0x000fe40000000000 */
[----:B----4-:R-:W-:-:S03]  /*11880*/  IABS R8, R26 ;  /* 0x0000001a00087213 */ /* 0x010fc60000000000 */
[C---:B------:R-:W-:Y:S01]  /*11890*/  IMAD.HI.U32 R11, R28.reuse, R5, RZ ;  /* 0x000000051c0b7227 */ /* 0x040fe200078e00ff */
[----:B------:R-:W-:Y:S02]  /*118a0*/  IABS R10, R25 ;  /* 0x00000019000a7213 */ /* 0x000fe40000000000 */
[----:B-----5:R-:W-:Y:S02]  /*118b0*/  IABS R6, R21 ;  /* 0x0000001500067213 */ /* 0x020fe40000000000 */
[----:B------:R-:W4:Y:S03]  /*118c0*/  LDL R21, [R1+0x740c] ;  /* 0x00740c0001157983 */ /* 0x000f260000100800 */
[----:B------:R-:W-:-:S04]  /*118d0*/  IMAD.HI.U32 R12, R28, R6, RZ ;  /* 0x000000061c0c7227 */ /* 0x000fc800078e00ff */
[----:B------:R-:W-:Y:S02]  /*118e0*/  IMAD.MOV R11, RZ, RZ, -R11 ;  /* 0x000000ffff0b7224 */ /* 0x000fe400078e0a0b */
[----:B------:R-:W-:-:S04]  /*118f0*/  IMAD.HI.U32 R13, R28, R8, RZ ;  /* 0x000000081c0d7227 */ /* 0x000fc800078e00ff */
[----:B------:R-:W-:Y:S02]  /*11900*/  IMAD.MOV R12, RZ, RZ, -R12 ;  /* 0x000000ffff0c7224 */ /* 0x000fe400078e0a0c */
[----:B------:R-:W-:-:S04]  /*11910*/  IMAD.HI.U32 R15, R28, R10, RZ ;  /* 0x0000000a1c0f7227 */ /* 0x000fc800078e00ff */
[C---:B------:R-:W-:Y:S02]  /*11920*/  IMAD R11, R29.reuse, R11, R5 ;  /* 0x0000000b1d0b7224 */ /* 0x040fe400078e0205 */
[----:B------:R-:W-:Y:S02]  /*11930*/  IMAD.MOV R13, RZ, RZ, -R13 ;  /* 0x000000ffff0d7224 */ /* 0x000fe400078e0a0d */
[C---:B0-----:R-:W-:Y:S02]  /*11940*/  IMAD R4, R29.reuse, R12, R6 ;  /* 0x0000000c1d047224 */ /* 0x041fe400078e0206 */
[----:B------:R-:W-:Y:S02]  /*11950*/  IMAD.MOV R15, RZ, RZ, -R15 ;  /* 0x000000ffff0f7224 */ /* 0x000fe400078e0a0f */
[C---:B------:R-:W-:Y:S01]  /*11960*/  IMAD R5, R29.reuse, R13, R8 ;  /* 0x0000000d1d057224 */ /* 0x040fe200078e0208 */
[----:B---3--:R-:W-:Y:S02]  /*11970*/  IABS R9, R19 ;  /* 0x0000001300097213 */ /* 0x008fe40000000000 */
[----:B------:R-:W3:Y:S03]  /*11980*/  LDL R19, [R1+0x7410] ;  /* 0x0074100001137983 */ /* 0x000ee60000100800 */
[----:B------:R-:W-:Y:S01]  /*11990*/  IMAD.HI.U32 R14, R28, R9, RZ ;  /* 0x000000091c0e7227 */ /* 0x000fe200078e00ff */
[----:B------:R-:W-:Y:S03]  /*119a0*/  STL [R1+0x78], R11 ;  /* 0x0000780b01007387 */ /* 0x000fe60000100800 */
[----:B------:R-:W-:Y:S01]  /*119b0*/  IMAD.MOV R14, RZ, RZ, -R14 ;  /* 0x000000ffff0e7224 */ /* 0x000fe200078e0a0e */
[----:B------:R0:W-:Y:S03]  /*119c0*/  STL [R1+0x74], R4 ;  /* 0x0000740401007387 */ /* 0x0001e60000100800 */
[C---:B------:R-:W-:Y:S01]  /*119d0*/  IMAD R6, R29.reuse, R14, R9 ;  /* 0x0000000e1d067224 */ /* 0x040fe200078e0209 */
[----:B------:R5:W-:Y:S01]  /*119e0*/  STL [R1+0x70], R5 ;  /* 0x0000700501007387 */ /* 0x000be20000100800 */
[----:B0-----:R-:W-:-:S03]  /*119f0*/  IMAD R4, R29, R15, R10 ;  /* 0x0000000f1d047224 */ /* 0x001fc600078e020a */
[----:B------:R0:W-:Y:S04]  /*11a00*/  STL [R1+0x6c], R6 ;  /* 0x00006c0601007387 */ /* 0x0001e80000100800 */
[----:B------:R0:W-:Y:S01]  /*11a10*/  STL [R1+0x68], R4 ;  /* 0x0000680401007387 */ /* 0x0001e20000100800 */
[----:B--2---:R-:W-:-:S03]  /*11a20*/  IABS R8, R18 ;  /* 0x0000001200087213 */ /* 0x004fc60000000000 */
[----:B------:R-:W2:Y:S04]  /*11a30*/  LDL R16, [R1+0x7414] ;  /* 0x0074140001107983 */ /* 0x000ea80000100800 */
[----:B------:R-:W2:Y:S01]  /*11a40*/  LDL R18, [R1+0x741c] ;  /* 0x00741c0001127983 */ /* 0x000ea20000100800 */
[----:B-----5:R-:W-:Y:S02]  /*11a50*/  IABS R5, R23 ;  /* 0x0000001700057213 */ /* 0x020fe40000000000 */
[----:B0-----:R-:W-:Y:S01]  /*11a60*/  IABS R6, R22 ;  /* 0x0000001600067213 */ /* 0x001fe20000000000 */
[----:B------:R-:W5:Y:S02]  /*11a70*/  LDL R27, [R1+0x7418] ;  /* 0x00741800011b7983 */ /* 0x000f640000100800 */
[----:B------:R-:W-:-:S02]  /*11a80*/  IMAD.HI.U32 R11, R28, R5, RZ ;  /* 0x000000051c0b7227 */ /* 0x000fc400078e00ff */
[----:B------:R-:W5:Y:S02]  /*11a90*/  LDL R26, [R1+0x7420] ;  /* 0x00742000011a7983 */ /* 0x000f640000100800 */
[----:B------:R-:W-:Y:S02]  /*11aa0*/  IMAD.HI.U32 R12, R28, R6, RZ ;  /* 0x000000061c0c7227 */ /* 0x000fe400078e00ff */
[----:B------:R-:W5:Y:S02]  /*11ab0*/  LDL R25, [R1+0x7424] ;  /* 0x0074240001197983 */ /* 0x000f640000100800 */
[----:B------:R-:W-:Y:S02]  /*11ac0*/  IMAD.MOV R11, RZ, RZ, -R11 ;  /* 0x000000ffff0b7224 */ /* 0x000fe400078e0a0b */
[----:B------:R-:W-:Y:S02]  /*11ad0*/  IMAD.MOV R12, RZ, RZ, -R12 ;  /* 0x000000ffff0c7224 */ /* 0x000fe400078e0a0c */
[----:B------:R-:W-:-:S02]  /*11ae0*/  IMAD R4, R29, R11, R5 ;  /* 0x0000000b1d047224 */ /* 0x000fc400078e0205 */
[----:B------:R-:W-:-:S03]  /*11af0*/  IMAD R6, R29, R12, R6 ;  /* 0x0000000c1d067224 */ /* 0x000fc600078e0206 */
[----:B------:R0:W-:Y:S01]  /*11b00*/  STL [R1+0x64], R4 ;  /* 0x0000640401007387 */ /* 0x0001e20000100800 */
[----:B------:R-:W-:-:S03]  /*11b10*/  IMAD.HI.U32 R13, R28, R8, RZ ;  /* 0x000000081c0d7227 */ /* 0x000fc600078e00ff */
[----:B------:R0:W-:Y:S04]  /*11b20*/  STL [R1+0x60], R6 ;  /* 0x0000600601007387 */ /* 0x0001e80000100800 */
[----:B------:R-:W5:Y:S01]  /*11b30*/  LDL R23, [R1+0x7428] ;  /* 0x0074280001177983 */ /* 0x000f620000100800 */
[----:B------:R-:W-:-:S04]  /*11b40*/  IMAD.MOV R13, RZ, RZ, -R13 ;  /* 0x000000ffff0d7224 */ /* 0x000fc800078e0a0d */
[----:B------:R-:W-:-:S05]  /*11b50*/  IMAD R5, R29, R13, R8 ;  /* 0x0000000d1d057224 */ /* 0x000fca00078e0208 */
[----:B------:R0:W-:Y:S04]  /*11b60*/  STL [R1+0x5c], R5 ;  /* 0x00005c0501007387 */ /* 0x0001e80000100800 */
[----:B------:R-:W5:Y:S01]  /*11b70*/  LDL R22, [R1+0x742c] ;  /* 0x00742c0001167983 */ /* 0x000f620000100800 */
[----:B----4-:R-:W-:-:S05]  /*11b80*/  IABS R9, R21 ;  /* 0x0000001500097213 */ /* 0x010fca0000000000 */
[----:B------:R-:W-:-:S04]  /*11b90*/  IMAD.HI.U32 R14, R28, R9, RZ ;  /* 0x000000091c0e7227 */ /* 0x000fc800078e00ff */
[----:B------:R-:W-:-:S04]  /*11ba0*/  IMAD.MOV R14, RZ, RZ, -R14 ;  /* 0x000000ffff0e7224 */ /* 0x000fc800078e0a0e */
[----:B0-----:R-:W-:-:S05]  /*11bb0*/  IMAD R4, R29, R14, R9 ;  /* 0x0000000e1d047224 */ /* 0x001fca00078e0209 */
[----:B------:R0:W-:Y:S04]  /*11bc0*/  STL [R1+0x58], R4 ;  /* 0x0000580401007387 */ /* 0x0001e80000100800 */
[----:B------:R-:W4:Y:S01]  /*11bd0*/  LDL R21, [R1+0x7430] ;  /* 0x0074300001157983 */ /* 0x000f220000100800 */
[----:B---3--:R-:W-:-:S03]  /*11be0*/  IABS R10, R19 ;  /* 0x00000013000a7213 */ /* 0x008fc60000000000 */
[----:B------:R-:W3:Y:S01]  /*11bf0*/  LDL R19, [R1+0x7434] ;  /* 0x0074340001137983 */ /* 0x000ee20000100800 */
[----:B--2---:R-:W-:-:S03]  /*11c00*/  IABS R9, R18 ;  /* 0x0000001200097213 */ /* 0x004fc60000000000 */
[----:B------:R-:W2:Y:S01]  /*11c10*/  LDL R18, [R1+0x7438] ;  /* 0x0074380001127983 */ /* 0x000ea20000100800 */
[----:B------:R-:W-:Y:S02]  /*11c20*/  IABS R6, R16 ;  /* 0x0000001000067213 */ /* 0x000fe40000000000 */
[----:B-----5:R-:W-:Y:S01]  /*11c30*/  IABS R8, R27 ;  /* 0x0000001b00087213 */ /* 0x020fe20000000000 */
        /* <DEDUP_REMOVED lines=8> */
[C---:B------:R-:W-:Y:S02]  /*11cc0*/  IMAD R12, R29.reuse, R12, R6 ;  /* 0x0000000c1d0c7224 */ /* 0x040fe400078e0206 */
[C---:B------:R-:W-:Y:S01]  /*11cd0*/  IMAD R5, R29.reuse, R15, R10 ;  /* 0x0000000f1d057224 */ /* 0x040fe200078e020a */
[----:B------:R-:W-:Y:S01]  /*11ce0*/  IABS R10, R26 ;  /* 0x0000001a000a7213 */ /* 0x000fe20000000000 */
[C---:B0-----:R-:W-:Y:S01]  /*11cf0*/  IMAD R4, R29.reuse, R13, R8 ;  /* 0x0000000d1d047224 */ /* 0x041fe200078e0208 */
[----:B------:R-:W-:Y:S01]  /*11d00*/  IABS R11, R25 ;  /* 0x00000019000b7213 */ /* 0x000fe20000000000 */
[----:B------:R-:W-:Y:S01]  /*11d10*/  IMAD R6, R29, R14, R9 ;  /* 0x0000000e1d067224 */ /* 0x000fe200078e0209 */
[----:B------:R-:W-:Y:S01]  /*11d20*/  STL [R1+0xac], R12 ;  /* 0x0000ac0c01007387 */ /* 0x000fe20000100800 */
[----:B------:R-:W-:-:S03]  /*11d30*/  IMAD.HI.U32 R15, R28, R10, RZ ;  /* 0x0000000a1c0f7227 */ /* 0x000fc600078e00ff */
[----:B------:R-:W-:Y:S01]  /*11d40*/  STL [R1+0xa8], R4 ;  /* 0x0000a80401007387 */ /* 0x000fe20000100800 */
[----:B------:R-:W-:-:S03]  /*11d50*/  IMAD.HI.U32 R16, R28, R11, RZ ;  /* 0x0000000b1c107227 */ /* 0x000fc600078e00ff */
[----:B------:R0:W-:Y:S01]  /*11d60*/  STL [R1+0xa4], R6 ;  /* 0x0000a40601007387 */ /* 0x0001e20000100800 */
[----:B------:R-:W-:Y:S02]  /*11d70*/  IMAD.MOV R15, RZ, RZ, -R15 ;  /* 0x000000ffff0f7224 */ /* 0x000fe400078e0a0f */
[----:B------:R-:W-:Y:S01]  /*11d80*/  IMAD.MOV R16, RZ, RZ, -R16 ;  /* 0x000000ffff107224 */ /* 0x000fe200078e0a10 */
[----:B0-----:R-:W-:Y:S01]  /*11d90*/  IABS R6, R23 ;  /* 0x0000001700067213 */ /* 0x001fe20000000000 */
[----:B------:R-:W-:-:S04]  /*11da0*/  IMAD R8, R29, R15, R10 ;  /* 0x0000000f1d087224 */ /* 0x000fc800078e020a */
[----:B------:R-:W-:-:S04]  /*11db0*/  IMAD.HI.U32 R12, R28, R6, RZ ;  /* 0x000000061c0c7227 */ /* 0x000fc800078e00ff */
[C---:B------:R-:W-:Y:S02]  /*11dc0*/  IMAD R4, R29.reuse, R16, R11 ;  /* 0x000000101d047224 */ /* 0x040fe400078e020b */
[----:B------:R-:W-:Y:S01]  /*11dd0*/  IMAD.MOV R12, RZ, RZ, -R12 ;  /* 0x000000ffff0c7224 */ /* 0x000fe200078e0a0c */
[----:B------:R0:W-:Y:S03]  /*11de0*/  STL [R1+0xa0], R8 ;  /* 0x0000a00801007387 */ /* 0x0001e60000100800 */
[----:B------:R-:W-:Y:S01]  /*11df0*/  IMAD R12, R29, R12, R6 ;  /* 0x0000000c1d0c7224 */ /* 0x000fe200078e0206 */
[----:B------:R5:W-:Y:S04]  /*11e00*/  STL [R1+0x9c], R4 ;  /* 0x00009c0401007387 */ /* 0x000be80000100800 */
[----:B------:R-:W2:Y:S01]  /*11e10*/  LDL R6, [R1+0x743c] ;  /* 0x00743c0001067983 */ /* 0x000ea20000100800 */
[----:B0-----:R-:W-:-:S03]  /*11e20*/  IABS R8, R22 ;  /* 0x0000001600087213 */ /* 0x001fc60000000000 */
[----:B------:R-:W2:Y:S04]  /*11e30*/  LDL R27, [R1+0x7444] ;  /* 0x00744400011b7983 */ /* 0x000ea80000100800 */
[----:B-----5:R-:W5:Y:S01]  /*11e40*/  LDL R4, [R1+0x7440] ;  /* 0x0074400001047983 */ /* 0x020f620000100800 */
[----:B------:R-:W-:-:S03]  /*11e50*/  IMAD.HI.U32 R13, R28, R8, RZ ;  /* 0x000000081c0d7227 */ /* 0x000fc600078e00ff */
[----:B------:R-:W5:Y:S01]  /*11e60*/  LDL R26, [R1+0x7448] ;  /* 0x00744800011a7983 */ /* 0x000f620000100800 */
[----:B----4-:R-:W-:-:S03]  /*11e70*/  IABS R9, R21 ;  /* 0x0000001500097213 */ /* 0x010fc60000000000 */
[----:B------:R-:W4:Y:S01]  /*11e80*/  LDL R25, [R1+0x744c] ;  /* 0x00744c0001197983 */ /* 0x000f220000100800 */
[----:B------:R-:W-:Y:S02]  /*11e90*/  IMAD.MOV R13, RZ, RZ, -R13 ;  /* 0x000000ffff0d7224 */ /* 0x000fe400078e0a0d */
[----:B------:R-:W-:Y:S01]  /*11ea0*/  IMAD.HI.U32 R14, R28, R9, RZ ;  /* 0x000000091c0e7227 */ /* 0x000fe200078e00ff */
[----:B------:R0:W-:Y:S03]  /*11eb0*/  STL [R1+0x98], R12 ;  /* 0x0000980c01007387 */ /* 0x0001e60000100800 */
[----:B------:R-:W-:Y:S02]  /*11ec0*/  IMAD.MOV R14, RZ, RZ, -R14 ;  /* 0x000000ffff0e7224 */ /* 0x000fe400078e0a0e */
[----:B------:R-:W-:Y:S01]  /*11ed0*/  IMAD R8, R29, R13, R8 ;  /* 0x0000000d1d087224 */ /* 0x000fe200078e0208 */
[----:B---3--:R-:W-:-:S05]  /*11ee0*/  IABS R10, R19 ;  /* 0x00000013000a7213 */ /* 0x008fca0000000000 */
[----:B------:R-:W-:-:S04]  /*11ef0*/  IMAD.HI.U32 R15, R28, R10, RZ ;  /* 0x0000000a1c0f7227 */ /* 0x000fc800078e00ff */
[----:B------:R-:W-:Y:S02]  /*11f00*/  IMAD.MOV R15, RZ, RZ, -R15 ;  /* 0x000000ffff0f7224 */ /* 0x000fe400078e0a0f */
[C---:B0-----:R-:W-:Y:S01]  /*11f10*/  IMAD R12, R29.reuse, R14, R9 ;  /* 0x0000000e1d0c7224 */ /* 0x041fe200078e0209 */
[----:B------:R0:W-:Y:S01]  /*11f20*/  STL [R1+0x94], R8 ;  /* 0x0000940801007387 */ /* 0x0001e20000100800 */
[----:B------:R-:W-:-:S03]  /*11f30*/  IMAD R9, R29, R15, R10 ;  /* 0x0000000f1d097224 */ /* 0x000fc600078e020a */
[----:B------:R-:W-:Y:S04]  /*11f40*/  STL [R1+0x90], R12 ;  /* 0x0000900c01007387 */ /* 0x000fe80000100800 */
[----:B------:R-:W3:Y:S04]  /*11f50*/  LDL R23, [R1+0x7450] ;  /* 0x0074500001177983 */ /* 0x000ee80000100800 */
[----:B------:R0:W-:Y:S04]  /*11f60*/  STL [R1+0x8c], R9 ;  /* 0x00008c0901007387 */ /* 0x0001e80000100800 */
[----:B------:R-:W3:Y:S01]  /*11f70*/  LDL R22, [R1+0x7454] ;  /* 0x0074540001167983 */ /* 0x000ee20000100800 */
[----:B--2---:R-:W-:-:S05]  /*11f80*/  IABS R11, R18 ;  /* 0x00000012000b7213 */ /* 0x004fca0000000000 */
[----:B------:R-:W-:-:S04]  /*11f90*/  IMAD.HI.U32 R16, R28, R11, RZ ;  /* 0x0000000b1c107227 */ /* 0x000fc800078e00ff */
[----:B------:R-:W-:-:S04]  /*11fa0*/  IMAD.MOV R16, RZ, RZ, -R16 ;  /* 0x000000ffff107224 */ /* 0x000fc800078e0a10 */
[----:B0-----:R-:W-:-:S05]  /*11fb0*/  IMAD R8, R29, R16, R11 ;  /* 0x000000101d087224 */ /* 0x001fca00078e020b */
[----:B------:R5:W-:Y:S04]  /*11fc0*/  STL [R1+0x88], R8 ;  /* 0x0000880801007387 */ /* 0x000be80000100800 */
[----:B------:R-:W2:Y:S04]  /*11fd0*/  LDL R21, [R1+0x7458] ;  /* 0x0074580001157983 */ /* 0x000ea80000100800 */
[----:B------:R-:W2:Y:S04]  /*11fe0*/  LDL R19, [R1+0x745c] ;  /* 0x00745c0001137983 */ /* 0x000ea80000100800 */
[----:B------:R-:W2:Y:S01]  /*11ff0*/  LDL R18, [R1+0x7460] ;  /* 0x0074600001127983 */ /* 0x000ea20000100800 */
[----:B------:R-:W-:-:S02]  /*12000*/  IABS R6, R6 ;  /* 0x0000000600067213 */ /* 0x000fc40000000000 */
[----:B------:R-:W-:Y:S02]  /*12010*/  IABS R9, R27 ;  /* 0x0000001b00097213 */ /* 0x000fe40000000000 */
[----:B-----5:R-:W-:Y:S01]  /*12020*/  IABS R8, R4 ;  /* 0x0000000400087213 */ /* 0x020fe20000000000 */
[----:B------:R-:W-:Y:S01]  /*12030*/  IMAD.HI.U32 R12, R28, R6, RZ ;  /* 0x000000061c0c7227 */ /* 0x000fe200078e00ff */
[----:B------:R-:W-:-:S03]  /*12040*/  IABS R10, R26 ;  /* 0x0000001a000a7213 */ /* 0x000fc60000000000 */
[----:B------:R-:W-:-:S04]  /*12050*/  IMAD.HI.U32 R13, R28, R8, RZ ;  /* 0x000000081c0d7227 */ /* 0x000fc800078e00ff */
[----:B------:R-:W-:Y:S01]  /*12060*/  IMAD.HI.U32 R14, R28, R9, RZ ;  /* 0x000000091c0e7227 */ /* 0x000fe200078e00ff */
[----:B----4-:R-:W-:-:S03]  /*12070*/  IABS R11, R25 ;  /* 0x00000019000b7213 */ /* 0x010fc60000000000 */
[----:B------:R-:W-:Y:S02]  /*12080*/  IMAD.MOV R12, RZ, RZ, -R12 ;  /* 0x000000ffff0c7224 */ /* 0x000fe400078e0a0c */
[----:B------:R-:W-:Y:S02]  /*12090*/  IMAD.MOV R13, RZ, RZ, -R13 ;  /* 0x000000ffff0d7224 */ /* 0x000fe400078e0a0d */
[----:B------:R-:W-:-:S04]  /*120a0*/  IMAD.HI.U32 R15, R28, R10, RZ ;  /* 0x0000000a1c0f7227 */ /* 0x000fc800078e00ff */
[----:B------:R-:W-:-:S04]  /*120b0*/  IMAD.HI.U32 R16, R28, R11, RZ ;  /* 0x0000000b1c107227 */ /* 0x000fc800078e00ff */
[----:B------:R-:W-:Y:S02]  /*120c0*/  IMAD.MOV R14, RZ, RZ, -R14 ;  /* 0x000000ffff0e7224 */ /* 0x000fe400078e0a0e */
[C---:B------:R-:W-:Y:S02]  /*120d0*/  IMAD R4, R29.reuse, R12, R6 ;  /* 0x0000000c1d047224 */ /* 0x040fe400078e0206 */
[C---:B------:R-:W-:Y:S02]  /*120e0*/  IMAD R6, R29.reuse, R13, R8 ;  /* 0x0000000d1d067224 */ /* 0x040fe400078e0208 */
[----:B------:R-:W-:Y:S02]  /*120f0*/  IMAD.MOV R15, RZ, RZ, -R15 ;  /* 0x000000ffff0f7224 */ /* 0x000fe400078e0a0f */
[----:B------:R-:W-:Y:S02]  /*12100*/  IMAD.MOV R16, RZ, RZ, -R16 ;  /* 0x000000ffff107224 */ /* 0x000fe400078e0a10 */
[C---:B------:R-:W-:Y:S01]  /*12110*/  IMAD R8, R29.reuse, R14, R9 ;  /* 0x0000000e1d087224 */ /* 0x040fe200078e0209 */
[----:B------:R0:W-:Y:S04]  /*12120*/  STL [R1+0x76c4], R6 ;  /* 0x0076c40601007387 */ /* 0x0001e80000100800 */
[----:B------:R4:W-:Y:S04]  /*12130*/  STL [R1+0x84], R4 ;  /* 0x0000840401007387 */ /* 0x0009e80000100800 */
[----:B------:R3:W-:Y:S01]  /*12140*/  STL [R1+0xb8], R8 ;  /* 0x0000b80801007387 */ /* 0x0007e20000100800 */
[----:B0-----:R-:W-:-:S02]  /*12150*/  IMAD R6, R29, R15, R10 ;  /* 0x0000000f1d067224 */ /* 0x001fc400078e020a */
[----:B----4-:R-:W-:-:S03]  /*12160*/  IMAD R4, R29, R16, R11 ;  /* 0x000000101d047224 */ /* 0x010fc600078e020b */
[----:B------:R-:W-:Y:S01]  /*12170*/  STL [R1+0xb4], R6 ;  /* 0x0000b40601007387 */ /* 0x000fe20000100800 */
[----:B---3--:R-:W-:-:S03]  /*12180*/  IABS R8, R23 ;  /* 0x0000001700087213 */ /* 0x008fc60000000000 */
[----:B------:R0:W-:Y:S04]  /*12190*/  STL [R1+0xb0], R4 ;  /* 0x0000b00401007387 */ /* 0x0001e80000100800 */
[----:B------:R-:W3:Y:S01]  /*121a0*/  LDL R25, [R1+0x7464] ;  /* 0x0074640001197983 */ /* 0x000ee20000100800 */
[----:B------:R-:W-:-:S03]  /*121b0*/  IABS R10, R22 ;  /* 0x00000016000a7213 */ /* 0x000fc60000000000 */
[----:B------:R-:W4:Y:S01]  /*121c0*/  LDL R23, [R1+0x7468] ;  /* 0x0074680001177983 */ /* 0x000f220000100800 */
[----:B0-----:R-:W-:Y:S02]  /*121d0*/  IMAD.MOV.U32 R4, RZ, RZ, R7 ;  /* 0x000000ffff047224 */ /* 0x001fe400078e0007 */
[C---:B------:R-:W-:Y:S01]  /*121e0*/  IMAD.HI.U32 R7, R28.reuse, R8, RZ ;  /* 0x000000081c077227 */ /* 0x040fe200078e00ff */
[----:B------:R-:W5:Y:S03]  /*121f0*/  LDL R22, [R1+0x746c] ;  /* 0x00746c0001167983 */ /* 0x000f660000100800 */
[----:B------:R-:W-:-:S04]  /*12200*/  IMAD.HI.U32 R14, R28, R10, RZ ;  /* 0x0000000a1c0e7227 */ /* 0x000fc800078e00ff */
[----:B------:R-:W-:Y:S02]  /*12210*/  IMAD.MOV R7, RZ, RZ, -R7 ;  /* 0x000000ffff077224 */ /* 0x000fe400078e0a07 */
[----:B------:R-:W-:Y:S02]  /*12220*/  IMAD.MOV R16, RZ, RZ, -R14 ;  /* 0x000000ffff107224 */ /* 0x000fe400078e0a0e */
[----:B------:R-:W-:Y:S02]  /*12230*/  @!P5 IMAD.MOV R4, RZ, RZ, -R4 ;  /* 0x000000ffff04d224 */ /* 0x000fe400078e0a04 */
[C---:B------:R-:W-:Y:S02]  /*12240*/  IMAD R7, R29.reuse, R7, R8 ;  /* 0x000000071d077224 */ /* 0x040fe400078e0208 */
[----:B------:R-:W-:Y:S01]  /*12250*/  IMAD R8, R29, R16, R10 ;  /* 0x000000101d087224 */ /* 0x000fe200078e020a */
[----:B--2---:R-:W-:Y:S02]  /*12260*/  IABS R9, R21 ;  /* 0x0000001500097213 */ /* 0x004fe40000000000 */
[----:B------:R-:W2:Y:S01]  /*12270*/  LDL R21, [R1+0x7470] ;  /* 0x0074700001157983 */ /* 0x000ea20000100800 */
[----:B------:R-:W-:-:S02]  /*12280*/  IABS R11, R19 ;  /* 0x00000013000b7213 */ /* 0x000fc40000000000 */
[C---:B------:R-:W-:Y:S01]  /*12290*/  IMAD.HI.U32 R13, R28.reuse, R9, RZ ;  /* 0x000000091c0d7227 */ /* 0x040fe200078e00ff */
[----:B------:R-:W2:Y:S01]  /*122a0*/  LDL R19, [R1+0x7474] ;  /* 0x0074740001137983 */ /* 0x000ea20000100800 */
[----:B------:R-:W-:Y:S02]  /*122b0*/  IABS R12, R18 ;  /* 0x00000012000c7213 */ /* 0x000fe40000000000 */
[----:B------:R-:W-:-:S04]  /*122c0*/  IMAD.HI.U32 R15, R28, R11, RZ ;  /* 0x0000000b1c0f7227 */ /* 0x000fc800078e00ff */
[----:B------:R-:W-:-:S04]  /*122d0*/  IMAD.HI.U32 R18, R28, R12, RZ ;  /* 0x0000000c1c127227 */ /* 0x000fc800078e00ff */
[----:B------:R-:W-:Y:S02]  /*122e0*/  IMAD.MOV R13, RZ, RZ, -R13 ;  /* 0x000000ffff0d7224 */ /* 0x000fe400078e0a0d */
[----:B------:R-:W-:Y:S02]  /*122f0*/  IMAD.MOV R14, RZ, RZ, -R15 ;  /* 0x000000ffff0e7224 */ /* 0x000fe400078e0a0f */
[----:B------:R-:W-:Y:S02]  /*12300*/  IMAD.MOV R15, RZ, RZ, -R18 ;  /* 0x000000ffff0f7224 */ /* 0x000fe400078e0a12 */
[C---:B------:R-:W-:Y:S01]  /*12310*/  IMAD R9, R29.reuse, R13, R9 ;  /* 0x0000000d1d097224 */ /* 0x040fe200078e0209 */
[----:B------:R0:W-:Y:S01]  /*12320*/  STL [R1+0x354], R4 ;  /* 0x0003540401007387 */ /* 0x0001e20000100800 */
[C---:B------:R-:W-:Y:S02]  /*12330*/  IMAD R10, R29.reuse, R14, R11 ;  /* 0x0000000e1d0a7224 */ /* 0x040fe400078e020b */
[C---:B------:R-:W-:Y:S01]  /*12340*/  IMAD R11, R29.reuse, R15, R12 ;  /* 0x0000000f1d0b7224 */ /* 0x040fe200078e020c */
[----:B------:R-:W-:Y:S04]  /*12350*/  STL [R1+0x76b8], R7 ;  /* 0x0076b80701007387 */ /* 0x000fe80000100800 */
[----:B------:R-:W-:Y:S04]  /*12360*/  STL [R1+0x76bc], R8 ;  /* 0x0076bc0801007387 */ /* 0x000fe80000100800 */
[----:B------:R0:W-:Y:S04]  /*12370*/  STL [R1+0x76b4], R9 ;  /* 0x0076b40901007387 */ /* 0x0001e80000100800 */
[----:B------:R-:W-:Y:S04]  /*12380*/  STL [R1+0x76a4], R10 ;  /* 0x0076a40a01007387 */ /* 0x000fe80000100800 */
[----:B------:R-:W-:Y:S04]  /*12390*/  STL [R1+0x76b0], R11 ;  /* 0x0076b00b01007387 */ /* 0x000fe80000100800 */
[----:B0-----:R-:W2:Y:S04]  /*123a0*/  LDL R4, [R1+0x747c] ;  /* 0x00747c0001047983 */ /* 0x001ea80000100800 */
[----:B------:R-:W2:Y:S01]  /*123b0*/  LDL R6, [R1+0x7478] ;  /* 0x0074780001067983 */ /* 0x000ea20000100800 */
[----:B------:R-:W-:-:S03]  /*123c0*/  ISETP.GT.U32.AND P5, PT, R29, R17, PT ;  /* 0x000000111d00720c */ /* 0x000fc60003fa4070 */
[----:B------:R-:W2:Y:S04]  /*123d0*/  LDL R26, [R1+0x7484] ;  /* 0x00748400011a7983 */ /* 0x000ea80000100800 */
[----:B------:R-:W2:Y:S06]  /*123e0*/  LDL R27, [R1+0x7480] ;  /* 0x00748000011b7983 */ /* 0x000eac0000100800 */
[----:B------:R-:W-:-:S05]  /*123f0*/  @!P5 IMAD.IADD R17, R17, 0x1, -R29 ;  /* 0x000000011111d824 */ /* 0x000fca00078e0a1d */
[----:B------:R-:W-:-:S13]  /*12400*/  ISETP.GT.U32.AND P5, PT, R29, R17, PT ;  /* 0x000000111d00720c */ /* 0x000fda0003fa4070 */
[----:B------:R-:W-:Y:S01]  /*12410*/  @!P5 IMAD.IADD R17, R17, 0x1, -R29 ;  /* 0x000000011111d824 */ /* 0x000fe200078e0a1d */
[----:B---3--:R-:W-:Y:S02]  /*12420*/  IABS R12, R25 ;  /* 0x00000019000c7213 */ /* 0x008fe40000000000 */
[----:B------:R-:W3:Y:S01]  /*12430*/  LDL R25, [R1+0x7488] ;  /* 0x0074880001197983 */ /* 0x000ee20000100800 */
[----:B----4-:R-:W-:Y:S02]  /*12440*/  IABS R13, R23 ;  /* 0x00000017000d7213 */ /* 0x010fe40000000000 */
[----:B-----5:R-:W-:Y:S01]  /*12450*/  IABS R14, R22 ;  /* 0x00000016000e7213 */ /* 0x020fe20000000000 */
[----:B------:R-:W-:-:S04]  /*12460*/  IMAD.HI.U32 R18, R28, R12, RZ ;  /* 0x0000000c1c127227 */ /* 0x000fc800078e00ff */
[----:B------:R-:W-:-:S04]  /*12470*/  IMAD.HI.U32 R22, R28, R13, RZ ;  /* 0x0000000d1c167227 */ /* 0x000fc800078e00ff */
[----:B------:R-:W-:Y:S02]  /*12480*/  IMAD.MOV R18, RZ, RZ, -R18 ;  /* 0x000000ffff127224 */ /* 0x000fe400078e0a12 */
[----:B------:R-:W-:Y:S02]  /*12490*/  IMAD.MOV R22, RZ, RZ, -R22 ;  /* 0x000000ffff167224 */ /* 0x000fe400078e0a16 */
[C---:B------:R-:W-:Y:S02]  /*124a0*/  IMAD R12, R29.reuse, R18, R12 ;  /* 0x000000121d0c7224 */ /* 0x040fe400078e020c */
[----:B------:R-:W-:-:S03]  /*124b0*/  IMAD R13, R29, R22, R13 ;  /* 0x000000161d0d7224 */ /* 0x000fc600078e020d */
[----:B------:R0:W-:Y:S04]  /*124c0*/  STL [R1+0x76c0], R12 ;  /* 0x0076c00c01007387 */ /* 0x0001e80000100800 */
[----:B------:R-:W-:Y:S01]  /*124d0*/  STL [R1+0x76a8], R13 ;  /* 0x0076a80d01007387 */ /* 0x000fe20000100800 */
[----:B--2---:R-:W-:Y:S01]  /*124e0*/  IABS R15, R21 ;  /* 0x00000015000f7213 */ /* 0x004fe20000000000 */
[----:B------:R-:W-:Y:S01]  /*124f0*/  IMAD.HI.U32 R21, R28, R14, RZ ;  /* 0x0000000e1c157227 */ /* 0x000fe200078e00ff */
[----:B------:R-:W-:-:S03]  /*12500*/  IABS R16, R19 ;  /* 0x0000001300107213 */ /* 0x000fc60000000000 */
[----:B------:R-:W-:-:S04]  /*12510*/  IMAD.HI.U32 R19, R28, R15, RZ ;  /* 0x0000000f1c137227 */ /* 0x000fc800078e00ff */
[----:B------:R-:W-:Y:S02]  /*12520*/  IMAD.MOV R21, RZ, RZ, -R21 ;  /* 0x000000ffff157224 */ /* 0x000fe400078e0a15 */
[----:B------:R-:W-:-:S04]  /*12530*/  IMAD.HI.U32 R23, R28, R16, RZ ;  /* 0x000000101c177227 */ /* 0x000fc800078e00ff */
[----:B------:R-:W-:Y:S02]  /*12540*/  IMAD.MOV R19, RZ, RZ, -R19 ;  /* 0x000000ffff137224 */ /* 0x000fe400078e0a13 */
[C---:B------:R-:W-:Y:S02]  /*12550*/  IMAD R14, R29.reuse, R21, R14 ;  /* 0x000000151d0e7224 */ /* 0x040fe400078e020e */
[----:B------:R-:W-:Y:S02]  /*12560*/  IMAD.MOV R18, RZ, RZ, -R23 ;  /* 0x000000ffff127224 */ /* 0x000fe400078e0a17 */
[C---:B------:R-:W-:Y:S02]  /*12570*/  IMAD R15, R29.reuse, R19, R15 ;  /* 0x000000131d0f7224 */ /* 0x040fe400078e020f */
[----:B------:R-:W-:Y:S01]  /*12580*/  IMAD R16, R29, R18, R16 ;  /* 0x000000121d107224 */ /* 0x000fe200078e0210 */
[----:B------:R-:W-:Y:S04]  /*12590*/  STL [R1+0x76ac], R14 ;  /* 0x0076ac0e01007387 */ /* 0x000fe80000100800 */
[----:B------:R-:W-:Y:S04]  /*125a0*/  STL [R1+0x76c8], R15 ;  /* 0x0076c80f01007387 */ /* 0x000fe80000100800 */
[----:B------:R-:W-:Y:S01]  /*125b0*/  STL [R1+0x7690], R16 ;  /* 0x0076901001007387 */ /* 0x000fe20000100800 */
[----:B------:R-:W-:Y:S01]  /*125c0*/  IABS R21, R4 ;  /* 0x0000000400157213 */ /* 0x000fe20000000000 */
[----:B------:R-:W-:-:S04]  /*125d0*/  IMAD.MOV.U32 R4, RZ, RZ, R17 ;  /* 0x000000ffff047224 */ /* 0x000fc800078e0011 */
[----:B------:R-:W-:-:S05]  /*125e0*/  @!P6 IMAD.MOV R4, RZ, RZ, -R4 ;  /* 0x000000ffff04e224 */ /* 0x000fca00078e0a04 */
[----:B------:R2:W-:Y:S04]  /*125f0*/  STL [R1+0x350], R4 ;  /* 0x0003500401007387 */ /* 0x0005e80000100800 */
[----:B------:R-:W4:Y:S01]  /*12600*/  LDL R9, [R1+0x748c] ;  /* 0x00748c0001097983 */ /* 0x000f220000100800 */
[----:B------:R-:W-:-:S03]  /*12610*/  IABS R18, R6 ;  /* 0x0000000600127213 */ /* 0x000fc60000000000 */
[----:B------:R-:W5:Y:S04]  /*12620*/  LDL R8, [R1+0x7490] ;  /* 0x0074900001087983 */ /* 0x000f680000100800 */
[----:B------:R-:W5:Y:S04]  /*12630*/  LDL R7, [R1+0x7494] ;  /* 0x0074940001077983 */ /* 0x000f680000100800 */
[----:B------:R-:W5:Y:S01]  /*12640*/  LDL R6, [R1+0x7498] ;  /* 0x0074980001067983 */ /* 0x000f620000100800 */
[----:B------:R-:W-:Y:S01]  /*12650*/  ISETP.GT.U32.AND P5, PT, R29, R20, PT ;  /* 0x000000141d00720c */ /* 0x000fe20003fa4070 */
[----:B------:R-:W-:Y:S01]  /*12660*/  IMAD.MOV.U32 R17, RZ, RZ, R18 ;  /* 0x000000ffff117224 */ /* 0x000fe200078e0012 */
[----:B------:R-:W-:Y:S01]  /*12670*/  IABS R22, R26 ;  /* 0x0000001a00167213 */ /* 0x000fe20000000000 */
[----:B------:R-:W-:Y:S01]  /*12680*/  IMAD.MOV.U32 R18, RZ, RZ, R21 ;  /* 0x000000ffff127224 */ /* 0x000fe200078e0015 */
[----:B------:R-:W-:Y:S01]  /*12690*/  IABS R19, R27 ;  /* 0x0000001b00137213 */ /* 0x000fe20000000000 */
[----:B0-----:R-:W5:Y:S02]  /*126a0*/  LDL.LU R12, [R1+0x10] ;  /* 0x00001000010c7983 */ /* 0x001f640000300800 */
[----:B------:R-:W-:-:S06]  /*126b0*/  IMAD.MOV.U32 R21, RZ, RZ, R22 ;  /* 0x000000ffff157224 */ /* 0x000fcc00078e0016 */
[----:B------:R-:W-:Y:S01]  /*126c0*/  @!P5 IMAD.IADD R20, R20, 0x1, -R29 ;  /* 0x000000011414d824 */ /* 0x000fe200078e0a1d */
[----:B------:R-:W5:Y:S01]  /*126d0*/  LDL.LU R10, [R1+0xc] ;  /* 0x00000c00010a7983 */ /* 0x000f620000300800 */
[----:B------:R-:W-:-:S03]  /*126e0*/  IMAD.HI.U32 R23, R28, R18, RZ ;  /* 0x000000121c177227 */ /* 0x000fc600078e00ff */
[----:B------:R-:W-:Y:S01]  /*126f0*/  ISETP.GT.U32.AND P5, PT, R29, R20, PT ;  /* 0x000000141d00720c */ /* 0x000fe20003fa4070 */
[----:B------:R-:W-:Y:S01]  /*12700*/  IMAD.HI.U32 R22, R28, R19, RZ ;  /* 0x000000131c167227 */ /* 0x000fe200078e00ff */
[----:B--2---:R-:W2:Y:S11]  /*12710*/  LDL.LU R4, [R1+0x8] ;  /* 0x0000080001047983 */ /* 0x004eb60000300800 */
[----:B------:R-:W-:Y:S01]  /*12720*/  @!P5 IMAD.IADD R20, R20, 0x1, -R29 ;  /* 0x000000011414d824 */ /* 0x000fe200078e0a1d */
[----:B---3--:R-:W-:Y:S01]  /*12730*/  IABS R27, R25 ;  /* 0x00000019001b7213 */ /* 0x008fe20000000000 */
[----:B------:R-:W-:-:S04]  /*12740*/  IMAD.HI.U32 R25, R28, R17, RZ ;  /* 0x000000111c197227 */ /* 0x000fc800078e00ff */
[----:B------:R-:W-:Y:S02]  /*12750*/  IMAD.MOV R26, RZ, RZ, -R25 ;  /* 0x000000ffff1a7224 */ /* 0x000fe400078e0a19 */
[----:B------:R-:W-:Y:S02]  /*12760*/  IMAD.MOV R25, RZ, RZ, -R23 ;  /* 0x000000ffff197224 */ /* 0x000fe400078e0a17 */
[----:B------:R-:W-:Y:S02]  /*12770*/  IMAD.MOV R23, RZ, RZ, -R22 ;  /* 0x000000ffff177224 */ /* 0x000fe400078e0a16 */
[----:B------:R-:W-:Y:S02]  /*12780*/  IMAD.MOV.U32 R22, RZ, RZ, R27 ;  /* 0x000000ffff167224 */ /* 0x000fe400078e001b */
[----:B------:R-:W-:-:S04]  /*12790*/  IMAD.HI.U32 R27, R28, R21, RZ ;  /* 0x000000151c1b7227 */ /* 0x000fc800078e00ff */
[----:B------:R-:W-:Y:S02]  /*127a0*/  IMAD R19, R29, R23, R19 ;  /* 0x000000171d137224 */ /* 0x000fe400078e0213 */
[----:B------:R-:W-:-:S04]  /*127b0*/  IMAD.HI.U32 R23, R28, R22, RZ ;  /* 0x000000161c177227 */ /* 0x000fc800078e00ff */
[C---:B------:R-:W-:Y:S02]  /*127c0*/  IMAD R18, R29.reuse, R25, R18 ;  /* 0x000000191d127224 */ /* 0x040fe400078e0212 */
[----:B------:R-:W-:Y:S02]  /*127d0*/  IMAD.MOV R25, RZ, RZ, -R27 ;  /* 0x000000ffff197224 */ /* 0x000fe400078e0a1b */
[----:B------:R-:W-:Y:S02]  /*127e0*/  IMAD.MOV R23, RZ, RZ, -R23 ;  /* 0x000000ffff177224 */ /* 0x000fe400078e0a17 */
[----:B------:R-:W-:Y:S02]  /*127f0*/  IMAD.MOV.U32 R11, RZ, RZ, R20 ;  /* 0x000000ffff0b7224 */ /* 0x000fe400078e0014 */
[C---:B------:R-:W-:Y:S02]  /*12800*/  IMAD R20, R29.reuse, R25, R21 ;  /* 0x000000191d147224 */ /* 0x040fe400078e0215 */
[----:B------:R-:W-:-:S02]  /*12810*/  IMAD R21, R29, R23, R22 ;  /* 0x000000171d157224 */ /* 0x000fc400078e0216 */
[----:B------:R-:W-:Y:S02]  /*12820*/  IMAD R17, R29, R26, R17 ;  /* 0x0000001a1d117224 */ /* 0x000fe400078e0211 */
[----:B------:R-:W-:-:S03]  /*12830*/  @!P2 IMAD.MOV R11, RZ, RZ, -R11 ;  /* 0x000000ffff0ba224 */ /* 0x000fc600078e0a0b */
[----:B------:R0:W-:Y:S04]  /*12840*/  STL [R1+0x768c], R17 ;  /* 0x00768c1101007387 */ /* 0x0001e80000100800 */
[----:B------:R-:W-:Y:S04]  /*12850*/  STL [R1+0x7694], R18 ;  /* 0x0076941201007387 */ /* 0x000fe80000100800 */
[----:B------:R-:W-:Y:S04]  /*12860*/  STL [R1+0x7698], R19 ;  /* 0x0076981301007387 */ /* 0x000fe80000100800 */
[----:B------:R-:W-:Y:S04]  /*12870*/  STL [R1+0x769c], R20 ;  /* 0x00769c1401007387 */ /* 0x000fe80000100800 */
[----:B------:R-:W-:Y:S04]  /*12880*/  STL [R1+0x7688], R21 ;  /* 0x0076881501007387 */ /* 0x000fe80000100800 */
[----:B------:R3:W-:Y:S01]  /*12890*/  STL [R1+0x348], R11 ;  /* 0x0003480b01007387 */ /* 0x0007e20000100800 */
[----:B----4-:R-:W-:-:S02]  /*128a0*/  IABS R22, R9 ;  /* 0x0000000900167213 */ /* 0x010fc40000000000 */
[----:B-----5:R-:W-:-:S03]  /*128b0*/  IABS R23, R8 ;  /* 0x0000000800177213 */ /* 0x020fc60000000000 */
[C---:B------:R-:W-:Y:S01]  /*128c0*/  IMAD.HI.U32 R26, R28.reuse, R22, RZ ;  /* 0x000000161c1a7227 */ /* 0x040fe200078e00ff */
[----:B------:R-:W-:Y:S02]  /*128d0*/  IABS R25, R7 ;  /* 0x0000000700197213 */ /* 0x000fe40000000000 */
[----:B------:R-:W-:Y:S01]  /*128e0*/  IABS R7, R6 ;  /* 0x0000000600077213 */ /* 0x000fe20000000000 */
[----:B------:R-:W-:-:S04]  /*128f0*/  IMAD.HI.U32 R6, R28, R23, RZ ;  /* 0x000000171c067227 */ /* 0x000fc800078e00ff */
[----:B------:R-:W-:Y:S02]  /*12900*/  IMAD.MOV R27, RZ, RZ, -R26 ;  /* 0x000000ffff1b7224 */ /* 0x000fe400078e0a1a */
[----:B------:R-:W-:Y:S02]  /*12910*/  IMAD.MOV.U32 R26, RZ, RZ, R7 ;  /* 0x000000ffff1a7224 */ /* 0x000fe400078e0007 */
[----:B------:R-:W-:Y:S01]  /*12920*/  IMAD.MOV R9, RZ, RZ, -R6 ;  /* 0x000000ffff097224 */ /* 0x000fe200078e0a06 */
[----:B------:R-:W4:Y:S04]  /*12930*/  LDL R7, [R1+0x749c] ;  /* 0x00749c0001077983 */ /* 0x000f280000100800 */
[----:B------:R-:W5:Y:S01]  /*12940*/  LDL R6, [R1+0x74a0] ;  /* 0x0074a00001067983 */ /* 0x000f620000100800 */
[----:B------:R-:W-:-:S02]  /*12950*/  ISETP.GT.U32.AND P6, PT, R29, R24, PT ;  /* 0x000000181d00720c */ /* 0x000fc40003fc4070 */
[C---:B------:R-:W-:Y:S01]  /*12960*/  ISETP.GT.U32.AND P5, PT, R29.reuse, R3, PT ;  /* 0x000000031d00720c */ /* 0x040fe20003fa4070 */
[----:B------:R-:W2:Y:S01]  /*12970*/  LDL.LU R13, [R1+0x24] ;  /* 0x00002400010d7983 */ /* 0x000ea20000300800 */
[C---:B------:R-:W-:Y:S02]  /*12980*/  IMAD R22, R29.reuse, R27, R22 ;  /* 0x0000001b1d167224 */ /* 0x040fe400078e0216 */
[----:B------:R-:W-:Y:S01]  /*12990*/  IMAD R23, R29, R9, R23 ;  /* 0x000000091d177224 */ /* 0x000fe200078e0217 */
[----:B------:R-:W2:Y:S06]  /*129a0*/  LDL.LU R16, [R1+0x20] ;  /* 0x0000200001107983 */ /* 0x000eac0000300800 */
[----:B------:R-:W-:-:S02]  /*129b0*/  @!P6 IMAD.IADD R24, R24, 0x1, -R29 ;  /* 0x000000011818e824 */ /* 0x000fc400078e0a1d */
[----:B------:R-:W-:-:S03]  /*129c0*/  @!P5 IMAD.IADD R3, R3, 0x1, -R29 ;  /* 0x000000010303d824 */ /* 0x000fc600078e0a1d */
[----:B------:R-:W-:Y:S01]  /*129d0*/  ISETP.GT.U32.AND P5, PT, R29, R24, PT ;  /* 0x000000181d00720c */ /* 0x000fe20003fa4070 */
[----:B------:R-:W-:Y:S01]  /*129e0*/  STL [R1+0x7680], R22 ;  /* 0x0076801601007387 */ /* 0x000fe20000100800 */
[----:B------:R-:W-:-:S03]  /*129f0*/  IMAD.HI.U32 R8, R28, R25, RZ ;  /* 0x000000191c087227 */ /* 0x000fc600078e00ff */
[----:B------:R-:W2:Y:S01]  /*12a00*/  LDL R9, [R1+0x74a4] ;  /* 0x0074a40001097983 */ /* 0x000ea20000100800 */
[----:B------:R-:W-:-:S03]  /*12a10*/  IMAD.HI.U32 R27, R28, R26, RZ ;  /* 0x0000001a1c1b7227 */ /* 0x000fc600078e00ff */
[----:B------:R-:W2:Y:S01]  /*12a20*/  LDL.LU R15, [R1+0x1c] ;  /* 0x00001c00010f7983 */ /* 0x000ea20000300800 */
[----:B0-----:R-:W-:-:S03]  /*12a30*/  IMAD.MOV R17, RZ, RZ, -R8 ;  /* 0x000000ffff117224 */ /* 0x001fc600078e0a08 */
[----:B------:R-:W-:Y:S01]  /*12a40*/  @!P5 IMAD.IADD R24, R24, 0x1, -R29 ;  /* 0x000000011818d824 */ /* 0x000fe200078e0a1d */
[----:B---3--:R-:W3:Y:S01]  /*12a50*/  LDL.LU R11, [R1+0x18] ;  /* 0x00001800010b7983 */ /* 0x008ee20000300800 */
[----:B------:R-:W-:Y:S02]  /*12a60*/  IMAD.MOV R27, RZ, RZ, -R27 ;  /* 0x000000ffff1b7224 */ /* 0x000fe400078e0a1b */
[----:B------:R-:W-:Y:S01]  /*12a70*/  IMAD.MOV.U32 R14, RZ, RZ, R24 ;  /* 0x000000ffff0e7224 */ /* 0x000fe200078e0018 */
[----:B------:R-:W3:Y:S01]  /*12a80*/  LDL.LU R20, [R1+0x14] ;  /* 0x0000140001147983 */ /* 0x000ee20000300800 */
[C---:B------:R-:W-:Y:S02]  /*12a90*/  IMAD R24, R29.reuse, R17, R25 ;  /* 0x000000111d187224 */ /* 0x040fe400078e0219 */
[----:B------:R-:W-:Y:S01]  /*12aa0*/  @!P4 IMAD.MOV R14, RZ, RZ, -R14 ;  /* 0x000000ffff0ec224 */ /* 0x000fe200078e0a0e */
[----:B------:R-:W-:Y:S01]  /*12ab0*/  STL [R1+0x7684], R23 ;  /* 0x0076841701007387 */ /* 0x000fe20000100800 */
[----:B------:R-:W-:-:S03]  /*12ac0*/  IMAD R25, R29, R27, R26 ;  /* 0x0000001b1d197224 */ /* 0x000fc600078e021a */
[----:B------:R-:W3:Y:S04]  /*12ad0*/  LDL.LU R8, [R1+0x4] ;  /* 0x0000040001087983 */ /* 0x000ee80000300800 */
[----:B------:R-:W-:Y:S04]  /*12ae0*/  STL [R1+0x76a0], R24 ;  /* 0x0076a01801007387 */ /* 0x000fe80000100800 */
[----:B------:R0:W-:Y:S04]  /*12af0*/  STL [R1+0x33c], R14 ;  /* 0x00033c0e01007387 */ /* 0x0001e80000100800 */
[----:B0-----:R-:W3:Y:S04]  /*12b00*/  LDL R14, [R1+0x7350] ;  /* 0x00735000010e7983 */ /* 0x001ee80000100800 */
[----:B------:R-:W-:Y:S01]  /*12b10*/  STL [R1+0x76cc], R25 ;  /* 0x0076cc1901007387 */ /* 0x000fe20000100800 */
[----:B------:R-:W-:-:S02]  /*12b20*/  ISETP.GT.U32.AND P6, PT, R29, R2, PT ;  /* 0x000000021d00720c */ /* 0x000fc40003fc4070 */
[----:B----4-:R-:W-:Y:S02]  /*12b30*/  IABS R26, R7 ;  /* 0x00000007001a7213 */ /* 0x010fe40000000000 */
[----:B------:R-:W4:Y:S01]  /*12b40*/  LDL R7, [R1+0x7354] ;  /* 0x0073540001077983 */ /* 0x000f220000100800 */
[----:B-----5:R-:W-:-:S03]  /*12b50*/  IABS R27, R6 ;  /* 0x00000006001b7213 */ /* 0x020fc60000000000 */
[----:B------:R-:W5:Y:S01]  /*12b60*/  LDL R6, [R1+0x7358] ;  /* 0x0073580001067983 */ /* 0x000f620000100800 */
[----:B------:R-:W-:-:S04]  /*12b70*/  ISETP.GT.U32.AND P2, PT, R29, R3, PT ;  /* 0x000000031d00720c */ /* 0x000fc80003f44070 */
[----:B------:R-:W-:Y:S01]  /*12b80*/  @!P6 IMAD.IADD R2, R2, 0x1, -R29 ;  /* 0x000000010202e824 */ /* 0x000fe200078e0a1d */
[C---:B------:R-:W-:Y:S01]  /*12b90*/  ISETP.GT.U32.AND P5, PT, R29.reuse, R0, PT ;  /* 0x000000001d00720c */ /* 0x040fe20003fa4070 */
[----:B------:R-:W-:Y:S01]  /*12ba0*/  IMAD.HI.U32 R18, R28, R26, RZ ;  /* 0x0000001a1c127227 */ /* 0x000fe200078e00ff */
[----:B------:R-:W5:Y:S02]  /*12bb0*/  LDL.LU R19, [R1+0x104] ;  /* 0x0001040001137983 */ /* 0x000f640000300800 */
[----:B------:R-:W-:-:S04]  /*12bc0*/  ISETP.GT.U32.AND P6, PT, R29, R2, PT ;  /* 0x000000021d00720c */ /* 0x000fc80003fc4070 */
[----:B------:R-:W-:Y:S01]  /*12bd0*/  @!P2 IMAD.IADD R3, R3, 0x1, -R29 ;  /* 0x000000010303a824 */ /* 0x000fe200078e0a1d */
[----:B------:R-:W-:-:S04]  /*12be0*/  ISETP.GT.U32.AND P2, PT, R29, R12, PT ;  /* 0x0000000c1d00720c */ /* 0x000fc80003f44070 */
[----:B------:R-:W-:Y:S01]  /*12bf0*/  @!P5 IMAD.IADD R0, R0, 0x1, -R29 ;  /* 0x000000010000d824 */ /* 0x000fe200078e0a1d */
[----:B--2---:R-:W-:-:S03]  /*12c00*/  ISETP.GT.U32.AND P5, PT, R29, R4, PT ;  /* 0x000000041d00720c */ /* 0x004fc60003fa4070 */
[----:B------:R-:W-:Y:S01]  /*12c10*/  @!P6 IMAD.IADD R2, R2, 0x1, -R29 ;  /* 0x000000010202e824 */ /* 0x000fe200078e0a1d */
[----:B------:R-:W-:-:S04]  /*12c20*/  ISETP.GT.U32.AND P6, PT, R29, R10, PT ;  /* 0x0000000a1d00720c */ /* 0x000fc80003fc4070 */
[----:B------:R-:W-:Y:S01]  /*12c30*/  @!P2 IMAD.IADD R12, R12, 0x1, -R29 ;  /* 0x000000010c0ca824 */ /* 0x000fe200078e0a1d */
[----:B------:R-:W-:-:S04]  /*12c40*/  ISETP.GT.U32.AND P2, PT, R29, R0, PT ;  /* 0x000000001d00720c */ /* 0x000fc80003f44070 */
[----:B------:R-:W-:-:S04]  /*12c50*/  @!P5 IMAD.IADD R4, R4, 0x1, -R29 ;  /* 0x000000010404d824 */ /* 0x000fc800078e0a1d */
[----:B------:R-:W-:Y:S01]  /*12c60*/  @!P6 IMAD.IADD R10, R10, 0x1, -R29 ;  /* 0x000000010a0ae824 */ /* 0x000fe200078e0a1d */
[----:B------:R-:W-:-:S04]  /*12c70*/  ISETP.GT.U32.AND P4, PT, R29, R4, PT ;  /* 0x000000041d00720c */ /* 0x000fc80003f84070 */
[C---:B------:R-:W-:Y:S01]  /*12c80*/  ISETP.GT.U32.AND P5, PT, R29.reuse, R10, PT ;  /* 0x0000000a1d00720c */ /* 0x040fe20003fa4070 */
[----:B------:R-:W-:Y:S01]  /*12c90*/  @!P2 IMAD.IADD R0, R0, 0x1, -R29 ;  /* 0x000000010000a824 */ /* 0x000fe200078e0a1d */
[----:B------:R-:W-:-:S07]  /*12ca0*/  ISETP.GT.U32.AND P2, PT, R29, R13, PT ;  /* 0x0000000d1d00720c */ /* 0x000fce0003f44070 */
[----:B------:R-:W-:Y:S01]  /*12cb0*/  @!P4 IMAD.IADD R4, R4, 0x1, -R29 ;  /* 0x000000010404c824 */ /* 0x000fe200078e0a1d */
[----:B---3--:R-:W-:-:S03]  /*12cc0*/  ISETP.GT.U32.AND P4, PT, R29, R11, PT ;  /* 0x0000000b1d00720c */ /* 0x008fc60003f84070 */
[--C-:B------:R-:W-:Y:S01]  /*12cd0*/  @!P5 IMAD.IADD R10, R10, 0x1, -R29.reuse ;  /* 0x000000010a0ad824 */ /* 0x100fe200078e0a1d */
[----:B------:R-:W-:Y:S01]  /*12ce0*/  ISETP.GT.U32.AND P5, PT, R29, R15, PT ;  /* 0x0000000f1d00720c */ /* 0x000fe20003fa4070 */
[----:B------:R-:W-:Y:S01]  /*12cf0*/  @!P2 IMAD.IADD R13, R13, 0x1, -R29 ;  /* 0x000000010d0da824 */ /* 0x000fe200078e0a1d */
[C---:B------:R-:W-:Y:S01]  /*12d00*/  ISETP.GT.U32.AND P2, PT, R29.reuse, R20, PT ;  /* 0x000000141d00720c */ /* 0x040fe20003f44070 */
[----:B------:R-:W-:Y:S01]  /*12d10*/  IMAD.HI.U32 R17, R28, R27, RZ ;  /* 0x0000001b1c117227 */ /* 0x000fe200078e00ff */
[----:B------:R-:W-:-:S03]  /*12d20*/  ISETP.GT.U32.AND P6, PT, R29, R12, PT ;  /* 0x0000000c1d00720c */ /* 0x000fc60003fc4070 */
[----:B------:R-:W-:Y:S01]  /*12d30*/  IMAD.MOV R18, RZ, RZ, -R18 ;  /* 0x000000ffff127224 */ /* 0x000fe200078e0a12 */
[----:B------:R-:W-:Y:S01]  /*12d40*/  IABS R9, R9 ;  /* 0x0000000900097213 */ /* 0x000fe20000000000 */
[----:B------:R-:W-:Y:S02]  /*12d50*/  IMAD.MOV R17, RZ, RZ, -R17 ;  /* 0x000000ffff117224 */ /* 0x000fe400078e0a11 */
[----:B------:R-:W-:Y:S02]  /*12d60*/  IMAD R26, R29, R18, R26 ;  /* 0x000000121d1a7224 */ /* 0x000fe400078e021a */
[----:B------:R-:W-:Y:S02]  /*12d70*/  IMAD.MOV.U32 R18, RZ, RZ, R3 ;  /* 0x000000ffff127224 */ /* 0x000fe400078e0003 */
[----:B------:R-:W-:Y:S01]  /*12d80*/  @!P5 IMAD.IADD R15, R15, 0x1, -R29 ;  /* 0x000000010f0fd824 */ /* 0x000fe200078e0a1d */
[----:B------:R-:W-:Y:S01]  /*12d90*/  ISETP.GE.AND P5, PT, R14, RZ, PT ;  /* 0x000000ff0e00720c */ /* 0x000fe20003fa6270 */
[----:B------:R-:W-:Y:S01]  /*12da0*/  IMAD R27, R29, R17, R27 ;  /* 0x000000111d1b7224 */ /* 0x000fe200078e021b */
[----:B------:R-:W2:Y:S01]  /*12db0*/  LDL.LU R14, [R1+0x108] ;  /* 0x00010800010e7983 */ /* 0x000ea20000300800 */
[----:B------:R-:W-:-:S03]  /*12dc0*/  IMAD.HI.U32 R21, R28, R9, RZ ;  /* 0x000000091c157227 */ /* 0x000fc600078e00ff */
[----:B------:R-:W3:Y:S01]  /*12dd0*/  LDL.LU R17, [R1+0xfc] ;  /* 0x0000fc0001117983 */ /* 0x000ee20000300800 */
[--C-:B------:R-:W-:Y:S02]  /*12de0*/  @!P4 IMAD.IADD R11, R11, 0x1, -R29.reuse ;  /* 0x000000010b0bc824 */ /* 0x100fe400078e0a1d */
[----:B------:R-:W-:Y:S02]  /*12df0*/  @!P1 IMAD.MOV R18, RZ, RZ, -R18 ;  /* 0x000000ffff129224 */ /* 0x000fe400078e0a12 */
[--C-:B------:R-:W-:Y:S02]  /*12e00*/  @!P2 IMAD.IADD R20, R20, 0x1, -R29.reuse ;  /* 0x000000011414a824 */ /* 0x100fe400078e0a1d */
[----:B------:R-:W-:Y:S02]  /*12e10*/  @!P0 IMAD.MOV R2, RZ, RZ, -R2 ;  /* 0x000000ffff028224 */ /* 0x000fe400078e0a02 */
[----:B------:R-:W-:Y:S02]  /*12e20*/  @!P6 IMAD.IADD R12, R12, 0x1, -R29 ;  /* 0x000000010c0ce824 */ /* 0x000fe400078e0a1d */
[----:B------:R-:W-:-:S02]  /*12e30*/  IMAD.MOV R3, RZ, RZ, -R21 ;  /* 0x000000ffff037224 */ /* 0x000fc400078e0a15 */
[----:B------:R-:W-:Y:S01]  /*12e40*/  @!P3 IMAD.MOV R0, RZ, RZ, -R0 ;  /* 0x000000ffff00b224 */ /* 0x000fe200078e0a00 */
[----:B----4-:R-:W-:Y:S02]  /*12e50*/  ISETP.GE.AND P4, PT, R7, RZ, PT ;  /* 0x000000ff0700720c */ /* 0x010fe40003f86270 */
[----:B------:R-:W4:Y:S01]  /*12e60*/  LDL.LU R7, [R1+0xf8] ;  /* 0x0000f80001077983 */ /* 0x000f220000300800 */
[----:B-----5:R-:W-:-:S03]  /*12e70*/  ISETP.GE.AND P2, PT, R6, RZ, PT ;  /* 0x000000ff0600720c */ /* 0x020fc60003f46270 */
[----:B------:R-:W5:Y:S04]  /*12e80*/  LDL.LU R6, [R1+0xf4] ;  /* 0x0000f40001067983 */ /* 0x000f680000300800 */
[----:B------:R-:W5:Y:S04]  /*12e90*/  LDL.LU R23, [R1+0xf0] ;  /* 0x0000f00001177983 */ /* 0x000f680000300800 */
[----:B------:R0:W-:Y:S04]  /*12ea0*/  STL [R1+0x328], R18 ;  /* 0x0003281201007387 */ /* 0x0001e80000100800 */
[----:B------:R-:W5:Y:S04]  /*12eb0*/  LDL R22, [R1+0x735c] ;  /* 0x00735c0001167983 */ /* 0x000f680000100800 */
[----:B------:R-:W5:Y:S04]  /*12ec0*/  LDL R21, [R1+0x7360] ;  /* 0x0073600001157983 */ /* 0x000f680000100800 */
[----:B------:R1:W-:Y:S04]  /*12ed0*/  STL [R1+0x324], R2 ;  /* 0x0003240201007387 */ /* 0x0003e80000100800 */
[----:B0-----:R-:W5:Y:S01]  /*12ee0*/  LDL R18, [R1+0x7368] ;  /* 0x0073680001127983 */ /* 0x001f620000100800 */
[----:B-1----:R-:W-:-:S03]  /*12ef0*/  IMAD.MOV.U32 R2, RZ, RZ, R12 ;  /* 0x000000ffff027224 */ /* 0x002fc600078e000c */
[----:B------:R-:W5:Y:S01]  /*12f00*/  LDL R12, [R1+0x7364] ;  /* 0x00736400010c7983 */ /* 0x000f620000100800 */
[----:B------:R-:W-:-:S03]  /*12f10*/  @!P5 IMAD.MOV R2, RZ, RZ, -R2 ;  /* 0x000000ffff02d224 */ /* 0x000fc600078e0a02 */
[----:B------:R0:W-:Y:S02]  /*12f20*/  STL [R1+0x320], R0 ;  /* 0x0003200001007387 */ /* 0x0001e40000100800 */
[----:B0-----:R-:W-:Y:S02]  /*12f30*/  IMAD.MOV.U32 R0, RZ, RZ, R10 ;  /* 0x000000ffff007224 */ /* 0x001fe400078e000a */
[----:B------:R-:W5:Y:S02]  /*12f40*/  LDL R10, [R1+0x736c] ;  /* 0x00736c00010a7983 */ /* 0x000f640000100800 */
[----:B------:R-:W-:Y:S02]  /*12f50*/  @!P4 IMAD.MOV R0, RZ, RZ, -R0 ;  /* 0x000000ffff00c224 */ /* 0x000fe400078e0a00 */
[----:B------:R0:W-:Y:S02]  /*12f60*/  STL [R1+0x31c], R2 ;  /* 0x00031c0201007387 */ /* 0x0001e40000100800 */
[----:B0-----:R-:W-:-:S02]  /*12f70*/  IMAD.MOV.U32 R2, RZ, RZ, R4 ;  /* 0x000000ffff027224 */ /* 0x001fc400078e0004 */
[----:B------:R-:W5:Y:S04]  /*12f80*/  LDL.LU R4, [R1+0x76d0] ;  /* 0x0076d00001047983 */ /* 0x000f680000300800 */
[----:B------:R0:W-:Y:S02]  /*12f90*/  STL [R1+0x318], R0 ;  /* 0x0003180001007387 */ /* 0x0001e40000100800 */
[C---:B0-----:R-:W-:Y:S02]  /*12fa0*/  IMAD R0, R29.reuse, R3, R9 ;  /* 0x000000031d007224 */ /* 0x041fe400078e0209 */
[----:B------:R-:W5:Y:S01]  /*12fb0*/  LDL R9, [R1+0x7370] ;  /* 0x0073700001097983 */ /* 0x000f620000100800 */
[----:B------:R-:W-:-:S13]  /*12fc0*/  ISETP.GT.U32.AND P6, PT, R29, R16, PT ;  /* 0x000000101d00720c */ /* 0x000fda0003fc4070 */
[----:B------:R-:W-:Y:S01]  /*12fd0*/  @!P6 IMAD.IADD R16, R16, 0x1, -R29 ;  /* 0x000000011010e824 */ /* 0x000fe200078e0a1d */
[C---:B------:R-:W-:Y:S02]  /*12fe0*/  ISETP.GT.U32.AND P6, PT, R29.reuse, R8, PT ;  /* 0x000000081d00720c */ /* 0x040fe40003fc4070 */
[C---:B------:R-:W-:Y:S02]  /*12ff0*/  ISETP.GT.U32.AND P1, PT, R29.reuse, R13, PT ;  /* 0x0000000d1d00720c */ /* 0x040fe40003f24070 */
[C---:B------:R-:W-:Y:S02]  /*13000*/  ISETP.GT.U32.AND P3, PT, R29.reuse, R15, PT ;  /* 0x0000000f1d00720c */ /* 0x040fe40003f64070 */
[----:B------:R-:W-:Y:S01]  /*13010*/  ISETP.GT.U32.AND P0, PT, R29, R16, PT ;  /* 0x000000101d00720c */ /* 0x000fe20003f04070 */
[----:B------:R-:W-:-:S06]  /*13020*/  @!P2 IMAD.MOV R2, RZ, RZ, -R2 ;  /* 0x000000ffff02a224 */ /* 0x000fcc00078e0a02 */
[--C-:B------:R-:W-:Y:S01]  /*13030*/  @!P6 IMAD.IADD R8, R8, 0x1, -R29.reuse ;  /* 0x000000010808e824 */ /* 0x100fe200078e0a1d */
[C---:B------:R-:W-:Y:S02]  /*13040*/  ISETP.GT.U32.AND P6, PT, R29.reuse, R11, PT ;  /* 0x0000000b1d00720c */ /* 0x040fe40003fc4070 */
[C---:B------:R-:W-:Y:S02]  /*13050*/  ISETP.GT.U32.AND P2, PT, R29.reuse, R19, PT ;  /* 0x000000131d00720c */ /* 0x040fe40003f44070 */
[----:B------:R-:W-:Y:S01]  /*13060*/  ISETP.GT.U32.AND P4, PT, R29, R8, PT ;  /* 0x000000081d00720c */ /* 0x000fe20003f84070 */
[--C-:B------:R-:W-:Y:S01]  /*13070*/  @!P1 IMAD.IADD R13, R13, 0x1, -R29.reuse ;  /* 0x000000010d0d9824 */ /* 0x100fe200078e0a1d */
[----:B--2---:R-:W-:Y:S01]  /*13080*/  ISETP.GT.U32.AND P1, PT, R29, R14, PT ;  /* 0x0000000e1d00720c */ /* 0x004fe20003f24070 */
[--C-:B------:R-:W-:Y:S02]  /*13090*/  @!P3 IMAD.IADD R15, R15, 0x1, -R29.reuse ;  /* 0x000000010f0fb824 */ /* 0x100fe400078e0a1d */
[----:B------:R-:W-:Y:S01]  /*130a0*/  @!P0 IMAD.IADD R16, R16, 0x1, -R29 ;  /* 0x0000000110108824 */ /* 0x000fe200078e0a1d */
[----:B---3--:R-:W-:-:S03]  /*130b0*/  ISETP.GT.U32.AND P0, PT, R29, R17, PT ;  /* 0x000000111d00720c */ /* 0x008fc60003f04070 */
[--C-:B------:R-:W-:Y:S02]  /*130c0*/  @!P6 IMAD.IADD R11, R11, 0x1, -R29.reuse ;  /* 0x000000010b0be824 */ /* 0x100fe400078e0a1d */
[--C-:B------:R-:W-:Y:S02]  /*130d0*/  @!P2 IMAD.IADD R19, R19, 0x1, -R29.reuse ;  /* 0x000000011313a824 */ /* 0x100fe400078e0a1d */
[--C-:B------:R-:W-:Y:S01]  /*130e0*/  @!P4 IMAD.IADD R8, R8, 0x1, -R29.reuse ;  /* 0x000000010808c824 */ /* 0x100fe200078e0a1d */
[----:B------:R0:W-:Y:S01]  /*130f0*/  STL [R1+0x314], R2 ;  /* 0x0003140201007387 */ /* 0x0001e20000100800 */
[----:B------:R-:W-:Y:S02]  /*13100*/  @!P1 IMAD.IADD R14, R14, 0x1, -R29 ;  /* 0x000000010e0e9824 */ /* 0x000fe400078e0a1d */
[----:B------:R-:W-:Y:S01]  /*13110*/  IMAD.MOV.U32 R3, RZ, RZ, R13 ;  /* 0x000000ffff037224 */ /* 0x000fe200078e000d */
[----:B------:R-:W-:Y:S01]  /*13120*/  ISETP.GT.U32.AND P5, PT, R29, R20, PT ;  /* 0x000000141d00720c */ /* 0x000fe20003fa4070 */
[----:B------:R-:W-:-:S02]  /*13130*/  @!P0 IMAD.IADD R17, R17, 0x1, -R29 ;  /* 0x0000000111118824 */ /* 0x000fc400078e0a1d */
[----:B0-----:R-:W-:-:S10]  /*13140*/  IMAD.MOV.U32 R2, RZ, RZ, R16 ;  /* 0x000000ffff027224 */ /* 0x001fd400078e0010 */
[----:B------:R-:W-:Y:S01]  /*13150*/  @!P5 IMAD.IADD R20, R20, 0x1, -R29 ;  /* 0x000000011414d824 */ /* 0x000fe200078e0a1d */
[C---:B----4-:R-:W-:Y:S02]  /*13160*/  ISETP.GT.U32.AND P3, PT, R29.reuse, R7, PT ;  /* 0x000000071d00720c */ /* 0x050fe40003f64070 */
[----:B-----5:R-:W-:Y:S02]  /*13170*/  ISETP.GT.U32.AND P6, PT, R29, R6, PT ;  /* 0x000000061d00720c */ /* 0x020fe40003fc4070 */
[----:B------:R-:W-:Y:S02]  /*13180*/  ISETP.GE.AND P4, PT, R22, RZ, PT ;  /* 0x000000ff1600720c */ /* 0x000fe40003f86270 */
[----:B------:R-:W-:-:S07]  /*13190*/  ISETP.GE.AND P2, PT, R21, RZ, PT ;  /* 0x000000ff1500720c */ /* 0x000fce0003f46270 */
[--C-:B------:R-:W-:Y:S02]  /*131a0*/  @!P3 IMAD.IADD R7, R7, 0x1, -R29.reuse ;  /* 0x000000010707b824 */ /* 0x100fe400078e0a1d */
[----:B------:R-:W-:Y:S01]  /*131b0*/  @!P6 IMAD.IADD R6, R6, 0x1, -R29 ;  /* 0x000000010606e824 */ /* 0x000fe200078e0a1d */
[----:B------:R-:W-:Y:S01]  /*131c0*/  ISETP.GE.AND P0, PT, R18, RZ, PT ;  /* 0x000000ff1200720c */ /* 0x000fe20003f06270 */
[----:B------:R-:W-:Y:S01]  /*131d0*/  @!P4 IMAD.MOV R3, RZ, RZ, -R3 ;  /* 0x000000ffff03c224 */ /* 0x000fe200078e0a03 */
[----:B------:R-:W-:Y:S02]  /*131e0*/  ISETP.GE.AND P1, PT, R12, RZ, PT ;  /* 0x000000ff0c00720c */ /* 0x000fe40003f26270 */
[----:B------:R-:W2:Y:S04]  /*131f0*/  LDL.LU R12, [R1+0x100] ;  /* 0x00010000010c7983 */ /* 0x000ea80000300800 */
[----:B------:R-:W3:Y:S01]  /*13200*/  LDL.LU R22, [R1+0xe8] ;  /* 0x0000e80001167983 */ /* 0x000ee20000300800 */
[----:B------:R-:W-:Y:S01]  /*13210*/  @!P2 IMAD.MOV R2, RZ, RZ, -R2 ;  /* 0x000000ffff02a224 */ /* 0x000fe200078e0a02 */
[----:B------:R-:W-:-:S02]  /*13220*/  ISETP.GE.AND P3, PT, R10, RZ, PT ;  /* 0x000000ff0a00720c */ /* 0x000fc40003f66270 */
[----:B------:R-:W4:Y:S04]  /*13230*/  LDL.LU R10, [R1+0xe4] ;  /* 0x0000e400010a7983 */ /* 0x000f280000300800 */
[----:B------:R-:W5:Y:S04]  /*13240*/  LDL R24, [R1+0x7374] ;  /* 0x0073740001187983 */ /* 0x000f680000100800 */
[----:B------:R-:W2:Y:S04]  /*13250*/  LDL.LU R13, [R1+0xe0] ;  /* 0x0000e000010d7983 */ /* 0x000ea80000300800 */
[----:B------:R-:W2:Y:S01]  /*13260*/  LDL R21, [R1+0x74a8] ;  /* 0x0074a80001157983 */ /* 0x000ea20000100800 */
[----:B------:R-:W-:-:S03]  /*13270*/  ISETP.GE.AND P6, PT, R9, RZ, PT ;  /* 0x000000ff0900720c */ /* 0x000fc60003fc6270 */
[----:B------:R-:W2:Y:S04]  /*13280*/  LDL.LU R9, [R1+0xdc] ;  /* 0x0000dc0001097983 */ /* 0x000ea80000300800 */
[----:B------:R-:W2:Y:S04]  /*13290*/  LDL.LU R18, [R1+0x28] ;  /* 0x0000280001127983 */ /* 0x000ea80000300800 */
[----:B------:R0:W-:Y:S04]  /*132a0*/  STL [R1+0x310], R3 ;  /* 0x0003100301007387 */ /* 0x0001e80000100800 */
[----:B------:R-:W2:Y:S04]  /*132b0*/  LDL R16, [R1+0x7378] ;  /* 0x0073780001107983 */ /* 0x000ea80000100800 */
[----:B------:R1:W-:Y:S01]  /*132c0*/  STL [R1+0x30c], R2 ;  /* 0x00030c0201007387 */ /* 0x0003e20000100800 */
[----:B0-----:R-:W-:-:S03]  /*132d0*/  IMAD.MOV.U32 R3, RZ, RZ, R15 ;  /* 0x000000ffff037224 */ /* 0x001fc600078e000f */
[----:B------:R-:W2:Y:S01]  /*132e0*/  LDL R15, [R1+0x737c] ;  /* 0x00737c00010f7983 */ /* 0x000ea20000100800 */
[----:B------:R-:W-:Y:S02]  /*132f0*/  @!P1 IMAD.MOV R3, RZ, RZ, -R3 ;  /* 0x000000ffff039224 */ /* 0x000fe400078e0a03 */
[----:B-1----:R-:W-:Y:S02]  /*13300*/  IMAD.MOV.U32 R2, RZ, RZ, R11 ;  /* 0x000000ffff027224 */ /* 0x002fe400078e000b */
[----:B------:R-:W2:Y:S02]  /*13310*/  LDL R11, [R1+0x7380] ;  /* 0x00738000010b7983 */ /* 0x000ea40000100800 */
[----:B------:R-:W-:Y:S02]  /*13320*/  @!P0 IMAD.MOV R2, RZ, RZ, -R2 ;  /* 0x000000ffff028224 */ /* 0x000fe400078e0a02 */
[----:B------:R0:W-:Y:S04]  /*13330*/  STL [R1+0x308], R3 ;  /* 0x0003080301007387 */ /* 0x0001e80000100800 */
[----:B------:R1:W-:Y:S01]  /*13340*/  STL [R1+0x304], R2 ;  /* 0x0003040201007387 */ /* 0x0003e20000100800 */
[----:B0-----:R-:W-:-:S03]  /*13350*/  IMAD.MOV.U32 R3, RZ, RZ, R20 ;  /* 0x000000ffff037224 */ /* 0x001fc600078e0014 */
[----:B------:R-:W2:Y:S01]  /*13360*/  LDL R20, [R1+0x7388] ;  /* 0x0073880001147983 */ /* 0x000ea20000100800 */
[----:B-1----:R-:W-:-:S03]  /*13370*/  IMAD.MOV.U32 R2, RZ, RZ, R8 ;  /* 0x000000ffff027224 */ /* 0x002fc600078e0008 */
[----:B------:R-:W2:Y:S01]  /*13380*/  LDL R8, [R1+0x7384] ;  /* 0x0073840001087983 */ /* 0x000ea20000100800 */
[C---:B------:R-:W-:Y:S01]  /*13390*/  ISETP.GT.U32.AND P5, PT, R29.reuse, R23, PT ;  /* 0x000000171d00720c */ /* 0x040fe20003fa4070 */
[----:B------:R-:W-:Y:S01]  /*133a0*/  @!P3 IMAD.MOV R3, RZ, RZ, -R3 ;  /* 0x000000ffff03b224 */ /* 0x000fe200078e0a03 */
[C---:B------:R-:W-:Y:S02]  /*133b0*/  ISETP.GT.U32.AND P2, PT, R29.reuse, R14, PT ;  /* 0x0000000e1d00720c */ /* 0x040fe40003f44070 */
[C---:B------:R-:W-:Y:S02]  /*133c0*/  ISETP.GT.U32.AND P3, PT, R29.reuse, R6, PT ;  /* 0x000000061d00720c */ /* 0x040fe40003f64070 */
[C---:B------:R-:W-:Y:S02]  /*133d0*/  ISETP.GT.U32.AND P1, PT, R29.reuse, R17, PT ;  /* 0x000000111d00720c */ /* 0x040fe40003f24070 */
[C---:B------:R-:W-:Y:S02]  /*133e0*/  ISETP.GT.U32.AND P4, PT, R29.reuse, R19, PT ;  /* 0x000000131d00720c */ /* 0x040fe40003f84070 */
[----:B------:R-:W-:-:S03]  /*133f0*/  ISETP.GT.U32.AND P0, PT, R29, R7, PT ;  /* 0x000000071d00720c */ /* 0x000fc60003f04070 */
[--C-:B------:R-:W-:Y:S02]  /*13400*/  @!P5 IMAD.IADD R23, R23, 0x1, -R29.reuse ;  /* 0x000000011717d824 */ /* 0x100fe400078e0a1d */
[--C-:B------:R-:W-:Y:S02]  /*13410*/  @!P2 IMAD.IADD R14, R14, 0x1, -R29.reuse ;  /* 0x000000010e0ea824 */ /* 0x100fe400078e0a1d */
[--C-:B------:R-:W-:Y:S01]  /*13420*/  @!P3 IMAD.IADD R6, R6, 0x1, -R29.reuse ;  /* 0x000000010606b824 */ /* 0x100fe200078e0a1d */
[----:B------:R-:W-:Y:S01]  /*13430*/  ISETP.GT.U32.AND P5, PT, R29, R23, PT ;  /* 0x000000171d00720c */ /* 0x000fe20003fa4070 */
[--C-:B------:R-:W-:Y:S02]  /*13440*/  @!P1 IMAD.IADD R17, R17, 0x1, -R29.reuse ;  /* 0x0000000111119824 */ /* 0x100fe400078e0a1d */
[--C-:B------:R-:W-:Y:S02]  /*13450*/  @!P4 IMAD.IADD R19, R19, 0x1, -R29.reuse ;  /* 0x000000011313c824 */ /* 0x100fe400078e0a1d */
[----:B------:R-:W-:-:S02]  /*13460*/  @!P0 IMAD.IADD R7, R7, 0x1, -R29 ;  /* 0x0000000107078824 */ /* 0x000fc400078e0a1d */
[----:B------:R-:W-:Y:S01]  /*13470*/  @!P6 IMAD.MOV R2, RZ, RZ, -R2 ;  /* 0x000000ffff02e224 */ /* 0x000fe200078e0a02 */
[----:B------:R-:W-:Y:S04]  /*13480*/  STL [R1+0x300], R3 ;  /* 0x0003000301007387 */ /* 0x000fe80000100800 */
[----:B------:R0:W-:Y:S01]  /*13490*/  STL [R1+0x2fc], R2 ;  /* 0x0002fc0201007387 */ /* 0x0001e20000100800 */
[----:B------:R-:W-:Y:S01]  /*134a0*/  @!P5 IMAD.IADD R23, R23, 0x1, -R29 ;  /* 0x000000011717d824 */ /* 0x000fe200078e0a1d */
[C---:B---3--:R-:W-:Y:S02]  /*134b0*/  ISETP.GT.U32.AND P2, PT, R29.reuse, R22, PT ;  /* 0x000000161d00720c */ /* 0x048fe40003f44070 */
[----:B----4-:R-:W-:Y:S02]  /*134c0*/  ISETP.GT.U32.AND P1, PT, R29, R10, PT ;  /* 0x0000000a1d00720c */ /* 0x010fe40003f24070 */
[----:B-----5:R-:W-:-:S02]  /*134d0*/  ISETP.GE.AND P4, PT, R24, RZ, PT ;  /* 0x000000ff1800720c */ /* 0x020fc40003f86270 */
[----:B--2---:R-:W-:-:S07]  /*134e0*/  ISETP.GT.U32.AND P0, PT, R29, R13, PT ;  /* 0x0000000d1d00720c */ /* 0x004fce0003f04070 */
[--C-:B------:R-:W-:Y:S02]  /*134f0*/  @!P2 IMAD.IADD R22, R22, 0x1, -R29.reuse ;  /* 0x000000011616a824 */ /* 0x100fe400078e0a1d */
[----:B------:R-:W-:Y:S01]  /*13500*/  @!P1 IMAD.IADD R10, R10, 0x1, -R29 ;  /* 0x000000010a0a9824 */ /* 0x000fe200078e0a1d */
[----:B------:R-:W-:-:S03]  /*13510*/  ISETP.GT.U32.AND P3, PT, R29, R9, PT ;  /* 0x000000091d00720c */ /* 0x000fc60003f64070 */
[----:B------:R-:W-:Y:S01]  /*13520*/  @!P0 IMAD.IADD R13, R13, 0x1, -R29 ;  /* 0x000000010d0d8824 */ /* 0x000fe200078e0a1d */
[----:B------:R-:W-:-:S09]  /*13530*/  ISETP.GE.AND P5, PT, R16, RZ, PT ;  /* 0x000000ff1000720c */ /* 0x000fd20003fa6270 */
[----:B------:R-:W-:Y:S01]  /*13540*/  @!P3 IMAD.IADD R9, R9, 0x1, -R29 ;  /* 0x000000010909b824 */ /* 0x000fe200078e0a1d */
[----:B------:R-:W2:Y:S01]  /*13550*/  LDL.LU R16, [R1+0xc4] ;  /* 0x0000c40001107983 */ /* 0x000ea20000300800 */
[----:B------:R-:W-:Y:S02]  /*13560*/  ISETP.GE.AND P2, PT, R15, RZ, PT ;  /* 0x000000ff0f00720c */ /* 0x000fe40003f46270 */
[----:B------:R-:W-:Y:S02]  /*13570*/  ISETP.GE.AND P1, PT, R11, RZ, PT ;  /* 0x000000ff0b00720c */ /* 0x000fe40003f26270 */
[----:B------:R-:W3:Y:S04]  /*13580*/  LDL.LU R11, [R1+0xd4] ;  /* 0x0000d400010b7983 */ /* 0x000ee80000300800 */
[----:B------:R-:W4:Y:S01]  /*13590*/  LDL.LU R15, [R1+0xd0] ;  /* 0x0000d000010f7983 */ /* 0x000f220000300800 */
[----:B------:R-:W-:Y:S01]  /*135a0*/  ISETP.GE.AND P3, PT, R20, RZ, PT ;  /* 0x000000ff1400720c */ /* 0x000fe20003f66270 */
[----:B------:R-:W-:Y:S01]  /*135b0*/  IMAD.MOV.U32 R20, RZ, RZ, R19 ;  /* 0x000000ffff147224 */ /* 0x000fe200078e0013 */
[----:B------:R-:W-:-:S03]  /*135c0*/  ISETP.GE.AND P0, PT, R8, RZ, PT ;  /* 0x000000ff0800720c */ /* 0x000fc60003f06270 */
[----:B------:R-:W-:Y:S01]  /*135d0*/  @!P4 IMAD.MOV R20, RZ, RZ, -R20 ;  /* 0x000000ffff14c224 */ /* 0x000fe200078e0a14 */
[----:B------:R-:W5:Y:S01]  /*135e0*/  LDL.LU R8, [R1+0xcc] ;  /* 0x0000cc0001087983 */ /* 0x000f620000300800 */
[----:B0-----:R-:W-:-:S03]  /*135f0*/  IABS R2, R21 ;  /* 0x0000001500027213 */ /* 0x001fc60000000000 */
[----:B------:R-:W5:Y:S01]  /*13600*/  LDL.LU R24, [R1+0xc8] ;  /* 0x0000c80001187983 */ /* 0x000f620000300800 */
[----:B------:R-:W-:-:S03]  /*13610*/  @!P5 IMAD.MOV R14, RZ, RZ, -R14 ;  /* 0x000000ffff0ed224 */ /* 0x000fc600078e0a0e */
[----:B------:R-:W5:Y:S01]  /*13620*/  LDL.LU R19, [R1] ;  /* 0x0000000001137983 */ /* 0x000f620000300800 */
[----:B------:R-:W-:-:S03]  /*13630*/  @!P2 IMAD.MOV R17, RZ, RZ, -R17 ;  /* 0x000000ffff11a224 */ /* 0x000fc600078e0a11 */
[----:B------:R0:W-:Y:S04]  /*13640*/  STL [R1+0x2f8], R20 ;  /* 0x0002f81401007387 */ /* 0x0001e80000100800 */
[----:B------:R-:W5:Y:S01]  /*13650*/  LDL R21, [R1+0x738c] ;  /* 0x00738c0001157983 */ /* 0x000f620000100800 */
[----:B------:R-:W-:-:S03]  /*13660*/  @!P1 IMAD.MOV R7, RZ, RZ, -R7 ;  /* 0x000000ffff079224 */ /* 0x000fc600078e0a07 */
[----:B0-----:R-:W5:Y:S04]  /*13670*/  LDL R20, [R1+0x7390] ;  /* 0x0073900001147983 */ /* 0x001f680000100800 */
[----:B------:R0:W-:Y:S01]  /*13680*/  STL [R1+0x2f4], R14 ;  /* 0x0002f40e01007387 */ /* 0x0001e20000100800 */
[----:B------:R-:W-:-:S03]  /*13690*/  @!P0 IMAD.MOV R6, RZ, RZ, -R6 ;  /* 0x000000ffff068224 */ /* 0x000fc600078e0a06 */
[----:B0-----:R-:W5:Y:S04]  /*136a0*/  LDL R14, [R1+0x7394] ;  /* 0x00739400010e7983 */ /* 0x001f680000100800 */
[----:B------:R0:W-:Y:S04]  /*136b0*/  STL [R1+0x2f0], R17 ;  /* 0x0002f01101007387 */ /* 0x0001e80000100800 */
[----:B0-----:R-:W5:Y:S04]  /*136c0*/  LDL R17, [R1+0x7398] ;  /* 0x0073980001117983 */ /* 0x001f680000100800 */
[----:B------:R0:W-:Y:S04]  /*136d0*/  STL [R1+0x2ec], R7 ;  /* 0x0002ec0701007387 */ /* 0x0001e80000100800 */
[----:B0-----:R-:W5:Y:S04]  /*136e0*/  LDL R7, [R1+0x739c] ;  /* 0x00739c0001077983 */ /* 0x001f680000100800 */
[----:B------:R0:W-:Y:S04]  /*136f0*/  STL [R1+0x2e8], R6 ;  /* 0x0002e80601007387 */ /* 0x0001e80000100800 */
[----:B0-----:R-:W5:Y:S01]  /*13700*/  LDL R6, [R1+0x73a0] ;  /* 0x0073a00001067983 */ /* 0x001f620000100800 */
[----:B------:R-:W-:-:S13]  /*13710*/  ISETP.GT.U32.AND P6, PT, R29, R12, PT ;  /* 0x0000000c1d00720c */ /* 0x000fda0003fc4070 */
[----:B------:R-:W-:Y:S01]  /*13720*/  @!P6 IMAD.IADD R12, R12, 0x1, -R29 ;  /* 0x000000010c0ce824 */ /* 0x000fe200078e0a1d */
[C---:B------:R-:W-:Y:S02]  /*13730*/  ISETP.GT.U32.AND P6, PT, R29.reuse, R18, PT ;  /* 0x000000121d00720c */ /* 0x040fe40003fc4070 */
[C---:B------:R-:W-:Y:S02]  /*13740*/  ISETP.GT.U32.AND P5, PT, R29.reuse, R22, PT ;  /* 0x000000161d00720c */ /* 0x040fe40003fa4070 */
[C---:B------:R-:W-:Y:S02]  /*13750*/  ISETP.GT.U32.AND P4, PT, R29.reuse, R12, PT ;  /* 0x0000000c1d00720c */ /* 0x040fe40003f84070 */
[----:B------:R-:W-:Y:S01]  /*13760*/  ISETP.GT.U32.AND P2, PT, R29, R10, PT ;  /* 0x0000000a1d00720c */ /* 0x000fe20003f44070 */
[----:B------:R-:W-:-:S06]  /*13770*/  @!P3 IMAD.MOV R23, RZ, RZ, -R23 ;  /* 0x000000ffff17b224 */ /* 0x000fcc00078e0a17 */
[----:B------:R-:W-:Y:S01]  /*13780*/  @!P6 IMAD.IADD R18, R18, 0x1, -R29 ;  /* 0x000000011212e824 */ /* 0x000fe200078e0a1d */
[----:B------:R-:W-:-:S04]  /*13790*/  ISETP.GT.U32.AND P1, PT, R29, R13, PT ;  /* 0x0000000d1d00720c */ /* 0x000fc80003f24070 */
[----:B------:R-:W-:Y:S01]  /*137a0*/  ISETP.GT.U32.AND P0, PT, R29, R18, PT ;  /* 0x000000121d00720c */ /* 0x000fe20003f04070 */
[--C-:B------:R-:W-:Y:S02]  /*137b0*/  @!P5 IMAD.IADD R22, R22, 0x1, -R29.reuse ;  /* 0x000000011616d824 */ /* 0x100fe400078e0a1d */
[--C-:B------:R-:W-:Y:S02]  /*137c0*/  @!P4 IMAD.IADD R12, R12, 0x1, -R29.reuse ;  /* 0x000000010c0cc824 */ /* 0x100fe400078e0a1d */
[----:B------:R-:W-:Y:S02]  /*137d0*/  @!P2 IMAD.IADD R10, R10, 0x1, -R29 ;  /* 0x000000010a0aa824 */ /* 0x000fe400078e0a1d */
[----:B------:R-:W-:-:S04]  /*137e0*/  IMAD.HI.U32 R3, R28, R2, RZ ;  /* 0x000000021c037227 */ /* 0x000fc800078e00ff */
[--C-:B------:R-:W-:Y:S02]  /*137f0*/  @!P1 IMAD.IADD R13, R13, 0x1, -R29.reuse ;  /* 0x000000010d0d9824 */ /* 0x100fe400078e0a1d */
[----:B------:R-:W-:Y:S02]  /*13800*/  @!P0 IMAD.IADD R18, R18, 0x1, -R29 ;  /* 0x0000000112128824 */ /* 0x000fe400078e0a1d */
[----:B------:R-:W-:Y:S01]  /*13810*/  IMAD.MOV R3, RZ, RZ, -R3 ;  /* 0x000000ffff037224 */ /* 0x000fe200078e0a03 */
[C---:B------:R-:W-:Y:S01]  /*13820*/  ISETP.GT.U32.AND P6, PT, R29.reuse, R9, PT ;  /* 0x000000091d00720c */ /* 0x040fe20003fc4070 */
[----:B------:R0:W-:Y:S02]  /*13830*/  STL [R1+0x2e4], R23 ;  /* 0x0002e41701007387 */ /* 0x0001e40000100800 */
[----:B------:R-:W-:Y:S02]  /*13840*/  IMAD R2, R29, R3, R2 ;  /* 0x000000031d027224 */ /* 0x000fe400078e0202 */
[----:B------:R-:W-:-:S08]  /*13850*/  IMAD.MOV.U32 R3, RZ, RZ, R22 ;  /* 0x000000ffff037224 */ /* 0x000fd000078e0016 */
[----:B------:R-:W-:Y:S01]  /*13860*/  @!P6 IMAD.IADD R9, R9, 0x1, -R29 ;  /* 0x000000010909e824 */ /* 0x000fe200078e0a1d */
[C---:B--2---:R-:W-:Y:S02]  /*13870*/  ISETP.GT.U32.AND P3, PT, R29.reuse, R16, PT ;  /* 0x000000101d00720c */ /* 0x044fe40003f64070 */
[C---:B---3--:R-:W-:Y:S02]  /*13880*/  ISETP.GT.U32.AND P4, PT, R29.reuse, R11, PT ;  /* 0x0000000b1d00720c */ /* 0x048fe40003f84070 */
[----:B----4-:R-:W-:-:S09]  /*13890*/  ISETP.GT.U32.AND P5, PT, R29, R15, PT ;  /* 0x0000000f1d00720c */ /* 0x010fd20003fa4070 */
[--C-:B------:R-:W-:Y:S01]  /*138a0*/  @!P3 IMAD.IADD R16, R16, 0x1, -R29.reuse ;  /* 0x000000011010b824 */ /* 0x100fe200078e0a1d */
[C---:B-----5:R-:W-:Y:S02]  /*138b0*/  ISETP.GT.U32.AND P2, PT, R29.reuse, R8, PT ;  /* 0x000000081d00720c */ /* 0x060fe40003f44070 */
[----:B------:R-:W-:Y:S01]  /*138c0*/  ISETP.GT.U32.AND P1, PT, R29, R24, PT ;  /* 0x000000181d00720c */ /* 0x000fe20003f24070 */
[--C-:B------:R-:W-:Y:S02]  /*138d0*/  @!P5 IMAD.IADD R15, R15, 0x1, -R29.reuse ;  /* 0x000000010f0fd824 */ /* 0x100fe400078e0a1d */
[----:B------:R-:W-:Y:S01]  /*138e0*/  @!P4 IMAD.IADD R11, R11, 0x1, -R29 ;  /* 0x000000010b0bc824 */ /* 0x000fe200078e0a1d */
[----:B------:R-:W-:Y:S02]  /*138f0*/  ISETP.GE.AND P0, PT, R21, RZ, PT ;  /* 0x000000ff1500720c */ /* 0x000fe40003f06270 */
[----:B------:R-:W-:-:S05]  /*13900*/  ISETP.GE.AND P3, PT, R20, RZ, PT ;  /* 0x000000ff1400720c */ /* 0x000fca0003f66270 */
[--C-:B------:R-:W-:Y:S02]  /*13910*/  @!P2 IMAD.IADD R8, R8, 0x1, -R29.reuse ;  /* 0x000000010808a824 */ /* 0x100fe400078e0a1d */
[----:B------:R-:W-:Y:S01]  /*13920*/  @!P1 IMAD.IADD R24, R24, 0x1, -R29 ;  /* 0x0000000118189824 */ /* 0x000fe200078e0a1d */
[----:B------:R-:W-:Y:S02]  /*13930*/  ISETP.GE.AND P4, PT, R14, RZ, PT ;  /* 0x000000ff0e00720c */ /* 0x000fe40003f86270 */
[----:B------:R-:W2:Y:S04]  /*13940*/  LDL.LU R14, [R1+0x54] ;  /* 0x00005400010e7983 */ /* 0x000ea80000300800 */
[----:B------:R-:W3:Y:S01]  /*13950*/  LDL.LU R21, [R1+0x50] ;  /* 0x0000500001157983 */ /* 0x000ee20000300800 */
[----:B------:R-:W-:Y:S01]  /*13960*/  @!P3 IMAD.MOV R3, RZ, RZ, -R3 ;  /* 0x000000ffff03b224 */ /* 0x000fe200078e0a03 */
[----:B------:R-:W-:Y:S01]  /*13970*/  ISETP.GE.AND P5, PT, R17, RZ, PT ;  /* 0x000000ff1100720c */ /* 0x000fe20003fa6270 */
[----:B------:R-:W-:-:S04]  /*13980*/  IMAD.MOV.U32 R17, RZ, RZ, R12 ;  /* 0x000000ffff117224 */ /* 0x000fc800078e000c */
[----:B------:R-:W-:Y:S01]  /*13990*/  @!P0 IMAD.MOV R17, RZ, RZ, -R17 ;  /* 0x000000ffff118224 */ /* 0x000fe200078e0a11 */
[----:B------:R-:W-:Y:S02]  /*139a0*/  ISETP.GE.AND P2, PT, R7, RZ, PT ;  /* 0x000000ff0700720c */ /* 0x000fe40003f46270 */
[----:B------:R-:W4:Y:S04]  /*139b0*/  LDL.LU R7, [R1+0x4c] ;  /* 0x00004c0001077983 */ /* 0x000f280000300800 */
[----:B0-----:R-:W5:Y:S04]  /*139c0*/  LDL R23, [R1+0x73a4] ;  /* 0x0073a40001177983 */ /* 0x001f680000100800 */
[----:B------:R-:W2:Y:S01]  /*139d0*/  LDL.LU R12, [R1+0x48] ;  /* 0x00004800010c7983 */ /* 0x000ea20000300800 */
[----:B------:R-:W-:-:S03]  /*139e0*/  ISETP.GE.AND P1, PT, R6, RZ, PT ;  /* 0x000000ff0600720c */ /* 0x000fc60003f26270 */
[----:B------:R-:W2:Y:S04]  /*139f0*/  LDL R20, [R1+0x74ac] ;  /* 0x0074ac0001147983 */ /* 0x000ea80000100800 */
[----:B------:R-:W2:Y:S04]  /*13a00*/  LDL.LU R6, [R1+0x44] ;  /* 0x0000440001067983 */ /* 0x000ea80000300800 */
[----:B------:R-:W2:Y:S04]  /*13a10*/  LDL.LU R22, [R1+0x40] ;  /* 0x0000400001167983 */ /* 0x000ea80000300800 */
[----:B------:R0:W-:Y:S01]  /*13a20*/  STL [R1+0x2e0], R17 ;  /* 0x0002e01101007387 */ /* 0x0001e20000100800 */
[----:B------:R-:W-:-:S02]  /*13a30*/  @!P4 IMAD.MOV R10, RZ, RZ, -R10 ;  /* 0x000000ffff0ac224 */ /* 0x000fc400078e0a0a */
[----:B------:R-:W-:Y:S01]  /*13a40*/  @!P2 IMAD.MOV R9, RZ, RZ, -R9 ;  /* 0x000000ffff09a224 */ /* 0x000fe200078e0a09 */
[----:B0-----:R-:W2:Y:S04]  /*13a50*/  LDL R17, [R1+0x73a8] ;  /* 0x0073a80001117983 */ /* 0x001ea80000100800 */
[----:B------:R0:W-:Y:S02]  /*13a60*/  STL [R1+0x2dc], R3 ;  /* 0x0002dc0301007387 */ /* 0x0001e40000100800 */
[----:B0-----:R-:W-:Y:S02]  /*13a70*/  IMAD.MOV.U32 R3, RZ, RZ, R13 ;  /* 0x000000ffff037224 */ /* 0x001fe400078e000d */
[----:B------:R-:W2:Y:S02]  /*13a80*/  LDL R13, [R1+0x73ac] ;  /* 0x0073ac00010d7983 */ /* 0x000ea40000100800 */
[----:B------:R-:W-:-:S02]  /*13a90*/  @!P5 IMAD.MOV R3, RZ, RZ, -R3 ;  /* 0x000000ffff03d224 */ /* 0x000fc400078e0a03 */
[----:B------:R0:W-:Y:S04]  /*13aa0*/  STL [R1+0x2d8], R10 ;  /* 0x0002d80a01007387 */ /* 0x0001e80000100800 */
[----:B0-----:R-:W2:Y:S04]  /*13ab0*/  LDL R10, [R1+0x73b0] ;  /* 0x0073b000010a7983 */ /* 0x001ea80000100800 */
[----:B------:R0:W-:Y:S04]  /*13ac0*/  STL [R1+0x2d4], R3 ;  /* 0x0002d40301007387 */ /* 0x0001e80000100800 */
[----:B------:R1:W-:Y:S01]  /*13ad0*/  STL [R1+0x2d0], R9 ;  /* 0x0002d00901007387 */ /* 0x0003e20000100800 */
[----:B0-----:R-:W-:-:S03]  /*13ae0*/  IMAD.MOV.U32 R3, RZ, RZ, R18 ;  /* 0x000000ffff037224 */ /* 0x001fc600078e0012 */
[----:B------:R-:W2:Y:S04]  /*13af0*/  LDL R18, [R1+0x73b8] ;  /* 0x0073b80001127983 */ /* 0x000ea80000100800 */
[----:B-1----:R-:W2:Y:S01]  /*13b00*/  LDL R9, [R1+0x73b4] ;  /* 0x0073b40001097983 */ /* 0x002ea20000100800 */
[C---:B------:R-:W-:Y:S02]  /*13b10*/  ISETP.GT.U32.AND P6, PT, R29.reuse, R19, PT ;  /* 0x000000131d00720c */ /* 0x040fe40003fc4070 */
[C---:B------:R-:W-:Y:S02]  /*13b20*/  ISETP.GT.U32.AND P3, PT, R29.reuse, R11, PT ;  /* 0x0000000b1d00720c */ /* 0x040fe40003f64070 */
[C---:B------:R-:W-:Y:S02]  /*13b30*/  ISETP.GT.U32.AND P4, PT, R29.reuse, R15, PT ;  /* 0x0000000f1d00720c */ /* 0x040fe40003f84070 */
[----:B------:R-:W-:-:S02]  /*13b40*/  ISETP.GT.U32.AND P0, PT, R29, R16, PT ;  /* 0x000000101d00720c */ /* 0x000fc40003f04070 */
[----:B------:R-:W-:-:S05]  /*13b50*/  ISETP.GT.U32.AND P5, PT, R29, R8, PT ;  /* 0x000000081d00720c */ /* 0x000fca0003fa4070 */
[----:B------:R-:W-:Y:S01]  /*13b60*/  @!P6 IMAD.IADD R19, R19, 0x1, -R29 ;  /* 0x000000011313e824 */ /* 0x000fe200078e0a1d */
[----:B------:R-:W-:-:S04]  /*13b70*/  ISETP.GT.U32.AND P6, PT, R29, R24, PT ;  /* 0x000000181d00720c */ /* 0x000fc80003fc4070 */
[----:B------:R-:W-:Y:S01]  /*13b80*/  ISETP.GT.U32.AND P2, PT, R29, R19, PT ;  /* 0x000000131d00720c */ /* 0x000fe20003f44070 */
[--C-:B------:R-:W-:Y:S02]  /*13b90*/  @!P3 IMAD.IADD R11, R11, 0x1, -R29.reuse ;  /* 0x000000010b0bb824 */ /* 0x100fe400078e0a1d */
[--C-:B------:R-:W-:Y:S02]  /*13ba0*/  @!P4 IMAD.IADD R15, R15, 0x1, -R29.reuse ;  /* 0x000000010f0fc824 */ /* 0x100fe400078e0a1d */
[--C-:B------:R-:W-:Y:S02]  /*13bb0*/  @!P0 IMAD.IADD R16, R16, 0x1, -R29.reuse ;  /* 0x0000000110108824 */ /* 0x100fe400078e0a1d */
[----:B------:R-:W-:Y:S02]  /*13bc0*/  @!P5 IMAD.IADD R8, R8, 0x1, -R29 ;  /* 0x000000010808d824 */ /* 0x000fe400078e0a1d */
[----:B------:R-:W-:Y:S02]  /*13bd0*/  @!P1 IMAD.MOV R3, RZ, RZ, -R3 ;  /* 0x000000ffff039224 */ /* 0x000fe400078e0a03 */
[----:B------:R-:W-:-:S02]  /*13be0*/  @!P6 IMAD.IADD R24, R24, 0x1, -R29 ;  /* 0x000000011818e824 */ /* 0x000fc400078e0a1d */
[----:B------:R-:W-:Y:S01]  /*13bf0*/  @!P2 IMAD.IADD R19, R19, 0x1, -R29 ;  /* 0x000000011313a824 */ /* 0x000fe200078e0a1d */
[----:B------:R0:W-:Y:S01]  /*13c00*/  STL [R1+0x2cc], R3 ;  /* 0x0002cc0301007387 */ /* 0x0001e20000100800 */
[----:B---3--:R-:W-:-:S13]  /*13c10*/  ISETP.GT.U32.AND P3, PT, R29, R21, PT ;  /* 0x000000151d00720c */ /* 0x008fda0003f64070 */
[----:B------:R-:W-:Y:S01]  /*13c20*/  @!P3 IMAD.IADD R21, R21, 0x1, -R29 ;  /* 0x000000011515b824 */ /* 0x000fe200078e0a1d */
[----:B----4-:R-:W-:Y:S02]  /*13c30*/  ISETP.GT.U32.AND P4, PT, R29, R7, PT ;  /* 0x000000071d00720c */ /* 0x010fe40003f84070 */
[----:B-----5:R-:W-:Y:S02]  /*13c40*/  ISETP.GE.AND P0, PT, R23, RZ, PT ;  /* 0x000000ff1700720c */ /* 0x020fe40003f06270 */
[C---:B--2---:R-:W-:Y:S02]  /*13c50*/  ISETP.GT.U32.AND P5, PT, R29.reuse, R12, PT ;  /* 0x0000000c1d00720c */ /* 0x044fe40003fa4070 */
[----:B0-----:R-:W-:Y:S02]  /*13c60*/  IABS R3, R20 ;  /* 0x0000001400037213 */ /* 0x001fe40000000000 */
[----:B------:R-:W2:Y:S01]  /*13c70*/  LDL.LU R20, [R1+0x3c] ;  /* 0x00003c0001147983 */ /* 0x000ea20000300800 */
[----:B------:R-:W-:-:S04]  /*13c80*/  ISETP.GT.U32.AND P6, PT, R29, R6, PT ;  /* 0x000000061d00720c */ /* 0x000fc80003fc4070 */
[--C-:B------:R-:W-:Y:S02]  /*13c90*/  @!P4 IMAD.IADD R7, R7, 0x1, -R29.reuse ;  /* 0x000000010707c824 */ /* 0x100fe400078e0a1d */
[----:B------:R-:W-:Y:S02]  /*13ca0*/  @!P0 IMAD.MOV R16, RZ, RZ, -R16 ;  /* 0x000000ffff108224 */ /* 0x000fe400078e0a10 */
[----:B------:R-:W-:Y:S01]  /*13cb0*/  @!P5 IMAD.IADD R12, R12, 0x1, -R29 ;  /* 0x000000010c0cd824 */ /* 0x000fe200078e0a1d */
[----:B------:R-:W-:-:S04]  /*13cc0*/  ISETP.GE.AND P2, PT, R17, RZ, PT ;  /* 0x000000ff1100720c */ /* 0x000fc80003f46270 */
[----:B------:R-:W-:Y:S01]  /*13cd0*/  @!P6 IMAD.IADD R6, R6, 0x1, -R29 ;  /* 0x000000010606e824 */ /* 0x000fe200078e0a1d */
[----:B------:R-:W-:-:S08]  /*13ce0*/  ISETP.GE.AND P3, PT, R13, RZ, PT ;  /* 0x000000ff0d00720c */ /* 0x000fd00003f66270 */
[----:B------:R-:W-:Y:S01]  /*13cf0*/  @!P2 IMAD.MOV R11, RZ, RZ, -R11 ;  /* 0x000000ffff0ba224 */ /* 0x000fe200078e0a0b */
[----:B------:R-:W3:Y:S04]  /*13d00*/  LDL.LU R13, [R1+0x38] ;  /* 0x00003800010d7983 */ /* 0x000ee80000300800 */
[----:B------:R-:W4:Y:S01]  /*13d10*/  LDL.LU R17, [R1+0x34] ;  /* 0x0000340001117983 */ /* 0x000f220000300800 */
[----:B------:R-:W-:Y:S01]  /*13d20*/  ISETP.GE.AND P4, PT, R10, RZ, PT ;  /* 0x000000ff0a00720c */ /* 0x000fe20003f86270 */
[----:B------:R-:W-:Y:S02]  /*13d30*/  @!P3 IMAD.MOV R15, RZ, RZ, -R15 ;  /* 0x000000ffff0fb224 */ /* 0x000fe400078e0a0f */
[----:B------:R-:W-:Y:S01]  /*13d40*/  IMAD.HI.U32 R10, R28, R3, RZ ;  /* 0x000000031c0a7227 */ /* 0x000fe200078e00ff */
[----:B------:R-:W-:-:S02]  /*13d50*/  ISETP.GE.AND P6, PT, R18, RZ, PT ;  /* 0x000000ff1200720c */ /* 0x000fc40003fc6270 */
[----:B------:R-:W-:Y:S02]  /*13d60*/  ISETP.GE.AND P5, PT, R9, RZ, PT ;  /* 0x000000ff0900720c */ /* 0x000fe40003fa6270 */
[----:B------:R-:W5:Y:S04]  /*13d70*/  LDL.LU R9, [R1+0x30] ;  /* 0x0000300001097983 */ /* 0x000f680000300800 */
[----:B------:R-:W5:Y:S04]  /*13d80*/  LDL.LU R23, [R1+0x2c] ;  /* 0x00002c0001177983 */ /* 0x000f680000300800 */
[----:B------:R0:W-:Y:S04]  /*13d90*/  STL [R1+0x2c8], R16 ;  /* 0x0002c81001007387 */ /* 0x0001e80000100800 */
[----:B------:R-:W5:Y:S04]  /*13da0*/  LDL R18, [R1+0x73bc] ;  /* 0x0073bc0001127983 */ /* 0x000f680000100800 */
[----:B0-----:R-:W5:Y:S04]  /*13db0*/  LDL R16, [R1+0x73c0] ;  /* 0x0073c00001107983 */ /* 0x001f680000100800 */
[----:B------:R0:W-:Y:S01]  /*13dc0*/  STL [R1+0x2c4], R11 ;  /* 0x0002c40b01007387 */ /* 0x0001e20000100800 */
[----:B------:R-:W-:-:S02]  /*13dd0*/  IMAD.MOV R10, RZ, RZ, -R10 ;  /* 0x000000ffff0a7224 */ /* 0x000fc400078e0a0a */
[----:B0-----:R-:W-:Y:S02]  /*13de0*/  IMAD.MOV.U32 R11, RZ, RZ, R8 ;  /* 0x000000ffff0b7224 */ /* 0x001fe400078e0008 */
[----:B------:R-:W5:Y:S02]  /*13df0*/  LDL R8, [R1+0x73c4] ;  /* 0x0073c40001087983 */ /* 0x000f640000100800 */
[----:B------:R-:W-:Y:S02]  /*13e00*/  @!P4 IMAD.MOV R11, RZ, RZ, -R11 ;  /* 0x000000ffff0bc224 */ /* 0x000fe400078e0a0b */
[----:B------:R0:W-:Y:S01]  /*13e10*/  STL [R1+0x2c0], R15 ;  /* 0x0002c00f01007387 */ /* 0x0001e20000100800 */
[----:B------:R-:W-:-:S03]  /*13e20*/  IMAD R3, R29, R10, R3 ;  /* 0x0000000a1d037224 */ /* 0x000fc600078e0203 */
[----:B0-----:R-:W5:Y:S04]  /*13e30*/  LDL R15, [R1+0x73c8] ;  /* 0x0073c800010f7983 */ /* 0x001f680000100800 */
[----:B------:R0:W-:Y:S04]  /*13e40*/  STL [R1+0x2bc], R11 ;  /* 0x0002bc0b01007387 */ /* 0x0001e80000100800 */
[----:B------:R-:W5:Y:S04]  /*13e50*/  LDL R10, [R1+0x73d0] ;  /* 0x0073d000010a7983 */ /* 0x000f680000100800 */
[----:B0-----:R-:W5:Y:S01]  /*13e60*/  LDL R11, [R1+0x73cc] ;  /* 0x0073cc00010b7983 */ /* 0x001f620000100800 */
[----:B------:R-:W-:-:S13]  /*13e70*/  ISETP.GT.U32.AND P1, PT, R29, R14, PT ;  /* 0x0000000e1d00720c */ /* 0x000fda0003f24070 */
[----:B------:R-:W-:Y:S01]  /*13e80*/  @!P1 IMAD.IADD R14, R14, 0x1, -R29 ;  /* 0x000000010e0e9824 */ /* 0x000fe200078e0a1d */
[C---:B------:R-:W-:Y:S02]  /*13e90*/  ISETP.GT.U32.AND P1, PT, R29.reuse, R22, PT ;  /* 0x000000161d00720c */ /* 0x040fe40003f24070 */
[C---:B------:R-:W-:Y:S02]  /*13ea0*/  ISETP.GT.U32.AND P2, PT, R29.reuse, R7, PT ;  /* 0x000000071d00720c */ /* 0x040fe40003f44070 */
[C---:B------:R-:W-:Y:S01]  /*13eb0*/  ISETP.GT.U32.AND P0, PT, R29.reuse, R14, PT ;  /* 0x0000000e1d00720c */ /* 0x040fe20003f04070 */
[----:B------:R-:W-:Y:S01]  /*13ec0*/  @!P5 IMAD.MOV R24, RZ, RZ, -R24 ;  /* 0x000000ffff18d224 */ /* 0x000fe200078e0a18 */
[----:B------:R-:W-:Y:S01]  /*13ed0*/  ISETP.GT.U32.AND P3, PT, R29, R12, PT ;  /* 0x0000000c1d00720c */ /* 0x000fe20003f64070 */
[----:B------:R-:W-:-:S06]  /*13ee0*/  @!P6 IMAD.MOV R19, RZ, RZ, -R19 ;  /* 0x000000ffff13e224 */ /* 0x000fcc00078e0a13 */
[----:B------:R-:W-:Y:S01]  /*13ef0*/  @!P1 IMAD.IADD R22, R22, 0x1, -R29 ;  /* 0x0000000116169824 */ /* 0x000fe200078e0a1d */
[----:B------:R-:W-:-:S04]  /*13f00*/  ISETP.GT.U32.AND P1, PT, R29, R21, PT ;  /* 0x000000151d00720c */ /* 0x000fc80003f24070 */
[----:B------:R-:W-:Y:S01]  /*13f10*/  ISETP.GT.U32.AND P5, PT, R29, R22, PT ;  /* 0x000000161d00720c */ /* 0x000fe20003fa4070 */
[--C-:B------:R-:W-:Y:S02]  /*13f20*/  @!P0 IMAD.IADD R14, R14, 0x1, -R29.reuse ;  /* 0x000000010e0e8824 */ /* 0x100fe400078e0a1d */
[--C-:B------:R-:W-:Y:S02]  /*13f30*/  @!P2 IMAD.IADD R7, R7, 0x1, -R29.reuse ;  /* 0x000000010707a824 */ /* 0x100fe400078e0a1d */
[----:B------:R-:W-:-:S04]  /*13f40*/  @!P3 IMAD.IADD R12, R12, 0x1, -R29 ;  /* 0x000000010c0cb824 */ /* 0x000fc800078e0a1d */
[----:B------:R-:W-:-:S04]  /*13f50*/  @!P1 IMAD.IADD R21, R21, 0x1, -R29 ;  /* 0x0000000115159824 */ /* 0x000fc800078e0a1d */
[----:B------:R-:W-:Y:S01]  /*13f60*/  @!P5 IMAD.IADD R22, R22, 0x1, -R29 ;  /* 0x000000011616d824 */ /* 0x000fe200078e0a1d */
[----:B------:R0:W-:Y:S01]  /*13f70*/  STL [R1+0x2b8], R24 ;  /* 0x0002b81801007387 */ /* 0x0001e20000100800 */
[----:B------:R-:W-:-:S03]  /*13f80*/  ISETP.GT.U32.AND P4, PT, R29, R6, PT ;  /* 0x000000061d00720c */ /* 0x000fc60003f84070 */
[----:B------:R1:W-:Y:S01]  /*13f90*/  STL [R1+0x2b4], R19 ;  /* 0x0002b41301007387 */ /* 0x0003e20000100800 */
[----:B0-----:R-:W-:-:S09]  /*13fa0*/  IMAD.MOV.U32 R24, RZ, RZ, R21 ;  /* 0x000000ffff187224 */ /* 0x001fd200078e0015 */
[----:B------:R-:W-:Y:S01]  /*13fb0*/  @!P4 IMAD.IADD R6, R6, 0x1, -R29 ;  /* 0x000000010606c824 */ /* 0x000fe200078e0a1d */
[----:B--2---:R-:W-:-:S13]  /*13fc0*/  ISETP.GT.U32.AND P6, PT, R29, R20, PT ;  /* 0x000000141d00720c */ /* 0x004fda0003fc4070 */
[----:B------:R-:W-:Y:S01]  /*13fd0*/  @!P6 IMAD.IADD R20, R20, 0x1, -R29 ;  /* 0x000000011414e824 */ /* 0x000fe200078e0a1d */
[C---:B---3--:R-:W-:Y:S02]  /*13fe0*/  ISETP.GT.U32.AND P0, PT, R29.reuse, R13, PT ;  /* 0x0000000d1d00720c */ /* 0x048fe40003f04070 */
[----:B----4-:R-:W-:-:S11]  /*13ff0*/  ISETP.GT.U32.AND P1, PT, R29, R17, PT ;  /* 0x000000111d00720c */ /* 0x010fd60003f24070 */
[--C-:B------:R-:W-:Y:S02]  /*14000*/  @!P0 IMAD.IADD R13, R13, 0x1, -R29.reuse ;  /* 0x000000010d0d8824 */ /* 0x100fe400078e0a1d */
[----:B------:R-:W-:Y:S01]  /*14010*/  @!P1 IMAD.IADD R17, R17, 0x1, -R29 ;  /* 0x0000000111119824 */ /* 0x000fe200078e0a1d */
[C---:B-----5:R-:W-:Y:S02]  /*14020*/  ISETP.GT.U32.AND P2, PT, R29.reuse, R9, PT ;  /* 0x000000091d00720c */ /* 0x060fe40003f44070 */
[----:B------:R-:W-:Y:S02]  /*14030*/  ISETP.GT.U32.AND P3, PT, R29, R23, PT ;  /* 0x000000171d00720c */ /* 0x000fe40003f64070 */
[----:B------:R-:W-:Y:S02]  /*14040*/  ISETP.GE.AND P5, PT, R18, RZ, PT ;  /* 0x000000ff1200720c */ /* 0x000fe40003fa6270 */
[----:B------:R-:W-:Y:S01]  /*14050*/  ISETP.GE.AND P6, PT, R16, RZ, PT ;  /* 0x000000ff1000720c */ /* 0x000fe20003fc6270 */
[----:B------:R-:W-:-:S06]  /*14060*/  IMAD.MOV.U32 R16, RZ, RZ, R14 ;  /* 0x000000ffff107224 */ /* 0x000fcc00078e000e */
[--C-:B------:R-:W-:Y:S02]  /*14070*/  @!P2 IMAD.IADD R9, R9, 0x1, -R29.reuse ;  /* 0x000000010909a824 */ /* 0x100fe400078e0a1d */
[----:B------:R-:W-:Y:S02]  /*14080*/  @!P3 IMAD.IADD R23, R23, 0x1, -R29 ;  /* 0x000000011717b824 */ /* 0x000fe400078e0a1d */
[----:B------:R-:W-:Y:S01]  /*14090*/  @!P5 IMAD.MOV R16, RZ, RZ, -R16 ;  /* 0x000000ffff10d224 */ /* 0x000fe200078e0a10 */
[----:B------:R-:W-:Y:S02]  /*140a0*/  ISETP.GE.AND P0, PT, R8, RZ, PT ;  /* 0x000000ff0800720c */ /* 0x000fe40003f06270 */
[----:B------:R-:W2:Y:S04]  /*140b0*/  LDL.LU R8, [R1+0x80] ;  /* 0x0000800001087983 */ /* 0x000ea80000300800 */
[----:B-1----:R-:W3:Y:S01]  /*140c0*/  LDL.LU R19, [R1+0x7c] ;  /* 0x00007c0001137983 */ /* 0x002ee20000300800 */
[----:B------:R-:W-:Y:S01]  /*140d0*/  @!P6 IMAD.MOV R24, RZ, RZ, -R24 ;  /* 0x000000ffff18e224 */ /* 0x000fe200078e0a18 */
[----:B------:R-:W-:-:S02]  /*140e0*/  ISETP.GE.AND P1, PT, R15, RZ, PT ;  /* 0x000000ff0f00720c */ /* 0x000fc40003f26270 */
[----:B------:R-:W-:Y:S02]  /*140f0*/  ISETP.GE.AND P3, PT, R10, RZ, PT ;  /* 0x000000ff0a00720c */ /* 0x000fe40003f66270 */
[----:B------:R-:W-:Y:S02]  /*14100*/  ISETP.GE.AND P2, PT, R11, RZ, PT ;  /* 0x000000ff0b00720c */ /* 0x000fe40003f46270 */
[----:B------:R-:W4:Y:S04]  /*14110*/  LDL.LU R11, [R1+0x78] ;  /* 0x00007800010b7983 */ /* 0x000f280000300800 */
[----:B------:R-:W5:Y:S04]  /*14120*/  LDL R18, [R1+0x73d4] ;  /* 0x0073d40001127983 */ /* 0x000f680000100800 */
[----:B------:R-:W2:Y:S04]  /*14130*/  LDL.LU R15, [R1+0x74] ;  /* 0x00007400010f7983 */ /* 0x000ea80000300800 */
[----:B------:R-:W2:Y:S04]  /*14140*/  LDL R14, [R1+0x74b0] ;  /* 0x0074b000010e7983 */ /* 0x000ea80000100800 */
[----:B------:R-:W2:Y:S04]  /*14150*/  LDL.LU R10, [R1+0x70] ;  /* 0x00007000010a7983 */ /* 0x000ea80000300800 */
[----:B------:R-:W2:Y:S04]  /*14160*/  LDL.LU R21, [R1+0x6c] ;  /* 0x00006c0001157983 */ /* 0x000ea80000300800 */
[----:B------:R0:W-:Y:S01]  /*14170*/  STL [R1+0x2b0], R16 ;  /* 0x0002b01001007387 */ /* 0x0001e20000100800 */
[----:B------:R-:W-:-:S02]  /*14180*/  @!P0 IMAD.MOV R7, RZ, RZ, -R7 ;  /* 0x000000ffff078224 */ /* 0x000fc400078e0a07 */
[----:B------:R-:W-:Y:S01]  /*14190*/  @!P2 IMAD.MOV R6, RZ, RZ, -R6 ;  /* 0x000000ffff06a224 */ /* 0x000fe200078e0a06 */
[----:B0-----:R-:W2:Y:S04]  /*141a0*/  LDL R16, [R1+0x73d8] ;  /* 0x0073d80001107983 */ /* 0x001ea80000100800 */
[----:B------:R0:W-:Y:S01]  /*141b0*/  STL [R1+0x2ac], R24 ;  /* 0x0002ac1801007387 */ /* 0x0001e20000100800 */
[----:B------:R-:W-:Y:S02]  /*141c0*/  @!P3 IMAD.MOV R22, RZ, RZ, -R22 ;  /* 0x000000ffff16b224 */ /* 0x000fe400078e0a16 */
[----:B0-----:R-:W-:Y:S02]  /*141d0*/  IMAD.MOV.U32 R24, RZ, RZ, R12 ;  /* 0x000000ffff187224 */ /* 0x001fe400078e000c */
[----:B------:R-:W2:Y:S02]  /*141e0*/  LDL R12, [R1+0x73dc] ;  /* 0x0073dc00010c7983 */ /* 0x000ea40000100800 */
[----:B------:R-:W-:-:S02]  /*141f0*/  @!P1 IMAD.MOV R24, RZ, RZ, -R24 ;  /* 0x000000ffff189224 */ /* 0x000fc400078e0a18 */
[----:B------:R0:W-:Y:S04]  /*14200*/  STL [R1+0x2a8], R7 ;  /* 0x0002a80701007387 */ /* 0x0001e80000100800 */
[----:B0-----:R-:W2:Y:S04]  /*14210*/  LDL R7, [R1+0x73e0] ;  /* 0x0073e00001077983 */ /* 0x001ea80000100800 */
[----:B------:R-:W-:Y:S04]  /*14220*/  STL [R1+0x2a4], R24 ;  /* 0x0002a41801007387 */ /* 0x000fe80000100800 */
[----:B------:R0:W-:Y:S04]  /*14230*/  STL [R1+0x2a0], R6 ;  /* 0x0002a00601007387 */ /* 0x0001e80000100800 */
[----:B0-----:R-:W2:Y:S04]  /*14240*/  LDL R6, [R1+0x73e4] ;  /* 0x0073e40001067983 */ /* 0x001ea80000100800 */
[----:B------:R0:W-:Y:S04]  /*14250*/  STL [R1+0x29c], R22 ;  /* 0x00029c1601007387 */ /* 0x0001e80000100800 */
[----:B0-----:R-:W2:Y:S01]  /*14260*/  LDL R22, [R1+0x73e8] ;  /* 0x0073e80001167983 */ /* 0x001ea20000100800 */
[----:B------:R-:W-:-:S02]  /*14270*/  ISETP.GT.U32.AND P4, PT, R29, R4, PT ;  /* 0x000000041d00720c */ /* 0x000fc40003f84070 */
[C---:B------:R-:W-:Y:S02]  /*14280*/  ISETP.GT.U32.AND P5, PT, R29.reuse, R13, PT ;  /* 0x0000000d1d00720c */ /* 0x040fe40003fa4070 */
[C---:B------:R-:W-:Y:S02]  /*14290*/  ISETP.GT.U32.AND P0, PT, R29.reuse, R17, PT ;  /* 0x000000111d00720c */ /* 0x040fe40003f04070 */
[C---:B------:R-:W-:Y:S02]  /*142a0*/  ISETP.GT.U32.AND P1, PT, R29.reuse, R9, PT ;  /* 0x000000091d00720c */ /* 0x040fe40003f24070 */
[----:B------:R-:W-:-:S05]  /*142b0*/  ISETP.GT.U32.AND P2, PT, R29, R23, PT ;  /* 0x000000171d00720c */ /* 0x000fca0003f44070 */
[--C-:B------:R-:W-:Y:S01]  /*142c0*/  @!P4 IMAD.IADD R4, R4, 0x1, -R29.reuse ;  /* 0x000000010404c824 */ /* 0x100fe200078e0a1d */
[----:B------:R-:W-:Y:S01]  /*142d0*/  ISETP.GT.U32.AND P4, PT, R29, R20, PT ;  /* 0x000000141d00720c */ /* 0x000fe20003f84070 */
[----:B------:R-:W-:-:S03]  /*142e0*/  @!P5 IMAD.IADD R13, R13, 0x1, -R29 ;  /* 0x000000010d0dd824 */ /* 0x000fc600078e0a1d */
[----:B------:R-:W-:Y:S01]  /*142f0*/  ISETP.GT.U32.AND P6, PT, R29, R4, PT ;  /* 0x000000041d00720c */ /* 0x000fe20003fc4070 */
[--C-:B------:R-:W-:Y:S02]  /*14300*/  @!P0 IMAD.IADD R17, R17, 0x1, -R29.reuse ;  /* 0x0000000111118824 */ /* 0x100fe400078e0a1d */
[--C-:B------:R-:W-:Y:S02]  /*14310*/  @!P1 IMAD.IADD R9, R9, 0x1, -R29.reuse ;  /* 0x0000000109099824 */ /* 0x100fe400078e0a1d */
[----:B------:R-:W-:-:S04]  /*14320*/  @!P2 IMAD.IADD R23, R23, 0x1, -R29 ;  /* 0x000000011717a824 */ /* 0x000fc800078e0a1d */
[----:B------:R-:W-:-:S04]  /*14330*/  @!P4 IMAD.IADD R20, R20, 0x1, -R29 ;  /* 0x000000011414c824 */ /* 0x000fc800078e0a1d */
[----:B------:R-:W-:Y:S02]  /*14340*/  @!P6 IMAD.IADD R4, R4, 0x1, -R29 ;  /* 0x000000010404e824 */ /* 0x000fe400078e0a1d */
[----:B------:R-:W-:Y:S02]  /*14350*/  IMAD.MOV.U32 R25, RZ, RZ, R23 ;  /* 0x000000ffff197224 */ /* 0x000fe400078e0017 */
[----:B------:R-:W-:Y:S01]  /*14360*/  IMAD.MOV.U32 R23, RZ, RZ, R4 ;  /* 0x000000ffff177224 */ /* 0x000fe200078e0004 */
[----:B---3--:R-:W-:-:S13]  /*14370*/  ISETP.GT.U32.AND P5, PT, R29, R19, PT ;  /* 0x000000131d00720c */ /* 0x008fda0003fa4070 */
[----:B------:R-:W-:Y:S01]  /*14380*/  @!P5 IMAD.IADD R19, R19, 0x1, -R29 ;  /* 0x000000011313d824 */ /* 0x000fe200078e0a1d */
[C---:B----4-:R-:W-:Y:S02]  /*14390*/  ISETP.GT.U32.AND P0, PT, R29.reuse, R11, PT ;  /* 0x0000000b1d00720c */ /* 0x050fe40003f04070 */
[----:B-----5:R-:W-:Y:S02]  /*143a0*/  ISETP.GE.AND P4, PT, R18, RZ, PT ;  /* 0x000000ff1200720c */ /* 0x020fe40003f86270 */
[----:B------:R-:W3:Y:S01]  /*143b0*/  LDL.LU R18, [R1+0x68] ;  /* 0x0000680001127983 */ /* 0x000ee20000300800 */
[C---:B--2---:R-:W-:Y:S02]  /*143c0*/  ISETP.GT.U32.AND P1, PT, R29.reuse, R15, PT ;  /* 0x0000000f1d00720c */ /* 0x044fe40003f24070 */
[----:B------:R-:W-:Y:S02]  /*143d0*/  ISETP.GT.U32.AND P2, PT, R29, R10, PT ;  /* 0x0000000a1d00720c */ /* 0x000fe40003f44070 */
[----:B------:R-:W-:-:S04]  /*143e0*/  IABS R14, R14 ;  /* 0x0000000e000e7213 */ /* 0x000fc80000000000 */
[--C-:B------:R-:W-:Y:S02]  /*143f0*/  @!P0 IMAD.IADD R11, R11, 0x1, -R29.reuse ;  /* 0x000000010b0b8824 */ /* 0x100fe400078e0a1d */
[----:B------:R-:W-:Y:S02]  /*14400*/  @!P4 IMAD.MOV R20, RZ, RZ, -R20 ;  /* 0x000000ffff14c224 */ /* 0x000fe400078e0a14 */
[----:B------:R-:W-:Y:S02]  /*14410*/  IMAD.MOV.U32 R24, RZ, RZ, R14 ;  /* 0x000000ffff187224 */ /* 0x000fe400078e000e */
[--C-:B------:R-:W-:Y:S01]  /*14420*/  @!P1 IMAD.IADD R15, R15, 0x1, -R29.reuse ;  /* 0x000000010f0f9824 */ /* 0x100fe200078e0a1d */
[----:B------:R-:W-:Y:S02]  /*14430*/  ISETP.GE.AND P6, PT, R16, RZ, PT ;  /* 0x000000ff1000720c */ /* 0x000fe40003fc6270 */
[----:B------:R-:W2:Y:S01]  /*14440*/  LDL.LU R16, [R1+0x64] ;  /* 0x0000640001107983 */ /* 0x000ea20000300800 */
[----:B------:R-:W-:-:S03]  /*14450*/  @!P2 IMAD.IADD R10, R10, 0x1, -R29 ;  /* 0x000000010a0aa824 */ /* 0x000fc600078e0a1d */
[----:B------:R-:W4:Y:S01]  /*14460*/  LDL.LU R14, [R1+0x60] ;  /* 0x00006000010e7983 */ /* 0x000f220000300800 */
[----:B------:R-:W-:-:S06]  /*14470*/  ISETP.GE.AND P5, PT, R12, RZ, PT ;  /* 0x000000ff0c00720c */ /* 0x000fcc0003fa6270 */
[----:B------:R-:W-:Y:S01]  /*14480*/  @!P6 IMAD.MOV R13, RZ, RZ, -R13 ;  /* 0x000000ffff0de224 */ /* 0x000fe200078e0a0d */
[----:B------:R-:W-:-:S06]  /*14490*/  ISETP.GE.AND P0, PT, R7, RZ, PT ;  /* 0x000000ff0700720c */ /* 0x000fcc0003f06270 */
[----:B------:R-:W-:Y:S02]  /*144a0*/  @!P5 IMAD.MOV R17, RZ, RZ, -R17 ;  /* 0x000000ffff11d224 */ /* 0x000fe400078e0a11 */
[----:B------:R-:W-:Y:S01]  /*144b0*/  IMAD.HI.U32 R12, R28, R24, RZ ;  /* 0x000000181c0c7227 */ /* 0x000fe200078e00ff */
[----:B------:R-:W-:Y:S02]  /*144c0*/  ISETP.GE.AND P1, PT, R6, RZ, PT ;  /* 0x000000ff0600720c */ /* 0x000fe40003f26270 */
[----:B------:R-:W5:Y:S04]  /*144d0*/  LDL.LU R6, [R1+0x5c] ;  /* 0x00005c0001067983 */ /* 0x000f680000300800 */
[----:B------:R-:W5:Y:S04]  /*144e0*/  LDL.LU R7, [R1+0x58] ;  /* 0x0000580001077983 */ /* 0x000f680000300800 */
[----:B------:R0:W-:Y:S01]  /*144f0*/  STL [R1+0x298], R20 ;  /* 0x0002981401007387 */ /* 0x0001e20000100800 */
[----:B------:R-:W-:-:S03]  /*14500*/  ISETP.GE.AND P2, PT, R22, RZ, PT ;  /* 0x000000ff1600720c */ /* 0x000fc60003f46270 */
[----:B------:R-:W5:Y:S01]  /*14510*/  LDL R22, [R1+0x73ec] ;  /* 0x0073ec0001167983 */ /* 0x000f620000100800 */
[----:B------:R-:W-:-:S03]  /*14520*/  @!P0 IMAD.MOV R9, RZ, RZ, -R9 ;  /* 0x000000ffff098224 */ /* 0x000fc600078e0a09 */
[----:B0-----:R-:W5:Y:S04]  /*14530*/  LDL R20, [R1+0x73f0] ;  /* 0x0073f00001147983 */ /* 0x001f680000100800 */
[----:B------:R0:W-:Y:S01]  /*14540*/  STL [R1+0x294], R13 ;  /* 0x0002940d01007387 */ /* 0x0001e20000100800 */
[----:B------:R-:W-:-:S03]  /*14550*/  IMAD.MOV R12, RZ, RZ, -R12 ;  /* 0x000000ffff0c7224 */ /* 0x000fc600078e0a0c */
[----:B0-----:R-:W5:Y:S04]  /*14560*/  LDL R13, [R1+0x73f4] ;  /* 0x0073f400010d7983 */ /* 0x001f680000100800 */
        /* <DEDUP_REMOVED lines=8> */
[C---:B------:R-:W-:Y:S01]  /*145f0*/  ISETP.GT.U32.AND P3, PT, R29.reuse, R21, PT ;  /* 0x000000151d00720c */ /* 0x040fe20003f64070 */
[----:B------:R-:W-:Y:S01]  /*14600*/  @!P1 IMAD.MOV R25, RZ, RZ, -R25 ;  /* 0x000000ffff199224 */ /* 0x000fe200078e0a19 */
[C---:B------:R-:W-:Y:S02]  /*14610*/  ISETP.GT.U32.AND P5, PT, R29.reuse, R11, PT ;  /* 0x0000000b1d00720c */ /* 0x040fe40003fa4070 */
[----:B------:R-:W-:-:S09]  /*14620*/  ISETP.GT.U32.AND P4, PT, R29, R19, PT ;  /* 0x000000131d00720c */ /* 0x000fd20003f84070 */
[----:B------:R-:W-:Y:S01]  /*14630*/  @!P3 IMAD.IADD R21, R21, 0x1, -R29 ;  /* 0x000000011515b824 */ /* 0x000fe200078e0a1d */
[C---:B------:R-:W-:Y:S01]  /*14640*/  ISETP.GT.U32.AND P3, PT, R29.reuse, R8, PT ;  /* 0x000000081d00720c */ /* 0x040fe20003f64070 */
[----:B------:R-:W-:Y:S01]  /*14650*/  @!P2 IMAD.MOV R23, RZ, RZ, -R23 ;  /* 0x000000ffff17a224 */ /* 0x000fe200078e0a17 */
[C---:B------:R-:W-:Y:S02]  /*14660*/  ISETP.GT.U32.AND P0, PT, R29.reuse, R15, PT ;  /* 0x0000000f1d00720c */ /* 0x040fe40003f04070 */
[----:B------:R-:W-:Y:S01]  /*14670*/  ISETP.GT.U32.AND P1, PT, R29, R21, PT ;  /* 0x000000151d00720c */ /* 0x000fe20003f24070 */
[----:B------:R-:W-:-:S08]  /*14680*/  @!P5 IMAD.IADD R11, R11, 0x1, -R29 ;  /* 0x000000010b0bd824 */ /* 0x000fd000078e0a1d */
[--C-:B------:R-:W-:Y:S02]  /*14690*/  @!P3 IMAD.IADD R8, R8, 0x1, -R29.reuse ;  /* 0x000000010808b824 */ /* 0x100fe400078e0a1d */
[--C-:B------:R-:W-:Y:S02]  /*146a0*/  @!P4 IMAD.IADD R19, R19, 0x1, -R29.reuse ;  /* 0x000000011313c824 */ /* 0x100fe400078e0a1d */
[--C-:B------:R-:W-:Y:S02]  /*146b0*/  @!P1 IMAD.IADD R21, R21, 0x1, -R29.reuse ;  /* 0x0000000115159824 */ /* 0x100fe400078e0a1d */
[----:B------:R-:W-:Y:S01]  /*146c0*/  @!P0 IMAD.IADD R15, R15, 0x1, -R29 ;  /* 0x000000010f0f8824 */ /* 0x000fe200078e0a1d */
[----:B------:R-:W-:Y:S04]  /*146d0*/  STL [R1+0x288], R25 ;  /* 0x0002881901007387 */ /* 0x000fe80000100800 */
[----:B------:R0:W-:Y:S01]  /*146e0*/  STL [R1+0x284], R23 ;  /* 0x0002841701007387 */ /* 0x0001e20000100800 */
[----:B------:R-:W-:Y:S01]  /*146f0*/  ISETP.GT.U32.AND P6, PT, R29, R10, PT ;  /* 0x0000000a1d00720c */ /* 0x000fe20003fc4070 */
[----:B------:R-:W-:-:S12]  /*14700*/  IMAD.MOV.U32 R24, RZ, RZ, R19 ;  /* 0x000000ffff187224 */ /* 0x000fd800078e0013 */
[----:B------:R-:W-:Y:S01]  /*14710*/  @!P6 IMAD.IADD R10, R10, 0x1, -R29 ;  /* 0x000000010a0ae824 */ /* 0x000fe200078e0a1d */
[----:B---3--:R-:W-:-:S13]  /*14720*/  ISETP.GT.U32.AND P2, PT, R29, R18, PT ;  /* 0x000000121d00720c */ /* 0x008fda0003f44070 */
[----:B------:R-:W-:Y:S01]  /*14730*/  @!P2 IMAD.IADD R18, R18, 0x1, -R29 ;  /* 0x000000011212a824 */ /* 0x000fe200078e0a1d */
[C---:B--2---:R-:W-:Y:S02]  /*14740*/  ISETP.GT.U32.AND P3, PT, R29.reuse, R16, PT ;  /* 0x000000101d00720c */ /* 0x044fe40003f64070 */
[----:B----4-:R-:W-:-:S11]  /*14750*/  ISETP.GT.U32.AND P4, PT, R29, R14, PT ;  /* 0x0000000e1d00720c */ /* 0x010fd60003f84070 */
[--C-:B------:R-:W-:Y:S02]  /*14760*/  @!P3 IMAD.IADD R16, R16, 0x1, -R29.reuse ;  /* 0x000000011010b824 */ /* 0x100fe400078e0a1d */
[----:B------:R-:W-:Y:S01]  /*14770*/  @!P4 IMAD.IADD R14, R14, 0x1, -R29 ;  /* 0x000000010e0ec824 */ /* 0x000fe200078e0a1d */
[C---:B-----5:R-:W-:Y:S02]  /*14780*/  ISETP.GT.U32.AND P5, PT, R29.reuse, R6, PT ;  /* 0x000000061d00720c */ /* 0x060fe40003fa4070 */
[----:B------:R-:W-:Y:S02]  /*14790*/  ISETP.GT.U32.AND P0, PT, R29, R7, PT ;  /* 0x000000071d00720c */ /* 0x000fe40003f04070 */
[----:B------:R-:W-:Y:S02]  /*147a0*/  ISETP.GE.AND P1, PT, R22, RZ, PT ;  /* 0x000000ff1600720c */ /* 0x000fe40003f26270 */
[----:B------:R-:W-:-:S07]  /*147b0*/  ISETP.GE.AND P2, PT, R20, RZ, PT ;  /* 0x000000ff1400720c */ /* 0x000fce0003f46270 */
[--C-:B------:R-:W-:Y:S02]  /*147c0*/  @!P5 IMAD.IADD R6, R6, 0x1, -R29.reuse ;  /* 0x000000010606d824 */ /* 0x100fe400078e0a1d */
[----:B------:R-:W-:Y:S01]  /*147d0*/  @!P0 IMAD.IADD R7, R7, 0x1, -R29 ;  /* 0x0000000107078824 */ /* 0x000fe200078e0a1d */
[----:B------:R-:W-:Y:S02]  /*147e0*/  ISETP.GE.AND P3, PT, R13, RZ, PT ;  /* 0x000000ff0d00720c */ /* 0x000fe40003f66270 */
[----:B------:R-:W2:Y:S04]  /*147f0*/  LDL.LU R13, [R1+0xac] ;  /* 0x0000ac00010d7983 */ /* 0x000ea80000300800 */
[----:B0-----:R-:W3:Y:S01]  /*14800*/  LDL.LU R23, [R1+0xa8] ;  /* 0x0000a80001177983 */ /* 0x001ee20000300800 */
[----:B------:R-:W-:-:S02]  /*14810*/  @!P1 IMAD.MOV R8, RZ, RZ, -R8 ;  /* 0x000000ffff089224 */ /* 0x000fc400078e0a08 */
[----:B------:R-:W-:Y:S01]  /*14820*/  @!P2 IMAD.MOV R24, RZ, RZ, -R24 ;  /* 0x000000ffff18a224 */ /* 0x000fe200078e0a18 */
[----:B------:R-:W-:Y:S02]  /*14830*/  ISETP.GE.AND P4, PT, R17, RZ, PT ;  /* 0x000000ff1100720c */ /* 0x000fe40003f86270 */
[----:B------:R-:W-:Y:S02]  /*14840*/  ISETP.GE.AND P0, PT, R12, RZ, PT ;  /* 0x000000ff0c00720c */ /* 0x000fe40003f06270 */
[----:B------:R-:W-:Y:S02]  /*14850*/  ISETP.GE.AND P5, PT, R9, RZ, PT ;  /* 0x000000ff0900720c */ /* 0x000fe40003fa6270 */
[----:B------:R-:W4:Y:S04]  /*14860*/  LDL.LU R9, [R1+0xa4] ;  /* 0x0000a40001097983 */ /* 0x000f280000300800 */
[----:B------:R-:W5:Y:S04]  /*14870*/  LDL R20, [R1+0x73fc] ;  /* 0x0073fc0001147983 */ /* 0x000f680000100800 */
[----:B------:R-:W2:Y:S04]  /*14880*/  LDL.LU R22, [R1+0xa0] ;  /* 0x0000a00001167983 */ /* 0x000ea80000300800 */
[----:B------:R-:W2:Y:S04]  /*14890*/  LDL R17, [R1+0x74b4] ;  /* 0x0074b40001117983 */ /* 0x000ea80000100800 */
[----:B------:R-:W2:Y:S04]  /*148a0*/  LDL.LU R12, [R1+0x9c] ;  /* 0x00009c00010c7983 */ /* 0x000ea80000300800 */
[----:B------:R0:W-:Y:S01]  /*148b0*/  STL [R1+0x280], R8 ;  /* 0x0002800801007387 */ /* 0x0001e20000100800 */
[----:B------:R-:W-:-:S03]  /*148c0*/  @!P3 IMAD.MOV R11, RZ, RZ, -R11 ;  /* 0x000000ffff0bb224 */ /* 0x000fc600078e0a0b */
[----:B0-----:R-:W2:Y:S04]  /*148d0*/  LDL.LU R8, [R1+0x98] ;  /* 0x0000980001087983 */ /* 0x001ea80000300800 */
[----:B------:R-:W2:Y:S04]  /*148e0*/  LDL R19, [R1+0x7400] ;  /* 0x0074000001137983 */ /* 0x000ea80000100800 */
[----:B------:R0:W-:Y:S01]  /*148f0*/  STL [R1+0x27c], R24 ;  /* 0x00027c1801007387 */ /* 0x0001e20000100800 */
[----:B------:R-:W-:Y:S02]  /*14900*/  @!P5 IMAD.MOV R10, RZ, RZ, -R10 ;  /* 0x000000ffff0ad224 */ /* 0x000fe400078e0a0a */
[----:B0-----:R-:W-:-:S02]  /*14910*/  IMAD.MOV.U32 R24, RZ, RZ, R15 ;  /* 0x000000ffff187224 */ /* 0x001fc400078e000f */
[----:B------:R-:W2:Y:S02]  /*14920*/  LDL R15, [R1+0x7404] ;  /* 0x00740400010f7983 */ /* 0x000ea40000100800 */
[----:B------:R-:W-:Y:S02]  /*14930*/  @!P4 IMAD.MOV R24, RZ, RZ, -R24 ;  /* 0x000000ffff18c224 */ /* 0x000fe400078e0a18 */
[----:B------:R0:W-:Y:S01]  /*14940*/  STL [R1+0x278], R11 ;  /* 0x0002780b01007387 */ /* 0x0001e20000100800 */
[----:B------:R-:W-:-:S03]  /*14950*/  @!P0 IMAD.MOV R21, RZ, RZ, -R21 ;  /* 0x000000ffff158224 */ /* 0x000fc600078e0a15 */
        /* <DEDUP_REMOVED lines=19> */
[----:B------:R-:W-:Y:S01]  /*14a90*/  @!P5 IMAD.IADD R5, R5, 0x1, -R29 ;  /* 0x000000010505d824 */ /* 0x000fe200078e0a1d */
[----:B---3--:R-:W-:-:S13]  /*14aa0*/  ISETP.GT.U32.AND P2, PT, R29, R23, PT ;  /* 0x000000171d00720c */ /* 0x008fda0003f44070 */
[----:B------:R-:W-:Y:S01]  /*14ab0*/  @!P2 IMAD.IADD R23, R23, 0x1, -R29 ;  /* 0x000000011717a824 */ /* 0x000fe200078e0a1d */
[C---:B----4-:R-:W-:Y:S02]  /*14ac0*/  ISETP.GT.U32.AND P3, PT, R29.reuse, R9, PT ;  /* 0x000000091d00720c */ /* 0x050fe40003f64070 */
[----:B-----5:R-:W-:Y:S02]  /*14ad0*/  ISETP.GE.AND P1, PT, R20, RZ, PT ;  /* 0x000000ff1400720c */ /* 0x020fe40003f26270 */
[----:B------:R-:W3:Y:S01]  /*14ae0*/  LDL.LU R20, [R1+0x94] ;  /* 0x0000940001147983 */ /* 0x000ee20000300800 */
[C---:B--2---:R-:W-:Y:S02]  /*14af0*/  ISETP.GT.U32.AND P4, PT, R29.reuse, R22, PT ;  /* 0x000000161d00720c */ /* 0x044fe40003f84070 */
[----:B------:R-:W-:Y:S02]  /*14b00*/  IABS R17, R17 ;  /* 0x0000001100117213 */ /* 0x000fe40000000000 */
[----:B------:R-:W-:-:S03]  /*14b10*/  ISETP.GT.U32.AND P6, PT, R29, R12, PT ;  /* 0x0000000c1d00720c */ /* 0x000fc60003fc4070 */
[----:B------:R-:W-:-:S03]  /*14b20*/  IMAD.MOV.U32 R25, RZ, RZ, R17 ;  /* 0x000000ffff197224 */ /* 0x000fc600078e0011 */
[----:B------:R-:W-:-:S03]  /*14b30*/  @!P1 IMAD.MOV R18, RZ, RZ, -R18 ;  /* 0x000000ffff129224 */ /* 0x000fc600078e0a12 */
[--C-:B------:R-:W-:Y:S01]  /*14b40*/  @!P4 IMAD.IADD R22, R22, 0x1, -R29.reuse ;  /* 0x000000011616c824 */ /* 0x100fe200078e0a1d */
[----:B------:R-:W-:Y:S02]  /*14b50*/  ISETP.GE.AND P5, PT, R19, RZ, PT ;  /* 0x000000ff1300720c */ /* 0x000fe40003fa6270 */
[----:B------:R-:W2:Y:S04]  /*14b60*/  LDL.LU R19, [R1+0x90] ;  /* 0x0000900001137983 */ /* 0x000ea80000300800 */
[----:B------:R-:W4:Y:S01]  /*14b70*/  LDL.LU R17, [R1+0x8c] ;  /* 0x00008c0001117983 */ /* 0x000f220000300800 */
[----:B------:R-:W-:Y:S01]  /*14b80*/  ISETP.GE.AND P2, PT, R15, RZ, PT ;  /* 0x000000ff0f00720c */ /* 0x000fe20003f46270 */
[----:B------:R-:W-:-:S05]  /*14b90*/  @!P3 IMAD.IADD R9, R9, 0x1, -R29 ;  /* 0x000000010909b824 */ /* 0x000fca00078e0a1d */
[----:B------:R-:W-:Y:S02]  /*14ba0*/  @!P5 IMAD.MOV R16, RZ, RZ, -R16 ;  /* 0x000000ffff10d224 */ /* 0x000fe400078e0a10 */
[----:B------:R-:W-:-:S05]  /*14bb0*/  @!P6 IMAD.IADD R12, R12, 0x1, -R29 ;  /* 0x000000010c0ce824 */ /* 0x000fca00078e0a1d */
[----:B------:R-:W-:Y:S01]  /*14bc0*/  @!P2 IMAD.MOV R14, RZ, RZ, -R14 ;  /* 0x000000ffff0ea224 */ /* 0x000fe200078e0a0e */
[----:B------:R-:W-:Y:S02]  /*14bd0*/  ISETP.GE.AND P3, PT, R11, RZ, PT ;  /* 0x000000ff0b00720c */ /* 0x000fe40003f66270 */
[----:B------:R-:W-:Y:S02]  /*14be0*/  ISETP.GE.AND P4, PT, R10, RZ, PT ;  /* 0x000000ff0a00720c */ /* 0x000fe40003f86270 */
[----:B------:R-:W5:Y:S04]  /*14bf0*/  LDL.LU R10, [R1+0x88] ;  /* 0x00008800010a7983 */ /* 0x000f680000300800 */
[----:B------:R-:W5:Y:S04]  /*14c00*/  LDL.LU R11, [R1+0x84] ;  /* 0x00008400010b7983 */ /* 0x000f680000300800 */
[----:B------:R0:W-:Y:S01]  /*14c10*/  STL [R1+0x268], R18 ;  /* 0x0002681201007387 */ /* 0x0001e20000100800 */
[----:B------:R-:W-:-:S03]  /*14c20*/  ISETP.GE.AND P6, PT, R21, RZ, PT ;  /* 0x000000ff1500720c */ /* 0x000fc60003fc6270 */
[----:B------:R-:W5:Y:S04]  /*14c30*/  LDL R21, [R1+0x7414] ;  /* 0x0074140001157983 */ /* 0x000f680000100800 */
[----:B------:R1:W-:Y:S04]  /*14c40*/  STL [R1+0x264], R16 ;  /* 0x0002641001007387 */ /* 0x0003e80000100800 */
[----:B0-----:R-:W5:Y:S04]  /*14c50*/  LDL R18, [R1+0x7418] ;  /* 0x0074180001127983 */ /* 0x001f680000100800 */
[----:B-1----:R-:W5:Y:S04]  /*14c60*/  LDL R16, [R1+0x741c] ;  /* 0x00741c0001107983 */ /* 0x002f680000100800 */
[----:B------:R0:W-:Y:S01]  /*14c70*/  STL [R1+0x260], R14 ;  /* 0x0002600e01007387 */ /* 0x0001e20000100800 */
[----:B------:R-:W-:Y:S01]  /*14c80*/  ISETP.GT.U32.AND P0, PT, R29, R13, PT ;  /* 0x0000000d1d00720c */ /* 0x000fe20003f04070 */
[----:B------:R-:W-:-:S02]  /*14c90*/  @!P3 IMAD.MOV R6, RZ, RZ, -R6 ;  /* 0x000000ffff06b224 */ /* 0x000fc400078e0a06 */
[----:B------:R-:W-:Y:S01]  /*14ca0*/  IMAD.HI.U32 R15, R28, R25, RZ ;  /* 0x000000191c0f7227 */ /* 0x000fe200078e00ff */
[----:B------:R-:W5:Y:S03]  /*14cb0*/  LDL R24, [R1+0x7424] ;  /* 0x0074240001187983 */ /* 0x000f660000100800 */
[----:B0-----:R-:W-:Y:S02]  /*14cc0*/  IMAD.MOV.U32 R14, RZ, RZ, R7 ;  /* 0x000000ffff0e7224 */ /* 0x001fe400078e0007 */
[----:B------:R-:W5:Y:S04]  /*14cd0*/  LDL R7, [R1+0x7420] ;  /* 0x0074200001077983 */ /* 0x000f680000100800 */
[----:B------:R-:W-:Y:S01]  /*14ce0*/  @!P0 IMAD.IADD R13, R13, 0x1, -R29 ;  /* 0x000000010d0d8824 */ /* 0x000fe200078e0a1d */
[----:B------:R-:W-:Y:S01]  /*14cf0*/  ISETP.GT.U32.AND P0, PT, R29, R8, PT ;  /* 0x000000081d00720c */ /* 0x000fe20003f04070 */
[----:B------:R0:W-:Y:S01]  /*14d00*/  STL [R1+0x25c], R6 ;  /* 0x00025c0601007387 */ /* 0x0001e20000100800 */
[----:B------:R-:W-:-:S02]  /*14d10*/  @!P4 IMAD.MOV R14, RZ, RZ, -R14 ;  /* 0x000000ffff0ec224 */ /* 0x000fc400078e0a0e */
[----:B------:R-:W-:Y:S02]  /*14d20*/  IMAD.MOV R15, RZ, RZ, -R15 ;  /* 0x000000ffff0f7224 */ /* 0x000fe400078e0a0f */
[----:B0-----:R-:W-:Y:S01]  /*14d30*/  IMAD.MOV.U32 R6, RZ, RZ, R5 ;  /* 0x000000ffff067224 */ /* 0x001fe200078e0005 */
[----:B------:R0:W-:Y:S06]  /*14d40*/  STL [R1+0x258], R14 ;  /* 0x0002580e01007387 */ /* 0x0001ec0000100800 */
[----:B------:R-:W-:Y:S02]  /*14d50*/  @!P0 IMAD.IADD R8, R8, 0x1, -R29 ;  /* 0x0000000108088824 */ /* 0x000fe400078e0a1d */
[----:B------:R-:W-:Y:S01]  /*14d60*/  @!P6 IMAD.MOV R6, RZ, RZ, -R6 ;  /* 0x000000ffff06e224 */ /* 0x000fe200078e0a06 */
[C---:B------:R-:W-:Y:S01]  /*14d70*/  ISETP.GT.U32.AND P0, PT, R29.reuse, R13, PT ;  /* 0x0000000d1d00720c */ /* 0x040fe20003f04070 */
[C---:B------:R-:W-:Y:S01]  /*14d80*/  IMAD R5, R29.reuse, R15, R25 ;  /* 0x0000000f1d057224 */ /* 0x040fe200078e0219 */
[C---:B------:R-:W-:Y:S01]  /*14d90*/  ISETP.GT.U32.AND P1, PT, R29.reuse, R23, PT ;  /* 0x000000171d00720c */ /* 0x040fe20003f24070 */
[----:B0-----:R-:W5:Y:S04]  /*14da0*/  LDL R14, [R1+0x7428] ;  /* 0x00742800010e7983 */ /* 0x001f680000100800 */
[----:B------:R-:W5:Y:S04]  /*14db0*/  LDL.LU R25, [R1+0x76cc] ;  /* 0x0076cc0001197983 */ /* 0x000f680000300800 */
[----:B------:R-:W5:Y:S04]  /*14dc0*/  LDL.LU R15, [R1+0x76c8] ;  /* 0x0076c800010f7983 */ /* 0x000f680000300800 */
[----:B------:R0:W-:Y:S04]  /*14dd0*/  STL [R1+0x254], R6 ;  /* 0x0002540601007387 */ /* 0x0001e80000100800 */
[----:B0-----:R-:W5:Y:S01]  /*14de0*/  LDL.LU R6, [R1+0x76c4] ;  /* 0x0076c40001067983 */ /* 0x001f620000300800 */
[----:B------:R-:W-:Y:S01]  /*14df0*/  ISETP.GT.U32.AND P5, PT, R29, R8, PT ;  /* 0x000000081d00720c */ /* 0x000fe20003fa4070 */
[----:B------:R-:W-:-:S02]  /*14e00*/  @!P0 IMAD.IADD R13, R13, 0x1, -R29 ;  /* 0x000000010d0d8824 */ /* 0x000fc400078e0a1d */
[----:B------:R-:W-:-:S10]  /*14e10*/  @!P1 IMAD.IADD R23, R23, 0x1, -R29 ;  /* 0x0000000117179824 */ /* 0x000fd400078e0a1d */
[----:B------:R-:W-:Y:S01]  /*14e20*/  @!P5 IMAD.IADD R8, R8, 0x1, -R29 ;  /* 0x000000010808d824 */ /* 0x000fe200078e0a1d */
[----:B---3--:R-:W-:-:S13]  /*14e30*/  ISETP.GT.U32.AND P6, PT, R29, R20, PT ;  /* 0x000000141d00720c */ /* 0x008fda0003fc4070 */
[----:B------:R-:W-:Y:S01]  /*14e40*/  @!P6 IMAD.IADD R20, R20, 0x1, -R29 ;  /* 0x000000011414e824 */ /* 0x000fe200078e0a1d */
[C---:B--2---:R-:W-:Y:S02]  /*14e50*/  ISETP.GT.U32.AND P0, PT, R29.reuse, R19, PT ;  /* 0x000000131d00720c */ /* 0x044fe40003f04070 */
[----:B----4-:R-:W-:-:S11]  /*14e60*/  ISETP.GT.U32.AND P1, PT, R29, R17, PT ;  /* 0x000000111d00720c */ /* 0x010fd60003f24070 */
[--C-:B------:R-:W-:Y:S02]  /*14e70*/  @!P0 IMAD.IADD R19, R19, 0x1, -R29.reuse ;  /* 0x0000000113138824 */ /* 0x100fe400078e0a1d */
[----:B------:R-:W-:Y:S01]  /*14e80*/  @!P1 IMAD.IADD R17, R17, 0x1, -R29 ;  /* 0x0000000111119824 */ /* 0x000fe200078e0a1d */
[----:B-----5:R-:W-:Y:S02]  /*14e90*/  ISETP.GE.AND P5, PT, R21, RZ, PT ;  /* 0x000000ff1500720c */ /* 0x020fe40003fa6270 */
[----:B------:R-:W2:Y:S01]  /*14ea0*/  LDL.LU R21, [R1+0xb8] ;  /* 0x0000b80001157983 */ /* 0x000ea20000300800 */
[----:B------:R-:W-:Y:S02]  /*14eb0*/  ISETP.GE.AND P6, PT, R18, RZ, PT ;  /* 0x000000ff1200720c */ /* 0x000fe40003fc6270 */
[----:B------:R-:W-:Y:S02]  /*14ec0*/  ISETP.GE.AND P0, PT, R16, RZ, PT ;  /* 0x000000ff1000720c */ /* 0x000fe40003f06270 */
[----:B------:R-:W3:Y:S04]  /*14ed0*/  LDL.LU R16, [R1+0xb4] ;  /* 0x0000b40001107983 */ /* 0x000ee80000300800 */
[----:B------:R-:W4:Y:S01]  /*14ee0*/  LDL.LU R18, [R1+0xb0] ;  /* 0x0000b00001127983 */ /* 0x000f220000300800 */
[----:B------:R-:W-:-:S03]  /*14ef0*/  ISETP.GE.AND P1, PT, R7, RZ, PT ;  /* 0x000000ff0700720c */ /* 0x000fc60003f26270 */
[----:B------:R-:W5:Y:S01]  /*14f00*/  LDL R7, [R1+0x742c] ;  /* 0x00742c0001077983 */ /* 0x000f620000100800 */
[C---:B------:R-:W-:Y:S02]  /*14f10*/  ISETP.GT.U32.AND P2, PT, R29.reuse, R9, PT ;  /* 0x000000091d00720c */ /* 0x040fe40003f44070 */
[C---:B------:R-:W-:Y:S02]  /*14f20*/  ISETP.GT.U32.AND P3, PT, R29.reuse, R22, PT ;  /* 0x000000161d00720c */ /* 0x040fe40003f64070 */
[----:B------:R-:W-:-:S09]  /*14f30*/  ISETP.GT.U32.AND P4, PT, R29, R12, PT ;  /* 0x0000000c1d00720c */ /* 0x000fd20003f84070 */
[--C-:B------:R-:W-:Y:S01]  /*14f40*/  @!P2 IMAD.IADD R9, R9, 0x1, -R29.reuse ;  /* 0x000000010909a824 */ /* 0x100fe200078e0a1d */
[C---:B------:R-:W-:Y:S01]  /*14f50*/  ISETP.GT.U32.AND P2, PT, R29.reuse, R10, PT ;  /* 0x0000000a1d00720c */ /* 0x040fe20003f44070 */
[--C-:B------:R-:W-:Y:S01]  /*14f60*/  @!P3 IMAD.IADD R22, R22, 0x1, -R29.reuse ;  /* 0x000000011616b824 */ /* 0x100fe200078e0a1d */
[----:B------:R-:W-:Y:S01]  /*14f70*/  ISETP.GT.U32.AND P3, PT, R29, R11, PT ;  /* 0x0000000b1d00720c */ /* 0x000fe20003f64070 */
[----:B------:R-:W-:Y:S02]  /*14f80*/  @!P4 IMAD.IADD R12, R12, 0x1, -R29 ;  /* 0x000000010c0cc824 */ /* 0x000fe400078e0a1d */
[----:B------:R-:W-:-:S08]  /*14f90*/  @!P5 IMAD.MOV R13, RZ, RZ, -R13 ;  /* 0x000000ffff0dd224 */ /* 0x000fd000078e0a0d */
[--C-:B------:R-:W-:Y:S01]  /*14fa0*/  @!P2 IMAD.IADD R10, R10, 0x1, -R29.reuse ;  /* 0x000000010a0aa824 */ /* 0x100fe200078e0a1d */
[----:B------:R-:W-:Y:S01]  /*14fb0*/  ISETP.GE.AND P2, PT, R24, RZ, PT ;  /* 0x000000ff1800720c */ /* 0x000fe20003f46270 */
[----:B------:R-:W-:Y:S01]  /*14fc0*/  @!P3 IMAD.IADD R11, R11, 0x1, -R29 ;  /* 0x000000010b0bb824 */ /* 0x000fe200078e0a1d */
[----:B------:R-:W-:Y:S02]  /*14fd0*/  ISETP.GE.AND P3, PT, R14, RZ, PT ;  /* 0x000000ff0e00720c */ /* 0x000fe40003f66270 */
[----:B------:R-:W2:Y:S01]  /*14fe0*/  LDL R14, [R1+0x74b8] ;  /* 0x0074b800010e7983 */ /* 0x000ea20000100800 */
[----:B------:R-:W-:-:S03]  /*14ff0*/  ISETP.GT.U32.AND P4, PT, R29, R6, PT ;  /* 0x000000061d00720c */ /* 0x000fc60003f84070 */
[----:B------:R0:W-:Y:S01]  /*15000*/  STL [R1+0x250], R13 ;  /* 0x0002500d01007387 */ /* 0x0001e20000100800 */
[----:B------:R-:W-:Y:S02]  /*15010*/  @!P6 IMAD.MOV R23, RZ, RZ, -R23 ;  /* 0x000000ffff17e224 */ /* 0x000fe400078e0a17 */
[----:B------:R-:W-:Y:S02]  /*15020*/  @!P1 IMAD.MOV R22, RZ, RZ, -R22 ;  /* 0x000000ffff169224 */ /* 0x000fe400078e0a16 */
[----:B0-----:R-:W-:-:S05]  /*15030*/  IMAD.MOV.U32 R13, RZ, RZ, R9 ;  /* 0x000000ffff0d7224 */ /* 0x001fca00078e0009 */
[----:B------:R-:W-:Y:S01]  /*15040*/  @!P4 IMAD.IADD R6, R6, 0x1, -R29 ;  /* 0x000000010606c824 */ /* 0x000fe200078e0a1d */
[----:B------:R-:W-:Y:S01]  /*15050*/  ISETP.GT.U32.AND P4, PT, R29, R20, PT ;  /* 0x000000141d00720c */ /* 0x000fe20003f84070 */
[----:B------:R-:W-:Y:S01]  /*15060*/  @!P0 IMAD.MOV R13, RZ, RZ, -R13 ;  /* 0x000000ffff0d8224 */ /* 0x000fe200078e0a0d */
[----:B------:R-:W2:Y:S01]  /*15070*/  LDL R9, [R1+0x7430] ;  /* 0x0074300001097983 */ /* 0x000ea20000100800 */
[----:B------:R-:W-:-:S03]  /*15080*/  @!P2 IMAD.MOV R12, RZ, RZ, -R12 ;  /* 0x000000ffff0ca224 */ /* 0x000fc600078e0a0c */
[----:B------:R0:W-:Y:S01]  /*15090*/  STL [R1+0x24c], R23 ;  /* 0x00024c1701007387 */ /* 0x0001e20000100800 */
[----:B------:R-:W-:-:S03]  /*150a0*/  @!P3 IMAD.MOV R8, RZ, RZ, -R8 ;  /* 0x000000ffff08b224 */ /* 0x000fc600078e0a08 */
[----:B------:R-:W2:Y:S04]  /*150b0*/  LDL R24, [R1+0x7434] ;  /* 0x0074340001187983 */ /* 0x000ea80000100800 */
[----:B------:R1:W-:Y:S04]  /*150c0*/  STL [R1+0x248], R13 ;  /* 0x0002480d01007387 */ /* 0x0003e80000100800 */
[----:B0-----:R-:W2:Y:S01]  /*150d0*/  LDL R23, [R1+0x743c] ;  /* 0x00743c0001177983 */ /* 0x001ea20000100800 */
[----:B------:R-:W-:-:S03]  /*150e0*/  @!P4 IMAD.IADD R20, R20, 0x1, -R29 ;  /* 0x000000011414c824 */ /* 0x000fc600078e0a1d */
[----:B-1----:R-:W2:Y:S04]  /*150f0*/  LDL R13, [R1+0x7438] ;  /* 0x00743800010d7983 */ /* 0x002ea80000100800 */
[----:B------:R0:W-:Y:S04]  /*15100*/  STL [R1+0x244], R22 ;  /* 0x0002441601007387 */ /* 0x0001e80000100800 */
[----:B0-----:R-:W2:Y:S04]  /*15110*/  LDL R22, [R1+0x7440] ;  /* 0x0074400001167983 */ /* 0x001ea80000100800 */
[----:B------:R0:W-:Y:S04]  /*15120*/  STL [R1+0x240], R12 ;  /* 0x0002400c01007387 */ /* 0x0001e80000100800 */
[----:B0-----:R-:W2:Y:S04]  /*15130*/  LDL.LU R12, [R1+0x76c0] ;  /* 0x0076c000010c7983 */ /* 0x001ea80000300800 */
[----:B------:R0:W-:Y:S04]  /*15140*/  STL [R1+0x23c], R8 ;  /* 0x00023c0801007387 */ /* 0x0001e80000100800 */
[----:B0-----:R-:W2:Y:S01]  /*15150*/  LDL.LU R8, [R1+0x76bc] ;  /* 0x0076bc0001087983 */ /* 0x001ea20000300800 */
[----:B-----5:R-:W-:-:S03]  /*15160*/  ISETP.GE.AND P4, PT, R7, RZ, PT ;  /* 0x000000ff0700720c */ /* 0x020fc60003f86270 */
[----:B------:R-:W5:Y:S01]  /*15170*/  LDL.LU R7, [R1+0x76b8] ;  /* 0x0076b80001077983 */ /* 0x000f620000300800 */
[C---:B------:R-:W-:Y:S02]  /*15180*/  ISETP.GT.U32.AND P5, PT, R29.reuse, R19, PT ;  /* 0x000000131d00720c */ /* 0x040fe40003fa4070 */
[C---:B------:R-:W-:Y:S02]  /*15190*/  ISETP.GT.U32.AND P0, PT, R29.reuse, R17, PT ;  /* 0x000000111d00720c */ /* 0x040fe40003f04070 */
[C---:B------:R-:W-:Y:S02]  /*151a0*/  ISETP.GT.U32.AND P1, PT, R29.reuse, R10, PT ;  /* 0x0000000a1d00720c */ /* 0x040fe40003f24070 */
[C---:B------:R-:W-:Y:S02]  /*151b0*/  ISETP.GT.U32.AND P2, PT, R29.reuse, R11, PT ;  /* 0x0000000b1d00720c */ /* 0x040fe40003f44070 */
[----:B------:R-:W-:-:S05]  /*151c0*/  ISETP.GT.U32.AND P6, PT, R29, R6, PT ;  /* 0x000000061d00720c */ /* 0x000fca0003fc4070 */
[--C-:B------:R-:W-:Y:S01]  /*151d0*/  @!P5 IMAD.IADD R19, R19, 0x1, -R29.reuse ;  /* 0x000000011313d824 */ /* 0x100fe200078e0a1d */
[----:B---3--:R-:W-:Y:S01]  /*151e0*/  ISETP.GT.U32.AND P5, PT, R29, R16, PT ;  /* 0x000000101d00720c */ /* 0x008fe20003fa4070 */
[--C-:B------:R-:W-:Y:S01]  /*151f0*/  @!P0 IMAD.IADD R17, R17, 0x1, -R29.reuse ;  /* 0x0000000111118824 */ /* 0x100fe200078e0a1d */
[----:B----4-:R-:W-:Y:S01]  /*15200*/  ISETP.GT.U32.AND P0, PT, R29, R18, PT ;  /* 0x000000121d00720c */ /* 0x010fe20003f04070 */
[--C-:B------:R-:W-:Y:S02]  /*15210*/  @!P1 IMAD.IADD R10, R10, 0x1, -R29.reuse ;  /* 0x000000010a0a9824 */ /* 0x100fe400078e0a1d */
[--C-:B------:R-:W-:Y:S02]  /*15220*/  @!P2 IMAD.IADD R11, R11, 0x1, -R29.reuse ;  /* 0x000000010b0ba824 */ /* 0x100fe400078e0a1d */
[----:B------:R-:W-:-:S06]  /*15230*/  @!P6 IMAD.IADD R6, R6, 0x1, -R29 ;  /* 0x000000010606e824 */ /* 0x000fcc00078e0a1d */
[--C-:B------:R-:W-:Y:S02]  /*15240*/  @!P5 IMAD.IADD R16, R16, 0x1, -R29.reuse ;  /* 0x000000011010d824 */ /* 0x100fe400078e0a1d */
[----:B------:R-:W-:Y:S02]  /*15250*/  @!P0 IMAD.IADD R18, R18, 0x1, -R29 ;  /* 0x0000000112128824 */ /* 0x000fe400078e0a1d */
[----:B------:R-:W-:Y:S01]  /*15260*/  @!P4 IMAD.MOV R20, RZ, RZ, -R20 ;  /* 0x000000ffff14c224 */ /* 0x000fe200078e0a14 */
[----:B--2---:R-:W-:Y:S02]  /*15270*/  IABS R14, R14 ;  /* 0x0000000e000e7213 */ /* 0x004fe40000000000 */
[----:B------:R-:W-:Y:S02]  /*15280*/  ISETP.GE.AND P6, PT, R9, RZ, PT ;  /* 0x000000ff0900720c */ /* 0x000fe40003fc6270 */
[----:B------:R-:W2:Y:S01]  /*15290*/  LDL.LU R9, [R1+0x76b4] ;  /* 0x0076b40001097983 */ /* 0x000ea20000300800 */
[----:B------:R-:W-:-:S03]  /*152a0*/  ISETP.GE.AND P5, PT, R24, RZ, PT ;  /* 0x000000ff1800720c */ /* 0x000fc60003fa6270 */
[----:B------:R0:W-:Y:S07]  /*152b0*/  STL [R1+0x238], R20 ;  /* 0x0002381401007387 */ /* 0x0001ee0000100800 */
[----:B------:R-:W-:Y:S01]  /*152c0*/  @!P6 IMAD.MOV R19, RZ, RZ, -R19 ;  /* 0x000000ffff13e224 */ /* 0x000fe200078e0a13 */
[----:B------:R-:W3:Y:S04]  /*152d0*/  LDL R24, [R1+0x7444] ;  /* 0x0074440001187983 */ /* 0x000ee80000100800 */
[----:B0-----:R-:W4:Y:S01]  /*152e0*/  LDL R20, [R1+0x7448] ;  /* 0x0074480001147983 */ /* 0x001f220000100800 */
[----:B------:R-:W-:Y:S01]  /*152f0*/  ISETP.GE.AND P0, PT, R13, RZ, PT ;  /* 0x000000ff0d00720c */ /* 0x000fe20003f06270 */
[----:B------:R-:W-:-:S02]  /*15300*/  @!P5 IMAD.MOV R17, RZ, RZ, -R17 ;  /* 0x000000ffff11d224 */ /* 0x000fc400078e0a11 */
[----:B------:R0:W-:Y:S01]  /*15310*/  STL [R1+0x234], R19 ;  /* 0x0002341301007387 */ /* 0x0001e20000100800 */
[----:B------:R-:W-:-:S03]  /*15320*/  IMAD.HI.U32 R13, R28, R14, RZ ;  /* 0x0000000e1c0d7227 */ /* 0x000fc600078e00ff */
[----:B0-----:R-:W3:Y:S06]  /*15330*/  LDL R19, [R1+0x744c] ;  /* 0x00744c0001137983 */ /* 0x001eec0000100800 */
[----:B------:R-:W-:Y:S01]  /*15340*/  @!P0 IMAD.MOV R10, RZ, RZ, -R10 ;  /* 0x000000ffff0a8224 */ /* 0x000fe200078e0a0a */
[----:B------:R0:W-:Y:S01]  /*15350*/  STL [R1+0x230], R17 ;  /* 0x0002301101007387 */ /* 0x0001e20000100800 */
[----:B------:R-:W-:-:S03]  /*15360*/  IMAD.MOV R13, RZ, RZ, -R13 ;  /* 0x000000ffff0d7224 */ /* 0x000fc600078e0a0d */
[----:B0-----:R-:W3:Y:S01]  /*15370*/  LDL R17, [R1+0x7450] ;  /* 0x0074500001117983 */ /* 0x001ee20000100800 */
[----:B------:R-:W-:-:S13]  /*15380*/  ISETP.GT.U32.AND P2, PT, R29, R8, PT ;  /* 0x000000081d00720c */ /* 0x000fda0003f44070 */
[----:B------:R-:W-:Y:S01]  /*15390*/  @!P2 IMAD.IADD R8, R8, 0x1, -R29 ;  /* 0x000000010808a824 */ /* 0x000fe200078e0a1d */
[----:B------:R-:W-:Y:S02]  /*153a0*/  ISETP.GE.AND P2, PT, R22, RZ, PT ;  /* 0x000000ff1600720c */ /* 0x000fe40003f46270 */
[----:B------:R-:W4:Y:S01]  /*153b0*/  LDL R22, [R1+0x7458] ;  /* 0x0074580001167983 */ /* 0x000f220000100800 */
[----:B-----5:R-:W-:-:S13]  /*153c0*/  ISETP.GT.U32.AND P1, PT, R29, R7, PT ;  /* 0x000000071d00720c */ /* 0x020fda0003f24070 */
[----:B------:R-:W-:Y:S01]  /*153d0*/  @!P1 IMAD.IADD R7, R7, 0x1, -R29 ;  /* 0x0000000107079824 */ /* 0x000fe200078e0a1d */
[----:B------:R-:W-:Y:S02]  /*153e0*/  ISETP.GE.AND P1, PT, R23, RZ, PT ;  /* 0x000000ff1700720c */ /* 0x000fe40003f26270 */
[----:B------:R-:W5:Y:S04]  /*153f0*/  LDL R23, [R1+0x7454] ;  /* 0x0074540001177983 */ /* 0x000f680000100800 */
[----:B------:R0:W-:Y:S07]  /*15400*/  STL [R1+0x22c], R10 ;  /* 0x00022c0a01007387 */ /* 0x0001ee0000100800 */
[----:B------:R-:W-:-:S02]  /*15410*/  @!P1 IMAD.MOV R11, RZ, RZ, -R11 ;  /* 0x000000ffff0b9224 */ /* 0x000fc400078e0a0b */
[----:B0-----:R-:W-:-:S03]  /*15420*/  IMAD.MOV.U32 R10, RZ, RZ, R6 ;  /* 0x000000ffff0a7224 */ /* 0x001fc600078e0006 */
[----:B------:R0:W-:Y:S01]  /*15430*/  STL [R1+0x228], R11 ;  /* 0x0002280b01007387 */ /* 0x0001e20000100800 */
[----:B------:R-:W-:Y:S02]  /*15440*/  @!P2 IMAD.MOV R10, RZ, RZ, -R10 ;  /* 0x000000ffff0aa224 */ /* 0x000fe400078e0a0a */
[C---:B------:R-:W-:Y:S01]  /*15450*/  IMAD R6, R29.reuse, R13, R14 ;  /* 0x0000000d1d067224 */ /* 0x040fe200078e020e */
[----:B0-----:R-:W4:Y:S04]  /*15460*/  LDL.LU R11, [R1+0x76b0] ;  /* 0x0076b000010b7983 */ /* 0x001f280000300800 */
[----:B------:R-:W5:Y:S04]  /*15470*/  LDL.LU R14, [R1+0x76ac] ;  /* 0x0076ac00010e7983 */ /* 0x000f680000300800 */
[----:B------:R-:W5:Y:S04]  /*15480*/  LDL.LU R13, [R1+0x76a8] ;  /* 0x0076a800010d7983 */ /* 0x000f680000300800 */
[----:B------:R0:W-:Y:S04]  /*15490*/  STL [R1+0x224], R10 ;  /* 0x0002240a01007387 */ /* 0x0001e80000100800 */
[----:B0-----:R-:W5:Y:S01]  /*154a0*/  LDL.LU R10, [R1+0x76a4] ;  /* 0x0076a400010a7983 */ /* 0x001f620000300800 */
[----:B------:R-:W-:-:S13]  /*154b0*/  ISETP.GT.U32.AND P3, PT, R29, R21, PT ;  /* 0x000000151d00720c */ /* 0x000fda0003f64070 */
[----:B------:R-:W-:Y:S01]  /*154c0*/  @!P3 IMAD.IADD R21, R21, 0x1, -R29 ;  /* 0x000000011515b824 */ /* 0x000fe200078e0a1d */
[C---:B--2---:R-:W-:Y:S02]  /*154d0*/  ISETP.GT.U32.AND P3, PT, R29.reuse, R9, PT ;  /* 0x000000091d00720c */ /* 0x044fe40003f64070 */
[----:B------:R-:W-:-:S11]  /*154e0*/  ISETP.GT.U32.AND P4, PT, R29, R16, PT ;  /* 0x000000101d00720c */ /* 0x000fd60003f84070 */
[--C-:B------:R-:W-:Y:S01]  /*154f0*/  @!P3 IMAD.IADD R9, R9, 0x1, -R29.reuse ;  /* 0x000000010909b824 */ /* 0x100fe200078e0a1d */
[----:B------:R-:W-:Y:S01]  /*15500*/  ISETP.GT.U32.AND P3, PT, R29, R21, PT ;  /* 0x000000151d00720c */ /* 0x000fe20003f64070 */
[----:B------:R-:W-:-:S03]  /*15510*/  @!P4 IMAD.IADD R16, R16, 0x1, -R29 ;  /* 0x000000011010c824 */ /* 0x000fc600078e0a1d */
[C---:B------:R-:W-:Y:S02]  /*15520*/  ISETP.GT.U32.AND P1, PT, R29.reuse, R9, PT ;  /* 0x000000091d00720c */ /* 0x040fe40003f24070 */
[----:B------:R-:W-:-:S07]  /*15530*/  ISETP.GT.U32.AND P4, PT, R29, R12, PT ;  /* 0x0000000c1d00720c */ /* 0x000fce0003f84070 */
[----:B------:R-:W-:-:S04]  /*15540*/  @!P3 IMAD.IADD R21, R21, 0x1, -R29 ;  /* 0x000000011515b824 */ /* 0x000fc800078e0a1d */
[--C-:B------:R-:W-:Y:S01]  /*15550*/  @!P1 IMAD.IADD R9, R9, 0x1, -R29.reuse ;  /* 0x0000000109099824 */ /* 0x100fe200078e0a1d */
[----:B---3--:R-:W-:Y:S01]  /*15560*/  ISETP.GE.AND P1, PT, R24, RZ, PT ;  /* 0x000000ff1800720c */ /* 0x008fe20003f26270 */
[----:B------:R-:W-:Y:S01]  /*15570*/  @!P4 IMAD.IADD R12, R12, 0x1, -R29 ;  /* 0x000000010c0cc824 */ /* 0x000fe200078e0a1d */
[----:B------:R-:W2:Y:S01]  /*15580*/  LDL.LU R24, [R1+0x76a0] ;  /* 0x0076a00001187983 */ /* 0x000ea20000300800 */
[----:B------:R-:W-:Y:S02]  /*15590*/  ISETP.GE.AND P4, PT, R17, RZ, PT ;  /* 0x000000ff1100720c */ /* 0x000fe40003f86270 */
[C---:B----4-:R-:W-:Y:S02]  /*155a0*/  ISETP.GT.U32.AND P3, PT, R29.reuse, R11, PT ;  /* 0x0000000b1d00720c */ /* 0x050fe40003f64070 */
[----:B-----5:R-:W-:-:S11]  /*155b0*/  ISETP.GT.U32.AND P2, PT, R29, R10, PT ;  /* 0x0000000a1d00720c */ /* 0x020fd60003f44070 */
[--C-:B------:R-:W-:Y:S01]  /*155c0*/  @!P3 IMAD.IADD R11, R11, 0x1, -R29.reuse ;  /* 0x000000010b0bb824 */ /* 0x100fe200078e0a1d */
[----:B------:R-:W-:Y:S01]  /*155d0*/  ISETP.GE.AND P3, PT, R19, RZ, PT ;  /* 0x000000ff1300720c */ /* 0x000fe20003f66270 */
[----:B------:R-:W-:Y:S01]  /*155e0*/  @!P2 IMAD.IADD R10, R10, 0x1, -R29 ;  /* 0x000000010a0aa824 */ /* 0x000fe200078e0a1d */
[----:B------:R-:W-:Y:S02]  /*155f0*/  ISETP.GE.AND P2, PT, R20, RZ, PT ;  /* 0x000000ff1400720c */ /* 0x000fe40003f46270 */
[----:B------:R-:W3:Y:S04]  /*15600*/  LDL.LU R20, [R1+0x769c] ;  /* 0x00769c0001147983 */ /* 0x000ee80000300800 */
[----:B------:R-:W4:Y:S04]  /*15610*/  LDL.LU R19, [R1+0x7698] ;  /* 0x0076980001137983 */ /* 0x000f280000300800 */
[----:B------:R-:W5:Y:S01]  /*15620*/  LDL R17, [R1+0x745c] ;  /* 0x00745c0001117983 */ /* 0x000f620000100800 */
[----:B------:R-:W-:-:S02]  /*15630*/  ISETP.GT.U32.AND P5, PT, R29, R18, PT ;  /* 0x000000121d00720c */ /* 0x000fc40003fa4070 */
[C---:B------:R-:W-:Y:S02]  /*15640*/  ISETP.GT.U32.AND P0, PT, R29.reuse, R7, PT ;  /* 0x000000071d00720c */ /* 0x040fe40003f04070 */
[----:B------:R-:W-:Y:S01]  /*15650*/  ISETP.GT.U32.AND P6, PT, R29, R8, PT ;  /* 0x000000081d00720c */ /* 0x000fe20003fc4070 */
[----:B------:R-:W-:-:S08]  /*15660*/  @!P1 IMAD.MOV R21, RZ, RZ, -R21 ;  /* 0x000000ffff159224 */ /* 0x000fd000078e0a15 */
[--C-:B------:R-:W-:Y:S01]  /*15670*/  @!P5 IMAD.IADD R18, R18, 0x1, -R29.reuse ;  /* 0x000000011212d824 */ /* 0x100fe200078e0a1d */
[----:B------:R-:W-:Y:S01]  /*15680*/  ISETP.GT.U32.AND P5, PT, R29, R13, PT ;  /* 0x0000000d1d00720c */ /* 0x000fe20003fa4070 */
[--C-:B------:R-:W-:Y:S01]  /*15690*/  @!P0 IMAD.IADD R7, R7, 0x1, -R29.reuse ;  /* 0x0000000107078824 */ /* 0x100fe200078e0a1d */
[----:B------:R-:W-:Y:S01]  /*156a0*/  ISETP.GT.U32.AND P0, PT, R29, R14, PT ;  /* 0x0000000e1d00720c */ /* 0x000fe20003f04070 */
[----:B------:R-:W-:Y:S01]  /*156b0*/  @!P2 IMAD.MOV R16, RZ, RZ, -R16 ;  /* 0x000000ffff10a224 */ /* 0x000fe200078e0a10 */
[----:B------:R0:W-:Y:S01]  /*156c0*/  STL [R1+0x220], R21 ;  /* 0x0002201501007387 */ /* 0x0001e20000100800 */
[----:B------:R-:W-:Y:S02]  /*156d0*/  @!P3 IMAD.MOV R18, RZ, RZ, -R18 ;  /* 0x000000ffff12b224 */ /* 0x000fe400078e0a12 */
[----:B------:R-:W-:-:S06]  /*156e0*/  @!P6 IMAD.IADD R8, R8, 0x1, -R29 ;  /* 0x000000010808e824 */ /* 0x000fcc00078e0a1d */
[--C-:B------:R-:W-:Y:S01]  /*156f0*/  @!P5 IMAD.IADD R13, R13, 0x1, -R29.reuse ;  /* 0x000000010d0dd824 */ /* 0x100fe200078e0a1d */
[----:B0-----:R-:W2:Y:S01]  /*15700*/  LDL R21, [R1+0x7460] ;  /* 0x0074600001157983 */ /* 0x001ea20000100800 */
[----:B------:R-:W-:Y:S01]  /*15710*/  ISETP.GE.AND P5, PT, R23, RZ, PT ;  /* 0x000000ff1700720c */ /* 0x000fe20003fa6270 */
[----:B------:R-:W-:Y:S02]  /*15720*/  @!P0 IMAD.IADD R14, R14, 0x1, -R29 ;  /* 0x000000010e0e8824 */ /* 0x000fe400078e0a1d */
[----:B------:R0:W-:Y:S01]  /*15730*/  STL [R1+0x21c], R16 ;  /* 0x00021c1001007387 */ /* 0x0001e20000100800 */
[----:B------:R-:W-:Y:S02]  /*15740*/  ISETP.GE.AND P0, PT, R22, RZ, PT ;  /* 0x000000ff1600720c */ /* 0x000fe40003f06270 */
[----:B------:R-:W-:Y:S01]  /*15750*/  ISETP.GT.U32.AND P1, PT, R29, R10, PT ;  /* 0x0000000a1d00720c */ /* 0x000fe20003f24070 */
[----:B------:R-:W2:Y:S01]  /*15760*/  LDL R23, [R1+0x7464] ;  /* 0x0074640001177983 */ /* 0x000ea20000100800 */
[----:B0-----:R-:W-:-:S03]  /*15770*/  IMAD.MOV.U32 R16, RZ, RZ, R7 ;  /* 0x000000ffff107224 */ /* 0x001fc600078e0007 */
[----:B------:R-:W2:Y:S01]  /*15780*/  LDL R7, [R1+0x375c] ;  /* 0x00375c0001077983 */ /* 0x000ea20000100800 */
[----:B------:R-:W-:-:S03]  /*15790*/  @!P4 IMAD.MOV R16, RZ, RZ, -R16 ;  /* 0x000000ffff10c224 */ /* 0x000fc600078e0a10 */
[----:B------:R0:W-:Y:S04]  /*157a0*/  STL [R1+0x218], R18 ;  /* 0x0002181201007387 */ /* 0x0001e80000100800 */
[----:B------:R-:W2:Y:S01]  /*157b0*/  LDL R22, [R1+0x7470] ;  /* 0x0074700001167983 */ /* 0x000ea20000100800 */
[----:B0-----:R-:W-:-:S03]  /*157c0*/  IMAD.MOV.U32 R18, RZ, RZ, R8 ;  /* 0x000000ffff127224 */ /* 0x001fc600078e0008 */
[----:B------:R-:W2:Y:S04]  /*157d0*/  LDL R8, [R1+0x7468] ;  /* 0x0074680001087983 */ /* 0x000ea80000100800 */
[----:B------:R0:W-:Y:S01]  /*157e0*/  STL [R1+0x214], R16 ;  /* 0x0002141001007387 */ /* 0x0001e20000100800 */
[----:B------:R-:W-:Y:S02]  /*157f0*/  @!P5 IMAD.MOV R18, RZ, RZ, -R18 ;  /* 0x000000ffff12d224 */ /* 0x000fe400078e0a12 */
[----:B0-----:R-:W-:Y:S02]  /*15800*/  IMAD.MOV.U32 R16, RZ, RZ, R9 ;  /* 0x000000ffff107224 */ /* 0x001fe400078e0009 */
[----:B------:R-:W2:Y:S02]  /*15810*/  LDL R9, [R1+0x746c] ;  /* 0x00746c0001097983 */ /* 0x000ea40000100800 */
[----:B------:R-:W-:-:S02]  /*15820*/  @!P0 IMAD.MOV R16, RZ, RZ, -R16 ;  /* 0x000000ffff108224 */ /* 0x000fc400078e0a10 */
[----:B------:R0:W-:Y:S01]  /*15830*/  STL [R1+0x210], R18 ;  /* 0x0002101201007387 */ /* 0x0001e20000100800 */
[----:B------:R-:W-:-:S03]  /*15840*/  @!P1 IMAD.IADD R10, R10, 0x1, -R29 ;  /* 0x000000010a0a9824 */ /* 0x000fc600078e0a1d */
        /* <DEDUP_REMOVED lines=8> */
[----:B------:R-:W-:-:S07]  /*158d0*/  ISETP.GT.U32.AND P3, PT, R29, R12, PT ;  /* 0x0000000c1d00720c */ /* 0x000fce0003f64070 */
[--C-:B------:R-:W-:Y:S01]  /*158e0*/  @!P6 IMAD.IADD R15, R15, 0x1, -R29.reuse ;  /* 0x000000010f0fe824 */ /* 0x100fe200078e0a1d */
[----:B------:R-:W-:Y:S01]  /*158f0*/  ISETP.GT.U32.AND P6, PT, R29, R14, PT ;  /* 0x0000000e1d00720c */ /* 0x000fe20003fc4070 */
[--C-:B------:R-:W-:Y:S01]  /*15900*/  @!P4 IMAD.IADD R13, R13, 0x1, -R29.reuse ;  /* 0x000000010d0dc824 */ /* 0x100fe200078e0a1d */
[----:B----4-:R-:W-:Y:S01]  /*15910*/  ISETP.GT.U32.AND P4, PT, R29, R19, PT ;  /* 0x000000131d00720c */ /* 0x010fe20003f84070 */
[--C-:B------:R-:W-:Y:S01]  /*15920*/  @!P2 IMAD.IADD R11, R11, 0x1, -R29.reuse ;  /* 0x000000010b0ba824 */ /* 0x100fe200078e0a1d */
[----:B------:R-:W-:Y:S01]  /*15930*/  ISETP.GT.U32.AND P5, PT, R29, R15, PT ;  /* 0x0000000f1d00720c */ /* 0x000fe20003fa4070 */
[----:B------:R-:W-:-:S08]  /*15940*/  @!P3 IMAD.IADD R12, R12, 0x1, -R29 ;  /* 0x000000010c0cb824 */ /* 0x000fd000078e0a1d */
[--C-:B------:R-:W-:Y:S01]  /*15950*/  @!P6 IMAD.IADD R14, R14, 0x1, -R29.reuse ;  /* 0x000000010e0ee824 */ /* 0x100fe200078e0a1d */
[----:B---3--:R-:W-:Y:S01]  /*15960*/  ISETP.GT.U32.AND P6, PT, R29, R20, PT ;  /* 0x000000141d00720c */ /* 0x008fe20003fc4070 */
[--C-:B------:R-:W-:Y:S02]  /*15970*/  @!P4 IMAD.IADD R19, R19, 0x1, -R29.reuse ;  /* 0x000000011313c824 */ /* 0x100fe400078e0a1d */
[--C-:B------:R-:W-:Y:S01]  /*15980*/  @!P5 IMAD.IADD R15, R15, 0x1, -R29.reuse ;  /* 0x000000010f0fd824 */ /* 0x100fe200078e0a1d */
[----:B--2---:R-:W-:Y:S02]  /*15990*/  ISETP.GE.AND P5, PT, R21, RZ, PT ;  /* 0x000000ff1500720c */ /* 0x004fe40003fa6270 */
[----:B------:R-:W2:Y:S07]  /*159a0*/  LDL.LU R21, [R1+0x7688] ;  /* 0x0076880001157983 */ /* 0x000eae0000300800 */
[----:B------:R-:W-:-:S04]  /*159b0*/  @!P6 IMAD.IADD R20, R20, 0x1, -R29 ;  /* 0x000000011414e824 */ /* 0x000fc800078e0a1d */
[----:B------:R-:W-:Y:S01]  /*159c0*/  @!P5 IMAD.MOV R11, RZ, RZ, -R11 ;  /* 0x000000ffff0bd224 */ /* 0x000fe200078e0a0b */
[----:B------:R-:W-:Y:S01]  /*159d0*/  ISETP.GE.AND P6, PT, R22, RZ, PT ;  /* 0x000000ff1600720c */ /* 0x000fe20003fc6270 */
[----:B------:R-:W-:Y:S01]  /*159e0*/  IMAD.MOV.U32 R22, RZ, RZ, R14 ;  /* 0x000000ffff167224 */ /* 0x000fe200078e000e */
[----:B------:R-:W-:Y:S01]  /*159f0*/  ISETP.GE.AND P4, PT, R9, RZ, PT ;  /* 0x000000ff0900720c */ /* 0x000fe20003f86270 */
[----:B------:R-:W-:Y:S01]  /*15a00*/  IMAD.MOV.U32 R9, RZ, RZ, R10 ;  /* 0x000000ffff097224 */ /* 0x000fe200078e000a */
[----:B------:R-:W-:-:S03]  /*15a10*/  ISETP.GT.U32.AND P3, PT, R29, R18, PT ;  /* 0x000000121d00720c */ /* 0x000fc60003f64070 */
[----:B------:R-:W-:Y:S02]  /*15a20*/  @!P1 IMAD.MOV R9, RZ, RZ, -R9 ;  /* 0x000000ffff099224 */ /* 0x000fe400078e0a09 */
[----:B------:R-:W-:-:S08]  /*15a30*/  IMAD.MOV.U32 R10, RZ, RZ, R13 ;  /* 0x000000ffff0a7224 */ /* 0x000fd000078e000d */
[----:B------:R-:W-:Y:S01]  /*15a40*/  @!P3 IMAD.IADD R18, R18, 0x1, -R29 ;  /* 0x000000011212b824 */ /* 0x000fe200078e0a1d */
[----:B------:R-:W-:Y:S01]  /*15a50*/  ISETP.GE.AND P3, PT, R8, RZ, PT ;  /* 0x000000ff0800720c */ /* 0x000fe20003f66270 */
[----:B------:R-:W-:-:S12]  /*15a60*/  @!P4 IMAD.MOV R22, RZ, RZ, -R22 ;  /* 0x000000ffff16c224 */ /* 0x000fd800078e0a16 */
[----:B------:R-:W-:Y:S01]  /*15a70*/  @!P3 IMAD.MOV R10, RZ, RZ, -R10 ;  /* 0x000000ffff0ab224 */ /* 0x000fe200078e0a0a */
[----:B-----5:R-:W-:-:S13]  /*15a80*/  ISETP.GT.U32.AND P2, PT, R29, R17, PT ;  /* 0x000000111d00720c */ /* 0x020fda0003f44070 */
[----:B------:R-:W-:Y:S01]  /*15a90*/  @!P2 IMAD.IADD R17, R17, 0x1, -R29 ;  /* 0x000000011111a824 */ /* 0x000fe200078e0a1d */
[----:B------:R-:W-:Y:S02]  /*15aa0*/  ISETP.GE.AND P2, PT, R23, RZ, PT ;  /* 0x000000ff1700720c */ /* 0x000fe40003f46270 */
[----:B------:R-:W3:Y:S04]  /*15ab0*/  LDL.LU R23, [R1+0x7684] ;  /* 0x0076840001177983 */ /* 0x000ee80000300800 */
[----:B------:R0:W-:Y:S02]  /*15ac0*/  STL [R1+0x208], R9 ;  /* 0x0002080901007387 */ /* 0x0001e40000100800 */
[----:B0-----:R-:W-:Y:S02]  /*15ad0*/  IMAD.MOV.U32 R9, RZ, RZ, R12 ;  /* 0x000000ffff097224 */ /* 0x001fe400078e000c */
[----:B------:R-:W4:Y:S03]  /*15ae0*/  LDL R12, [R1+0x747c] ;  /* 0x00747c00010c7983 */ /* 0x000f260000100800 */
[----:B------:R-:W-:Y:S01]  /*15af0*/  @!P2 IMAD.MOV R9, RZ, RZ, -R9 ;  /* 0x000000ffff09a224 */ /* 0x000fe200078e0a09 */
[----:B------:R0:W-:Y:S04]  /*15b00*/  STL [R1+0x204], R11 ;  /* 0x0002040b01007387 */ /* 0x0001e80000100800 */
[----:B------:R-:W5:Y:S04]  /*15b10*/  LDL R13, [R1+0x7478] ;  /* 0x00747800010d7983 */ /* 0x000f680000100800 */
[----:B0-----:R-:W3:Y:S04]  /*15b20*/  LDL R11, [R1+0x7480] ;  /* 0x00748000010b7983 */ /* 0x001ee80000100800 */
[----:B------:R0:W-:Y:S04]  /*15b30*/  STL [R1+0x200], R9 ;  /* 0x0002000901007387 */ /* 0x0001e80000100800 */
[----:B------:R-:W3:Y:S04]  /*15b40*/  LDL R14, [R1+0x7474] ;  /* 0x00747400010e7983 */ /* 0x000ee80000100800 */
[----:B0-----:R-:W4:Y:S04]  /*15b50*/  LDL R9, [R1+0x7484] ;  /* 0x0074840001097983 */ /* 0x001f280000100800 */
[----:B------:R0:W-:Y:S04]  /*15b60*/  STL [R1+0x1fc], R10 ;  /* 0x0001fc0a01007387 */ /* 0x0001e80000100800 */
[----:B0-----:R-:W4:Y:S04]  /*15b70*/  LDL R10, [R1+0x7488] ;  /* 0x00748800010a7983 */ /* 0x001f280000100800 */
[----:B------:R0:W-:Y:S04]  /*15b80*/  STL [R1+0x1f8], R22 ;  /* 0x0001f81601007387 */ /* 0x0001e80000100800 */
[----:B0-----:R-:W4:Y:S01]  /*15b90*/  LDL.LU R22, [R1+0x7680] ;  /* 0x0076800001167983 */ /* 0x001f220000300800 */
[----:B------:R-:W-:Y:S01]  /*15ba0*/  ISETP.GT.U32.AND P4, PT, R29, R20, PT ;  /* 0x000000141d00720c */ /* 0x000fe20003f84070 */
[----:B------:R-:W-:-:S05]  /*15bb0*/  @!P6 IMAD.MOV R15, RZ, RZ, -R15 ;  /* 0x000000ffff0fe224 */ /* 0x000fca00078e0a0f */
[----:B------:R-:W-:Y:S07]  /*15bc0*/  STL [R1+0x1f4], R15 ;  /* 0x0001f40f01007387 */ /* 0x000fee0000100800 */
[----:B------:R-:W-:Y:S01]  /*15bd0*/  @!P4 IMAD.IADD R20, R20, 0x1, -R29 ;  /* 0x000000011414c824 */ /* 0x000fe200078e0a1d */
[C---:B------:R-:W-:Y:S02]  /*15be0*/  ISETP.GT.U32.AND P0, PT, R29.reuse, R16, PT ;  /* 0x000000101d00720c */ /* 0x040fe40003f04070 */
[----:B------:R-:W-:-:S11]  /*15bf0*/  ISETP.GT.U32.AND P1, PT, R29, R17, PT ;  /* 0x000000111d00720c */ /* 0x000fd60003f24070 */
[----:B------:R-:W-:Y:S01]  /*15c00*/  @!P0 IMAD.IADD R16, R16, 0x1, -R29 ;  /* 0x0000000110108824 */ /* 0x000fe200078e0a1d */
[C---:B--2---:R-:W-:Y:S02]  /*15c10*/  ISETP.GT.U32.AND P0, PT, R29.reuse, R21, PT ;  /* 0x000000151d00720c */ /* 0x044fe40003f04070 */
[----:B---3--:R-:W-:Y:S02]  /*15c20*/  ISETP.GE.AND P4, PT, R14, RZ, PT ;  /* 0x000000ff0e00720c */ /* 0x008fe40003f86270 */
[----:B------:R-:W2:Y:S01]  /*15c30*/  LDL R14, [R1+0x748c] ;  /* 0x00748c00010e7983 */ /* 0x000ea20000100800 */
[----:B----4-:R-:W-:-:S13]  /*15c40*/  ISETP.GT.U32.AND P6, PT, R29, R22, PT ;  /* 0x000000161d00720c */ /* 0x010fda0003fc4070 */
[--C-:B------:R-:W-:Y:S01]  /*15c50*/  @!P6 IMAD.IADD R22, R22, 0x1, -R29.reuse ;  /* 0x000000011616e824 */ /* 0x100fe200078e0a1d */
[----:B------:R-:W-:Y:S02]  /*15c60*/  ISETP.GE.AND P6, PT, R12, RZ, PT ;  /* 0x000000ff0c00720c */ /* 0x000fe40003fc6270 */
[----:B------:R-:W3:Y:S01]  /*15c70*/  LDL R12, [R1+0x7494] ;  /* 0x00749400010c7983 */ /* 0x000ee20000100800 */
[--C-:B------:R-:W-:Y:S01]  /*15c80*/  @!P0 IMAD.IADD R21, R21, 0x1, -R29.reuse ;  /* 0x0000000115158824 */ /* 0x100fe200078e0a1d */
[C---:B------:R-:W-:Y:S02]  /*15c90*/  ISETP.GT.U32.AND P0, PT, R29.reuse, R16, PT ;  /* 0x000000101d00720c */ /* 0x040fe40003f04070 */
[C---:B------:R-:W-:Y:S02]  /*15ca0*/  ISETP.GT.U32.AND P2, PT, R29.reuse, R18, PT ;  /* 0x000000121d00720c */ /* 0x040fe40003f44070 */
[----:B------:R-:W-:Y:S01]  /*15cb0*/  ISETP.GT.U32.AND P5, PT, R29, R21, PT ;  /* 0x000000151d00720c */ /* 0x000fe20003fa4070 */
[----:B------:R-:W-:Y:S01]  /*15cc0*/  @!P1 IMAD.IADD R17, R17, 0x1, -R29 ;  /* 0x0000000111119824 */ /* 0x000fe200078e0a1d */
[----:B------:R-:W-:-:S02]  /*15cd0*/  ISETP.GT.U32.AND P1, PT, R29, R24, PT ;  /* 0x000000181d00720c */ /* 0x000fc40003f24070 */
[----:B------:R-:W-:-:S05]  /*15ce0*/  IABS R7, R7 ;  /* 0x0000000700077213 */ /* 0x000fca0000000000 */
[--C-:B------:R-:W-:Y:S01]  /*15cf0*/  @!P0 IMAD.IADD R16, R16, 0x1, -R29.reuse ;  /* 0x0000000110108824 */ /* 0x100fe200078e0a1d */
[C---:B------:R-:W-:Y:S01]  /*15d00*/  ISETP.GT.U32.AND P0, PT, R29.reuse, R23, PT ;  /* 0x000000171d00720c */ /* 0x040fe20003f04070 */
[--C-:B------:R-:W-:Y:S01]  /*15d10*/  @!P2 IMAD.IADD R18, R18, 0x1, -R29.reuse ;  /* 0x000000011212a824 */ /* 0x100fe200078e0a1d */
[----:B------:R-:W-:Y:S01]  /*15d20*/  ISETP.GT.U32.AND P2, PT, R29, R25, PT ;  /* 0x000000191d00720c */ /* 0x000fe20003f44070 */
[----:B------:R-:W-:Y:S01]  /*15d30*/  @!P5 IMAD.IADD R21, R21, 0x1, -R29 ;  /* 0x000000011515d824 */ /* 0x000fe200078e0a1d */
[----:B-----5:R-:W-:Y:S01]  /*15d40*/  ISETP.GE.AND P5, PT, R13, RZ, PT ;  /* 0x000000ff0d00720c */ /* 0x020fe20003fa6270 */
[----:B------:R-:W-:Y:S01]  /*15d50*/  IMAD.HI.U32 R8, R28, R7, RZ ;  /* 0x000000071c087227 */ /* 0x000fe200078e00ff */
[----:B------:R-:W-:Y:S01]  /*15d60*/  ISETP.GT.U32.AND P3, PT, R29, R19, PT ;  /* 0x000000131d00720c */ /* 0x000fe20003f64070 */
[----:B------:R-:W4:Y:S02]  /*15d70*/  LDL R13, [R1+0x7490] ;  /* 0x00749000010d7983 */ /* 0x000f240000100800 */
[----:B------:R-:W-:-:S02]  /*15d80*/  IMAD.MOV R8, RZ, RZ, -R8 ;  /* 0x000000ffff087224 */ /* 0x000fc400078e0a08 */
[----:B------:R-:W-:Y:S01]  /*15d90*/  @!P1 IMAD.IADD R24, R24, 0x1, -R29 ;  /* 0x0000000118189824 */ /* 0x000fe200078e0a1d */
[----:B------:R-:W-:Y:S01]  /*15da0*/  ISETP.GE.AND P1, PT, R9, RZ, PT ;  /* 0x000000ff0900720c */ /* 0x000fe20003f26270 */
[----:B------:R-:W-:Y:S02]  /*15db0*/  IMAD.MOV.U32 R9, RZ, RZ, R16 ;  /* 0x000000ffff097224 */ /* 0x000fe400078e0010 */
[----:B------:R-:W-:Y:S02]  /*15dc0*/  IMAD R7, R29, R8, R7 ;  /* 0x000000081d077224 */ /* 0x000fe400078e0207 */
[----:B------:R-:W-:Y:S01]  /*15dd0*/  @!P0 IMAD.IADD R23, R23, 0x1, -R29 ;  /* 0x0000000117178824 */ /* 0x000fe200078e0a1d */
[----:B------:R-:W-:Y:S01]  /*15de0*/  ISETP.GE.AND P0, PT, R11, RZ, PT ;  /* 0x000000ff0b00720c */ /* 0x000fe20003f06270 */
[----:B------:R-:W-:Y:S02]  /*15df0*/  IMAD.MOV.U32 R8, RZ, RZ, R17 ;  /* 0x000000ffff087224 */ /* 0x000fe400078e0011 */
[----:B------:R-:W-:-:S02]  /*15e00*/  @!P4 IMAD.MOV R9, RZ, RZ, -R9 ;  /* 0x000000ffff09c224 */ /* 0x000fc400078e0a09 */
[----:B------:R-:W-:Y:S02]  /*15e10*/  IMAD.MOV.U32 R11, RZ, RZ, R18 ;  /* 0x000000ffff0b7224 */ /* 0x000fe400078e0012 */
[----:B------:R-:W-:Y:S01]  /*15e20*/  @!P2 IMAD.IADD R25, R25, 0x1, -R29 ;  /* 0x000000011919a824 */ /* 0x000fe200078e0a1d */
[----:B------:R-:W-:Y:S01]  /*15e30*/  ISETP.GE.AND P2, PT, R10, RZ, PT ;  /* 0x000000ff0a00720c */ /* 0x000fe20003f46270 */
[----:B------:R-:W-:Y:S01]  /*15e40*/  @!P5 IMAD.MOV R8, RZ, RZ, -R8 ;  /* 0x000000ffff08d224 */ /* 0x000fe200078e0a08 */
[----:B------:R-:W5:Y:S01]  /*15e50*/  LDL R10, [R1+0x7498] ;  /* 0x00749800010a7983 */ /* 0x000f620000100800 */
[----:B------:R-:W-:Y:S02]  /*15e60*/  @!P6 IMAD.MOV R11, RZ, RZ, -R11 ;  /* 0x000000ffff0be224 */ /* 0x000fe400078e0a0b */
[----:B------:R-:W-:Y:S01]  /*15e70*/  @!P3 IMAD.IADD R19, R19, 0x1, -R29 ;  /* 0x000000011313b824 */ /* 0x000fe200078e0a1d */
[----:B------:R0:W-:Y:S01]  /*15e80*/  STL [R1+0x1f0], R9 ;  /* 0x0001f00901007387 */ /* 0x0001e20000100800 */
[----:B------:R-:W-:-:S03]  /*15e90*/  ISETP.GT.U32.AND P3, PT, R29, R26, PT ;  /* 0x0000001a1d00720c */ /* 0x000fc60003f64070 */
[----:B0-----:R-:W5:Y:S04]  /*15ea0*/  LDL R9, [R1+0x749c] ;  /* 0x00749c0001097983 */ /* 0x001f680000100800 */
[----:B------:R0:W-:Y:S04]  /*15eb0*/  STL [R1+0x1ec], R8 ;  /* 0x0001ec0801007387 */ /* 0x0001e80000100800 */
[----:B------:R1:W-:Y:S01]  /*15ec0*/  STL [R1+0x1e8], R11 ;  /* 0x0001e80b01007387 */ /* 0x0003e20000100800 */
[----:B0-----:R-:W-:Y:S02]  /*15ed0*/  IMAD.MOV.U32 R8, RZ, RZ, R19 ;  /* 0x000000ffff087224 */ /* 0x001fe400078e0013 */
[----:B-1----:R-:W-:-:S02]  /*15ee0*/  IMAD.MOV.U32 R11, RZ, RZ, R20 ;  /* 0x000000ffff0b7224 */ /* 0x002fc400078e0014 */
[----:B------:R-:W-:Y:S02]  /*15ef0*/  @!P0 IMAD.MOV R8, RZ, RZ, -R8 ;  /* 0x000000ffff088224 */ /* 0x000fe400078e0a08 */
[----:B------:R-:W-:-:S03]  /*15f00*/  @!P1 IMAD.MOV R11, RZ, RZ, -R11 ;  /* 0x000000ffff0b9224 */ /* 0x000fc600078e0a0b */
[----:B------:R-:W-:Y:S01]  /*15f10*/  STL [R1+0x1e4], R8 ;  /* 0x0001e40801007387 */ /* 0x000fe20000100800 */
[----:B------:R-:W-:Y:S01]  /*15f20*/  @!P3 IMAD.IADD R26, R26, 0x1, -R29 ;  /* 0x000000011a1ab824 */ /* 0x000fe200078e0a1d */
[C---:B------:R-:W-:Y:S02]  /*15f30*/  ISETP.GT.U32.AND P3, PT, R29.reuse, R22, PT ;  /* 0x000000161d00720c */ /* 0x040fe40003f64070 */
[----:B------:R0:W-:Y:S01]  /*15f40*/  STL [R1+0x1e0], R11 ;  /* 0x0001e00b01007387 */ /* 0x0001e20000100800 */
[----:B------:R-:W-:-:S03]  /*15f50*/  ISETP.GT.U32.AND P6, PT, R29, R25, PT ;  /* 0x000000191d00720c */ /* 0x000fc60003fc4070 */
[----:B0-----:R-:W5:Y:S01]  /*15f60*/  LDL R11, [R1+0x74a0] ;  /* 0x0074a000010b7983 */ /* 0x001f620000100800 */
[----:B------:R-:W-:-:S04]  /*15f70*/  IMAD.MOV.U32 R8, RZ, RZ, R21 ;  /* 0x000000ffff087224 */ /* 0x000fc800078e0015 */
[----:B------:R-:W-:Y:S02]  /*15f80*/  @!P2 IMAD.MOV R8, RZ, RZ, -R8 ;  /* 0x000000ffff08a224 */ /* 0x000fe400078e0a08 */
[----:B------:R-:W-:-:S03]  /*15f90*/  @!P3 IMAD.IADD R22, R22, 0x1, -R29 ;  /* 0x000000011616b824 */ /* 0x000fc600078e0a1d */
[----:B------:R-:W-:Y:S01]  /*15fa0*/  @!P6 IMAD.IADD R25, R25, 0x1, -R29 ;  /* 0x000000011919e824 */ /* 0x000fe200078e0a1d */
[----:B------:R0:W-:Y:S01]  /*15fb0*/  STL [R1+0x1dc], R8 ;  /* 0x0001dc0801007387 */ /* 0x0001e20000100800 */
[----:B--2---:R-:W-:-:S03]  /*15fc0*/  ISETP.GE.AND P3, PT, R14, RZ, PT ;  /* 0x000000ff0e00720c */ /* 0x004fc60003f66270 */
[----:B------:R-:W2:Y:S01]  /*15fd0*/  LDL R14, [R1+0x74a4] ;  /* 0x0074a400010e7983 */ /* 0x000ea20000100800 */
[----:B---3--:R-:W-:-:S03]  /*15fe0*/  ISETP.GE.AND P6, PT, R12, RZ, PT ;  /* 0x000000ff0c00720c */ /* 0x008fc60003fc6270 */
[----:B------:R-:W3:Y:S01]  /*15ff0*/  LDL R12, [R1+0x74ac] ;  /* 0x0074ac00010c7983 */ /* 0x000ee20000100800 */
[C---:B------:R-:W-:Y:S02]  /*16000*/  ISETP.GT.U32.AND P5, PT, R29.reuse, R24, PT ;  /* 0x000000181d00720c */ /* 0x040fe40003fa4070 */
[C---:B------:R-:W-:Y:S02]  /*16010*/  ISETP.GT.U32.AND P4, PT, R29.reuse, R23, PT ;  /* 0x000000171d00720c */ /* 0x040fe40003f84070 */
[C---:B------:R-:W-:Y:S02]  /*16020*/  ISETP.GT.U32.AND P1, PT, R29.reuse, R27, PT ;  /* 0x0000001b1d00720c */ /* 0x040fe40003f24070 */
[----:B------:R-:W-:-:S07]  /*16030*/  ISETP.GT.U32.AND P0, PT, R29, R26, PT ;  /* 0x0000001a1d00720c */ /* 0x000fce0003f04070 */
[--C-:B------:R-:W-:Y:S02]  /*16040*/  @!P5 IMAD.IADD R24, R24, 0x1, -R29.reuse ;  /* 0x000000011818d824 */ /* 0x100fe400078e0a1d */
[--C-:B------:R-:W-:Y:S01]  /*16050*/  @!P4 IMAD.IADD R23, R23, 0x1, -R29.reuse ;  /* 0x000000011717c824 */ /* 0x100fe200078e0a1d */
[----:B----4-:R-:W-:Y:S01]  /*16060*/  ISETP.GE.AND P5, PT, R13, RZ, PT ;  /* 0x000000ff0d00720c */ /* 0x010fe20003fa6270 */
[--C-:B------:R-:W-:Y:S01]  /*16070*/  @!P1 IMAD.IADD R27, R27, 0x1, -R29.reuse ;  /* 0x000000011b1b9824 */ /* 0x100fe200078e0a1d */
[----:B------:R-:W-:Y:S01]  /*16080*/  ISETP.GT.U32.AND P4, PT, R29, R2, PT ;  /* 0x000000021d00720c */ /* 0x000fe20003f84070 */
[----:B------:R-:W4:Y:S01]  /*16090*/  LDL R13, [R1+0x74a8] ;  /* 0x0074a800010d7983 */ /* 0x000f220000100800 */
[----:B------:R-:W-:Y:S02]  /*160a0*/  @!P0 IMAD.IADD R26, R26, 0x1, -R29 ;  /* 0x000000011a1a8824 */ /* 0x000fe400078e0a1d */
[----:B0-----:R-:W-:Y:S02]  /*160b0*/  IMAD.MOV.U32 R8, RZ, RZ, R23 ;  /* 0x000000ffff087224 */ /* 0x001fe400078e0017 */
[----:B------:R-:W-:-:S05]  /*160c0*/  IMAD.MOV.U32 R16, RZ, RZ, R24 ;  /* 0x000000ffff107224 */ /* 0x000fca00078e0018 */
[----:B------:R-:W-:Y:S01]  /*160d0*/  @!P5 IMAD.MOV R8, RZ, RZ, -R8 ;  /* 0x000000ffff08d224 */ /* 0x000fe200078e0a08 */
[----:B-----5:R-:W-:Y:S02]  /*160e0*/  ISETP.GE.AND P0, PT, R10, RZ, PT ;  /* 0x000000ff0a00720c */ /* 0x020fe40003f06270 */
[----:B------:R-:W5:Y:S01]  /*160f0*/  LDL.LU R10, [R1+0x330] ;  /* 0x00033000010a7983 */ /* 0x000f620000300800 */
[----:B------:R-:W-:Y:S01]  /*16100*/  ISETP.GE.AND P1, PT, R9, RZ, PT ;  /* 0x000000ff0900720c */ /* 0x000fe20003f26270 */
[----:B------:R-:W-:-:S04]  /*16110*/  IMAD.MOV.U32 R9, RZ, RZ, R22 ;  /* 0x000000ffff097224 */ /* 0x000fc800078e0016 */
[----:B------:R-:W-:Y:S01]  /*16120*/  @!P3 IMAD.MOV R9, RZ, RZ, -R9 ;  /* 0x000000ffff09b224 */ /* 0x000fe200078e0a09 */
[----:B------:R-:W-:Y:S01]  /*16130*/  ISETP.GT.U32.AND P3, PT, R29, R27, PT ;  /* 0x0000001b1d00720c */ /* 0x000fe20003f64070 */
[----:B------:R-:W-:-:S03]  /*16140*/  IMAD.MOV.U32 R15, RZ, RZ, R25 ;  /* 0x000000ffff0f7224 */ /* 0x000fc600078e0019 */
[----:B------:R0:W-:Y:S01]  /*16150*/  STL [R1+0x1d8], R9 ;  /* 0x0001d80901007387 */ /* 0x0001e20000100800 */
[----:B------:R-:W-:Y:S02]  /*16160*/  @!P4 IMAD.IADD R2, R2, 0x1, -R29 ;  /* 0x000000010202c824 */ /* 0x000fe400078e0a1d */
[----:B------:R-:W-:Y:S02]  /*16170*/  @!P6 IMAD.MOV R16, RZ, RZ, -R16 ;  /* 0x000000ffff10e224 */ /* 0x000fe400078e0a10 */
[----:B------:R-:W-:Y:S01]  /*16180*/  @!P0 IMAD.MOV R15, RZ, RZ, -R15 ;  /* 0x000000ffff0f8224 */ /* 0x000fe200078e0a0f */
[----:B0-----:R-:W5:Y:S04]  /*16190*/  LDL.LU R9, [R1+0x338] ;  /* 0x0003380001097983 */ /* 0x001f680000300800 */
[----:B------:R0:W-:Y:S01]  /*161a0*/  STL [R1+0x1d4], R8 ;  /* 0x0001d40801007387 */ /* 0x0001e20000100800 */
[----:B------:R-:W-:Y:S01]  /*161b0*/  ISETP.GT.U32.AND P4, PT, R29, R2, PT ;  /* 0x000000021d00720c */ /* 0x000fe20003f84070 */
[----:B------:R-:W-:-:S02]  /*161c0*/  @!P3 IMAD.IADD R27, R27, 0x1, -R29 ;  /* 0x000000011b1bb824 */ /* 0x000fc400078e0a1d */
[----:B0-----:R-:W-:Y:S01]  /*161d0*/  IMAD.MOV.U32 R8, RZ, RZ, R26 ;  /* 0x000000ffff087224 */ /* 0x001fe200078e001a */
[----:B------:R-:W-:-:S03]  /*161e0*/  ISETP.GE.AND P6, PT, R11, RZ, PT ;  /* 0x000000ff0b00720c */ /* 0x000fc60003fc6270 */
[----:B------:R-:W-:Y:S01]  /*161f0*/  @!P1 IMAD.MOV R8, RZ, RZ, -R8 ;  /* 0x000000ffff089224 */ /* 0x000fe200078e0a08 */
[----:B------:R-:W5:Y:S04]  /*16200*/  LDL.LU R11, [R1+0x4a4] ;  /* 0x0004a400010b7983 */ /* 0x000f680000300800 */
[----:B------:R-:W-:Y:S04]  /*16210*/  STL [R1+0x1d0], R16 ;  /* 0x0001d01001007387 */ /* 0x000fe80000100800 */
[----:B------:R-:W-:Y:S04]  /*16220*/  STL [R1+0x1cc], R15 ;  /* 0x0001cc0f01007387 */ /* 0x000fe80000100800 */
[----:B------:R0:W-:Y:S01]  /*16230*/  STL [R1+0x1c8], R8 ;  /* 0x0001c80801007387 */ /* 0x0001e20000100800 */
[----:B------:R-:W-:-:S02]  /*16240*/  @!P4 IMAD.IADD R2, R2, 0x1, -R29 ;  /* 0x000000010202c824 */ /* 0x000fc400078e0a1d */
[----:B0-----:R-:W-:-:S04]  /*16250*/  IMAD.MOV.U32 R8, RZ, RZ, R27 ;  /* 0x000000ffff087224 */ /* 0x001fc800078e001b */
[----:B------:R-:W-:Y:S01]  /*16260*/  @!P6 IMAD.MOV R8, RZ, RZ, -R8 ;  /* 0x000000ffff08e224 */ /* 0x000fe200078e0a08 */
[----:B--2---:R-:W-:Y:S02]  /*16270*/  ISETP.GE.AND P0, PT, R14, RZ, PT ;  /* 0x000000ff0e00720c */ /* 0x004fe40003f06270 */
[----:B------:R-:W2:Y:S04]  /*16280*/  LDL R14, [R1+0x74b0] ;  /* 0x0074b000010e7983 */ /* 0x000ea80000100800 */
[----:B------:R-:W-:Y:S01]  /*16290*/  STL [R1+0x1c4], R8 ;  /* 0x0001c40801007387 */ /* 0x000fe20000100800 */
[----:B---3--:R-:W-:-:S03]  /*162a0*/  ISETP.GE.AND P4, PT, R12, RZ, PT ;  /* 0x000000ff0c00720c */ /* 0x008fc60003f86270 */
[----:B------:R-:W3:Y:S01]  /*162b0*/  LDL R12, [R1+0x74b4] ;  /* 0x0074b400010c7983 */ /* 0x000ee20000100800 */
[----:B------:R-:W-:-:S13]  /*162c0*/  ISETP.GT.U32.AND P2, PT, R29, R0, PT ;  /* 0x000000001d00720c */ /* 0x000fda0003f44070 */
[----:B------:R-:W-:Y:S01]  /*162d0*/  @!P2 IMAD.IADD R0, R0, 0x1, -R29 ;  /* 0x000000010000a824 */ /* 0x000fe200078e0a1d */
[----:B------:R-:W-:-:S04]  /*162e0*/  ISETP.GT.U32.AND P2, PT, R29, R3, PT ;  /* 0x000000031d00720c */ /* 0x000fc80003f44070 */
[C---:B------:R-:W-:Y:S02]  /*162f0*/  ISETP.GT.U32.AND P5, PT, R29.reuse, R0, PT ;  /* 0x000000001d00720c */ /* 0x040fe40003fa4070 */
[----:B------:R-:W-:-:S07]  /*16300*/  ISETP.GT.U32.AND P3, PT, R29, R5, PT ;  /* 0x000000051d00720c */ /* 0x000fce0003f64070 */
[----:B------:R-:W-:-:S04]  /*16310*/  @!P2 IMAD.IADD R3, R3, 0x1, -R29 ;  /* 0x000000010303a824 */ /* 0x000fc800078e0a1d */
[--C-:B------:R-:W-:Y:S01]  /*16320*/  @!P5 IMAD.IADD R0, R0, 0x1, -R29.reuse ;  /* 0x000000010000d824 */ /* 0x100fe200078e0a1d */
[----:B----4-:R-:W-:Y:S02]  /*16330*/  ISETP.GE.AND P5, PT, R13, RZ, PT ;  /* 0x000000ff0d00720c */ /* 0x010fe40003fa6270 */
[C---:B------:R-:W-:Y:S01]  /*16340*/  ISETP.GT.U32.AND P2, PT, R29.reuse, R3, PT ;  /* 0x000000031d00720c */ /* 0x040fe20003f44070 */
[----:B------:R-:W-:Y:S01]  /*16350*/  @!P0 IMAD.MOV R0, RZ, RZ, -R0 ;  /* 0x000000ffff008224 */ /* 0x000fe200078e0a00 */
[----:B------:R-:W-:Y:S01]  /*16360*/  ISETP.GT.U32.AND P1, PT, R29, R4, PT ;  /* 0x000000041d00720c */ /* 0x000fe20003f24070 */
[--C-:B------:R-:W-:Y:S01]  /*16370*/  @!P3 IMAD.IADD R5, R5, 0x1, -R29.reuse ;  /* 0x000000010505b824 */ /* 0x100fe200078e0a1d */
[----:B-----5:R-:W-:Y:S02]  /*16380*/  ISETP.GE.AND P6, PT, R10, RZ, PT ;  /* 0x000000ff0a00720c */ /* 0x020fe40003fc6270 */
[----:B------:R-:W-:Y:S02]  /*16390*/  IABS R13, R10 ;  /* 0x0000000a000d7213 */ /* 0x000fe40000000000 */
[----:B------:R-:W4:Y:S04]  /*163a0*/  LDL.LU R10, [R1+0x4a8] ;  /* 0x0004a800010a7983 */ /* 0x000f280000300800 */
[----:B------:R0:W-:Y:S01]  /*163b0*/  STL [R1+0x1c0], R0 ;  /* 0x0001c00001007387 */ /* 0x0001e20000100800 */
[----:B------:R-:W-:Y:S01]  /*163c0*/  ISETP.GT.U32.AND P0, PT, R29, R5, PT ;  /* 0x000000051d00720c */ /* 0x000fe20003f04070 */
[----:B------:R-:W-:-:S02]  /*163d0*/  @!P2 IMAD.IADD R3, R3, 0x1, -R29 ;  /* 0x000000010303a824 */ /* 0x000fc400078e0a1d */
[----:B0-----:R-:W-:-:S04]  /*163e0*/  IMAD.MOV.U32 R0, RZ, RZ, R2 ;  /* 0x000000ffff007224 */ /* 0x001fc800078e0002 */
[----:B------:R-:W-:Y:S01]  /*163f0*/  @!P5 IMAD.MOV R0, RZ, RZ, -R0 ;  /* 0x000000ffff00d224 */ /* 0x000fe200078e0a00 */
[----:B------:R-:W-:Y:S01]  /*16400*/  ISETP.GT.U32.AND P2, PT, R29, R6, PT ;  /* 0x000000061d00720c */ /* 0x000fe20003f44070 */
[----:B------:R-:W-:-:S03]  /*16410*/  @!P1 IMAD.IADD R4, R4, 0x1, -R29 ;  /* 0x0000000104049824 */ /* 0x000fc600078e0a1d */
[----:B------:R0:W-:Y:S02]  /*16420*/  STL [R1+0x1bc], R0 ;  /* 0x0001bc0001007387 */ /* 0x0001e40000100800 */
[----:B------:R-:W-:Y:S01]  /*16430*/  ISETP.GT.U32.AND P3, PT, R29, R4, PT ;  /* 0x000000041d00720c */ /* 0x000fe20003f64070 */
[----:B------:R-:W-:Y:S01]  /*16440*/  @!P0 IMAD.IADD R5, R5, 0x1, -R29 ;  /* 0x0000000105058824 */ /* 0x000fe200078e0a1d */
[----:B------:R-:W-:-:S05]  /*16450*/  IABS R8, R9 ;  /* 0x0000000900087213 */ /* 0x000fca0000000000 */
[----:B------:R-:W-:Y:S02]  /*16460*/  @!P2 IMAD.IADD R6, R6, 0x1, -R29 ;  /* 0x000000010606a824 */ /* 0x000fe400078e0a1d */
[----:B------:R-:W-:Y:S01]  /*16470*/  IMAD.HI.U32 R2, R28, R8, RZ ;  /* 0x000000081c027227 */ /* 0x000fe200078e00ff */
[----:B------:R-:W-:Y:S02]  /*16480*/  ISETP.GE.AND P5, PT, R11, RZ, PT ;  /* 0x000000ff0b00720c */ /* 0x000fe40003fa6270 */
[----:B0-----:R-:W-:Y:S02]  /*16490*/  IABS R0, R11 ;  /* 0x0000000b00007213 */ /* 0x001fe40000000000 */
[----:B------:R-:W5:Y:S04]  /*164a0*/  LDL R11, [R1+0x74b8] ;  /* 0x0074b800010b7983 */ /* 0x000f680000100800 */
[----:B------:R-:W5:Y:S04]  /*164b0*/  LDL.LU R21, [R1+0x4ac] ;  /* 0x0004ac0001157983 */ /* 0x000f680000300800 */
[----:B------:R-:W5:Y:S01]  /*164c0*/  LDL.LU R20, [R1+0x4b0] ;  /* 0x0004b00001147983 */ /* 0x000f620000300800 */
[----:B------:R-:W-:-:S02]  /*164d0*/  IMAD.MOV R2, RZ, RZ, -R2 ;  /* 0x000000ffff027224 */ /* 0x000fc400078e0a02 */
[----:B------:R-:W-:Y:S01]  /*164e0*/  @!P3 IMAD.IADD R4, R4, 0x1, -R29 ;  /* 0x000000010404b824 */ /* 0x000fe200078e0a1d */
[----:B--2---:R-:W-:-:S13]  /*164f0*/  ISETP.GE.AND P0, PT, R14, RZ, PT ;  /* 0x000000ff0e00720c */ /* 0x004fda0003f06270 */
[----:B------:R-:W-:Y:S01]  /*16500*/  @!P0 IMAD.MOV R4, RZ, RZ, -R4 ;  /* 0x000000ffff048224 */ /* 0x000fe200078e0a04 */
[----:B---3--:R-:W-:Y:S01]  /*16510*/  ISETP.GE.AND P2, PT, R12, RZ, PT ;  /* 0x000000ff0c00720c */ /* 0x008fe20003f46270 */
[----:B------:R-:W-:Y:S02]  /*16520*/  IMAD.MOV.U32 R12, RZ, RZ, R3 ;  /* 0x000000ffff0c7224 */ /* 0x000fe400078e0003 */
[----:B------:R-:W-:Y:S02]  /*16530*/  IMAD R3, R29, R2, R8 ;  /* 0x000000021d037224 */ /* 0x000fe400078e0208 */
[----:B------:R-:W-:Y:S02]  /*16540*/  @!P4 IMAD.MOV R12, RZ, RZ, -R12 ;  /* 0x000000ffff0cc224 */ /* 0x000fe400078e0a0c */
[----:B------:R-:W-:-:S03]  /*16550*/  IMAD.MOV.U32 R2, RZ, RZ, R5 ;  /* 0x000000ffff027224 */ /* 0x000fc600078e0005 */
[----:B------:R-:W-:Y:S03]  /*16560*/  STL [R1+0x1b8], R12 ;  /* 0x0001b80c01007387 */ /* 0x000fe60000100800 */
[----:B------:R-:W-:Y:S01]  /*16570*/  @!P2 IMAD.MOV R2, RZ, RZ, -R2 ;  /* 0x000000ffff02a224 */ /* 0x000fe200078e0a02 */
[----:B------:R-:W2:Y:S04]  /*16580*/  LDL.LU R23, [R1+0x4b4] ;  /* 0x0004b40001177983 */ /* 0x000ea80000300800 */
[----:B------:R-:W-:Y:S04]  /*16590*/  STL [R1+0x198], R4 ;  /* 0x0001980401007387 */ /* 0x000fe80000100800 */
[----:B------:R-:W3:Y:S04]  /*165a0*/  LDL R14, [R1+0x375c] ;  /* 0x00375c00010e7983 */ /* 0x000ee80000100800 */
[----:B------:R0:W-:Y:S04]  /*165b0*/  STL [R1+0x194], R2 ;  /* 0x0001940201007387 */ /* 0x0001e80000100800 */
[----:B------:R-:W2:Y:S04]  /*165c0*/  LDL.LU R17, [R1+0x4b8] ;  /* 0x0004b80001117983 */ /* 0x000ea80000300800 */
[----:B------:R-:W2:Y:S04]  /*165d0*/  LDL.LU R22, [R1+0x4bc] ;  /* 0x0004bc0001167983 */ /* 0x000ea80000300800 */
[----:B------:R-:W2:Y:S04]  /*165e0*/  LDL.LU R19, [R1+0x4c0] ;  /* 0x0004c00001137983 */ /* 0x000ea80000300800 */
[----:B------:R-:W2:Y:S01]  /*165f0*/  LDL.LU R16, [R1+0x4c4] ;  /* 0x0004c40001107983 */ /* 0x000ea20000300800 */
[----:B------:R-:W-:Y:S01]  /*16600*/  ISETP.GE.AND P1, PT, R9, RZ, PT ;  /* 0x000000ff0900720c */ /* 0x000fe20003f26270 */
[----:B------:R-:W-:Y:S01]  /*16610*/  IMAD.HI.U32 R9, R28, R13, RZ ;  /* 0x0000000d1c097227 */ /* 0x000fe200078e00ff */
[----:B------:R-:W-:-:S03]  /*16620*/  ISETP.GT.U32.AND P4, PT, R29, R6, PT ;  /* 0x000000061d00720c */ /* 0x000fc60003f84070 */
[----:B------:R-:W-:Y:S01]  /*16630*/  IMAD.MOV R9, RZ, RZ, -R9 ;  /* 0x000000ffff097224 */ /* 0x000fe200078e0a09 */
[----:B------:R-:W-:-:S03]  /*16640*/  ISETP.GT.U32.AND P3, PT, R29, R7, PT ;  /* 0x000000071d00720c */ /* 0x000fc60003f64070 */
[----:B------:R-:W-:-:S05]  /*16650*/  IMAD R13, R29, R9, R13 ;  /* 0x000000091d0d7224 */ /* 0x000fca00078e020d */
[C---:B------:R-:W-:Y:S01]  /*16660*/  ISETP.GT.U32.AND P0, PT, R29.reuse, R13, PT ;  /* 0x0000000d1d00720c */ /* 0x040fe20003f04070 */
[----:B------:R-:W-:Y:S01]  /*16670*/  @!P4 IMAD.IADD R6, R6, 0x1, -R29 ;  /* 0x000000010606c824 */ /* 0x000fe200078e0a1d */
[----:B------:R-:W-:-:S03]  /*16680*/  ISETP.GT.U32.AND P4, PT, R29, R3, PT ;  /* 0x000000031d00720c */ /* 0x000fc60003f84070 */
[----:B------:R-:W-:Y:S01]  /*16690*/  @!P3 IMAD.IADD R7, R7, 0x1, -R29 ;  /* 0x000000010707b824 */ /* 0x000fe200078e0a1d */
[----:B----4-:R-:W-:Y:S01]  /*166a0*/  IABS R8, R10 ;  /* 0x0000000a00087213 */ /* 0x010fe20000000000 */
[----:B------:R-:W-:-:S03]  /*166b0*/  IMAD.HI.U32 R9, R28, R0, RZ ;  /* 0x000000001c097227 */ /* 0x000fc600078e00ff */
[----:B------:R-:W-:-:S03]  /*166c0*/  ISETP.GT.U32.AND P3, PT, R29, R7, PT ;  /* 0x000000071d00720c */ /* 0x000fc60003f64070 */
[--C-:B------:R-:W-:Y:S02]  /*166d0*/  @!P0 IMAD.IADD R13, R13, 0x1, -R29.reuse ;  /* 0x000000010d0d8824 */ /* 0x100fe400078e0a1d */
[----:B------:R-:W-:Y:S02]  /*166e0*/  @!P4 IMAD.IADD R3, R3, 0x1, -R29 ;  /* 0x000000010303c824 */ /* 0x000fe400078e0a1d */
[----:B------:R-:W-:Y:S01]  /*166f0*/  IMAD.HI.U32 R5, R28, R8, RZ ;  /* 0x000000081c057227 */ /* 0x000fe200078e00ff */
[----:B------:R-:W-:-:S03]  /*16700*/  ISETP.GT.U32.AND P4, PT, R29, R13, PT ;  /* 0x0000000d1d00720c */ /* 0x000fc60003f84070 */
[----:B------:R-:W-:Y:S02]  /*16710*/  IMAD.MOV R9, RZ, RZ, -R9 ;  /* 0x000000ffff097224 */ /* 0x000fe400078e0a09 */
[----:B------:R-:W-:Y:S02]  /*16720*/  IMAD.MOV R5, RZ, RZ, -R5 ;  /* 0x000000ffff057224 */ /* 0x000fe400078e0a05 */
[C---:B------:R-:W-:Y:S02]  /*16730*/  IMAD R0, R29.reuse, R9, R0 ;  /* 0x000000091d007224 */ /* 0x040fe400078e0200 */
[----:B------:R-:W-:Y:S02]  /*16740*/  IMAD R8, R29, R5, R8 ;  /* 0x000000051d087224 */ /* 0x000fe400078e0208 */
[--C-:B------:R-:W-:Y:S01]  /*16750*/  @!P3 IMAD.IADD R7, R7, 0x1, -R29.reuse ;  /* 0x000000010707b824 */ /* 0x100fe200078e0a1d */
[----:B------:R-:W-:Y:S01]  /*16760*/  ISETP.GT.U32.AND P3, PT, R29, R0, PT ;  /* 0x000000001d00720c */ /* 0x000fe20003f64070 */
[----:B------:R-:W-:Y:S01]  /*16770*/  @!P4 IMAD.IADD R13, R13, 0x1, -R29 ;  /* 0x000000010d0dc824 */ /* 0x000fe200078e0a1d */
[----:B------:R-:W-:-:S02]  /*16780*/  ISETP.GT.U32.AND P4, PT, R29, R8, PT ;  /* 0x000000081d00720c */ /* 0x000fc40003f84070 */
[----:B-----5:R-:W-:Y:S02]  /*16790*/  ISETP.GE.AND P2, PT, R11, RZ, PT ;  /* 0x000000ff0b00720c */ /* 0x020fe40003f46270 */
[----:B0-----:R-:W-:-:S05]  /*167a0*/  IABS R2, R20 ;  /* 0x0000001400027213 */ /* 0x001fca0000000000 */
[----:B------:R-:W-:Y:S01]  /*167b0*/  IMAD.HI.U32 R5, R28, R2, RZ ;  /* 0x000000021c057227 */ /* 0x000fe200078e00ff */
[----:B------:R-:W-:-:S03]  /*167c0*/  IABS R4, R21 ;  /* 0x0000001500047213 */ /* 0x000fc60000000000 */
[----:B------:R-:W-:Y:S02]  /*167d0*/  IMAD.MOV R5, RZ, RZ, -R5 ;  /* 0x000000ffff057224 */ /* 0x000fe400078e0a05 */
[----:B------:R-:W-:Y:S02]  /*167e0*/  @!P3 IMAD.IADD R0, R0, 0x1, -R29 ;  /* 0x000000010000b824 */ /* 0x000fe400078e0a1d */
[C---:B------:R-:W-:Y:S01]  /*167f0*/  IMAD R2, R29.reuse, R5, R2 ;  /* 0x000000051d027224 */ /* 0x040fe200078e0202 */
[----:B------:R-:W-:Y:S01]  /*16800*/  ISETP.GT.U32.AND P3, PT, R29, R3, PT ;  /* 0x000000031d00720c */ /* 0x000fe20003f64070 */
[----:B------:R-:W-:-:S04]  /*16810*/  IMAD.HI.U32 R12, R28, R4, RZ ;  /* 0x000000041c0c7227 */ /* 0x000fc800078e00ff */
[----:B------:R-:W-:Y:S01]  /*16820*/  @!P4 IMAD.IADD R8, R8, 0x1, -R29 ;  /* 0x000000010808c824 */ /* 0x000fe200078e0a1d */
[C---:B------:R-:W-:Y:S01]  /*16830*/  ISETP.GT.U32.AND P4, PT, R29.reuse, R2, PT ;  /* 0x000000021d00720c */ /* 0x040fe20003f84070 */
[----:B------:R-:W-:Y:S01]  /*16840*/  @!P2 IMAD.MOV R6, RZ, RZ, -R6 ;  /* 0x000000ffff06a224 */ /* 0x000fe200078e0a06 */
[----:B------:R-:W-:Y:S01]  /*16850*/  ISETP.GT.U32.AND P2, PT, R29, R0, PT ;  /* 0x000000001d00720c */ /* 0x000fe20003f44070 */
[----:B------:R-:W-:Y:S01]  /*16860*/  IMAD.MOV R12, RZ, RZ, -R12 ;  /* 0x000000ffff0c7224 */ /* 0x000fe200078e0a0c */
[----:B------:R-:W-:-:S03]  /*16870*/  ISETP.GE.AND P0, PT, R10, RZ, PT ;  /* 0x000000ff0a00720c */ /* 0x000fc60003f06270 */
[----:B------:R-:W-:Y:S02]  /*16880*/  IMAD R12, R29, R12, R4 ;  /* 0x0000000c1d0c7224 */ /* 0x000fe400078e0204 */
[----:B------:R-:W-:-:S03]  /*16890*/  @!P3 IMAD.IADD R3, R3, 0x1, -R29 ;  /* 0x000000010303b824 */ /* 0x000fc600078e0a1d */
[C---:B------:R-:W-:Y:S01]  /*168a0*/  ISETP.GT.U32.AND P3, PT, R29.reuse, R12, PT ;  /* 0x0000000c1d00720c */ /* 0x040fe20003f64070 */
[--C-:B------:R-:W-:Y:S02]  /*168b0*/  @!P4 IMAD.IADD R2, R2, 0x1, -R29.reuse ;  /* 0x000000010202c824 */ /* 0x100fe400078e0a1d */
[----:B------:R-:W-:Y:S01]  /*168c0*/  @!P2 IMAD.IADD R0, R0, 0x1, -R29 ;  /* 0x000000010000a824 */ /* 0x000fe200078e0a1d */
[----:B------:R0:W-:Y:S01]  /*168d0*/  STL [R1+0x180], R6 ;  /* 0x0001800601007387 */ /* 0x0001e20000100800 */
[----:B------:R-:W-:Y:S01]  /*168e0*/  @!P6 IMAD.MOV R13, RZ, RZ, -R13 ;  /* 0x000000ffff0de224 */ /* 0x000fe200078e0a0d */
[----:B------:R-:W-:Y:S02]  /*168f0*/  ISETP.GT.U32.AND P6, PT, R29, R2, PT ;  /* 0x000000021d00720c */ /* 0x000fe40003fc4070 */
[----:B------:R-:W4:Y:S05]  /*16900*/  LDL.LU R18, [R1+0x4c8] ;  /* 0x0004c80001127983 */ /* 0x000f2a0000300800 */
[----:B------:R-:W-:-:S05]  /*16910*/  @!P3 IMAD.IADD R12, R12, 0x1, -R29 ;  /* 0x000000010c0cb824 */ /* 0x000fca00078e0a1d */
[----:B------:R-:W-:Y:S01]  /*16920*/  ISETP.GT.U32.AND P4, PT, R29, R12, PT ;  /* 0x0000000c1d00720c */ /* 0x000fe20003f84070 */
[----:B------:R-:W-:Y:S01]  /*16930*/  @!P6 IMAD.IADD R2, R2, 0x1, -R29 ;  /* 0x000000010202e824 */ /* 0x000fe200078e0a1d */
[----:B------:R-:W-:Y:S01]  /*16940*/  ISETP.GE.AND P3, PT, R21, RZ, PT ;  /* 0x000000ff1500720c */ /* 0x000fe20003f66270 */
[----:B------:R-:W-:Y:S02]  /*16950*/  @!P1 IMAD.MOV R3, RZ, RZ, -R3 ;  /* 0x000000ffff039224 */ /* 0x000fe400078e0a03 */
[----:B------:R-:W-:-:S08]  /*16960*/  @!P5 IMAD.MOV R0, RZ, RZ, -R0 ;  /* 0x000000ffff00d224 */ /* 0x000fd000078e0a00 */
[----:B------:R-:W-:Y:S01]  /*16970*/  @!P4 IMAD.IADD R12, R12, 0x1, -R29 ;  /* 0x000000010c0cc824 */ /* 0x000fe200078e0a1d */
[----:B------:R-:W-:-:S13]  /*16980*/  ISETP.GE.AND P4, PT, R20, RZ, PT ;  /* 0x000000ff1400720c */ /* 0x000fda0003f86270 */
[----:B------:R-:W-:Y:S01]  /*16990*/  @!P4 IMAD.MOV R2, RZ, RZ, -R2 ;  /* 0x000000ffff02c224 */ /* 0x000fe200078e0a02 */
[----:B---3--:R-:W-:Y:S02]  /*169a0*/  ISETP.GE.AND P2, PT, R14, RZ, PT ;  /* 0x000000ff0e00720c */ /* 0x008fe40003f46270 */
[----:B--2---:R-:W-:Y:S02]  /*169b0*/  IABS R10, R22 ;  /* 0x00000016000a7213 */ /* 0x004fe40000000000 */
[----:B------:R-:W-:-:S03]  /*169c0*/  IABS R4, R19 ;  /* 0x0000001300047213 */ /* 0x000fc60000000000 */
[----:B------:R-:W-:Y:S01]  /*169d0*/  IMAD.HI.U32 R9, R28, R10, RZ ;  /* 0x0000000a1c097227 */ /* 0x000fe200078e00ff */
[----:B------:R-:W-:-:S03]  /*169e0*/  IABS R5, R17 ;  /* 0x0000001100057213 */ /* 0x000fc60000000000 */
[----:B0-----:R-:W-:-:S04]  /*169f0*/  IMAD.HI.U32 R6, R28, R4, RZ ;  /* 0x000000041c067227 */ /* 0x001fc800078e00ff */
[----:B------:R-:W-:Y:S02]  /*16a00*/  IMAD.MOV R9, RZ, RZ, -R9 ;  /* 0x000000ffff097224 */ /* 0x000fe400078e0a09 */
[----:B------:R-:W-:Y:S02]  /*16a10*/  IMAD.MOV R6, RZ, RZ, -R6 ;  /* 0x000000ffff067224 */ /* 0x000fe400078e0a06 */
[----:B------:R-:W-:Y:S02]  /*16a20*/  IMAD R10, R29, R9, R10 ;  /* 0x000000091d0a7224 */ /* 0x000fe400078e020a */
[----:B------:R-:W-:Y:S02]  /*16a30*/  IMAD.MOV.U32 R9, RZ, RZ, R7 ;  /* 0x000000ffff097224 */ /* 0x000fe400078e0007 */
[----:B------:R-:W-:-:S04]  /*16a40*/  IMAD.HI.U32 R14, R28, R5, RZ ;  /* 0x000000051c0e7227 */ /* 0x000fc800078e00ff */
[C---:B------:R-:W-:Y:S02]  /*16a50*/  IMAD R4, R29.reuse, R6, R4 ;  /* 0x000000061d047224 */ /* 0x040fe400078e0204 */
[----:B------:R-:W-:Y:S02]  /*16a60*/  @!P2 IMAD.MOV R9, RZ, RZ, -R9 ;  /* 0x000000ffff09a224 */ /* 0x000fe400078e0a09 */
[----:B------:R-:W-:Y:S01]  /*16a70*/  IMAD.MOV R14, RZ, RZ, -R14 ;  /* 0x000000ffff0e7224 */ /* 0x000fe200078e0a0e */
[C---:B------:R-:W-:Y:S02]  /*16a80*/  ISETP.GT.U32.AND P6, PT, R29.reuse, R4, PT ;  /* 0x000000041d00720c */ /* 0x040fe40003fc4070 */
[----:B------:R-:W-:Y:S01]  /*16a90*/  STL [R1+0x764c], R9 ;  /* 0x00764c0901007387 */ /* 0x000fe20000100800 */
[----:B------:R-:W-:-:S03]  /*16aa0*/  IMAD R5, R29, R14, R5 ;  /* 0x0000000e1d057224 */ /* 0x000fc600078e0205 */
[----:B------:R-:W-:Y:S04]  /*16ab0*/  STL [R1+0x178], R13 ;  /* 0x0001780d01007387 */ /* 0x000fe80000100800 */
[----:B------:R-:W2:Y:S01]  /*16ac0*/  LDL.LU R21, [R1+0x4cc] ;  /* 0x0004cc0001157983 */ /* 0x000ea20000300800 */
[C---:B------:R-:W-:Y:S02]  /*16ad0*/  ISETP.GT.U32.AND P2, PT, R29.reuse, R8, PT ;  /* 0x000000081d00720c */ /* 0x040fe40003f44070 */
[----:B------:R-:W-:Y:S01]  /*16ae0*/  ISETP.GT.U32.AND P5, PT, R29, R5, PT ;  /* 0x000000051d00720c */ /* 0x000fe20003fa4070 */
[----:B------:R0:W-:Y:S01]  /*16af0*/  STL [R1+0x174], R3 ;  /* 0x0001740301007387 */ /* 0x0001e20000100800 */
[----:B------:R-:W-:-:S03]  /*16b00*/  @!P6 IMAD.IADD R4, R4, 0x1, -R29 ;  /* 0x000000010404e824 */ /* 0x000fc600078e0a1d */
[----:B------:R4:W-:Y:S04]  /*16b10*/  STL [R1+0x16c], R0 ;  /* 0x00016c0001007387 */ /* 0x0009e80000100800 */
[----:B------:R-:W3:Y:S01]  /*16b20*/  LDL.LU R20, [R1+0x4d0] ;  /* 0x0004d00001147983 */ /* 0x000ee20000300800 */
[----:B------:R-:W-:Y:S01]  /*16b30*/  ISETP.GT.U32.AND P6, PT, R29, R4, PT ;  /* 0x000000041d00720c */ /* 0x000fe20003fc4070 */
[--C-:B------:R-:W-:Y:S02]  /*16b40*/  @!P2 IMAD.IADD R8, R8, 0x1, -R29.reuse ;  /* 0x000000010808a824 */ /* 0x100fe400078e0a1d */
[----:B------:R-:W-:Y:S01]  /*16b50*/  @!P5 IMAD.IADD R5, R5, 0x1, -R29 ;  /* 0x000000010505d824 */ /* 0x000fe200078e0a1d */
[----:B------:R-:W-:Y:S01]  /*16b60*/  ISETP.GE.AND P5, PT, R17, RZ, PT ;  /* 0x000000ff1100720c */ /* 0x000fe20003fa6270 */
[----:B------:R-:W-:Y:S01]  /*16b70*/  IMAD.MOV.U32 R7, RZ, RZ, R12 ;  /* 0x000000ffff077224 */ /* 0x000fe200078e000c */
[----:B------:R-:W5:Y:S01]  /*16b80*/  LDL.LU R17, [R1+0x4d4] ;  /* 0x0004d40001117983 */ /* 0x000f620000300800 */
[----:B------:R-:W-:-:S02]  /*16b90*/  @!P0 IMAD.MOV R8, RZ, RZ, -R8 ;  /* 0x000000ffff088224 */ /* 0x000fc400078e0a08 */
[----:B------:R-:W-:Y:S01]  /*16ba0*/  @!P3 IMAD.MOV R7, RZ, RZ, -R7 ;  /* 0x000000ffff07b224 */ /* 0x000fe200078e0a07 */
[----:B------:R-:W-:Y:S02]  /*16bb0*/  IABS R6, R16 ;  /* 0x0000001000067213 */ /* 0x000fe40000000000 */
[----:B------:R-:W-:Y:S01]  /*16bc0*/  STL [R1+0x168], R8 ;  /* 0x0001680801007387 */ /* 0x000fe20000100800 */
[----:B------:R-:W-:Y:S01]  /*16bd0*/  @!P6 IMAD.IADD R4, R4, 0x1, -R29 ;  /* 0x000000010404e824 */ /* 0x000fe200078e0a1d */
[----:B------:R-:W-:Y:S02]  /*16be0*/  ISETP.GE.AND P6, PT, R16, RZ, PT ;  /* 0x000000ff1000720c */ /* 0x000fe40003fc6270 */
[----:B------:R-:W-:Y:S04]  /*16bf0*/  STL [R1+0x150], R7 ;  /* 0x0001500701007387 */ /* 0x000fe80000100800 */
[----:B------:R-:W-:Y:S04]  /*16c00*/  STL [R1+0x13c], R2 ;  /* 0x00013c0201007387 */ /* 0x000fe80000100800 */
[----:B------:R-:W5:Y:S01]  /*16c10*/  LDL.LU R16, [R1+0x4d8] ;  /* 0x0004d80001107983 */ /* 0x000f620000300800 */
[----:B------:R-:W-:-:S05]  /*16c20*/  IABS R11, R23 ;  /* 0x00000017000b7213 */ /* 0x000fca0000000000 */
[----:B------:R-:W-:-:S04]  /*16c30*/  IMAD.HI.U32 R15, R28, R11, RZ ;  /* 0x0000000b1c0f7227 */ /* 0x000fc800078e00ff */
[----:B------:R-:W-:-:S04]  /*16c40*/  IMAD.MOV R15, RZ, RZ, -R15 ;  /* 0x000000ffff0f7224 */ /* 0x000fc800078e0a0f */
[C---:B------:R-:W-:Y:S01]  /*16c50*/  IMAD R11, R29.reuse, R15, R11 ;  /* 0x0000000f1d0b7224 */ /* 0x040fe200078e020b */
[----:B------:R-:W-:-:S04]  /*16c60*/  ISETP.GT.U32.AND P2, PT, R29, R10, PT ;  /* 0x0000000a1d00720c */ /* 0x000fc80003f44070 */
[----:B------:R-:W-:Y:S01]  /*16c70*/  ISETP.GT.U32.AND P1, PT, R29, R11, PT ;  /* 0x0000000b1d00720c */ /* 0x000fe20003f24070 */
[----:B0-----:R-:W-:-:S08]  /*16c80*/  IMAD.HI.U32 R3, R28, R6, RZ ;  /* 0x000000061c037227 */ /* 0x001fd000078e00ff */
[----:B------:R-:W-:-:S04]  /*16c90*/  @!P2 IMAD.IADD R10, R10, 0x1, -R29 ;  /* 0x000000010a0aa824 */ /* 0x000fc800078e0a1d */
[----:B------:R-:W-:-:S05]  /*16ca0*/  @!P1 IMAD.IADD R11, R11, 0x1, -R29 ;  /* 0x000000010b0b9824 */ /* 0x000fca00078e0a1d */
[----:B------:R-:W-:Y:S01]  /*16cb0*/  ISETP.GT.U32.AND P2, PT, R29, R11, PT ;  /* 0x0000000b1d00720c */ /* 0x000fe20003f44070 */
[----:B------:R-:W-:-:S04]  /*16cc0*/  IMAD.MOV R3, RZ, RZ, -R3 ;  /* 0x000000ffff037224 */ /* 0x000fc800078e0a03 */
[----:B------:R-:W-:Y:S01]  /*16cd0*/  IMAD R3, R29, R3, R6 ;  /* 0x000000031d037224 */ /* 0x000fe200078e0206 */
[----:B------:R-:W-:-:S07]  /*16ce0*/  ISETP.GE.AND P1, PT, R23, RZ, PT ;  /* 0x000000ff1700720c */ /* 0x000fce0003f26270 */
[----:B------:R-:W-:Y:S01]  /*16cf0*/  @!P2 IMAD.IADD R11, R11, 0x1, -R29 ;  /* 0x000000010b0ba824 */ /* 0x000fe200078e0a1d */
[C---:B------:R-:W-:Y:S02]  /*16d00*/  ISETP.GT.U32.AND P2, PT, R29.reuse, R3, PT ;  /* 0x000000031d00720c */ /* 0x040fe40003f44070 */
[----:B----4-:R-:W-:Y:S02]  /*16d10*/  IABS R0, R18 ;  /* 0x0000001200007213 */ /* 0x010fe40000000000 */
[C---:B------:R-:W-:Y:S01]  /*16d20*/  ISETP.GT.U32.AND P0, PT, R29.reuse, R5, PT ;  /* 0x000000051d00720c */ /* 0x040fe20003f04070 */
[----:B------:R-:W-:Y:S01]  /*16d30*/  IMAD.MOV.U32 R9, RZ, RZ, R11 ;  /* 0x000000ffff097224 */ /* 0x000fe200078e000b */
[----:B------:R-:W-:Y:S01]  /*16d40*/  ISETP.GT.U32.AND P3, PT, R29, R10, PT ;  /* 0x0000000a1d00720c */ /* 0x000fe20003f64070 */
[----:B------:R-:W-:-:S04]  /*16d50*/  IMAD.HI.U32 R6, R28, R0, RZ ;  /* 0x000000001c067227 */ /* 0x000fc800078e00ff */
[----:B------:R-:W-:Y:S02]  /*16d60*/  IMAD.MOV R6, RZ, RZ, -R6 ;  /* 0x000000ffff067224 */ /* 0x000fe400078e0a06 */
[----:B------:R-:W-:Y:S02]  /*16d70*/  @!P2 IMAD.IADD R3, R3, 0x1, -R29 ;  /* 0x000000010303a824 */ /* 0x000fe400078e0a1d */
[----:B------:R-:W-:Y:S01]  /*16d80*/  @!P1 IMAD.MOV R9, RZ, RZ, -R9 ;  /* 0x000000ffff099224 */ /* 0x000fe200078e0a09 */
[----:B------:R-:W-:Y:S01]  /*16d90*/  ISETP.GE.AND P4, PT, R22, RZ, PT ;  /* 0x000000ff1600720c */ /* 0x000fe20003f86270 */
[C---:B------:R-:W-:Y:S01]  /*16da0*/  IMAD R0, R29.reuse, R6, R0 ;  /* 0x000000061d007224 */ /* 0x040fe200078e0200 */
[----:B------:R-:W-:Y:S01]  /*16db0*/  ISETP.GT.U32.AND P1, PT, R29, R3, PT ;  /* 0x000000031d00720c */ /* 0x000fe20003f24070 */
[--C-:B------:R-:W-:Y:S01]  /*16dc0*/  @!P0 IMAD.IADD R5, R5, 0x1, -R29.reuse ;  /* 0x0000000105058824 */ /* 0x100fe200078e0a1d */
[----:B------:R-:W-:Y:S01]  /*16dd0*/  ISETP.GE.AND P0, PT, R19, RZ, PT ;  /* 0x000000ff1300720c */ /* 0x000fe20003f06270 */
[----:B------:R-:W-:Y:S01]  /*16de0*/  @!P3 IMAD.IADD R10, R10, 0x1, -R29 ;  /* 0x000000010a0ab824 */ /* 0x000fe200078e0a1d */
[----:B------:R-:W4:Y:S01]  /*16df0*/  LDL.LU R19, [R1+0x4dc] ;  /* 0x0004dc0001137983 */ /* 0x000f220000300800 */
[----:B------:R-:W-:Y:S01]  /*16e00*/  ISETP.GE.AND P2, PT, R18, RZ, PT ;  /* 0x000000ff1200720c */ /* 0x000fe20003f46270 */
[----:B------:R-:W-:-:S02]  /*16e10*/  IMAD.MOV.U32 R12, RZ, RZ, R5 ;  /* 0x000000ffff0c7224 */ /* 0x000fc400078e0005 */
[----:B------:R0:W-:Y:S04]  /*16e20*/  STL [R1+0x12c], R9 ;  /* 0x00012c0901007387 */ /* 0x0001e80000100800 */
[----:B------:R-:W4:Y:S01]  /*16e30*/  LDL.LU R18, [R1+0x4e0] ;  /* 0x0004e00001127983 */ /* 0x000f220000300800 */
[----:B------:R-:W-:Y:S02]  /*16e40*/  @!P1 IMAD.IADD R3, R3, 0x1, -R29 ;  /* 0x0000000103039824 */ /* 0x000fe400078e0a1d */
[----:B------:R-:W-:Y:S02]  /*16e50*/  @!P5 IMAD.MOV R12, RZ, RZ, -R12 ;  /* 0x000000ffff0cd224 */ /* 0x000fe400078e0a0c */
[----:B0-----:R-:W-:Y:S02]  /*16e60*/  IMAD.MOV.U32 R9, RZ, RZ, R10 ;  /* 0x000000ffff097224 */ /* 0x001fe400078e000a */
[----:B------:R-:W-:-:S02]  /*16e70*/  @!P6 IMAD.MOV R3, RZ, RZ, -R3 ;  /* 0x000000ffff03e224 */ /* 0x000fc400078e0a03 */
[----:B------:R-:W-:Y:S01]  /*16e80*/  @!P4 IMAD.MOV R9, RZ, RZ, -R9 ;  /* 0x000000ffff09c224 */ /* 0x000fe200078e0a09 */
[----:B------:R-:W-:Y:S04]  /*16e90*/  STL [R1+0xfc], R12 ;  /* 0x0000fc0c01007387 */ /* 0x000fe80000100800 */
[----:B------:R-:W-:Y:S01]  /*16ea0*/  STL [R1+0xf8], R9 ;  /* 0x0000f80901007387 */ /* 0x000fe20000100800 */
[----:B--2---:R-:W-:-:S05]  /*16eb0*/  IABS R8, R21 ;  /* 0x0000001500087213 */ /* 0x004fca0000000000 */
[----:B------:R-:W-:-:S04]  /*16ec0*/  IMAD.HI.U32 R7, R28, R8, RZ ;  /* 0x000000081c077227 */ /* 0x000fc800078e00ff */
[----:B------:R-:W-:Y:S01]  /*16ed0*/  IMAD.MOV R7, RZ, RZ, -R7 ;  /* 0x000000ffff077224 */ /* 0x000fe200078e0a07 */
[----:B---3--:R-:W-:-:S03]  /*16ee0*/  IABS R6, R20 ;  /* 0x0000001400067213 */ /* 0x008fc60000000000 */
[----:B------:R-:W-:Y:S02]  /*16ef0*/  IMAD R8, R29, R7, R8 ;  /* 0x000000071d087224 */ /* 0x000fe400078e0208 */
[----:B------:R-:W-:Y:S01]  /*16f00*/  IMAD.HI.U32 R7, R28, R6, RZ ;  /* 0x000000061c077227 */ /* 0x000fe200078e00ff */
[----:B-----5:R-:W-:-:S03]  /*16f10*/  IABS R2, R17 ;  /* 0x0000001100027213 */ /* 0x020fc60000000000 */
[----:B------:R-:W-:Y:S02]  /*16f20*/  IMAD.MOV R5, RZ, RZ, -R7 ;  /* 0x000000ffff057224 */ /* 0x000fe400078e0a07 */
[----:B------:R-:W-:Y:S02]  /*16f30*/  IMAD.MOV.U32 R7, RZ, RZ, R4 ;  /* 0x000000ffff077224 */ /* 0x000fe400078e0004 */
[----:B------:R-:W-:-:S04]  /*16f40*/  IMAD.HI.U32 R4, R28, R2, RZ ;  /* 0x000000021c047227 */ /* 0x000fc800078e00ff */
[----:B------:R-:W-:Y:S02]  /*16f50*/  @!P0 IMAD.MOV R7, RZ, RZ, -R7 ;  /* 0x000000ffff078224 */ /* 0x000fe400078e0a07 */
[----:B------:R-:W-:Y:S02]  /*16f60*/  IMAD R6, R29, R5, R6 ;  /* 0x000000051d067224 */ /* 0x000fe400078e0206 */
[----:B------:R-:W-:Y:S01]  /*16f70*/  IMAD.MOV R5, RZ, RZ, -R4 ;  /* 0x000000ffff057224 */ /* 0x000fe200078e0a04 */
[----:B------:R0:W-:Y:S01]  /*16f80*/  STL [R1+0xf4], R7 ;  /* 0x0000f40701007387 */ /* 0x0001e20000100800 */
[----:B------:R-:W-:-:S03]  /*16f90*/  IABS R4, R16 ;  /* 0x0000001000047213 */ /* 0x000fc60000000000 */
[----:B------:R1:W-:Y:S01]  /*16fa0*/  STL [R1+0xc4], R3 ;  /* 0x0000c40301007387 */ /* 0x0003e20000100800 */
[----:B------:R-:W-:-:S03]  /*16fb0*/  ISETP.GE.AND P6, PT, R16, RZ, PT ;  /* 0x000000ff1000720c */ /* 0x000fc60003fc6270 */
[----:B------:R-:W2:Y:S01]  /*16fc0*/  LDL.LU R16, [R1+0x4e4] ;  /* 0x0004e40001107983 */ /* 0x000ea20000300800 */
[----:B------:R-:W-:-:S13]  /*16fd0*/  ISETP.GT.U32.AND P3, PT, R29, R0, PT ;  /* 0x000000001d00720c */ /* 0x000fda0003f64070 */
[----:B------:R-:W-:-:S05]  /*16fe0*/  @!P3 IMAD.IADD R0, R0, 0x1, -R29 ;  /* 0x000000010000b824 */ /* 0x000fca00078e0a1d */
[----:B------:R-:W-:Y:S02]  /*16ff0*/  ISETP.GT.U32.AND P5, PT, R29, R0, PT ;  /* 0x000000001d00720c */ /* 0x000fe40003fa4070 */
[----:B------:R-:W-:Y:S02]  /*17000*/  ISETP.GE.AND P1, PT, R17, RZ, PT ;  /* 0x000000ff1100720c */ /* 0x000fe40003f26270 */
[----:B------:R-:W3:Y:S01]  /*17010*/  LDL.LU R17, [R1+0x4e8] ;  /* 0x0004e80001117983 */ /* 0x000ee20000300800 */
[----:B------:R-:W-:-:S08]  /*17020*/  ISETP.GT.U32.AND P3, PT, R29, R8, PT ;  /* 0x000000081d00720c */ /* 0x000fd00003f64070 */
[----:B------:R-:W-:Y:S01]  /*17030*/  @!P5 IMAD.IADD R0, R0, 0x1, -R29 ;  /* 0x000000010000d824 */ /* 0x000fe200078e0a1d */
[----:B------:R-:W-:-:S04]  /*17040*/  ISETP.GT.U32.AND P5, PT, R29, R6, PT ;  /* 0x000000061d00720c */ /* 0x000fc80003fa4070 */
[----:B------:R-:W-:Y:S02]  /*17050*/  @!P3 IMAD.IADD R8, R8, 0x1, -R29 ;  /* 0x000000010808b824 */ /* 0x000fe400078e0a1d */
[----:B0-----:R-:W-:-:S03]  /*17060*/  IMAD.MOV.U32 R7, RZ, RZ, R0 ;  /* 0x000000ffff077224 */ /* 0x001fc600078e0000 */
[----:B------:R-:W-:-:S04]  /*17070*/  ISETP.GT.U32.AND P3, PT, R29, R8, PT ;  /* 0x000000081d00720c */ /* 0x000fc80003f64070 */
[----:B------:R-:W-:Y:S01]  /*17080*/  @!P5 IMAD.IADD R6, R6, 0x1, -R29 ;  /* 0x000000010606d824 */ /* 0x000fe200078e0a1d */
[----:B------:R-:W-:Y:S01]  /*17090*/  ISETP.GE.AND P4, PT, R21, RZ, PT ;  /* 0x000000ff1500720c */ /* 0x000fe20003f86270 */
[----:B------:R-:W-:-:S03]  /*170a0*/  @!P2 IMAD.MOV R7, RZ, RZ, -R7 ;  /* 0x000000ffff07a224 */ /* 0x000fc600078e0a07 */
[C---:B------:R-:W-:Y:S01]  /*170b0*/  ISETP.GT.U32.AND P5, PT, R29.reuse, R6, PT ;  /* 0x000000061d00720c */ /* 0x040fe20003fa4070 */
[----:B-1----:R-:W-:Y:S01]  /*170c0*/  IMAD.HI.U32 R3, R28, R4, RZ ;  /* 0x000000041c037227 */ /* 0x002fe200078e00ff */
[----:B------:R-:W-:Y:S01]  /*170d0*/  ISETP.GE.AND P0, PT, R20, RZ, PT ;  /* 0x000000ff1400720c */ /* 0x000fe20003f06270 */
[----:B------:R4:W-:Y:S02]  /*170e0*/  STL [R1+0xc0], R7 ;  /* 0x0000c00701007387 */ /* 0x0009e40000100800 */
[----:B------:R-:W-:Y:S02]  /*170f0*/  IMAD.MOV R3, RZ, RZ, -R3 ;  /* 0x000000ffff037224 */ /* 0x000fe400078e0a03 */
[----:B------:R-:W-:Y:S02]  /*17100*/  @!P3 IMAD.IADD R8, R8, 0x1, -R29 ;  /* 0x000000010808b824 */ /* 0x000fe400078e0a1d */
[----:B------:R-:W-:Y:S02]  /*17110*/  IMAD R4, R29, R3, R4 ;  /* 0x000000031d047224 */ /* 0x000fe400078e0204 */
[----:B------:R-:W-:-:S02]  /*17120*/  @!P4 IMAD.MOV R8, RZ, RZ, -R8 ;  /* 0x000000ffff08c224 */ /* 0x000fc400078e0a08 */
[----:B------:R-:W-:Y:S01]  /*17130*/  @!P5 IMAD.IADD R6, R6, 0x1, -R29 ;  /* 0x000000010606d824 */ /* 0x000fe200078e0a1d */
[----:B----4-:R-:W-:-:S03]  /*17140*/  IABS R7, R18 ;  /* 0x0000001200077213 */ /* 0x010fc60000000000 */
[----:B------:R-:W-:Y:S02]  /*17150*/  @!P0 IMAD.MOV R6, RZ, RZ, -R6 ;  /* 0x000000ffff068224 */ /* 0x000fe400078e0a06 */
[----:B------:R-:W-:Y:S01]  /*17160*/  IMAD.HI.U32 R3, R28, R7, RZ ;  /* 0x000000071c037227 */ /* 0x000fe200078e00ff */
[----:B------:R-:W-:-:S03]  /*17170*/  IABS R0, R19 ;  /* 0x0000001300007213 */ /* 0x000fc60000000000 */
[----:B------:R-:W-:Y:S01]  /*17180*/  IMAD.MOV R3, RZ, RZ, -R3 ;  /* 0x000000ffff037224 */ /* 0x000fe200078e0a03 */
[----:B------:R-:W-:Y:S01]  /*17190*/  ISETP.GE.AND P3, PT, R19, RZ, PT ;  /* 0x000000ff1300720c */ /* 0x000fe20003f66270 */
[----:B------:R-:W-:Y:S02]  /*171a0*/  STL [R1+0x84], R8 ;  /* 0x0000840801007387 */ /* 0x000fe40000100800 */
[C---:B------:R-:W-:Y:S02]  /*171b0*/  IMAD R7, R29.reuse, R3, R7 ;  /* 0x000000031d077224 */ /* 0x040fe400078e0207 */
[----:B------:R-:W4:Y:S04]  /*171c0*/  LDL.LU R19, [R1+0x4ec] ;  /* 0x0004ec0001137983 */ /* 0x000f280000300800 */
[----:B------:R0:W-:Y:S01]  /*171d0*/  STL [R1+0x7c], R6 ;  /* 0x00007c0601007387 */ /* 0x0001e20000100800 */
[----:B------:R-:W-:Y:S01]  /*171e0*/  IMAD R2, R29, R5, R2 ;  /* 0x000000051d027224 */ /* 0x000fe200078e0202 */
[----:B--2---:R-:W-:-:S02]  /*171f0*/  ISETP.GE.AND P0, PT, R16, RZ, PT ;  /* 0x000000ff1000720c */ /* 0x004fc40003f06270 */
[----:B------:R-:W-:Y:S02]  /*17200*/  IABS R3, R16 ;  /* 0x0000001000037213 */ /* 0x000fe40000000000 */
[----:B------:R-:W2:Y:S01]  /*17210*/  LDL.LU R16, [R1+0x4f0] ;  /* 0x0004f00001107983 */ /* 0x000ea20000300800 */
[C---:B------:R-:W-:Y:S02]  /*17220*/  ISETP.GT.U32.AND P2, PT, R29.reuse, R2, PT ;  /* 0x000000021d00720c */ /* 0x040fe40003f44070 */
[----:B------:R-:W-:-:S11]  /*17230*/  ISETP.GT.U32.AND P4, PT, R29, R4, PT ;  /* 0x000000041d00720c */ /* 0x000fd60003f84070 */
[----:B------:R-:W-:-:S05]  /*17240*/  @!P2 IMAD.IADD R2, R2, 0x1, -R29 ;  /* 0x000000010202a824 */ /* 0x000fca00078e0a1d */
[----:B------:R-:W-:Y:S01]  /*17250*/  ISETP.GT.U32.AND P2, PT, R29, R2, PT ;  /* 0x000000021d00720c */ /* 0x000fe20003f44070 */
[----:B------:R-:W-:Y:S02]  /*17260*/  @!P4 IMAD.IADD R4, R4, 0x1, -R29 ;  /* 0x000000010404c824 */ /* 0x000fe400078e0a1d */
[----:B------:R-:W-:-:S03]  /*17270*/  IMAD.HI.U32 R5, R28, R0, RZ ;  /* 0x000000001c057227 */ /* 0x000fc600078e00ff */
[----:B------:R-:W-:-:S07]  /*17280*/  ISETP.GT.U32.AND P4, PT, R29, R4, PT ;  /* 0x000000041d00720c */ /* 0x000fce0003f84070 */
[----:B------:R-:W-:-:S04]  /*17290*/  @!P2 IMAD.IADD R2, R2, 0x1, -R29 ;  /* 0x000000010202a824 */ /* 0x000fc800078e0a1d */
[----:B0-----:R-:W-:Y:S02]  /*172a0*/  IMAD.MOV.U32 R6, RZ, RZ, R2 ;  /* 0x000000ffff067224 */ /* 0x001fe400078e0002 */
[----:B------:R-:W-:Y:S02]  /*172b0*/  IMAD.MOV R5, RZ, RZ, -R5 ;  /* 0x000000ffff057224 */ /* 0x000fe400078e0a05 */
[----:B------:R-:W-:Y:S01]  /*172c0*/  @!P1 IMAD.MOV R6, RZ, RZ, -R6 ;  /* 0x000000ffff069224 */ /* 0x000fe200078e0a06 */
[----:B------:R-:W-:Y:S01]  /*172d0*/  ISETP.GE.AND P5, PT, R18, RZ, PT ;  /* 0x000000ff1200720c */ /* 0x000fe20003fa6270 */
[----:B------:R-:W-:-:S03]  /*172e0*/  IMAD R0, R29, R5, R0 ;  /* 0x000000051d007224 */ /* 0x000fc600078e0200 */
[----:B------:R0:W-:Y:S01]  /*172f0*/  STL [R1+0x74], R6 ;  /* 0x0000740601007387 */ /* 0x0001e20000100800 */
[----:B------:R-:W-:-:S03]  /*17300*/  @!P4 IMAD.IADD R4, R4, 0x1, -R29 ;  /* 0x000000010404c824 */ /* 0x000fc600078e0a1d */
[----:B------:R-:W5:Y:S01]  /*17310*/  LDL.LU R18, [R1+0x4f4] ;  /* 0x0004f40001127983 */ /* 0x000f620000300800 */
[----:B---3--:R-:W-:Y:S02]  /*17320*/  IABS R5, R17 ;  /* 0x0000001100057213 */ /* 0x008fe40000000000 */
[----:B------:R-:W-:Y:S02]  /*17330*/  ISETP.GE.AND P4, PT, R17, RZ, PT ;  /* 0x000000ff1100720c */ /* 0x000fe40003f86270 */
[----:B------:R-:W3:Y:S01]  /*17340*/  LDL.LU R17, [R1+0x4f8] ;  /* 0x0004f80001117983 */ /* 0x000ee20000300800 */
[C---:B------:R-:W-:Y:S02]  /*17350*/  ISETP.GT.U32.AND P2, PT, R29.reuse, R0, PT ;  /* 0x000000001d00720c */ /* 0x040fe40003f44070 */
[----:B------:R-:W-:-:S11]  /*17360*/  ISETP.GT.U32.AND P1, PT, R29, R7, PT ;  /* 0x000000071d00720c */ /* 0x000fd60003f24070 */
[----:B------:R-:W-:-:S05]  /*17370*/  @!P2 IMAD.IADD R0, R0, 0x1, -R29 ;  /* 0x000000010000a824 */ /* 0x000fca00078e0a1d */
[----:B------:R-:W-:Y:S01]  /*17380*/  ISETP.GT.U32.AND P2, PT, R29, R0, PT ;  /* 0x000000001d00720c */ /* 0x000fe20003f44070 */
[----:B------:R-:W-:-:S05]  /*17390*/  @!P1 IMAD.IADD R7, R7, 0x1, -R29 ;  /* 0x0000000107079824 */ /* 0x000fca00078e0a1d */
[----:B------:R-:W-:Y:S01]  /*173a0*/  ISETP.GT.U32.AND P1, PT, R29, R7, PT ;  /* 0x000000071d00720c */ /* 0x000fe20003f24070 */
[----:B------:R-:W-:-:S06]  /*173b0*/  @!P6 IMAD.MOV R4, RZ, RZ, -R4 ;  /* 0x000000ffff04e224 */ /* 0x000fcc00078e0a04 */
[----:B------:R-:W-:-:S04]  /*173c0*/  @!P2 IMAD.IADD R0, R0, 0x1, -R29 ;  /* 0x000000010000a824 */ /* 0x000fc800078e0a1d */
[----:B------:R-:W-:Y:S01]  /*173d0*/  IMAD.MOV.U32 R8, RZ, RZ, R0 ;  /* 0x000000ffff087224 */ /* 0x000fe200078e0000 */
[----:B------:R1:W-:Y:S03]  /*173e0*/  STL [R1+0x2c], R4 ;  /* 0x00002c0401007387 */ /* 0x0003e60000100800 */
[----:B------:R-:W-:Y:S01]  /*173f0*/  @!P3 IMAD.MOV R8, RZ, RZ, -R8 ;  /* 0x000000ffff08b224 */ /* 0x000fe200078e0a08 */
[----:B------:R-:W3:Y:S01]  /*17400*/  LDL.LU R20, [R1+0x4fc] ;  /* 0x0004fc0001147983 */ /* 0x000ee20000300800 */
[----:B------:R-:W-:-:S03]  /*17410*/  @!P1 IMAD.IADD R7, R7, 0x1, -R29 ;  /* 0x0000000107079824 */ /* 0x000fc600078e0a1d */
[----:B------:R-:W-:Y:S01]  /*17420*/  STL [R1+0x28], R8 ;  /* 0x0000280801007387 */ /* 0x000fe20000100800 */
[----:B0-----:R-:W-:Y:S01]  /*17430*/  IMAD.HI.U32 R6, R28, R5, RZ ;  /* 0x000000051c067227 */ /* 0x001fe200078e00ff */
[----:B--2---:R-:W-:Y:S02]  /*17440*/  ISETP.GE.AND P1, PT, R16, RZ, PT ;  /* 0x000000ff1000720c */ /* 0x004fe40003f26270 */
[----:B-1----:R-:W-:Y:S02]  /*17450*/  IABS R4, R16 ;  /* 0x0000001000047213 */ /* 0x002fe40000000000 */
[----:B------:R-:W2:Y:S01]  /*17460*/  LDL.LU R16, [R1+0x500] ;  /* 0x0005000001107983 */ /* 0x000ea20000300800 */
[----:B------:R-:W-:Y:S02]  /*17470*/  IMAD.MOV R6, RZ, RZ, -R6 ;  /* 0x000000ffff067224 */ /* 0x000fe400078e0a06 */
[----:B------:R-:W-:-:S04]  /*17480*/  IMAD.HI.U32 R2, R28, R3, RZ ;  /* 0x000000031c027227 */ /* 0x000fc800078e00ff */
[----:B------:R-:W-:Y:S02]  /*17490*/  IMAD R5, R29, R6, R5 ;  /* 0x000000061d057224 */ /* 0x000fe400078e0205 */
[----:B------:R-:W-:-:S03]  /*174a0*/  IMAD.MOV R2, RZ, RZ, -R2 ;  /* 0x000000ffff027224 */ /* 0x000fc600078e0a02 */
[C---:B------:R-:W-:Y:S01]  /*174b0*/  ISETP.GT.U32.AND P6, PT, R29.reuse, R5, PT ;  /* 0x000000051d00720c */ /* 0x040fe20003fc4070 */
[----:B------:R-:W-:Y:S01]  /*174c0*/  IMAD R3, R29, R2, R3 ;  /* 0x000000021d037224 */ /* 0x000fe200078e0203 */
[----:B----4-:R-:W-:-:S04]  /*174d0*/  IABS R2, R19 ;  /* 0x0000001300027213 */ /* 0x010fc80000000000 */
[----:B------:R-:W-:Y:S01]  /*174e0*/  ISETP.GT.U32.AND P2, PT, R29, R3, PT ;  /* 0x000000031d00720c */ /* 0x000fe20003f44070 */
[----:B------:R-:W-:-:S06]  /*174f0*/  IMAD.HI.U32 R0, R28, R2, RZ ;  /* 0x000000021c007227 */ /* 0x000fcc00078e00ff */
[----:B------:R-:W-:Y:S02]  /*17500*/  @!P6 IMAD.IADD R5, R5, 0x1, -R29 ;  /* 0x000000010505e824 */ /* 0x000fe400078e0a1d */
[----:B------:R-:W-:Y:S02]  /*17510*/  IMAD.MOV R0, RZ, RZ, -R0 ;  /* 0x000000ffff007224 */ /* 0x000fe400078e0a00 */
[----:B------:R-:W-:Y:S01]  /*17520*/  IMAD.HI.U32 R6, R28, R4, RZ ;  /* 0x000000041c067227 */ /* 0x000fe200078e00ff */
[----:B------:R-:W-:-:S03]  /*17530*/  ISETP.GT.U32.AND P6, PT, R29, R5, PT ;  /* 0x000000051d00720c */ /* 0x000fc60003fc4070 */
[----:B------:R-:W-:Y:S02]  /*17540*/  @!P2 IMAD.IADD R3, R3, 0x1, -R29 ;  /* 0x000000010303a824 */ /* 0x000fe400078e0a1d */
[C---:B------:R-:W-:Y:S02]  /*17550*/  IMAD R2, R29.reuse, R0, R2 ;  /* 0x000000001d027224 */ /* 0x040fe400078e0202 */
[----:B------:R-:W-:Y:S01]  /*17560*/  IMAD.MOV R6, RZ, RZ, -R6 ;  /* 0x000000ffff067224 */ /* 0x000fe200078e0a06 */
[C---:B------:R-:W-:Y:S01]  /*17570*/  ISETP.GT.U32.AND P2, PT, R29.reuse, R3, PT ;  /* 0x000000031d00720c */ /* 0x040fe20003f44070 */
[----:B------:R-:W-:Y:S01]  /*17580*/  @!P5 IMAD.MOV R7, RZ, RZ, -R7 ;  /* 0x000000ffff07d224 */ /* 0x000fe200078e0a07 */
[C---:B------:R-:W-:Y:S01]  /*17590*/  ISETP.GT.U32.AND P5, PT, R29.reuse, R2, PT ;  /* 0x000000021d00720c */ /* 0x040fe20003fa4070 */
[----:B------:R-:W-:Y:S02]  /*175a0*/  IMAD R4, R29, R6, R4 ;  /* 0x000000061d047224 */ /* 0x000fe400078e0204 */
[----:B------:R-:W-:-:S03]  /*175b0*/  @!P6 IMAD.IADD R5, R5, 0x1, -R29 ;  /* 0x000000010505e824 */ /* 0x000fc600078e0a1d */
[----:B------:R-:W-:Y:S02]  /*175c0*/  ISETP.GT.U32.AND P6, PT, R29, R4, PT ;  /* 0x000000041d00720c */ /* 0x000fe40003fc4070 */
[----:B-----5:R-:W-:Y:S01]  /*175d0*/  IABS R0, R18 ;  /* 0x0000001200007213 */ /* 0x020fe20000000000 */
[----:B------:R0:W-:Y:S01]  /*175e0*/  STL [R1+0x24], R7 ;  /* 0x0000240701007387 */ /* 0x0001e20000100800 */
[----:B---3--:R-:W-:Y:S01]  /*175f0*/  IABS R11, R17 ;  /* 0x00000011000b7213 */ /* 0x008fe20000000000 */
[--C-:B------:R-:W-:Y:S01]  /*17600*/  @!P2 IMAD.IADD R3, R3, 0x1, -R29.reuse ;  /* 0x000000010303a824 */ /* 0x100fe200078e0a1d */
[----:B------:R-:W-:Y:S01]  /*17610*/  ISETP.GE.AND P2, PT, R18, RZ, PT ;  /* 0x000000ff1200720c */ /* 0x000fe20003f46270 */
[----:B------:R-:W-:Y:S01]  /*17620*/  @!P5 IMAD.IADD R2, R2, 0x1, -R29 ;  /* 0x000000010202d824 */ /* 0x000fe200078e0a1d */
[----:B------:R-:W3:Y:S01]  /*17630*/  LDL.LU R18, [R1+0x504] ;  /* 0x0005040001127983 */ /* 0x000ee20000300800 */
[----:B------:R-:W-:-:S04]  /*17640*/  IMAD.HI.U32 R6, R28, R11, RZ ;  /* 0x0000000b1c067227 */ /* 0x000fc800078e00ff */
[----:B0-----:R-:W-:-:S04]  /*17650*/  IMAD.HI.U32 R7, R28, R0, RZ ;  /* 0x000000001c077227 */ /* 0x001fc800078e00ff */
[----:B------:R-:W-:Y:S01]  /*17660*/  @!P6 IMAD.IADD R4, R4, 0x1, -R29 ;  /* 0x000000010404e824 */ /* 0x000fe200078e0a1d */
[C---:B------:R-:W-:Y:S01]  /*17670*/  ISETP.GT.U32.AND P6, PT, R29.reuse, R2, PT ;  /* 0x000000021d00720c */ /* 0x040fe20003fc4070 */
[----:B------:R-:W-:Y:S02]  /*17680*/  IMAD.MOV R7, RZ, RZ, -R7 ;  /* 0x000000ffff077224 */ /* 0x000fe400078e0a07 */
[----:B------:R-:W-:Y:S02]  /*17690*/  IMAD.MOV R6, RZ, RZ, -R6 ;  /* 0x000000ffff067224 */ /* 0x000fe400078e0a06 */
[C---:B------:R-:W-:Y:S02]  /*176a0*/  IMAD R0, R29.reuse, R7, R0 ;  /* 0x000000071d007224 */ /* 0x040fe400078e0200 */
[C---:B------:R-:W-:Y:S02]  /*176b0*/  IMAD R11, R29.reuse, R6, R11 ;  /* 0x000000061d0b7224 */ /* 0x040fe400078e020b */
[----:B------:R-:W-:Y:S01]  /*176c0*/  @!P4 IMAD.MOV R5, RZ, RZ, -R5 ;  /* 0x000000ffff05c224 */ /* 0x000fe200078e0a05 */
[----:B------:R-:W-:Y:S01]  /*176d0*/  ISETP.GT.U32.AND P4, PT, R29, R0, PT ;  /* 0x000000001d00720c */ /* 0x000fe20003f84070 */
[----:B------:R-:W-:-:S02]  /*176e0*/  IMAD.MOV.U32 R8, RZ, RZ, R3 ;  /* 0x000000ffff087224 */ /* 0x000fc400078e0003 */
[--C-:B------:R-:W-:Y:S01]  /*176f0*/  @!P6 IMAD.IADD R2, R2, 0x1, -R29.reuse ;  /* 0x000000010202e824 */ /* 0x100fe200078e0a1d */
[C---:B------:R-:W-:Y:S01]  /*17700*/  ISETP.GT.U32.AND P6, PT, R29.reuse, R11, PT ;  /* 0x0000000b1d00720c */ /* 0x040fe20003fc4070 */
[----:B------:R-:W-:Y:S01]  /*17710*/  @!P0 IMAD.MOV R8, RZ, RZ, -R8 ;  /* 0x000000ffff088224 */ /* 0x000fe200078e0a08 */
[----:B------:R-:W-:Y:S02]  /*17720*/  ISETP.GT.U32.AND P0, PT, R29, R4, PT ;  /* 0x000000041d00720c */ /* 0x000fe40003f04070 */
[----:B------:R-:W-:Y:S02]  /*17730*/  ISETP.GE.AND P3, PT, R19, RZ, PT ;  /* 0x000000ff1300720c */ /* 0x000fe40003f66270 */
[----:B------:R-:W-:Y:S02]  /*17740*/  ISETP.GE.AND P5, PT, R17, RZ, PT ;  /* 0x000000ff1100720c */ /* 0x000fe40003fa6270 */
[----:B------:R-:W4:Y:S01]  /*17750*/  LDL.LU R17, [R1+0x508] ;  /* 0x0005080001117983 */ /* 0x000f220000300800 */
[----:B------:R-:W-:-:S04]  /*17760*/  @!P4 IMAD.IADD R0, R0, 0x1, -R29 ;  /* 0x000000010000c824 */ /* 0x000fc800078e0a1d */
[--C-:B------:R-:W-:Y:S01]  /*17770*/  @!P6 IMAD.IADD R11, R11, 0x1, -R29.reuse ;  /* 0x000000010b0be824 */ /* 0x100fe200078e0a1d */
[----:B------:R-:W-:Y:S01]  /*17780*/  ISETP.GT.U32.AND P6, PT, R29, R0, PT ;  /* 0x000000001d00720c */ /* 0x000fe20003fc4070 */
[----:B------:R-:W-:Y:S02]  /*17790*/  @!P0 IMAD.IADD R4, R4, 0x1, -R29 ;  /* 0x0000000104048824 */ /* 0x000fe400078e0a1d */
[----:B------:R-:W-:Y:S01]  /*177a0*/  @!P3 IMAD.MOV R2, RZ, RZ, -R2 ;  /* 0x000000ffff02b224 */ /* 0x000fe200078e0a02 */
[----:B------:R-:W-:Y:S01]  /*177b0*/  STL [R1+0x20], R8 ;  /* 0x0000200801007387 */ /* 0x000fe20000100800 */
[----:B------:R-:W-:-:S03]  /*177c0*/  @!P1 IMAD.MOV R4, RZ, RZ, -R4 ;  /* 0x000000ffff049224 */ /* 0x000fc600078e0a04 */
[----:B------:R-:W5:Y:S04]  /*177d0*/  LDL.LU R19, [R1+0x50c] ;  /* 0x00050c0001137983 */ /* 0x000f680000300800 */
[----:B------:R-:W-:Y:S01]  /*177e0*/  STL [R1+0x1c], R5 ;  /* 0x00001c0501007387 */ /* 0x000fe20000100800 */
[----:B------:R-:W-:-:S03]  /*177f0*/  @!P6 IMAD.IADD R0, R0, 0x1, -R29 ;  /* 0x000000010000e824 */ /* 0x000fc600078e0a1d */
[----:B------:R4:W-:Y:S04]  /*17800*/  STL [R1+0x18], R2 ;  /* 0x0000180201007387 */ /* 0x0009e80000100800 */
[----:B------:R0:W-:Y:S01]  /*17810*/  STL [R1+0x4], R4 ;  /* 0x0000040401007387 */ /* 0x0001e20000100800 */
[----:B--2---:R-:W-:Y:S02]  /*17820*/  IABS R13, R16 ;  /* 0x00000010000d7213 */ /* 0x004fe40000000000 */
[----:B------:R-:W-:Y:S02]  /*17830*/  ISETP.GE.AND P6, PT, R16, RZ, PT ;  /* 0x000000ff1000720c */ /* 0x000fe40003fc6270 */
[----:B------:R-:W2:Y:S01]  /*17840*/  LDL.LU R16, [R1+0x510] ;  /* 0x0005100001107983 */ /* 0x000ea20000300800 */
[----:B------:R-:W-:-:S05]  /*17850*/  IABS R12, R20 ;  /* 0x00000014000c7213 */ /* 0x000fca0000000000 */
[----:B------:R-:W-:-:S04]  /*17860*/  IMAD.HI.U32 R3, R28, R12, RZ ;  /* 0x0000000c1c037227 */ /* 0x000fc800078e00ff */
[----:B------:R-:W-:-:S04]  /*17870*/  IMAD.MOV R3, RZ, RZ, -R3 ;  /* 0x000000ffff037224 */ /* 0x000fc800078e0a03 */
[----:B------:R-:W-:-:S05]  /*17880*/  IMAD R12, R29, R3, R12 ;  /* 0x000000031d0c7224 */ /* 0x000fca00078e020c */
[----:B------:R-:W-:Y:S01]  /*17890*/  ISETP.GT.U32.AND P0, PT, R29, R12, PT ;  /* 0x0000000c1d00720c */ /* 0x000fe20003f04070 */
[----:B------:R-:W-:-:S04]  /*178a0*/  IMAD.HI.U32 R3, R28, R13, RZ ;  /* 0x0000000d1c037227 */ /* 0x000fc800078e00ff */
[----:B------:R-:W-:-:S04]  /*178b0*/  IMAD.MOV R3, RZ, RZ, -R3 ;  /* 0x000000ffff037224 */ /* 0x000fc800078e0a03 */
[----:B------:R-:W-:-:S04]  /*178c0*/  IMAD R13, R29, R3, R13 ;  /* 0x000000031d0d7224 */ /* 0x000fc800078e020d */
[----:B------:R-:W-:Y:S01]  /*178d0*/  @!P0 IMAD.IADD R12, R12, 0x1, -R29 ;  /* 0x000000010c0c8824 */ /* 0x000fe200078e0a1d */
[----:B------:R-:W-:-:S04]  /*178e0*/  ISETP.GT.U32.AND P0, PT, R29, R11, PT ;  /* 0x0000000b1d00720c */ /* 0x000fc80003f04070 */
[----:B------:R-:W-:Y:S02]  /*178f0*/  ISETP.GT.U32.AND P3, PT, R29, R12, PT ;  /* 0x0000000c1d00720c */ /* 0x000fe40003f64070 */
[----:B---3--:R-:W-:-:S05]  /*17900*/  IABS R14, R18 ;  /* 0x00000012000e7213 */ /* 0x008fca0000000000 */
[----:B------:R-:W-:-:S04]  /*17910*/  IMAD.HI.U32 R3, R28, R14, RZ ;  /* 0x0000000e1c037227 */ /* 0x000fc800078e00ff */
[----:B------:R-:W-:Y:S01]  /*17920*/  IMAD.MOV R3, RZ, RZ, -R3 ;  /* 0x000000ffff037224 */ /* 0x000fe200078e0a03 */
[----:B------:R-:W-:-:S03]  /*17930*/  ISETP.GT.U32.AND P1, PT, R29, R13, PT ;  /* 0x0000000d1d00720c */ /* 0x000fc60003f24070 */
[----:B------:R-:W-:Y:S02]  /*17940*/  IMAD R14, R29, R3, R14 ;  /* 0x000000031d0e7224 */ /* 0x000fe400078e020e */
[--C-:B------:R-:W-:Y:S02]  /*17950*/  @!P0 IMAD.IADD R11, R11, 0x1, -R29.reuse ;  /* 0x000000010b0b8824 */ /* 0x100fe400078e0a1d */
[--C-:B------:R-:W-:Y:S01]  /*17960*/  @!P3 IMAD.IADD R12, R12, 0x1, -R29.reuse ;  /* 0x000000010c0cb824 */ /* 0x100fe200078e0a1d */
[----:B------:R-:W-:Y:S02]  /*17970*/  ISETP.GT.U32.AND P0, PT, R29, R14, PT ;  /* 0x0000000e1d00720c */ /* 0x000fe40003f04070 */
[----:B------:R-:W-:Y:S02]  /*17980*/  ISETP.GE.AND P3, PT, R18, RZ, PT ;  /* 0x000000ff1200720c */ /* 0x000fe40003f66270 */
[----:B------:R-:W3:Y:S01]  /*17990*/  LDL.LU R18, [R1+0x514] ;  /* 0x0005140001127983 */ /* 0x000ee20000300800 */
[----:B------:R-:W-:Y:S01]  /*179a0*/  @!P1 IMAD.IADD R13, R13, 0x1, -R29 ;  /* 0x000000010d0d9824 */ /* 0x000fe200078e0a1d */
[----:B------:R-:W-:-:S02]  /*179b0*/  ISETP.GE.AND P4, PT, R20, RZ, PT ;  /* 0x000000ff1400720c */ /* 0x000fc40003f86270 */
[----:B----4-:R-:W-:Y:S02]  /*179c0*/  IABS R2, R17 ;  /* 0x0000001100027213 */ /* 0x010fe40000000000 */
[----:B------:R-:W-:Y:S02]  /*179d0*/  ISETP.GE.AND P1, PT, R17, RZ, PT ;  /* 0x000000ff1100720c */ /* 0x000fe40003f26270 */
[----:B------:R-:W4:Y:S01]  /*179e0*/  LDL.LU R17, [R1+0x518] ;  /* 0x0005180001117983 */ /* 0x000f220000300800 */
[----:B------:R-:W-:Y:S01]  /*179f0*/  @!P0 IMAD.IADD R14, R14, 0x1, -R29 ;  /* 0x000000010e0e8824 */ /* 0x000fe200078e0a1d */
[----:B------:R-:W-:Y:S01]  /*17a00*/  ISETP.GT.U32.AND P0, PT, R29, R13, PT ;  /* 0x0000000d1d00720c */ /* 0x000fe20003f04070 */
[----:B0-----:R-:W-:Y:S02]  /*17a10*/  IMAD.MOV.U32 R4, RZ, RZ, R0 ;  /* 0x000000ffff047224 */ /* 0x001fe400078e0000 */
[----:B------:R-:W-:Y:S02]  /*17a20*/  @!P5 IMAD.MOV R11, RZ, RZ, -R11 ;  /* 0x000000ffff0bd224 */ /* 0x000fe400078e0a0b */
[----:B------:R-:W-:-:S02]  /*17a30*/  @!P2 IMAD.MOV R4, RZ, RZ, -R4 ;  /* 0x000000ffff04a224 */ /* 0x000fc400078e0a04 */
[----:B------:R-:W-:-:S03]  /*17a40*/  @!P4 IMAD.MOV R12, RZ, RZ, -R12 ;  /* 0x000000ffff0cc224 */ /* 0x000fc600078e0a0c */
[----:B------:R0:W-:Y:S03]  /*17a50*/  STL [R1], R4 ;  /* 0x0000000401007387 */ /* 0x0001e60000100800 */
[----:B------:R-:W-:Y:S01]  /*17a60*/  @!P0 IMAD.IADD R13, R13, 0x1, -R29 ;  /* 0x000000010d0d8824 */ /* 0x000fe200078e0a1d */
[----:B------:R-:W-:Y:S04]  /*17a70*/  STL [R1+0x75fc], R11 ;  /* 0x0075fc0b01007387 */ /* 0x000fe80000100800 */
[----:B------:R-:W-:Y:S01]  /*17a80*/  STL [R1+0x7600], R12 ;  /* 0x0076000c01007387 */ /* 0x000fe20000100800 */
[----:B------:R-:W-:Y:S01]  /*17a90*/  ISETP.GT.U32.AND P2, PT, R29, R14, PT ;  /* 0x0000000e1d00720c */ /* 0x000fe20003f44070 */
[----:B------:R-:W-:Y:S01]  /*17aa0*/  @!P6 IMAD.MOV R13, RZ, RZ, -R13 ;  /* 0x000000ffff0de224 */ /* 0x000fe200078e0a0d */
[----:B-----5:R-:W-:-:S11]  /*17ab0*/  IABS R7, R19 ;  /* 0x0000001300077213 */ /* 0x020fd60000000000 */
[----:B------:R-:W-:-:S04]  /*17ac0*/  @!P2 IMAD.IADD R14, R14, 0x1, -R29 ;  /* 0x000000010e0ea824 */ /* 0x000fc800078e0a1d */
[----:B------:R-:W-:Y:S01]  /*17ad0*/  @!P3 IMAD.MOV R14, RZ, RZ, -R14 ;  /* 0x000000ffff0eb224 */ /* 0x000fe200078e0a0e */
[----:B------:R-:W-:Y:S02]  /*17ae0*/  ISETP.GE.AND P5, PT, R19, RZ, PT ;  /* 0x000000ff1300720c */ /* 0x000fe40003fa6270 */
[----:B--2---:R-:W-:Y:S02]  /*17af0*/  ISETP.GE.AND P0, PT, R16, RZ, PT ;  /* 0x000000ff1000720c */ /* 0x004fe40003f06270 */
[----:B------:R-:W-:Y:S02]  /*17b00*/  IABS R10, R16 ;  /* 0x00000010000a7213 */ /* 0x000fe40000000000 */
[----:B------:R-:W2:Y:S04]  /*17b10*/  LDL.LU R16, [R1+0x51c] ;  /* 0x00051c0001107983 */ /* 0x000ea80000300800 */
[----:B------:R-:W5:Y:S04]  /*17b20*/  LDL.LU R24, [R1+0x520] ;  /* 0x0005200001187983 */ /* 0x000f680000300800 */
[----:B------:R-:W5:Y:S04]  /*17b30*/  LDL.LU R23, [R1+0x524] ;  /* 0x0005240001177983 */ /* 0x000f680000300800 */
[----:B------:R-:W5:Y:S04]  /*17b40*/  LDL.LU R22, [R1+0x528] ;  /* 0x0005280001167983 */ /* 0x000f680000300800 */
[----:B------:R-:W-:Y:S04]  /*17b50*/  STL [R1+0x7604], R13 ;  /* 0x0076040d01007387 */ /* 0x000fe80000100800 */
[----:B------:R-:W-:Y:S04]  /*17b60*/  STL [R1+0x7608], R14 ;  /* 0x0076080e01007387 */ /* 0x000fe80000100800 */
[----:B------:R-:W5:Y:S04]  /*17b70*/  LDL.LU R20, [R1+0x52c] ;  /* 0x00052c0001147983 */ /* 0x000f680000300800 */
[----:B------:R-:W5:Y:S01]  /*17b80*/  LDL.LU R19, [R1+0x530] ;  /* 0x0005300001137983 */ /* 0x000f620000300800 */
[----:B------:R-:W-:-:S03]  /*17b90*/  IMAD.HI.U32 R3, R28, R2, RZ ;  /* 0x000000021c037227 */ /* 0x000fc600078e00ff */
[----:B------:R-:W5:Y:S01]  /*17ba0*/  LDL.LU R25, [R1+0x534] ;  /* 0x0005340001197983 */ /* 0x000f620000300800 */
[----:B------:R-:W-:-:S04]  /*17bb0*/  IMAD.MOV R3, RZ, RZ, -R3 ;  /* 0x000000ffff037224 */ /* 0x000fc800078e0a03 */
[----:B------:R-:W-:Y:S02]  /*17bc0*/  IMAD R2, R29, R3, R2 ;  /* 0x000000031d027224 */ /* 0x000fe400078e0202 */
[----:B------:R-:W-:-:S03]  /*17bd0*/  IMAD.HI.U32 R0, R28, R7, RZ ;  /* 0x000000071c007227 */ /* 0x000fc600078e00ff */
[----:B------:R-:W-:Y:S01]  /*17be0*/  ISETP.GT.U32.AND P4, PT, R29, R2, PT ;  /* 0x000000021d00720c */ /* 0x000fe20003f84070 */
[----:B------:R-:W-:-:S04]  /*17bf0*/  IMAD.MOV R0, RZ, RZ, -R0 ;  /* 0x000000ffff007224 */ /* 0x000fc800078e0a00 */
[----:B------:R-:W-:-:S08]  /*17c00*/  IMAD R7, R29, R0, R7 ;  /* 0x000000001d077224 */ /* 0x000fd000078e0207 */
[----:B------:R-:W-:Y:S01]  /*17c10*/  @!P4 IMAD.IADD R2, R2, 0x1, -R29 ;  /* 0x000000010202c824 */ /* 0x000fe200078e0a1d */
[----:B------:R-:W-:-:S04]  /*17c20*/  ISETP.GT.U32.AND P4, PT, R29, R7, PT ;  /* 0x000000071d00720c */ /* 0x000fc80003f84070 */
[----:B------:R-:W-:Y:S01]  /*17c30*/  ISETP.GT.U32.AND P6, PT, R29, R2, PT ;  /* 0x000000021d00720c */ /* 0x000fe20003fc4070 */
[----:B------:R-:W-:-:S04]  /*17c40*/  IMAD.HI.U32 R6, R28, R10, RZ ;  /* 0x0000000a1c067227 */ /* 0x000fc800078e00ff */
[----:B------:R-:W-:Y:S01]  /*17c50*/  IMAD.MOV R6, RZ, RZ, -R6 ;  /* 0x000000ffff067224 */ /* 0x000fe200078e0a06 */
[----:B---3--:R-:W-:-:S03]  /*17c60*/  IABS R0, R18 ;  /* 0x0000001200007213 */ /* 0x008fc60000000000 */
[----:B------:R-:W-:Y:S02]  /*17c70*/  @!P4 IMAD.IADD R7, R7, 0x1, -R29 ;  /* 0x000000010707c824 */ /* 0x000fe400078e0a1d */
[C---:B------:R-:W-:Y:S02]  /*17c80*/  IMAD R10, R29.reuse, R6, R10 ;  /* 0x000000061d0a7224 */ /* 0x040fe400078e020a */
[----:B------:R-:W-:Y:S01]  /*17c90*/  IMAD.HI.U32 R5, R28, R0, RZ ;  /* 0x000000001c057227 */ /* 0x000fe200078e00ff */
[----:B------:R-:W-:-:S03]  /*17ca0*/  ISETP.GT.U32.AND P4, PT, R29, R7, PT ;  /* 0x000000071d00720c */ /* 0x000fc60003f84070 */
[----:B------:R-:W-:Y:S02]  /*17cb0*/  @!P6 IMAD.IADD R2, R2, 0x1, -R29 ;  /* 0x000000010202e824 */ /* 0x000fe400078e0a1d */
[----:B------:R-:W-:Y:S01]  /*17cc0*/  IMAD.MOV R5, RZ, RZ, -R5 ;  /* 0x000000ffff057224 */ /* 0x000fe200078e0a05 */
[----:B----4-:R-:W-:Y:S01]  /*17cd0*/  IABS R3, R17 ;  /* 0x0000001100037213 */ /* 0x010fe20000000000 */
[----:B------:R-:W-:Y:S01]  /*17ce0*/  @!P1 IMAD.MOV R2, RZ, RZ, -R2 ;  /* 0x000000ffff029224 */ /* 0x000fe200078e0a02 */
[C---:B------:R-:W-:Y:S01]  /*17cf0*/  ISETP.GT.U32.AND P1, PT, R29.reuse, R10, PT ;  /* 0x0000000a1d00720c */ /* 0x040fe20003f24070 */
[----:B------:R-:W-:Y:S02]  /*17d00*/  IMAD R0, R29, R5, R0 ;  /* 0x000000051d007224 */ /* 0x000fe400078e0200 */
[----:B0-----:R-:W-:-:S04]  /*17d10*/  IMAD.HI.U32 R4, R28, R3, RZ ;  /* 0x000000031c047227 */ /* 0x001fc800078e00ff */
[----:B------:R-:W-:Y:S02]  /*17d20*/  IMAD.MOV R4, RZ, RZ, -R4 ;  /* 0x000000ffff047224 */ /* 0x000fe400078e0a04 */
[----:B------:R-:W-:Y:S01]  /*17d30*/  @!P4 IMAD.IADD R7, R7, 0x1, -R29 ;  /* 0x000000010707c824 */ /* 0x000fe200078e0a1d */
[C---:B------:R-:W-:Y:S01]  /*17d40*/  ISETP.GT.U32.AND P4, PT, R29.reuse, R0, PT ;  /* 0x000000001d00720c */ /* 0x040fe20003f84070 */
[----:B------:R-:W-:Y:S02]  /*17d50*/  IMAD R3, R29, R4, R3 ;  /* 0x000000041d037224 */ /* 0x000fe400078e0203 */
[----:B------:R-:W-:-:S03]  /*17d60*/  @!P1 IMAD.IADD R10, R10, 0x1, -R29 ;  /* 0x000000010a0a9824 */ /* 0x000fc600078e0a1d */
[----:B------:R-:W-:-:S07]  /*17d70*/  ISETP.GT.U32.AND P1, PT, R29, R3, PT ;  /* 0x000000031d00720c */ /* 0x000fce0003f24070 */
[----:B------:R-:W-:Y:S01]  /*17d80*/  @!P4 IMAD.IADD R0, R0, 0x1, -R29 ;  /* 0x000000010000c824 */ /* 0x000fe200078e0a1d */
[----:B------:R-:W-:-:S05]  /*17d90*/  ISETP.GT.U32.AND P4, PT, R29, R10, PT ;  /* 0x0000000a1d00720c */ /* 0x000fca0003f84070 */
[----:B------:R-:W-:Y:S01]  /*17da0*/  @!P1 IMAD.IADD R3, R3, 0x1, -R29 ;  /* 0x0000000103039824 */ /* 0x000fe200078e0a1d */
[----:B------:R-:W-:Y:S01]  /*17db0*/  ISETP.GT.U32.AND P1, PT, R29, R0, PT ;  /* 0x000000001d00720c */ /* 0x000fe20003f24070 */
[----:B------:R-:W-:-:S06]  /*17dc0*/  @!P5 IMAD.MOV R7, RZ, RZ, -R7 ;  /* 0x000000ffff07d224 */ /* 0x000fcc00078e0a07 */
[----:B------:R-:W-:Y:S01]  /*17dd0*/  @!P4 IMAD.IADD R10, R10, 0x1, -R29 ;  /* 0x000000010a0ac824 */ /* 0x000fe200078e0a1d */
[----:B------:R-:W-:-:S03]  /*17de0*/  ISETP.GT.U32.AND P5, PT, R29, R3, PT ;  /* 0x000000031d00720c */ /* 0x000fc60003fa4070 */
[----:B------:R-:W-:Y:S02]  /*17df0*/  @!P0 IMAD.MOV R10, RZ, RZ, -R10 ;  /* 0x000000ffff0a8224 */ /* 0x000fe400078e0a0a */
[----:B------:R-:W-:Y:S01]  /*17e00*/  @!P1 IMAD.IADD R0, R0, 0x1, -R29 ;  /* 0x0000000100009824 */ /* 0x000fe200078e0a1d */
[----:B------:R-:W-:Y:S01]  /*17e10*/  ISETP.GE.AND P3, PT, R17, RZ, PT ;  /* 0x000000ff1100720c */ /* 0x000fe20003f66270 */
[----:B------:R-:W-:Y:S01]  /*17e20*/  STL [R1+0x760c], R2 ;  /* 0x00760c0201007387 */ /* 0x000fe20000100800 */
[----:B------:R-:W-:-:S03]  /*17e30*/  ISETP.GE.AND P2, PT, R18, RZ, PT ;  /* 0x000000ff1200720c */ /* 0x000fc60003f46270 */
[----:B------:R-:W-:Y:S02]  /*17e40*/  STL [R1+0x7610], R7 ;  /* 0x0076100701007387 */ /* 0x000fe40000100800 */
[----:B------:R-:W-:Y:S02]  /*17e50*/  @!P5 IMAD.IADD R3, R3, 0x1, -R29 ;  /* 0x000000010303d824 */ /* 0x000fe400078e0a1d */
[----:B------:R-:W-:Y:S04]  /*17e60*/  STL [R1+0x7614], R10 ;  /* 0x0076140a01007387 */ /* 0x000fe80000100800 */
[----:B------:R-:W-:Y:S02]  /*17e70*/  @!P3 IMAD.MOV R3, RZ, RZ, -R3 ;  /* 0x000000ffff03b224 */ /* 0x000fe400078e0a03 */
[----:B------:R-:W-:Y:S01]  /*17e80*/  @!P2 IMAD.MOV R0, RZ, RZ, -R0 ;  /* 0x000000ffff00a224 */ /* 0x000fe200078e0a00 */
[----:B--2---:R-:W-:-:S02]  /*17e90*/  IABS R4, R16 ;  /* 0x0000001000047213 */ /* 0x004fc40000000000 */
[----:B------:R-:W-:Y:S02]  /*17ea0*/  ISETP.GE.AND P6, PT, R16, RZ, PT ;  /* 0x000000ff1000720c */ /* 0x000fe40003fc6270 */
[----:B-----5:R-:W-:Y:S01]  /*17eb0*/  IABS R5, R24 ;  /* 0x0000001800057213 */ /* 0x020fe20000000000 */
[----:B------:R-:W-:Y:S01]  /*17ec0*/  IMAD.HI.U32 R16, R28, R4, RZ ;  /* 0x000000041c107227 */ /* 0x000fe200078e00ff */
[----:B------:R-:W-:-:S03]  /*17ed0*/  IABS R6, R23 ;  /* 0x0000001700067213 */ /* 0x000fc60000000000 */
[----:B------:R-:W-:Y:S02]  /*17ee0*/  IMAD.MOV R16, RZ, RZ, -R16 ;  /* 0x000000ffff107224 */ /* 0x000fe400078e0a10 */
[----:B------:R-:W-:-:S04]  /*17ef0*/  IMAD.HI.U32 R15, R28, R5, RZ ;  /* 0x000000051c0f7227 */ /* 0x000fc800078e00ff */
[----:B------:R-:W-:Y:S02]  /*17f00*/  IMAD R4, R29, R16, R4 ;  /* 0x000000101d047224 */ /* 0x000fe400078e0204 */
[----:B------:R-:W-:Y:S02]  /*17f10*/  IMAD.MOV R15, RZ, RZ, -R15 ;  /* 0x000000ffff0f7224 */ /* 0x000fe400078e0a0f */
[----:B------:R-:W-:Y:S01]  /*17f20*/  IMAD.HI.U32 R16, R28, R6, RZ ;  /* 0x000000061c107227 */ /* 0x000fe200078e00ff */
[----:B------:R-:W-:-:S03]  /*17f30*/  IABS R8, R22 ;  /* 0x0000001600087213 */ /* 0x000fc60000000000 */
[C---:B------:R-:W-:Y:S02]  /*17f40*/  IMAD R5, R29.reuse, R15, R5 ;  /* 0x0000000f1d057224 */ /* 0x040fe400078e0205 */
[----:B------:R-:W-:Y:S01]  /*17f50*/  IMAD.MOV R16, RZ, RZ, -R16 ;  /* 0x000000ffff107224 */ /* 0x000fe200078e0a10 */
[C---:B------:R-:W-:Y:S01]  /*17f60*/  ISETP.GT.U32.AND P4, PT, R29.reuse, R4, PT ;  /* 0x000000041d00720c */ /* 0x040fe20003f84070 */
[----:B------:R-:W-:Y:S01]  /*17f70*/  IMAD.HI.U32 R15, R28, R8, RZ ;  /* 0x000000081c0f7227 */ /* 0x000fe200078e00ff */
[----:B------:R-:W-:-:S03]  /*17f80*/  ISETP.GT.U32.AND P0, PT, R29, R5, PT ;  /* 0x000000051d00720c */ /* 0x000fc60003f04070 */
[----:B------:R-:W-:Y:S02]  /*17f90*/  IMAD R6, R29, R16, R6 ;  /* 0x000000101d067224 */ /* 0x000fe400078e0206 */
[----:B------:R-:W-:-:S03]  /*17fa0*/  IMAD.MOV R15, RZ, RZ, -R15 ;  /* 0x000000ffff0f7224 */ /* 0x000fc600078e0a0f */
[C---:B------:R-:W-:Y:S01]  /*17fb0*/  ISETP.GT.U32.AND P1, PT, R29.reuse, R6, PT ;  /* 0x000000061d00720c */ /* 0x040fe20003f24070 */
[----:B------:R-:W-:Y:S01]  /*17fc0*/  IMAD R8, R29, R15, R8 ;  /* 0x0000000f1d087224 */ /* 0x000fe200078e0208 */
[----:B------:R-:W-:Y:S01]  /*17fd0*/  IABS R17, R20 ;  /* 0x0000001400117213 */ /* 0x000fe20000000000 */
[--C-:B------:R-:W-:Y:S01]  /*17fe0*/  @!P4 IMAD.IADD R4, R4, 0x1, -R29.reuse ;  /* 0x000000010404c824 */ /* 0x100fe200078e0a1d */
[----:B------:R-:W-:Y:S01]  /*17ff0*/  IABS R18, R19 ;  /* 0x0000001300127213 */ /* 0x000fe20000000000 */
[----:B------:R-:W-:Y:S01]  /*18000*/  @!P0 IMAD.IADD R5, R5, 0x1, -R29 ;  /* 0x0000000105058824 */ /* 0x000fe200078e0a1d */
[----:B------:R-:W-:Y:S02]  /*18010*/  ISETP.GT.U32.AND P5, PT, R29, R8, PT ;  /* 0x000000081d00720c */ /* 0x000fe40003fa4070 */
[----:B------:R-:W-:Y:S02]  /*18020*/  ISETP.GE.AND P4, PT, R24, RZ, PT ;  /* 0x000000ff1800720c */ /* 0x000fe40003f86270 */
[----:B------:R-:W2:Y:S01]  /*18030*/  LDL.LU R24, [R1+0x538] ;  /* 0x0005380001187983 */ /* 0x000ea20000300800 */
[----:B------:R-:W-:-:S04]  /*18040*/  IMAD.HI.U32 R16, R28, R17, RZ ;  /* 0x000000111c107227 */ /* 0x000fc800078e00ff */
[----:B------:R-:W-:Y:S01]  /*18050*/  @!P1 IMAD.IADD R6, R6, 0x1, -R29 ;  /* 0x0000000106069824 */ /* 0x000fe200078e0a1d */
[----:B------:R-:W-:Y:S01]  /*18060*/  ISETP.GT.U32.AND P1, PT, R29, R5, PT ;  /* 0x000000051d00720c */ /* 0x000fe20003f24070 */
[----:B------:R-:W-:-:S04]  /*18070*/  IMAD.HI.U32 R15, R28, R18, RZ ;  /* 0x000000121c0f7227 */ /* 0x000fc800078e00ff */
[----:B------:R-:W-:Y:S02]  /*18080*/  IMAD.MOV R16, RZ, RZ, -R16 ;  /* 0x000000ffff107224 */ /* 0x000fe400078e0a10 */
[----:B------:R-:W-:Y:S01]  /*18090*/  IMAD.MOV R15, RZ, RZ, -R15 ;  /* 0x000000ffff0f7224 */ /* 0x000fe200078e0a0f */
[C---:B------:R-:W-:Y:S01]  /*180a0*/  ISETP.GT.U32.AND P0, PT, R29.reuse, R4, PT ;  /* 0x000000041d00720c */ /* 0x040fe20003f04070 */
[C---:B------:R-:W-:Y:S02]  /*180b0*/  IMAD R17, R29.reuse, R16, R17 ;  /* 0x000000101d117224 */ /* 0x040fe400078e0211 */
[--C-:B------:R-:W-:Y:S01]  /*180c0*/  @!P5 IMAD.IADD R8, R8, 0x1, -R29.reuse ;  /* 0x000000010808d824 */ /* 0x100fe200078e0a1d */
[C---:B------:R-:W-:Y:S01]  /*180d0*/  ISETP.GT.U32.AND P5, PT, R29.reuse, R6, PT ;  /* 0x000000061d00720c */ /* 0x040fe20003fa4070 */
[C---:B------:R-:W-:Y:S01]  /*180e0*/  IMAD R18, R29.reuse, R15, R18 ;  /* 0x0000000f1d127224 */ /* 0x040fe200078e0212 */
[----:B------:R-:W-:Y:S01]  /*180f0*/  ISETP.GT.U32.AND P3, PT, R29, R17, PT ;  /* 0x000000111d00720c */ /* 0x000fe20003f64070 */
[----:B------:R-:W-:-:S03]  /*18100*/  @!P1 IMAD.IADD R5, R5, 0x1, -R29 ;  /* 0x0000000105059824 */ /* 0x000fc600078e0a1d */
[C---:B------:R-:W-:Y:S02]  /*18110*/  ISETP.GT.U32.AND P1, PT, R29.reuse, R18, PT ;  /* 0x000000121d00720c */ /* 0x040fe40003f24070 */
[----:B------:R-:W-:Y:S01]  /*18120*/  ISETP.GT.U32.AND P2, PT, R29, R8, PT ;  /* 0x000000081d00720c */ /* 0x000fe20003f44070 */
[----:B------:R-:W-:Y:S01]  /*18130*/  @!P0 IMAD.IADD R4, R4, 0x1, -R29 ;  /* 0x0000000104048824 */ /* 0x000fe200078e0a1d */
[----:B------:R-:W-:-:S03]  /*18140*/  ISETP.GE.AND P0, PT, R23, RZ, PT ;  /* 0x000000ff1700720c */ /* 0x000fc60003f06270 */
[--C-:B------:R-:W-:Y:S01]  /*18150*/  @!P5 IMAD.IADD R6, R6, 0x1, -R29.reuse ;  /* 0x000000010606d824 */ /* 0x100fe200078e0a1d */
[----:B------:R-:W-:Y:S01]  /*18160*/  ISETP.GE.AND P5, PT, R22, RZ, PT ;  /* 0x000000ff1600720c */ /* 0x000fe20003fa6270 */
[----:B------:R-:W-:Y:S01]  /*18170*/  STL [R1+0x7618], R0 ;  /* 0x0076180001007387 */ /* 0x000fe20000100800 */
[--C-:B------:R-:W-:Y:S01]  /*18180*/  @!P3 IMAD.IADD R17, R17, 0x1, -R29.reuse ;  /* 0x000000011111b824 */ /* 0x100fe200078e0a1d */
[----:B------:R-:W-:Y:S02]  /*18190*/  ISETP.GE.AND P3, PT, R20, RZ, PT ;  /* 0x000000ff1400720c */ /* 0x000fe40003f66270 */
[----:B------:R-:W-:Y:S01]  /*181a0*/  STL [R1+0x761c], R3 ;  /* 0x00761c0301007387 */ /* 0x000fe20000100800 */
[--C-:B------:R-:W-:Y:S01]  /*181b0*/  @!P1 IMAD.IADD R18, R18, 0x1, -R29.reuse ;  /* 0x0000000112129824 */ /* 0x100fe200078e0a1d */
[----:B------:R-:W-:Y:S02]  /*181c0*/  ISETP.GE.AND P1, PT, R19, RZ, PT ;  /* 0x000000ff1300720c */ /* 0x000fe40003f26270 */
[----:B------:R-:W3:Y:S04]  /*181d0*/  LDL.LU R20, [R1+0x53c] ;  /* 0x00053c0001147983 */ /* 0x000ee80000300800 */
[----:B------:R-:W4:Y:S01]  /*181e0*/  LDL.LU R23, [R1+0x540] ;  /* 0x0005400001177983 */ /* 0x000f220000300800 */
[----:B------:R-:W-:-:S03]  /*181f0*/  @!P2 IMAD.IADD R8, R8, 0x1, -R29 ;  /* 0x000000010808a824 */ /* 0x000fc600078e0a1d */
[----:B------:R-:W5:Y:S01]  /*18200*/  LDL R19, [R1+0x548] ;  /* 0x0005480001137983 */ /* 0x000f620000100800 */
[----:B------:R-:W-:-:S03]  /*18210*/  @!P6 IMAD.MOV R4, RZ, RZ, -R4 ;  /* 0x000000ffff04e224 */ /* 0x000fc600078e0a04 */
[----:B------:R-:W5:Y:S01]  /*18220*/  LDL.LU R9, [R1+0x544] ;  /* 0x0005440001097983 */ /* 0x000f620000300800 */
[----:B------:R-:W-:Y:S02]  /*18230*/  @!P4 IMAD.MOV R5, RZ, RZ, -R5 ;  /* 0x000000ffff05c224 */ /* 0x000fe400078e0a05 */
[----:B------:R-:W-:Y:S02]  /*18240*/  @!P0 IMAD.MOV R6, RZ, RZ, -R6 ;  /* 0x000000ffff068224 */ /* 0x000fe400078e0a06 */
[----:B------:R-:W-:Y:S01]  /*18250*/  @!P5 IMAD.MOV R8, RZ, RZ, -R8 ;  /* 0x000000ffff08d224 */ /* 0x000fe200078e0a08 */
[----:B------:R0:W-:Y:S04]  /*18260*/  STL [R1+0x7620], R4 ;  /* 0x0076200401007387 */ /* 0x0001e80000100800 */
[----:B------:R-:W-:Y:S04]  /*18270*/  STL [R1+0x7624], R5 ;  /* 0x0076240501007387 */ /* 0x000fe80000100800 */
[----:B------:R-:W-:Y:S01]  /*18280*/  STL [R1+0x7628], R6 ;  /* 0x0076280601007387 */ /* 0x000fe20000100800 */
[----:B------:R-:W-:Y:S01]  /*18290*/  IABS R21, R25 ;  /* 0x0000001900157213 */ /* 0x000fe20000000000 */
[----:B0-----:R-:W0:Y:S02]  /*182a0*/  LDC R4, c[0x0][0x3ac] ;  /* 0x0000eb00ff047b82 */ /* 0x001e240000000800 */
[----:B------:R1:W-:Y:S04]  /*182b0*/  STL [R1+0x762c], R8 ;  /* 0x00762c0801007387 */ /* 0x0003e80000100800 */
[----:B-1----:R-:W5:Y:S04]  /*182c0*/  LDL.LU R8, [R1+0x54c] ;  /* 0x00054c0001087983 */ /* 0x002f680000300800 */
[----:B------:R-:W5:Y:S04]  /*182d0*/  LDL.LU R6, [R1+0x550] ;  /* 0x0005500001067983 */ /* 0x000f680000300800 */
[----:B------:R-:W5:Y:S01]  /*182e0*/  LDL.LU R12, [R1+0x554] ;  /* 0x00055400010c7983 */ /* 0x000f620000300800 */
[----:B------:R-:W-:-:S03]  /*182f0*/  IMAD.HI.U32 R15, R28, R21, RZ ;  /* 0x000000151c0f7227 */ /* 0x000fc600078e00ff */
[----:B------:R-:W5:Y:S01]  /*18300*/  LDL.LU R5, [R1+0x558] ;  /* 0x0005580001057983 */ /* 0x000f620000300800 */
[----:B------:R-:W-:-:S04]  /*18310*/  IMAD.MOV R15, RZ, RZ, -R15 ;  /* 0x000000ffff0f7224 */ /* 0x000fc800078e0a0f */
[----:B------:R-:W-:-:S05]  /*18320*/  IMAD R21, R29, R15, R21 ;  /* 0x0000000f1d157224 */ /* 0x000fca00078e0215 */
[----:B------:R-:W-:-:S13]  /*18330*/  ISETP.GT.U32.AND P2, PT, R29, R21, PT ;  /* 0x000000151d00720c */ /* 0x000fda0003f44070 */
[----:B------:R-:W-:Y:S01]  /*18340*/  @!P2 IMAD.IADD R21, R21, 0x1, -R29 ;  /* 0x000000011515a824 */ /* 0x000fe200078e0a1d */
[C---:B------:R-:W-:Y:S02]  /*18350*/  ISETP.GT.U32.AND P2, PT, R29.reuse, R17, PT ;  /* 0x000000111d00720c */ /* 0x040fe40003f44070 */
[C---:B------:R-:W-:Y:S02]  /*18360*/  ISETP.GT.U32.AND P6, PT, R29.reuse, R18, PT ;  /* 0x000000121d00720c */ /* 0x040fe40003fc4070 */
[----:B------:R-:W-:-:S09]  /*18370*/  ISETP.GT.U32.AND P4, PT, R29, R21, PT ;  /* 0x000000151d00720c */ /* 0x000fd20003f84070 */
[--C-:B------:R-:W-:Y:S02]  /*18380*/  @!P2 IMAD.IADD R17, R17, 0x1, -R29.reuse ;  /* 0x000000011111a824 */ /* 0x100fe400078e0a1d */
[--C-:B------:R-:W-:Y:S01]  /*18390*/  @!P6 IMAD.IADD R18, R18, 0x1, -R29.reuse ;  /* 0x000000011212e824 */ /* 0x100fe200078e0a1d */
[----:B------:R-:W-:Y:S01]  /*183a0*/  ISETP.GE.AND P0, PT, R25, RZ, PT ;  /* 0x000000ff1900720c */ /* 0x000fe20003f06270 */
[----:B------:R-:W-:Y:S02]  /*183b0*/  @!P4 IMAD.IADD R21, R21, 0x1, -R29 ;  /* 0x000000011515c824 */ /* 0x000fe400078e0a1d */
[----:B------:R-:W-:Y:S02]  /*183c0*/  @!P3 IMAD.MOV R17, RZ, RZ, -R17 ;  /* 0x000000ffff11b224 */ /* 0x000fe400078e0a11 */
[----:B------:R-:W-:-:S03]  /*183d0*/  @!P1 IMAD.MOV R18, RZ, RZ, -R18 ;  /* 0x000000ffff129224 */ /* 0x000fc600078e0a12 */
[----:B------:R1:W-:Y:S05]  /*183e0*/  STL [R1+0x7630], R17 ;  /* 0x0076301101007387 */ /* 0x0003ea0000100800 */
[----:B------:R-:W-:Y:S01]  /*183f0*/  @!P0 IMAD.MOV R21, RZ, RZ, -R21 ;  /* 0x000000ffff158224 */ /* 0x000fe200078e0a15 */
[----:B-1----:R-:W5:Y:S04]  /*18400*/  LDL.LU R17, [R1+0x548] ;  /* 0x0005480001117983 */ /* 0x002f680000300800 */
[----:B------:R-:W-:Y:S04]  /*18410*/  STL [R1+0x7634], R18 ;  /* 0x0076341201007387 */ /* 0x000fe80000100800 */
[----:B------:R-:W-:Y:S01]  /*18420*/  STL [R1+0x7638], R21 ;  /* 0x0076381501007387 */ /* 0x000fe20000100800 */
[----:B--2---:R-:W-:-:S05]  /*18430*/  IABS R22, R24 ;  /* 0x0000001800167213 */ /* 0x004fca0000000000 */
[----:B------:R-:W-:-:S04]  /*18440*/  IMAD.HI.U32 R15, R28, R22, RZ ;  /* 0x000000161c0f7227 */ /* 0x000fc800078e00ff */
[----:B------:R-:W-:-:S04]  /*18450*/  IMAD.MOV R15, RZ, RZ, -R15 ;  /* 0x000000ffff0f7224 */ /* 0x000fc800078e0a0f */
[----:B------:R-:W-:-:S05]  /*18460*/  IMAD R22, R29, R15, R22 ;  /* 0x0000000f1d167224 */ /* 0x000fca00078e0216 */
[----:B------:R-:W-:Y:S02]  /*18470*/  ISETP.GT.U32.AND P2, PT, R29, R22, PT ;  /* 0x000000161d00720c */ /* 0x000fe40003f44070 */
[----:B------:R-:W-:-:S11]  /*18480*/  ISETP.GE.AND P5, PT, R24, RZ, PT ;  /* 0x000000ff1800720c */ /* 0x000fd60003fa6270 */
[----:B------:R-:W-:-:S05]  /*18490*/  @!P2 IMAD.IADD R22, R22, 0x1, -R29 ;  /* 0x000000011616a824 */ /* 0x000fca00078e0a1d */
[----:B------:R-:W-:Y:S02]  /*184a0*/  ISETP.GT.U32.AND P2, PT, R29, R22, PT ;  /* 0x000000161d00720c */ /* 0x000fe40003f44070 */
[----:B---3--:R-:W-:Y:S02]  /*184b0*/  ISETP.GE.AND P6, PT, R20, RZ, PT ;  /* 0x000000ff1400720c */ /* 0x008fe40003fc6270 */
[----:B------:R-:W-:Y:S02]  /*184c0*/  IABS R20, R20 ;  /* 0x0000001400147213 */ /* 0x000fe40000000000 */
[----:B----4-:R-:W-:Y:S02]  /*184d0*/  ISETP.GE.AND P4, PT, R23, RZ, PT ;  /* 0x000000ff1700720c */ /* 0x010fe40003f86270 */
[----:B------:R-:W-:Y:S01]  /*184e0*/  IABS R25, R23 ;  /* 0x0000001700197213 */ /* 0x000fe20000000000 */
[----:B------:R-:W-:Y:S01]  /*184f0*/  IMAD.HI.U32 R23, R28, R20, RZ ;  /* 0x000000141c177227 */ /* 0x000fe200078e00ff */
[----:B-----5:R-:W-:-:S03]  /*18500*/  IABS R16, R9 ;  /* 0x0000000900107213 */ /* 0x020fc60000000000 */
[----:B------:R-:W-:Y:S01]  /*18510*/  IMAD.MOV R23, RZ, RZ, -R23 ;  /* 0x000000ffff177224 */ /* 0x000fe200078e0a17 */
[----:B------:R-:W-:Y:S01]  /*18520*/  IABS R26, R19 ;  /* 0x00000013001a7213 */ /* 0x000fe20000000000 */
[----:B------:R-:W-:-:S04]  /*18530*/  IMAD.HI.U32 R15, R28, R16, RZ ;  /* 0x000000101c0f7227 */ /* 0x000fc800078e00ff */
[----:B------:R-:W-:-:S04]  /*18540*/  IMAD.HI.U32 R19, R28, R25, RZ ;  /* 0x000000191c137227 */ /* 0x000fc800078e00ff */
[----:B------:R-:W-:Y:S02]  /*18550*/  IMAD.MOV R15, RZ, RZ, -R15 ;  /* 0x000000ffff0f7224 */ /* 0x000fe400078e0a0f */
[----:B------:R-:W-:Y:S02]  /*18560*/  IMAD R23, R29, R23, R20 ;  /* 0x000000171d177224 */ /* 0x000fe400078e0214 */
[----:B------:R-:W-:Y:S02]  /*18570*/  IMAD.MOV R19, RZ, RZ, -R19 ;  /* 0x000000ffff137224 */ /* 0x000fe400078e0a13 */
[----:B------:R-:W-:-:S04]  /*18580*/  IMAD.HI.U32 R24, R28, R26, RZ ;  /* 0x0000001a1c187227 */ /* 0x000fc800078e00ff */
[C---:B------:R-:W-:Y:S02]  /*18590*/  IMAD R16, R29.reuse, R15, R16 ;  /* 0x0000000f1d107224 */ /* 0x040fe400078e0210 */
[----:B------:R-:W-:Y:S01]  /*185a0*/  @!P2 IMAD.IADD R22, R22, 0x1, -R29 ;  /* 0x000000011616a824 */ /* 0x000fe200078e0a1d */
[----:B------:R-:W-:Y:S02]  /*185b0*/  IABS R15, R8 ;  /* 0x00000008000f7213 */ /* 0x000fe40000000000 */
[----:B------:R-:W-:Y:S01]  /*185c0*/  IABS R20, R6 ;  /* 0x0000000600147213 */ /* 0x000fe20000000000 */
[----:B------:R-:W-:Y:S02]  /*185d0*/  IMAD R25, R29, R19, R25 ;  /* 0x000000131d197224 */ /* 0x000fe400078e0219 */
[----:B------:R-:W-:Y:S01]  /*185e0*/  IMAD.MOV R24, RZ, RZ, -R24 ;  /* 0x000000ffff187224 */ /* 0x000fe200078e0a18 */
[----:B------:R-:W-:Y:S01]  /*185f0*/  IABS R19, R12 ;  /* 0x0000000c00137213 */ /* 0x000fe20000000000 */
[----:B------:R-:W-:-:S04]  /*18600*/  IMAD.HI.U32 R0, R28, R20, RZ ;  /* 0x000000141c007227 */ /* 0x000fc800078e00ff */
[----:B------:R-:W-:-:S04]  /*18610*/  IMAD.HI.U32 R27, R28, R15, RZ ;  /* 0x0000000f1c1b7227 */ /* 0x000fc800078e00ff */
[----:B------:R-:W-:Y:S02]  /*18620*/  @!P5 IMAD.MOV R22, RZ, RZ, -R22 ;  /* 0x000000ffff16d224 */ /* 0x000fe400078e0a16 */
[C---:B------:R-:W-:Y:S02]  /*18630*/  IMAD R26, R29.reuse, R24, R26 ;  /* 0x000000181d1a7224 */ /* 0x040fe400078e021a */
[----:B------:R-:W-:Y:S02]  /*18640*/  IMAD.MOV R2, RZ, RZ, -R0 ;  /* 0x000000ffff027224 */ /* 0x000fe400078e0a00 */
[----:B------:R-:W-:Y:S02]  /*18650*/  IMAD.MOV R27, RZ, RZ, -R27 ;  /* 0x000000ffff1b7224 */ /* 0x000fe400078e0a1b */
[----:B------:R-:W-:Y:S01]  /*18660*/  IMAD.HI.U32 R0, R28, R19, RZ ;  /* 0x000000131c007227 */ /* 0x000fe200078e00ff */
[----:B------:R-:W-:Y:S01]  /*18670*/  STL [R1+0x763c], R22 ;  /* 0x00763c1601007387 */ /* 0x000fe20000100800 */
[----:B------:R-:W-:-:S02]  /*18680*/  ISETP.GT.U32.AND P0, PT, R29, R26, PT ;  /* 0x0000001a1d00720c */ /* 0x000fc40003f04070 */
[----:B------:R-:W-:Y:S01]  /*18690*/  IMAD R15, R29, R27, R15 ;  /* 0x0000001b1d0f7224 */ /* 0x000fe200078e020f */
[----:B------:R-:W2:Y:S01]  /*186a0*/  LDL.LU R11, [R1+0xec] ;  /* 0x0000ec00010b7983 */ /* 0x000ea20000300800 */
[----:B------:R-:W-:-:S03]  /*186b0*/  IMAD.MOV R27, RZ, RZ, -R0 ;  /* 0x000000ffff1b7224 */ /* 0x000fc600078e0a00 */
[----:B------:R-:W3:Y:S04]  /*186c0*/  LDL.LU R3, [R1+0x18c] ;  /* 0x00018c0001037983 */ /* 0x000ee80000300800 */
[----:B------:R-:W4:Y:S01]  /*186d0*/  LDL.LU R0, [R1+0x14c] ;  /* 0x00014c0001007983 */ /* 0x000f220000300800 */
[----:B------:R-:W-:-:S03]  /*186e0*/  IMAD R20, R29, R2, R20 ;  /* 0x000000021d147224 */ /* 0x000fc600078e0214 */
[----:B------:R-:W5:Y:S04]  /*186f0*/  LDL.LU R10, [R1+0x148] ;  /* 0x00014800010a7983 */ /* 0x000f680000300800 */
[----:B------:R-:W5:Y:S04]  /*18700*/  LDL.LU R7, [R1+0x144] ;  /* 0x0001440001077983 */ /* 0x000f680000300800 */
[----:B------:R-:W5:Y:S01]  /*18710*/  LDL.LU R2, [R1+0x140] ;  /* 0x0001400001027983 */ /* 0x000f620000300800 */
[----:B------:R-:W-:-:S03]  /*18720*/  @!P0 IMAD.IADD R26, R26, 0x1, -R29 ;  /* 0x000000011a1a8824 */ /* 0x000fc600078e0a1d */
[----:B------:R-:W5:Y:S01]  /*18730*/  LDL.LU R14, [R1+0x138] ;  /* 0x00013800010e7983 */ /* 0x000f620000300800 */
[----:B------:R-:W-:-:S03]  /*18740*/  ISETP.GE.AND P0, PT, R9, RZ, PT ;  /* 0x000000ff0900720c */ /* 0x000fc60003f06270 */
[----:B------:R-:W5:Y:S04]  /*18750*/  LDL.LU R13, [R1+0x134] ;  /* 0x00013400010d7983 */ /* 0x000f680000300800 */
[----:B------:R-:W5:Y:S01]  /*18760*/  LDL.LU R9, [R1+0x130] ;  /* 0x0001300001097983 */ /* 0x000f620000300800 */
[----:B------:R-:W-:-:S13]  /*18770*/  ISETP.GT.U32.AND P2, PT, R29, R23, PT ;  /* 0x000000171d00720c */ /* 0x000fda0003f44070 */
[----:B------:R-:W-:Y:S01]  /*18780*/  @!P2 IMAD.IADD R23, R23, 0x1, -R29 ;  /* 0x000000011717a824 */ /* 0x000fe200078e0a1d */
[----:B------:R-:W-:-:S13]  /*18790*/  ISETP.GT.U32.AND P2, PT, R29, R25, PT ;  /* 0x000000191d00720c */ /* 0x000fda0003f44070 */
[----:B------:R-:W-:Y:S01]  /*187a0*/  @!P2 IMAD.IADD R25, R25, 0x1, -R29 ;  /* 0x000000011919a824 */ /* 0x000fe200078e0a1d */
[----:B------:R-:W-:-:S04]  /*187b0*/  ISETP.GT.U32.AND P2, PT, R29, R23, PT ;  /* 0x000000171d00720c */ /* 0x000fc80003f44070 */
[C---:B------:R-:W-:Y:S01]  /*187c0*/  ISETP.GT.U32.AND P3, PT, R29.reuse, R25, PT ;  /* 0x000000191d00720c */ /* 0x040fe20003f64070 */
[----:B------:R-:W-:-:S08]  /*187d0*/  IMAD R19, R29, R27, R19 ;  /* 0x0000001b1d137224 */ /* 0x000fd000078e0213 */
[----:B------:R-:W-:Y:S01]  /*187e0*/  @!P2 IMAD.IADD R23, R23, 0x1, -R29 ;  /* 0x000000011717a824 */ /* 0x000fe200078e0a1d */
[----:B------:R-:W-:-:S03]  /*187f0*/  ISETP.GT.U32.AND P2, PT, R29, R20, PT ;  /* 0x000000141d00720c */ /* 0x000fc60003f44070 */
[----:B------:R-:W-:Y:S01]  /*18800*/  @!P3 IMAD.IADD R25, R25, 0x1, -R29 ;  /* 0x000000011919b824 */ /* 0x000fe200078e0a1d */
[----:B------:R-:W-:-:S09]  /*18810*/  ISETP.GT.U32.AND P3, PT, R29, R19, PT ;  /* 0x000000131d00720c */ /* 0x000fd20003f64070 */
[----:B------:R-:W-:-:S04]  /*18820*/  @!P2 IMAD.IADD R20, R20, 0x1, -R29 ;  /* 0x000000011414a824 */ /* 0x000fc800078e0a1d */
[----:B------:R-:W-:Y:S01]  /*18830*/  @!P3 IMAD.IADD R19, R19, 0x1, -R29 ;  /* 0x000000011313b824 */ /* 0x000fe200078e0a1d */
[C---:B------:R-:W-:Y:S02]  /*18840*/  ISETP.GT.U32.AND P3, PT, R29.reuse, R20, PT ;  /* 0x000000141d00720c */ /* 0x040fe40003f64070 */
[----:B------:R-:W-:Y:S02]  /*18850*/  IABS R24, R5 ;  /* 0x0000000500187213 */ /* 0x000fe40000000000 */
[----:B------:R-:W-:-:S03]  /*18860*/  ISETP.GT.U32.AND P1, PT, R29, R16, PT ;  /* 0x000000101d00720c */ /* 0x000fc60003f24070 */
[----:B------:R-:W-:-:S04]  /*18870*/  IMAD.HI.U32 R28, R28, R24, RZ ;  /* 0x000000181c1c7227 */ /* 0x000fc800078e00ff */
[----:B------:R-:W-:Y:S02]  /*18880*/  IMAD.MOV R28, RZ, RZ, -R28 ;  /* 0x000000ffff1c7224 */ /* 0x000fe400078e0a1c */
[--C-:B------:R-:W-:Y:S01]  /*18890*/  @!P3 IMAD.IADD R20, R20, 0x1, -R29.reuse ;  /* 0x000000011414b824 */ /* 0x100fe200078e0a1d */
[----:B------:R-:W-:Y:S02]  /*188a0*/  ISETP.GE.AND P3, PT, R12, RZ, PT ;  /* 0x000000ff0c00720c */ /* 0x000fe40003f66270 */
[----:B------:R-:W1:Y:S01]  /*188b0*/  S2R R12, SR_TID.X ;  /* 0x00000000000c7919 */ /* 0x000e620000002100 */
[C---:B------:R-:W-:Y:S01]  /*188c0*/  IMAD R24, R29.reuse, R28, R24 ;  /* 0x0000001c1d187224 */ /* 0x040fe200078e0218 */
[----:B------:R-:W-:Y:S01]  /*188d0*/  ISETP.GT.U32.AND P5, PT, R29, R15, PT ;  /* 0x0000000f1d00720c */ /* 0x000fe20003fa4070 */
[----:B------:R-:W-:-:S03]  /*188e0*/  @!P1 IMAD.IADD R16, R16, 0x1, -R29 ;  /* 0x0000000110109824 */ /* 0x000fc600078e0a1d */
[C---:B------:R-:W-:Y:S01]  /*188f0*/  ISETP.GT.U32.AND P1, PT, R29.reuse, R24, PT ;  /* 0x000000181d00720c */ /* 0x040fe20003f24070 */
[----:B------:R-:W-:Y:S01]  /*18900*/  @!P6 IMAD.MOV R23, RZ, RZ, -R23 ;  /* 0x000000ffff17e224 */ /* 0x000fe200078e0a17 */
[C---:B------:R-:W-:Y:S01]  /*18910*/  ISETP.GT.U32.AND P6, PT, R29.reuse, R16, PT ;  /* 0x000000101d00720c */ /* 0x040fe20003fc4070 */
[----:B------:R-:W-:Y:S01]  /*18920*/  @!P4 IMAD.MOV R25, RZ, RZ, -R25 ;  /* 0x000000ffff19c224 */ /* 0x000fe200078e0a19 */
[----:B------:R-:W-:-:S05]  /*18930*/  ISETP.GT.U32.AND P4, PT, R29, R19, PT ;  /* 0x000000131d00720c */ /* 0x000fca0003f84070 */
[----:B------:R-:W-:-:S04]  /*18940*/  @!P5 IMAD.IADD R15, R15, 0x1, -R29 ;  /* 0x000000010f0fd824 */ /* 0x000fc800078e0a1d */
[--C-:B------:R-:W-:Y:S01]  /*18950*/  @!P1 IMAD.IADD R24, R24, 0x1, -R29.reuse ;  /* 0x0000000118189824 */ /* 0x100fe200078e0a1d */
[C---:B------:R-:W-:Y:S02]  /*18960*/  ISETP.GT.U32.AND P5, PT, R29.reuse, R26, PT ;  /* 0x0000001a1d00720c */ /* 0x040fe40003fa4070 */
[C---:B------:R-:W-:Y:S02]  /*18970*/  ISETP.GT.U32.AND P2, PT, R29.reuse, R15, PT ;  /* 0x0000000f1d00720c */ /* 0x040fe40003f44070 */
[----:B------:R-:W-:Y:S01]  /*18980*/  ISETP.GT.U32.AND P1, PT, R29, R24, PT ;  /* 0x000000181d00720c */ /* 0x000fe20003f24070 */
[----:B------:R-:W-:Y:S01]  /*18990*/  @!P6 IMAD.IADD R16, R16, 0x1, -R29 ;  /* 0x000000011010e824 */ /* 0x000fe200078e0a1d */
[----:B-1----:R-:W-:-:S07]  /*189a0*/  LOP3.LUT R12, R12, 0x3f, RZ, 0xc0, !PT ;  /* 0x0000003f0c0c7812 */ /* 0x002fce00078ec0ff */
[--C-:B------:R-:W-:Y:S02]  /*189b0*/  @!P5 IMAD.IADD R26, R26, 0x1, -R29.reuse ;  /* 0x000000011a1ad824 */ /* 0x100fe400078e0a1d */
[--C-:B------:R-:W-:Y:S02]  /*189c0*/  @!P2 IMAD.IADD R15, R15, 0x1, -R29.reuse ;  /* 0x000000010f0fa824 */ /* 0x100fe400078e0a1d */
[----:B0-----:R-:W-:Y:S02]  /*189d0*/  IMAD R12, R12, R4, RZ ;  /* 0x000000040c0c7224 */ /* 0x001fe400078e02ff */
[--C-:B------:R-:W-:Y:S02]  /*189e0*/  @!P4 IMAD.IADD R19, R19, 0x1, -R29.reuse ;  /* 0x000000011313c824 */ /* 0x100fe400078e0a1d */
[----:B------:R-:W-:Y:S02]  /*189f0*/  @!P1 IMAD.IADD R24, R24, 0x1, -R29 ;  /* 0x0000000118189824 */ /* 0x000fe400078e0a1d */
[----:B------:R-:W-:Y:S01]  /*18a00*/  @!P0 IMAD.MOV R16, RZ, RZ, -R16 ;  /* 0x000000ffff108224 */ /* 0x000fe200078e0a10 */
[----:B------:R-:W-:Y:S04]  /*18a10*/  STL [R1+0x7640], R23 ;  /* 0x0076401701007387 */ /* 0x000fe80000100800 */
[----:B------:R-:W-:Y:S04]  /*18a20*/  STL [R1+0x7644], R25 ;  /* 0x0076441901007387 */ /* 0x000fe80000100800 */
[----:B------:R-:W-:Y:S01]  /*18a30*/  STL [R1+0x7648], R16 ;  /* 0x0076481001007387 */ /* 0x000fe20000100800 */
[----:B------:R-:W-:-:S02]  /*18a40*/  ISETP.GE.AND P5, PT, R8, RZ, PT ;  /* 0x000000ff0800720c */ /* 0x000fc40003fa6270 */
[----:B------:R-:W-:Y:S02]  /*18a50*/  ISETP.GE.AND P2, PT, R6, RZ, PT ;  /* 0x000000ff0600720c */ /* 0x000fe40003f46270 */
[----:B------:R-:W-:Y:S02]  /*18a60*/  ISETP.GE.AND P4, PT, R5, RZ, PT ;  /* 0x000000ff0500720c */ /* 0x000fe40003f86270 */
[----:B--2---:R-:W-:Y:S02]  /*18a70*/  ISETP.NE.AND P0, PT, R11, RZ, PT ;  /* 0x000000ff0b00720c */ /* 0x004fe40003f05270 */
[----:B------:R-:W-:Y:S01]  /*18a80*/  LOP3.LUT R29, RZ, R11, RZ, 0x33, !PT ;  /* 0x0000000bff1d7212 */ /* 0x000fe200078e33ff */
[----:B------:R-:W-:Y:S02]  /*18a90*/  IMAD R11, R4, 0x40, R12 ;  /* 0x00000040040b7824 */ /* 0x000fe400078e020c */
[----:B---3--:R-:W-:Y:S02]  /*18aa0*/  IMAD R4, R3, UR66, RZ ;  /* 0x0000004203047c24 */ /* 0x008fe4000f8e02ff */
[----:B----4-:R-:W-:-:S03]  /*18ab0*/  IMAD R0, R0, UR66, RZ ;  /* 0x0000004200007c24 */ /* 0x010fc6000f8e02ff */
[----:B------:R0:W-:Y:S01]  /*18ac0*/  STL [R1+0x1a8], R4 ;  /* 0x0001a80401007387 */ /* 0x0001e20000100800 */
[----:B-----5:R-:W-:-:S03]  /*18ad0*/  IMAD R3, R10, UR66, RZ ;  /* 0x000000420a037c24 */ /* 0x020fc6000f8e02ff */
[----:B------:R1:W-:Y:S04]  /*18ae0*/  STL [R1+0x1a4], R0 ;  /* 0x0001a40001007387 */ /* 0x0003e80000100800 */
[----:B------:R2:W-:Y:S01]  /*18af0*/  STL [R1+0x1a0], R3 ;  /* 0x0001a00301007387 */ /* 0x0005e20000100800 */
[----:B0-----:R-:W-:Y:S02]  /*18b00*/  IMAD R4, R7, UR66, RZ ;  /* 0x0000004207047c24 */ /* 0x001fe4000f8e02ff */
[----:B-1----:R-:W-:-:S03]  /*18b10*/  IMAD R0, R2, UR66, RZ ;  /* 0x0000004202007c24 */ /* 0x002fc6000f8e02ff */
[----:B------:R-:W-:Y:S01]  /*18b20*/  STL [R1+0x19c], R4 ;  /* 0x00019c0401007387 */ /* 0x000fe20000100800 */
[----:B--2---:R-:W-:-:S03]  /*18b30*/  IMAD R3, R14, UR66, RZ ;  /* 0x000000420e037c24 */ /* 0x004fc6000f8e02ff */
[----:B------:R0:W-:Y:S01]  /*18b40*/  STL [R1+0x190], R0 ;  /* 0x0001900001007387 */ /* 0x0001e20000100800 */
[----:B------:R-:W-:-:S03]  /*18b50*/  IMAD R2, R13, UR66, RZ ;  /* 0x000000420d027c24 */ /* 0x000fc6000f8e02ff */
[----:B------:R1:W-:Y:S04]  /*18b60*/  STL [R1+0x18c], R3 ;  /* 0x00018c0301007387 */ /* 0x0003e80000100800 */
[----:B------:R-:W2:Y:S01]  /*18b70*/  LDL.LU R8, [R1+0x118] ;  /* 0x0001180001087983 */ /* 0x000ea20000300800 */
[----:B0-----:R-:W-:Y:S01]  /*18b80*/  IMAD R0, R9, UR66, RZ ;  /* 0x0000004209007c24 */ /* 0x001fe2000f8e02ff */
[----:B------:R-:W-:Y:S02]  /*18b90*/  ISETP.GE.AND P6, PT, R17, RZ, PT ;  /* 0x000000ff1100720c */ /* 0x000fe40003fc6270 */
[----:B------:R-:W-:Y:S01]  /*18ba0*/  STL [R1+0x330], R2 ;  /* 0x0003300201007387 */ /* 0x000fe20000100800 */
[----:B------:R-:W-:Y:S01]  /*18bb0*/  IADD3 R27, P1, PT, R12, UR26, RZ ;  /* 0x0000001a0c1b7c10 */ /* 0x000fe2000ff3e0ff */
[----:B------:R-:W-:Y:S01]  /*18bc0*/  @!P5 IMAD.MOV R15, RZ, RZ, -R15 ;  /* 0x000000ffff0fd224 */ /* 0x000fe200078e0a0f */
[----:B------:R-:W-:Y:S01]  /*18bd0*/  UIMAD UR51, UR51, 0x6e, URZ ;  /* 0x0000006e333378a4 */ /* 0x000fe2000f8e02ff */
[----:B------:R-:W3:Y:S01]  /*18be0*/  LDL.LU R6, [R1+0x10c] ;  /* 0x00010c0001067983 */ /* 0x000ee20000300800 */
[----:B------:R-:W-:Y:S01]  /*18bf0*/  @!P2 IMAD.MOV R20, RZ, RZ, -R20 ;  /* 0x000000ffff14a224 */ /* 0x000fe200078e0a14 */
[----:B------:R-:W-:-:S02]  /*18c00*/  UIMAD UR53, UR53, 0x6d, URZ ;  /* 0x0000006d353578a4 */ /* 0x000fc4000f8e02ff */
[----:B------:R0:W-:Y:S01]  /*18c10*/  STL [R1+0x338], R0 ;  /* 0x0003380001007387 */ /* 0x0001e20000100800 */
[----:B------:R-:W-:Y:S01]  /*18c20*/  @!P3 IMAD.MOV R19, RZ, RZ, -R19 ;  /* 0x000000ffff13b224 */ /* 0x000fe200078e0a13 */
[----:B------:R-:W-:Y:S02]  /*18c30*/  UIMAD UR55, UR55, 0x6c, URZ ;  /* 0x0000006c373778a4 */ /* 0x000fe4000f8e02ff */
[----:B------:R-:W4:Y:S01]  /*18c40*/  LDL.LU R5, [R1+0x110] ;  /* 0x0001100001057983 */ /* 0x000f220000300800 */
[----:B------:R-:W-:Y:S01]  /*18c50*/  @!P4 IMAD.MOV R24, RZ, RZ, -R24 ;  /* 0x000000ffff18c224 */ /* 0x000fe200078e0a18 */
[----:B------:R-:W-:Y:S02]  /*18c60*/  UIMAD UR57, UR57, 0x6b, URZ ;  /* 0x0000006b393978a4 */ /* 0x000fe4000f8e02ff */
[----:B------:R-:W5:Y:S01]  /*18c70*/  LDL.LU R4, [R1+0x114] ;  /* 0x0001140001047983 */ /* 0x000f620000300800 */
[----:B------:R-:W-:Y:S02]  /*18c80*/  UIMAD UR59, UR59, 0x6a, URZ ;  /* 0x0000006a3b3b78a4 */ /* 0x000fe4000f8e02ff */
[----:B------:R-:W-:Y:S01]  /*18c90*/  UIMAD UR61, UR61, 0x69, URZ ;  /* 0x000000693d3d78a4 */ /* 0x000fe2000f8e02ff */
[----:B-1----:R-:W5:Y:S01]  /*18ca0*/  LDL.LU R3, [R1+0x11c] ;  /* 0x00011c0001037983 */ /* 0x002f620000300800 */
[----:B------:R-:W-:-:S02]  /*18cb0*/  UIMAD UR63, UR63, 0x68, URZ ;  /* 0x000000683f3f78a4 */ /* 0x000fc4000f8e02ff */
[----:B------:R-:W-:Y:S01]  /*18cc0*/  UIMAD UR65, UR65, 0x67, URZ ;  /* 0x00000067414178a4 */ /* 0x000fe2000f8e02ff */
[----:B0-----:R-:W5:Y:S01]  /*18cd0*/  LDL.LU R0, [R1+0x120] ;  /* 0x0001200001007983 */ /* 0x001f620000300800 */
[----:B------:R-:W-:Y:S02]  /*18ce0*/  UIMAD UR67, UR67, 0x66, URZ ;  /* 0x00000066434378a4 */ /* 0x000fe4000f8e02ff */
[----:B------:R-:W-:Y:S01]  /*18cf0*/  UIMAD UR69, UR69, 0x65, URZ ;  /* 0x00000065454578a4 */ /* 0x000fe2000f8e02ff */
[----:B------:R-:W5:Y:S01]  /*18d00*/  LDL.LU R10, [R1+0x124] ;  /* 0x00012400010a7983 */ /* 0x000f620000300800 */
[----:B------:R-:W-:Y:S02]  /*18d10*/  UIMAD UR70, UR70, 0x64, URZ ;  /* 0x00000064464678a4 */ /* 0x000fe4000f8e02ff */
[----:B------:R-:W-:Y:S01]  /*18d20*/  UIMAD UR72, UR72, 0x63, URZ ;  /* 0x00000063484878a4 */ /* 0x000fe2000f8e02ff */
[----:B------:R-:W5:Y:S01]  /*18d30*/  LDL.LU R7, [R1+0x128] ;  /* 0x0001280001077983 */ /* 0x000f620000300800 */
[----:B------:R-:W-:-:S02]  /*18d40*/  UIMAD UR73, UR73, 0x62, URZ ;  /* 0x00000062494978a4 */ /* 0x000fc4000f8e02ff */
[----:B------:R-:W-:Y:S01]  /*18d50*/  UIMAD UR75, UR75, 0x61, URZ ;  /* 0x000000614b4b78a4 */ /* 0x000fe2000f8e02ff */
[----:B------:R-:W5:Y:S01]  /*18d60*/  LDL.LU R2, [R1+0x4a0] ;  /* 0x0004a00001027983 */ /* 0x000f620000300800 */
[----:B------:R-:W-:Y:S02]  /*18d70*/  UIMAD UR16, UR16, 0x60, URZ ;  /* 0x00000060101078a4 */ /* 0x000fe4000f8e02ff */
[----:B------:R-:W-:Y:S01]  /*18d80*/  UIMAD UR17, UR17, 0x5f, URZ ;  /* 0x0000005f111178a4 */ /* 0x000fe2000f8e02ff */
[----:B------:R-:W5:Y:S01]  /*18d90*/  LDL.LU R14, [R1+0x49c] ;  /* 0x00049c00010e7983 */ /* 0x000f620000300800 */
[----:B------:R-:W-:Y:S01]  /*18da0*/  @!P6 IMAD.MOV R26, RZ, RZ, -R26 ;  /* 0x000000ffff1ae224 */ /* 0x000fe200078e0a1a */
[----:B------:R-:W-:Y:S01]  /*18db0*/  IADD3 R28, P6, PT, R11, UR26, RZ ;  /* 0x0000001a0b1c7c10 */ /* 0x000fe2000ffde0ff */
[----:B------:R-:W-:Y:S01]  /*18dc0*/  UIMAD UR18, UR18, 0x5e, URZ ;  /* 0x0000005e121278a4 */ /* 0x000fe2000f8e02ff */
[----:B------:R-:W5:Y:S01]  /*18dd0*/  LDL.LU R13, [R1+0x498] ;  /* 0x00049800010d7983 */ /* 0x000f620000300800 */
[----:B------:R-:W-:-:S02]  /*18de0*/  UIMAD UR19, UR19, 0x5d, URZ ;  /* 0x0000005d131378a4 */ /* 0x000fc4000f8e02ff */
[----:B------:R-:W-:Y:S01]  /*18df0*/  UIMAD UR20, UR20, 0x5c, URZ ;  /* 0x0000005c141478a4 */ /* 0x000fe2000f8e02ff */
[----:B------:R-:W5:Y:S01]  /*18e00*/  LDL.LU R9, [R1+0x494] ;  /* 0x0004940001097983 */ /* 0x000f620000300800 */
[----:B------:R-:W-:Y:S02]  /*18e10*/  UIMAD UR21, UR21, 0x5b, URZ ;  /* 0x0000005b151578a4 */ /* 0x000fe4000f8e02ff */
[----:B------:R-:W-:Y:S01]  /*18e20*/  UIMAD UR22, UR22, 0x5a, URZ ;  /* 0x0000005a161678a4 */ /* 0x000fe2000f8e02ff */
[----:B------:R-:W-:Y:S01]  /*18e30*/  STL [R1+0x7650], R26 ;  /* 0x0076501a01007387 */ /* 0x000fe20000100800 */
[----:B------:R-:W-:Y:S02]  /*18e40*/  UIMAD UR23, UR23, 0x59, URZ ;  /* 0x00000059171778a4 */ /* 0x000fe4000f8e02ff */
[----:B------:R-:W-:Y:S01]  /*18e50*/  UIMAD UR28, UR28, 0x58, URZ ;  /* 0x000000581c1c78a4 */ /* 0x000fe2000f8e02ff */
[----:B------:R-:W-:Y:S01]  /*18e60*/  STL [R1+0x7500], R27 ;  /* 0x0075001b01007387 */ /* 0x000fe20000100800 */
[----:B------:R-:W-:-:S02]  /*18e70*/  UIMAD UR29, UR29, 0x57, URZ ;  /* 0x000000571d1d78a4 */ /* 0x000fc4000f8e02ff */
[----:B------:R-:W-:Y:S01]  /*18e80*/  UIMAD UR30, UR30, 0x56, URZ ;  /* 0x000000561e1e78a4 */ /* 0x000fe2000f8e02ff */
[----:B------:R-:W5:Y:S01]  /*18e90*/  LDL.LU R12, [R1+0x490] ;  /* 0x00049000010c7983 */ /* 0x000f620000300800 */
[----:B------:R-:W-:Y:S02]  /*18ea0*/  UIMAD UR31, UR31, 0x55, URZ ;  /* 0x000000551f1f78a4 */ /* 0x000fe4000f8e02ff */
[----:B------:R-:W-:Y:S01]  /*18eb0*/  UIMAD UR32, UR32, 0x54, URZ ;  /* 0x00000054202078a4 */ /* 0x000fe2000f8e02ff */
[----:B------:R-:W5:Y:S01]  /*18ec0*/  LDL.LU R11, [R1+0x460] ;  /* 0x00046000010b7983 */ /* 0x000f620000300800 */
[----:B------:R-:W-:Y:S02]  /*18ed0*/  UIMAD UR33, UR33, 0x53, URZ ;  /* 0x00000053212178a4 */ /* 0x000fe4000f8e02ff */
[----:B------:R-:W-:Y:S01]  /*18ee0*/  UIMAD UR34, UR34, 0x52, URZ ;  /* 0x00000052222278a4 */ /* 0x000fe2000f8e02ff */
[----:B------:R-:W-:Y:S01]  /*18ef0*/  STL [R1+0x7504], R28 ;  /* 0x0075041c01007387 */ /* 0x000fe20000100800 */
[----:B------:R-:W-:-:S02]  /*18f00*/  UIMAD UR35, UR35, 0x51, URZ ;  /* 0x00000051232378a4 */ /* 0x000fc4000f8e02ff */
[----:B------:R-:W-:Y:S01]  /*18f10*/  UIMAD UR36, UR36, 0x50, URZ ;  /* 0x00000050242478a4 */ /* 0x000fe2000f8e02ff */
[----:B------:R2:W-:Y:S01]  /*18f20*/  STL [R1+0x7654], R15 ;  /* 0x0076540f01007387 */ /* 0x0005e20000100800 */
        /* <DEDUP_REMOVED lines=8> */
[----:B------:R-:W-:Y:S01]  /*18fb0*/  STL [R1+0x7660], R24 ;  /* 0x0076601801007387 */ /* 0x000fe20000100800 */
[----:B------:R-:W-:Y:S02]  /*18fc0*/  UIMAD UR43, UR43, 0x49, URZ ;  /* 0x000000492b2b78a4 */ /* 0x000fe4000f8e02ff */
[----:B------:R-:W-:Y:S02]  /*18fd0*/  UIMAD UR44, UR44, 0x48, URZ ;  /* 0x000000482c2c78a4 */ /* 0x000fe4000f8e02ff */
[----:B------:R-:W-:Y:S02]  /*18fe0*/  UIMAD UR45, UR45, 0x47, URZ ;  /* 0x000000472d2d78a4 */ /* 0x000fe4000f8e02ff */
[----:B------:R-:W-:Y:S02]  /*18ff0*/  UIMAD UR46, UR46, 0x46, URZ ;  /* 0x000000462e2e78a4 */ /* 0x000fe4000f8e02ff */
[----:B------:R-:W-:-:S02]  /*19000*/  UIMAD UR47, UR47, 0x45, URZ ;  /* 0x000000452f2f78a4 */ /* 0x000fc4000f8e02ff */
[----:B------:R-:W-:Y:S02]  /*19010*/  UIMAD UR7, UR7, 0x44, URZ ;  /* 0x00000044070778a4 */ /* 0x000fe4000f8e02ff */
[----:B------:R-:W-:Y:S02]  /*19020*/  UIMAD UR8, UR8, 0x42, URZ ;  /* 0x00000042080878a4 */ /* 0x000fe4000f8e02ff */
[----:B------:R-:W-:Y:S02]  /*19030*/  UIMAD UR9, UR9, 0x41, URZ ;  /* 0x00000041090978a4 */ /* 0x000fe4000f8e02ff */
[----:B------:R-:W-:Y:S02]  /*19040*/  USHF.L.U32 UR10, UR10, 0x6, URZ ;  /* 0x000000060a0a7899 */ /* 0x000fe400080006ff */
[----:B------:R-:W-:Y:S02]  /*19050*/  UIMAD UR11, UR11, 0x3f, URZ ;  /* 0x0000003f0b0b78a4 */ /* 0x000fe4000f8e02ff */
[----:B------:R-:W-:-:S02]  /*19060*/  UIMAD UR12, UR12, 0x3e, URZ ;  /* 0x0000003e0c0c78a4 */ /* 0x000fc4000f8e02ff */
[----:B------:R-:W-:Y:S02]  /*19070*/  UIMAD UR13, UR13, 0x3d, URZ ;  /* 0x0000003d0d0d78a4 */ /* 0x000fe4000f8e02ff */
        /* <DEDUP_REMOVED lines=13> */
[----:B------:R-:W-:Y:S01]  /*19150*/  UIMAD UR62, UR62, 0x2f, URZ ;  /* 0x0000002f3e3e78a4 */ /* 0x000fe2000f8e02ff */
[----:B------:R-:W0:Y:S01]  /*19160*/  LDCU UR66, c[0x0][0x3a8] ;  /* 0x00007500ff4277ac */ /* 0x000e220008000800 */
[----:B------:R-:W1:Y:S01]  /*19170*/  LDCU UR26, c[0x0][0x3a8] ;  /* 0x00007500ff1a77ac */ /* 0x000e620008000800 */
[C---:B--2---:R-:W-:Y:S02]  /*19180*/  SEL R15, R29.reuse, R8, !P0 ;  /* 0x000000081d0f7207 */ /* 0x044fe40004000000 */
[----:B---3--:R-:W-:-:S03]  /*19190*/  SEL R8, R29, R6, !P0 ;  /* 0x000000061d087207 */ /* 0x008fc60004000000 */
[----:B------:R-:W-:Y:S01]  /*191a0*/  STL [R1+0x14c], R15 ;  /* 0x00014c0f01007387 */ /* 0x000fe20000100800 */
[----:B----4-:R-:W-:-:S03]  /*191b0*/  SEL R6, R29, R5, !P0 ;  /* 0x000000051d067207 */ /* 0x010fc60004000000 */
[----:B------:R-:W-:Y:S01]  /*191c0*/  STL [R1+0x148], R8 ;  /* 0x0001480801007387 */ /* 0x000fe20000100800 */
[----:B-----5:R-:W-:-:S03]  /*191d0*/  SEL R5, R29, R4, !P0 ;  /* 0x000000041d057207 */ /* 0x020fc60004000000 */
[----:B------:R-:W-:Y:S01]  /*191e0*/  STL [R1+0x144], R6 ;  /* 0x0001440601007387 */ /* 0x000fe20000100800 */
[----:B------:R-:W-:-:S03]  /*191f0*/  SEL R4, R29, R3, !P0 ;  /* 0x000000031d047207 */ /* 0x000fc60004000000 */
[----:B------:R-:W-:Y:S01]  /*19200*/  STL [R1+0x140], R5 ;  /* 0x0001400501007387 */ /* 0x000fe20000100800 */
[----:B------:R-:W-:-:S03]  /*19210*/  SEL R0, R29, R0, !P0 ;  /* 0x000000001d007207 */ /* 0x000fc60004000000 */
[----:B------:R2:W-:Y:S01]  /*19220*/  STL [R1+0x138], R4 ;  /* 0x0001380401007387 */ /* 0x0005e20000100800 */
[----:B------:R-:W-:-:S03]  /*19230*/  SEL R3, R29, R10, !P0 ;  /* 0x0000000a1d037207 */ /* 0x000fc60004000000 */
[----:B------:R3:W-:Y:S04]  /*19240*/  STL [R1+0x134], R0 ;  /* 0x0001340001007387 */ /* 0x0007e80000100800 */
[----:B------:R4:W-:Y:S01]  /*19250*/  STL [R1+0x130], R3 ;  /* 0x0001300301007387 */ /* 0x0009e20000100800 */
[C---:B--2---:R-:W-:Y:S02]  /*19260*/  SEL R4, R29.reuse, R7, !P0 ;  /* 0x000000071d047207 */ /* 0x044fe40004000000 */
[----:B---3--:R-:W-:-:S03]  /*19270*/  SEL R0, R29, R2, !P0 ;  /* 0x000000021d007207 */ /* 0x008fc60004000000 */
[----:B------:R-:W-:Y:S01]  /*19280*/  STL [R1+0x128], R4 ;  /* 0x0001280401007387 */ /* 0x000fe20000100800 */
[----:B----4-:R-:W-:-:S03]  /*19290*/  SEL R3, R29, R14, !P0 ;  /* 0x0000000e1d037207 */ /* 0x010fc60004000000 */
[----:B------:R2:W-:Y:S04]  /*192a0*/  STL [R1+0x124], R0 ;  /* 0x0001240001007387 */ /* 0x0005e80000100800 */
[----:B------:R-:W-:Y:S04]  /*192b0*/  STL [R1+0x120], R3 ;  /* 0x0001200301007387 */ /* 0x000fe80000100800 */
[----:B------:R-:W3:Y:S01]  /*192c0*/  LDL.LU R24, [R1+0x48c] ;  /* 0x00048c0001187983 */ /* 0x000ee20000300800 */
[C---:B------:R-:W-:Y:S02]  /*192d0*/  SEL R2, R29.reuse, R13, !P0 ;  /* 0x0000000d1d027207 */ /* 0x040fe40004000000 */
[----:B--2---:R-:W-:-:S03]  /*192e0*/  SEL R0, R29, R9, !P0 ;  /* 0x000000091d007207 */ /* 0x004fc60004000000 */
[----:B------:R-:W-:Y:S04]  /*192f0*/  STL [R1+0x11c], R2 ;  /* 0x00011c0201007387 */ /* 0x000fe80000100800 */
[----:B---3--:R2:W-:Y:S04]  /*19300*/  STL [R1+0x767c], R24 ;  /* 0x00767c1801007387 */ /* 0x0085e80000100800 */
[----:B------:R3:W-:Y:S04]  /*19310*/  STL [R1+0x118], R0 ;  /* 0x0001180001007387 */ /* 0x0007e80000100800 */
[----:B--2---:R-:W2:Y:S04]  /*19320*/  LDL.LU R24, [R1+0x470] ;  /* 0x0004700001187983 */ /* 0x004ea80000300800 */
[----:B------:R-:W4:Y:S04]  /*19330*/  LDL.LU R19, [R1+0x474] ;  /* 0x0004740001137983 */ /* 0x000f280000300800 */
[----:B------:R-:W5:Y:S04]  /*19340*/  LDL.LU R20, [R1+0x478] ;  /* 0x0004780001147983 */ /* 0x000f680000300800 */
[----:B------:R-:W4:Y:S04]  /*19350*/  LDL.LU R15, [R1+0x47c] ;  /* 0x00047c00010f7983 */ /* 0x000f280000300800 */
[----:B------:R-:W4:Y:S01]  /*19360*/  LDL.LU R28, [R1+0x480] ;  /* 0x00048000011c7983 */ /* 0x000f220000300800 */
[----:B------:R-:W-:-:S03]  /*19370*/  SEL R2, R29, R12, !P0 ;  /* 0x0000000c1d027207 */ /* 0x000fc60004000000 */
[----:B------:R-:W5:Y:S04]  /*19380*/  LDL.LU R27, [R1+0x484] ;  /* 0x00048400011b7983 */ /* 0x000f680000300800 */
[----:B------:R-:W5:Y:S01]  /*19390*/  LDL.LU R26, [R1+0x488] ;  /* 0x00048800011a7983 */ /* 0x000f620000300800 */
[----:B---3--:R-:W-:-:S03]  /*193a0*/  SEL R0, R29, R11, !P0 ;  /* 0x0000000b1d007207 */ /* 0x008fc60004000000 */
[----:B------:R-:W3:Y:S04]  /*193b0*/  LDL.LU R16, [R1+0x468] ;  /* 0x0004680001107983 */ /* 0x000ee80000300800 */
[----:B------:R-:W5:Y:S04]  /*193c0*/  LDL.LU R25, [R1+0x46c] ;  /* 0x00046c0001197983 */ /* 0x000f680000300800 */
[----:B------:R-:W5:Y:S04]  /*193d0*/  LDL.LU R23, [R1+0x464] ;  /* 0x0004640001177983 */ /* 0x000f680000300800 */
[----:B------:R-:W5:Y:S04]  /*193e0*/  LDL.LU R13, [R1+0x45c] ;  /* 0x00045c00010d7983 */ /* 0x000f680000300800 */
[----:B------:R-:W5:Y:S04]  /*193f0*/  LDL.LU R9, [R1+0x3fc] ;  /* 0x0003fc0001097983 */ /* 0x000f680000300800 */
[----:B------:R-:W5:Y:S04]  /*19400*/  LDL.LU R22, [R1+0x400] ;  /* 0x0004000001167983 */ /* 0x000f680000300800 */
[----:B------:R-:W-:Y:S04]  /*19410*/  STL [R1+0x114], R2 ;  /* 0x0001140201007387 */ /* 0x000fe80000100800 */
[----:B------:R-:W5:Y:S04]  /*19420*/  LDL.LU R21, [R1+0x428] ;  /* 0x0004280001157983 */ /* 0x000f680000300800 */
[----:B------:R0:W-:Y:S04]  /*19430*/  STL [R1+0x110], R0 ;  /* 0x0001100001007387 */ /* 0x0001e80000100800 */
[----:B------:R-:W5:Y:S04]  /*19440*/  LDL.LU R18, [R1+0x448] ;  /* 0x0004480001127983 */ /* 0x000f680000300800 */
[----:B------:R-:W5:Y:S04]  /*19450*/  LDL.LU R17, [R1+0x44c] ;  /* 0x00044c0001117983 */ /* 0x000f680000300800 */
[----:B------:R-:W5:Y:S04]  /*19460*/  LDL.LU R8, [R1+0x450] ;  /* 0x0004500001087983 */ /* 0x000f680000300800 */
[----:B------:R-:W5:Y:S04]  /*19470*/  LDL.LU R6, [R1+0x454] ;  /* 0x0004540001067983 */ /* 0x000f680000300800 */
[----:B------:R-:W5:Y:S04]  /*19480*/  LDL.LU R5, [R1+0x458] ;  /* 0x0004580001057983 */ /* 0x000f680000300800 */
[----:B------:R-:W5:Y:S04]  /*19490*/  LDL.LU R4, [R1+0x440] ;  /* 0x0004400001047983 */ /* 0x000f680000300800 */
[----:B------:R-:W5:Y:S04]  /*194a0*/  LDL.LU R3, [R1+0x444] ;  /* 0x0004440001037983 */ /* 0x000f680000300800 */
[----:B0-----:R-:W5:Y:S04]  /*194b0*/  LDL.LU R0, [R1+0x43c] ;  /* 0x00043c0001007983 */ /* 0x001f680000300800 */
[----:B------:R-:W5:Y:S04]  /*194c0*/  LDL.LU R10, [R1+0x438] ;  /* 0x00043800010a7983 */ /* 0x000f680000300800 */
[----:B------:R-:W5:Y:S04]  /*194d0*/  LDL.LU R7, [R1+0x434] ;  /* 0x0004340001077983 */ /* 0x000f680000300800 */
[----:B------:R-:W5:Y:S04]  /*194e0*/  LDL.LU R2, [R1+0x430] ;  /* 0x0004300001027983 */ /* 0x000f680000300800 */
[----:B------:R-:W5:Y:S04]  /*194f0*/  LDL.LU R14, [R1+0x42c] ;  /* 0x00042c00010e7983 */ /* 0x000f680000300800 */
[----:B------:R-:W5:Y:S04]  /*19500*/  LDL.LU R12, [R1+0x414] ;  /* 0x00041400010c7983 */ /* 0x000f680000300800 */
[----:B------:R-:W5:Y:S01]  /*19510*/  LDL.LU R11, [R1+0x418] ;  /* 0x00041800010b7983 */ /* 0x000f620000300800 */
[----:B--2---:R-:W-:-:S05]  /*19520*/  SEL R24, R29, R24, !P0 ;  /* 0x000000181d187207 */ /* 0x004fca0004000000 */
[----:B------:R0:W-:Y:S04]  /*19530*/  STL [R1+0x10c], R24 ;  /* 0x00010c1801007387 */ /* 0x0001e80000100800 */
[----:B0-----:R-:W2:Y:S01]  /*19540*/  LDL.LU R24, [R1+0x767c] ;  /* 0x00767c0001187983 */ /* 0x001ea20000300800 */
[C---:B----4-:R-:W-:Y:S02]  /*19550*/  SEL R19, R29.reuse, R19, !P0 ;  /* 0x000000131d137207 */ /* 0x050fe40004000000 */
[C---:B---3--:R-:W-:Y:S02]  /*19560*/  SEL R16, R29.reuse, R16, !P0 ;  /* 0x000000101d107207 */ /* 0x048fe40004000000 */
[C---:B-----5:R-:W-:Y:S02]  /*19570*/  SEL R18, R29.reuse, R18, !P0 ;  /* 0x000000121d127207 */ /* 0x060fe40004000000 */
[----:B------:R-:W-:-:S02]  /*19580*/  SEL R0, R29, R0, !P0 ;  /* 0x000000001d007207 */ /* 0x000fc40004000000 */
[----:B--2---:R-:W-:-:S05]  /*19590*/  SEL R24, R29, R24, !P0 ;  /* 0x000000181d187207 */ /* 0x004fca0004000000 */
[----:B------:R0:W-:Y:S04]  /*195a0*/  STL [R1+0x108], R24 ;  /* 0x0001081801007387 */ /* 0x0001e80000100800 */
[----:B------:R2:W-:Y:S01]  /*195b0*/  STL [R1+0x104], R19 ;  /* 0x0001041301007387 */ /* 0x0005e20000100800 */
[C---:B0-----:R-:W-:Y:S02]  /*195c0*/  SEL R24, R29.reuse, R20, !P0 ;  /* 0x000000141d187207 */ /* 0x041fe40004000000 */
[----:B--2---:R-:W-:-:S03]  /*195d0*/  SEL R19, R29, R15, !P0 ;  /* 0x0000000f1d137207 */ /* 0x004fc60004000000 */
[----:B------:R-:W-:Y:S01]  /*195e0*/  STL [R1+0x100], R24 ;  /* 0x0001001801007387 */ /* 0x000fe20000100800 */
[C---:B------:R-:W-:Y:S02]  /*195f0*/  SEL R20, R29.reuse, R28, !P0 ;  /* 0x0000001c1d147207 */ /* 0x040fe40004000000 */
[C---:B------:R-:W-:Y:S01]  /*19600*/  SEL R15, R29.reuse, R27, !P0 ;  /* 0x0000001b1d0f7207 */ /* 0x040fe20004000000 */
[----:B------:R0:W-:Y:S04]  /*19610*/  STL [R1+0xf0], R19 ;  /* 0x0000f01301007387 */ /* 0x0001e80000100800 */
[----:B------:R-:W-:Y:S01]  /*19620*/  STL [R1+0xec], R20 ;  /* 0x0000ec1401007387 */ /* 0x000fe20000100800 */
[----:B0-----:R-:W-:-:S03]  /*19630*/  SEL R19, R29, R26, !P0 ;  /* 0x0000001a1d137207 */ /* 0x001fc60004000000 */
[----:B------:R0:W-:Y:S04]  /*19640*/  STL [R1+0xe8], R15 ;  /* 0x0000e80f01007387 */ /* 0x0001e80000100800 */
[----:B------:R2:W-:Y:S01]  /*19650*/  STL [R1+0xe4], R19 ;  /* 0x0000e41301007387 */ /* 0x0005e20000100800 */
[----:B0-----:R-:W-:-:S03]  /*19660*/  SEL R15, R29, R25, !P0 ;  /* 0x000000191d0f7207 */ /* 0x001fc60004000000 */
[----:B------:R0:W-:Y:S01]  /*19670*/  STL [R1+0xe0], R16 ;  /* 0x0000e01001007387 */ /* 0x0001e20000100800 */
[----:B--2---:R-:W-:-:S03]  /*19680*/  SEL R19, R29, R23, !P0 ;  /* 0x000000171d137207 */ /* 0x004fc60004000000 */
[----:B------:R2:W-:Y:S01]  /*19690*/  STL [R1+0xdc], R15 ;  /* 0x0000dc0f01007387 */ /* 0x0005e20000100800 */
[----:B0-----:R-:W-:-:S03]  /*196a0*/  SEL R16, R29, R13, !P0 ;  /* 0x0000000d1d107207 */ /* 0x001fc60004000000 */
[----:B------:R-:W-:Y:S01]  /*196b0*/  STL [R1+0xd8], R19 ;  /* 0x0000d81301007387 */ /* 0x000fe20000100800 */
[----:B--2---:R-:W-:-:S03]  /*196c0*/  SEL R15, R29, R9, !P0 ;  /* 0x000000091d0f7207 */ /* 0x004fc60004000000 */
[----:B------:R-:W2:Y:S04]  /*196d0*/  LDL.LU R13, [R1+0x41c] ;  /* 0x00041c00010d7983 */ /* 0x000ea80000300800 */
[----:B------:R0:W-:Y:S04]  /*196e0*/  STL [R1+0xd4], R16 ;  /* 0x0000d41001007387 */ /* 0x0001e80000100800 */
[----:B------:R-:W3:Y:S04]  /*196f0*/  LDL.LU R9, [R1+0x420] ;  /* 0x0004200001097983 */ /* 0x000ee80000300800 */
[----:B------:R4:W-:Y:S01]  /*19700*/  STL [R1+0xd0], R15 ;  /* 0x0000d00f01007387 */ /* 0x0009e20000100800 */
[----:B0-----:R-:W-:-:S02]  /*19710*/  SEL R16, R29, R22, !P0 ;  /* 0x000000161d107207 */ /* 0x001fc40004000000 */
[----:B----4-:R-:W-:-:S03]  /*19720*/  SEL R15, R29, R21, !P0 ;  /* 0x000000151d0f7207 */ /* 0x010fc60004000000 */
[----:B------:R0:W-:Y:S04]  /*19730*/  STL [R1+0xcc], R16 ;  /* 0x0000cc1001007387 */ /* 0x0001e80000100800 */
[----:B------:R4:W-:Y:S01]  /*19740*/  STL [R1+0xc8], R15 ;  /* 0x0000c80f01007387 */ /* 0x0009e20000100800 */
[----:B0-----:R-:W-:-:S03]  /*19750*/  SEL R16, R29, R17, !P0 ;  /* 0x000000111d107207 */ /* 0x001fc60004000000 */
[----:B------:R-:W-:Y:S01]  /*19760*/  STL [R1+0xbc], R18 ;  /* 0x0000bc1201007387 */ /* 0x000fe20000100800 */
[C---:B----4-:R-:W-:Y:S02]  /*19770*/  SEL R15, R29.reuse, R8, !P0 ;  /* 0x000000081d0f7207 */ /* 0x050fe40004000000 */
[C---:B------:R-:W-:Y:S02]  /*19780*/  SEL R8, R29.reuse, R6, !P0 ;  /* 0x000000061d087207 */ /* 0x040fe40004000000 */
[C---:B------:R-:W-:Y:S01]  /*19790*/  SEL R6, R29.reuse, R5, !P0 ;  /* 0x000000051d067207 */ /* 0x040fe20004000000 */
[----:B------:R-:W-:Y:S01]  /*197a0*/  STL [R1+0xb8], R16 ;  /* 0x0000b81001007387 */ /* 0x000fe20000100800 */
[C---:B------:R-:W-:Y:S02]  /*197b0*/  SEL R5, R29.reuse, R4, !P0 ;  /* 0x000000041d057207 */ /* 0x040fe40004000000 */
[C---:B------:R-:W-:Y:S01]  /*197c0*/  SEL R4, R29.reuse, R3, !P0 ;  /* 0x000000031d047207 */ /* 0x040fe20004000000 */
[----:B------:R-:W-:Y:S01]  /*197d0*/  STL [R1+0xb4], R15 ;  /* 0x0000b40f01007387 */ /* 0x000fe20000100800 */
[----:B------:R-:W-:-:S03]  /*197e0*/  SEL R3, R29, R10, !P0 ;  /* 0x0000000a1d037207 */ /* 0x000fc60004000000 */
[----:B------:R-:W-:Y:S04]  /*197f0*/  STL [R1+0xb0], R8 ;  /* 0x0000b00801007387 */ /* 0x000fe80000100800 */
[----:B------:R-:W-:Y:S04]  /*19800*/  STL [R1+0xac], R6 ;  /* 0x0000ac0601007387 */ /* 0x000fe80000100800 */
[----:B------:R-:W-:Y:S04]  /*19810*/  STL [R1+0xa8], R5 ;  /* 0x0000a80501007387 */ /* 0x000fe80000100800 */
[----:B------:R0:W-:Y:S04]  /*19820*/  STL [R1+0xa4], R4 ;  /* 0x0000a40401007387 */ /* 0x0001e80000100800 */
[----:B------:R4:W-:Y:S04]  /*19830*/  STL [R1+0xa0], R0 ;  /* 0x0000a00001007387 */ /* 0x0009e80000100800 */
[----:B------:R5:W-:Y:S01]  /*19840*/  STL [R1+0x9c], R3 ;  /* 0x00009c0301007387 */ /* 0x000be20000100800 */
[----:B0-----:R-:W-:-:S02]  /*19850*/  SEL R4, R29, R7, !P0 ;  /* 0x000000071d047207 */ /* 0x001fc40004000000 */
[----:B----4-:R-:W-:-:S03]  /*19860*/  SEL R0, R29, R2, !P0 ;  /* 0x000000021d007207 */ /* 0x010fc60004000000 */
[----:B------:R-:W-:Y:S01]  /*19870*/  STL [R1+0x98], R4 ;  /* 0x0000980401007387 */ /* 0x000fe20000100800 */
[----:B-----5:R-:W-:-:S03]  /*19880*/  SEL R3, R29, R14, !P0 ;  /* 0x0000000e1d037207 */ /* 0x020fc60004000000 */
[----:B------:R0:W-:Y:S04]  /*19890*/  STL [R1+0x94], R0 ;  /* 0x0000940001007387 */ /* 0x0001e80000100800 */
[----:B------:R-:W-:Y:S04]  /*198a0*/  STL [R1+0x90], R3 ;  /* 0x0000900301007387 */ /* 0x000fe80000100800 */
[----:B------:R-:W4:Y:S01]  /*198b0*/  LDL.LU R24, [R1+0x410] ;  /* 0x0004100001187983 */ /* 0x000f220000300800 */
[C---:B------:R-:W-:Y:S02]  /*198c0*/  SEL R2, R29.reuse, R12, !P0 ;  /* 0x0000000c1d027207 */ /* 0x040fe40004000000 */
[----:B0-----:R-:W-:-:S03]  /*198d0*/  SEL R0, R29, R11, !P0 ;  /* 0x0000000b1d007207 */ /* 0x001fc60004000000 */
[----:B------:R-:W-:Y:S04]  /*198e0*/  STL [R1+0x8c], R2 ;  /* 0x00008c0201007387 */ /* 0x000fe80000100800 */
[----:B----4-:R0:W-:Y:S04]  /*198f0*/  STL [R1+0x7678], R24 ;  /* 0x0076781801007387 */ /* 0x0101e80000100800 */
[----:B------:R3:W-:Y:S04]  /*19900*/  STL [R1+0x88], R0 ;  /* 0x0000880001007387 */ /* 0x0007e80000100800 */
[----:B0-----:R-:W4:Y:S04]  /*19910*/  LDL.LU R24, [R1+0x424] ;  /* 0x0004240001187983 */ /* 0x001f280000300800 */
[----:B------:R-:W5:Y:S04]  /*19920*/  LDL.LU R19, [R1+0x40c] ;  /* 0x00040c0001137983 */ /* 0x000f680000300800 */
[----:B------:R-:W5:Y:S04]  /*19930*/  LDL.LU R20, [R1+0x408] ;  /* 0x0004080001147983 */ /* 0x000f680000300800 */
[----:B------:R-:W5:Y:S01]  /*19940*/  LDL.LU R15, [R1+0x404] ;  /* 0x00040400010f7983 */ /* 0x000f620000300800 */
[----:B--2---:R-:W-:-:S03]  /*19950*/  SEL R2, R29, R13, !P0 ;  /* 0x0000000d1d027207 */ /* 0x004fc60004000000 */
[----:B------:R-:W2:Y:S04]  /*19960*/  LDL.LU R28, [R1+0x3f8] ;  /* 0x0003f800011c7983 */ /* 0x000ea80000300800 */
[----:B------:R-:W2:Y:S01]  /*19970*/  LDL.LU R27, [R1+0x3f4] ;  /* 0x0003f400011b7983 */ /* 0x000ea20000300800 */
[----:B---3--:R-:W-:-:S03]  /*19980*/  SEL R0, R29, R9, !P0 ;  /* 0x000000091d007207 */ /* 0x008fc60004000000 */
[----:B------:R-:W3:Y:S04]  /*19990*/  LDL.LU R26, [R1+0x3f0] ;  /* 0x0003f000011a7983 */ /* 0x000ee80000300800 */
[----:B------:R-:W2:Y:S04]  /*199a0*/  LDL.LU R16, [R1+0x3ec] ;  /* 0x0003ec0001107983 */ /* 0x000ea80000300800 */
[----:B------:R-:W2:Y:S04]  /*199b0*/  LDL.LU R25, [R1+0x3e8] ;  /* 0x0003e80001197983 */ /* 0x000ea80000300800 */
[----:B------:R-:W2:Y:S04]  /*199c0*/  LDL.LU R12, [R1+0x3e4] ;  /* 0x0003e400010c7983 */ /* 0x000ea80000300800 */
[----:B------:R-:W2:Y:S04]  /*199d0*/  LDL.LU R11, [R1+0x3e0] ;  /* 0x0003e000010b7983 */ /* 0x000ea80000300800 */
[----:B------:R-:W2:Y:S04]  /*199e0*/  LDL.LU R23, [R1+0x154] ;  /* 0x0001540001177983 */ /* 0x000ea80000300800 */
[----:B------:R-:W-:Y:S04]  /*199f0*/  STL [R1+0x80], R2 ;  /* 0x0000800201007387 */ /* 0x000fe80000100800 */
[----:B------:R-:W2:Y:S04]  /*19a00*/  LDL.LU R22, [R1+0x3dc] ;  /* 0x0003dc0001167983 */ /* 0x000ea80000300800 */
[----:B------:R0:W-:Y:S04]  /*19a10*/  STL [R1+0x78], R0 ;  /* 0x0000780001007387 */ /* 0x0001e80000100800 */
[----:B------:R-:W2:Y:S04]  /*19a20*/  LDL.LU R21, [R1+0x3c8] ;  /* 0x0003c80001157983 */ /* 0x000ea80000300800 */
[----:B------:R-:W2:Y:S04]  /*19a30*/  LDL.LU R18, [R1+0x3d8] ;  /* 0x0003d80001127983 */ /* 0x000ea80000300800 */
[----:B------:R-:W3:Y:S04]  /*19a40*/  LDL.LU R17, [R1+0x3cc] ;  /* 0x0003cc0001117983 */ /* 0x000ee80000300800 */
[----:B------:R-:W3:Y:S04]  /*19a50*/  LDL.LU R8, [R1+0x3d4] ;  /* 0x0003d40001087983 */ /* 0x000ee80000300800 */
[----:B------:R-:W3:Y:S04]  /*19a60*/  LDL.LU R6, [R1+0x3d0] ;  /* 0x0003d00001067983 */ /* 0x000ee80000300800 */
[----:B------:R-:W3:Y:S04]  /*19a70*/  LDL.LU R5, [R1+0x15c] ;  /* 0x00015c0001057983 */ /* 0x000ee80000300800 */
[----:B------:R-:W3:Y:S04]  /*19a80*/  LDL.LU R4, [R1+0x160] ;  /* 0x0001600001047983 */ /* 0x000ee80000300800 */
[----:B------:R-:W3:Y:S04]  /*19a90*/  LDL.LU R3, [R1+0x164] ;  /* 0x0001640001037983 */ /* 0x000ee80000300800 */
[----:B0-----:R-:W3:Y:S04]  /*19aa0*/  LDL.LU R0, [R1+0x3c4] ;  /* 0x0003c40001007983 */ /* 0x001ee80000300800 */
[----:B------:R-:W5:Y:S04]  /*19ab0*/  LDL.LU R10, [R1+0x3c0] ;  /* 0x0003c000010a7983 */ /* 0x000f680000300800 */
[----:B------:R-:W5:Y:S04]  /*19ac0*/  LDL.LU R7, [R1+0x3bc] ;  /* 0x0003bc0001077983 */ /* 0x000f680000300800 */
[----:B------:R-:W5:Y:S04]  /*19ad0*/  LDL.LU R2, [R1+0x170] ;  /* 0x0001700001027983 */ /* 0x000f680000300800 */
[----:B------:R-:W5:Y:S04]  /*19ae0*/  LDL.LU R14, [R1+0x17c] ;  /* 0x00017c00010e7983 */ /* 0x000f680000300800 */
[----:B------:R-:W5:Y:S04]  /*19af0*/  LDL.LU R13, [R1+0x184] ;  /* 0x00018400010d7983 */ /* 0x000f680000300800 */
[----:B------:R-:W5:Y:S01]  /*19b00*/  LDL.LU R9, [R1+0x188] ;  /* 0x0001880001097983 */ /* 0x000f620000300800 */
[----:B----4-:R-:W-:-:S05]  /*19b10*/  SEL R24, R29, R24, !P0 ;  /* 0x000000181d187207 */ /* 0x010fca0004000000 */
[----:B------:R0:W-:Y:S04]  /*19b20*/  STL [R1+0x70], R24 ;  /* 0x0000701801007387 */ /* 0x0001e80000100800 */
[----:B0-----:R-:W4:Y:S01]  /*19b30*/  LDL.LU R24, [R1+0x7678] ;  /* 0x0076780001187983 */ /* 0x001f220000300800 */
[C---:B--2---:R-:W-:Y:S02]  /*19b40*/  SEL R18, R29.reuse, R18, !P0 ;  /* 0x000000121d127207 */ /* 0x044fe40004000000 */
[C---:B---3--:R-:W-:Y:S02]  /*19b50*/  SEL R0, R29.reuse, R0, !P0 ;  /* 0x000000001d007207 */ /* 0x048fe40004000000 */
[----:B----4-:R-:W-:-:S05]  /*19b60*/  SEL R24, R29, R24, !P0 ;  /* 0x000000181d187207 */ /* 0x010fca0004000000 */
[----:B------:R5:W-:Y:S02]  /*19b70*/  STL [R1+0x6c], R24 ;  /* 0x00006c1801007387 */ /* 0x000be40000100800 */
[C---:B-----5:R-:W-:Y:S02]  /*19b80*/  SEL R24, R29.reuse, R19, !P0 ;  /* 0x000000131d187207 */ /* 0x060fe40004000000 */
[C---:B------:R-:W-:Y:S02]  /*19b90*/  SEL R19, R29.reuse, R20, !P0 ;  /* 0x000000141d137207 */ /* 0x040fe40004000000 */
[C---:B------:R-:W-:Y:S01]  /*19ba0*/  SEL R20, R29.reuse, R15, !P0 ;  /* 0x0000000f1d147207 */ /* 0x040fe20004000000 */
[----:B------:R-:W-:Y:S01]  /*19bb0*/  STL [R1+0x68], R24 ;  /* 0x0000681801007387 */ /* 0x000fe20000100800 */
[----:B------:R-:W-:-:S03]  /*19bc0*/  SEL R15, R29, R28, !P0 ;  /* 0x0000001c1d0f7207 */ /* 0x000fc60004000000 */
        /* <DEDUP_REMOVED lines=8> */
[C---:B------:R-:W-:Y:S02]  /*19c50*/  SEL R16, R29.reuse, R12, !P0 ;  /* 0x0000000c1d107207 */ /* 0x040fe40004000000 */
[C---:B--2---:R-:W-:Y:S01]  /*19c60*/  SEL R19, R29.reuse, R25, !P0 ;  /* 0x000000191d137207 */ /* 0x044fe20004000000 */
[----:B------:R0:W-:Y:S04]  /*19c70*/  STL [R1+0x50], R15 ;  /* 0x0000500f01007387 */ /* 0x0001e80000100800 */
[----:B------:R2:W-:Y:S04]  /*19c80*/  STL [R1+0x4c], R19 ;  /* 0x00004c1301007387 */ /* 0x0005e80000100800 */
[----:B------:R-:W3:Y:S01]  /*19c90*/  LDL.LU R12, [R1+0x1ac] ;  /* 0x0001ac00010c7983 */ /* 0x000ee20000300800 */
[----:B0-----:R-:W-:-:S03]  /*19ca0*/  SEL R15, R29, R11, !P0 ;  /* 0x0000000b1d0f7207 */ /* 0x001fc60004000000 */
[----:B------:R0:W-:Y:S01]  /*19cb0*/  STL [R1+0x48], R16 ;  /* 0x0000481001007387 */ /* 0x0001e20000100800 */
[----:B--2---:R-:W-:-:S03]  /*19cc0*/  SEL R19, R29, R23, !P0 ;  /* 0x000000171d137207 */ /* 0x004fc60004000000 */
[----:B------:R-:W2:Y:S04]  /*19cd0*/  LDL.LU R11, [R1+0x1b0] ;  /* 0x0001b000010b7983 */ /* 0x000ea80000300800 */
[----:B------:R4:W-:Y:S01]  /*19ce0*/  STL [R1+0x44], R15 ;  /* 0x0000440f01007387 */ /* 0x0009e20000100800 */
[----:B0-----:R-:W-:-:S03]  /*19cf0*/  SEL R16, R29, R22, !P0 ;  /* 0x000000161d107207 */ /* 0x001fc60004000000 */
[----:B------:R-:W-:Y:S01]  /*19d00*/  STL [R1+0x40], R19 ;  /* 0x0000401301007387 */ /* 0x000fe20000100800 */
        /* <DEDUP_REMOVED lines=33> */
[----:B------:R-:W5:Y:S01]  /*19f20*/  LDL.LU R20, [R1+0x340] ;  /* 0x0003400001147983 */ /* 0x000f620000300800 */
[----:B---3--:R-:W-:-:S03]  /*19f30*/  SEL R2, R29, R12, !P0 ;  /* 0x0000000c1d027207 */ /* 0x008fc60004000000 */
[----:B------:R-:W3:Y:S04]  /*19f40*/  LDL.LU R15, [R1+0x344] ;  /* 0x00034400010f7983 */ /* 0x000ee80000300800 */
[----:B------:R-:W3:Y:S01]  /*19f50*/  LDL.LU R28, [R1+0x34c] ;  /* 0x00034c00011c7983 */ /* 0x000ee20000300800 */
[----:B--2---:R-:W-:-:S03]  /*19f60*/  SEL R0, R29, R11, !P0 ;  /* 0x0000000b1d007207 */ /* 0x004fc60004000000 */
[----:B------:R-:W2:Y:S04]  /*19f70*/  LDL.LU R27, [R1+0x3b8] ;  /* 0x0003b800011b7983 */ /* 0x000ea80000300800 */
        /* <DEDUP_REMOVED lines=17> */
[----:B0-----:R-:W2:Y:S04]  /*1a090*/  LDL.LU R0, [R1+0x378] ;  /* 0x0003780001007983 */ /* 0x001ea80000300800 */
[----:B------:R-:W2:Y:S04]  /*1a0a0*/  LDL.LU R10, [R1+0x374] ;  /* 0x00037400010a7983 */ /* 0x000ea80000300800 */
[----:B------:R-:W2:Y:S04]  /*1a0b0*/  LDL.LU R7, [R1+0x368] ;  /* 0x0003680001077983 */ /* 0x000ea80000300800 */
[----:B------:R-:W2:Y:S04]  /*1a0c0*/  LDL.LU R2, [R1+0x364] ;  /* 0x0003640001027983 */ /* 0x000ea80000300800 */
[----:B------:R-:W2:Y:S04]  /*1a0d0*/  LDL.LU R14, [R1+0x360] ;  /* 0x00036000010e7983 */ /* 0x000ea80000300800 */
[----:B------:R-:W2:Y:S04]  /*1a0e0*/  LDL.LU R12, [R1+0x35c] ;  /* 0x00035c00010c7983 */ /* 0x000ea80000300800 */
[----:B------:R-:W2:Y:S01]  /*1a0f0*/  LDL.LU R11, [R1+0x358] ;  /* 0x00035800010b7983 */ /* 0x000ea20000300800 */
[----:B----4-:R-:W-:-:S05]  /*1a100*/  SEL R24, R29, R24, !P0 ;  /* 0x000000181d187207 */ /* 0x010fca0004000000 */
[----:B------:R0:W-:Y:S04]  /*1a110*/  STL [R1+0x1b4], R24 ;  /* 0x0001b41801007387 */ /* 0x0001e80000100800 */
[----:B0-----:R-:W4:Y:S01]  /*1a120*/  LDL.LU R24, [R1+0x7674] ;  /* 0x0076740001187983 */ /* 0x001f220000300800 */
[C---:B-----5:R-:W-:Y:S02]  /*1a130*/  SEL R19, R29.reuse, R19, !P0 ;  /* 0x000000131d137207 */ /* 0x060fe40004000000 */
[C---:B------:R-:W-:Y:S02]  /*1a140*/  SEL R20, R29.reuse, R20, !P0 ;  /* 0x000000141d147207 */ /* 0x040fe40004000000 */
[C---:B---3--:R-:W-:Y:S02]  /*1a150*/  SEL R15, R29.reuse, R15, !P0 ;  /* 0x0000000f1d0f7207 */ /* 0x048fe40004000000 */
[----:B--2---:R-:W-:-:S02]  /*1a160*/  SEL R18, R29, R18, !P0 ;  /* 0x000000121d127207 */ /* 0x004fc40004000000 */
[C---:B------:R-:W-:Y:S02]  /*1a170*/  SEL R0, R29.reuse, R0, !P0 ;  /* 0x000000001d007207 */ /* 0x040fe40004000000 */
[----:B----4-:R-:W-:-:S05]  /*1a180*/  SEL R24, R29, R24, !P0 ;  /* 0x000000181d187207 */ /* 0x010fca0004000000 */
[----:B------:R-:W-:Y:S04]  /*1a190*/  STL [R1+0x32c], R24 ;  /* 0x00032c1801007387 */ /* 0x000fe80000100800 */
        /* <DEDUP_REMOVED lines=9> */
[----:B------:R0:W-:Y:S01]  /*1a230*/  STL [R1+0x410], R15 ;  /* 0x0004100f01007387 */ /* 0x0001e20000100800 */
[----:B------:R-:W-:-:S03]  /*1a240*/  SEL R16, R29, R13, !P0 ;  /* 0x0000000d1d107207 */ /* 0x000fc60004000000 */
[----:B------:R2:W-:Y:S04]  /*1a250*/  STL [R1+0x570], R19 ;  /* 0x0005701301007387 */ /* 0x0005e80000100800 */
[----:B------:R-:W3:Y:S01]  /*1a260*/  LDL.LU R13, [R1+0x36c] ;  /* 0x00036c00010d7983 */ /* 0x000ee20000300800 */
[----:B0-----:R-:W-:-:S03]  /*1a270*/  SEL R15, R29, R9, !P0 ;  /* 0x000000091d0f7207 */ /* 0x001fc60004000000 */
[----:B------:R0:W-:Y:S04]  /*1a280*/  STL [R1+0x584], R16 ;  /* 0x0005841001007387 */ /* 0x0001e80000100800 */
[----:B------:R-:W4:Y:S04]  /*1a290*/  LDL.LU R9, [R1+0x370] ;  /* 0x0003700001097983 */ /* 0x000f280000300800 */
[----:B------:R5:W-:Y:S01]  /*1a2a0*/  STL [R1+0x580], R15 ;  /* 0x0005800f01007387 */ /* 0x000be20000100800 */
[C---:B--2---:R-:W-:Y:S02]  /*1a2b0*/  SEL R19, R29.reuse, R23, !P0 ;  /* 0x000000171d137207 */ /* 0x044fe40004000000 */
[----:B0-----:R-:W-:-:S02]  /*1a2c0*/  SEL R16, R29, R22, !P0 ;  /* 0x000000161d107207 */ /* 0x001fc40004000000 */
[----:B-----5:R-:W-:-:S05]  /*1a2d0*/  SEL R15, R29, R25, !P0 ;  /* 0x000000191d0f7207 */ /* 0x020fca0004000000 */
[----:B------:R0:W-:Y:S04]  /*1a2e0*/  STL [R1+0x57c], R15 ;  /* 0x00057c0f01007387 */ /* 0x0001e80000100800 */
[----:B------:R-:W-:Y:S01]  /*1a2f0*/  STL [R1+0x578], R19 ;  /* 0x0005781301007387 */ /* 0x000fe20000100800 */
[----:B0-----:R-:W-:-:S03]  /*1a300*/  SEL R15, R29, R21, !P0 ;  /* 0x000000151d0f7207 */ /* 0x001fc60004000000 */
[----:B------:R0:W-:Y:S04]  /*1a310*/  STL [R1+0x574], R16 ;  /* 0x0005741001007387 */ /* 0x0001e80000100800 */
[----:B------:R2:W-:Y:S01]  /*1a320*/  STL [R1+0x56c], R15 ;  /* 0x00056c0f01007387 */ /* 0x0005e20000100800 */
[----:B0-----:R-:W-:-:S03]  /*1a330*/  SEL R16, R29, R17, !P0 ;  /* 0x000000111d107207 */ /* 0x001fc60004000000 */
[----:B------:R-:W-:Y:S01]  /*1a340*/  STL [R1+0x568], R18 ;  /* 0x0005681201007387 */ /* 0x000fe20000100800 */
[C---:B--2---:R-:W-:Y:S02]  /*1a350*/  SEL R15, R29.reuse, R8, !P0 ;  /* 0x000000081d0f7207 */ /* 0x044fe40004000000 */
        /* <DEDUP_REMOVED lines=14> */
[----:B--2---:R-:W-:-:S03]  /*1a440*/  SEL R0, R29, R2, !P0 ;  /* 0x000000021d007207 */ /* 0x004fc60004000000 */
[----:B------:R-:W-:Y:S01]  /*1a450*/  STL [R1+0x440], R4 ;  /* 0x0004400401007387 */ /* 0x000fe20000100800 */
[----:B-----5:R-:W-:-:S03]  /*1a460*/  SEL R3, R29, R14, !P0 ;  /* 0x0000000e1d037207 */ /* 0x020fc60004000000 */
[----:B------:R0:W-:Y:S04]  /*1a470*/  STL [R1+0x43c], R0 ;  /* 0x00043c0001007387 */ /* 0x0001e80000100800 */
[----:B------:R-:W-:Y:S04]  /*1a480*/  STL [R1+0x438], R3 ;  /* 0x0004380301007387 */ /* 0x000fe80000100800 */
[----:B------:R-:W2:Y:S01]  /*1a490*/  LDL.LU R24, [R1+0x350] ;  /* 0x0003500001187983 */ /* 0x000ea20000300800 */
[C---:B------:R-:W-:Y:S02]  /*1a4a0*/  SEL R2, R29.reuse, R12, !P0 ;  /* 0x0000000c1d027207 */ /* 0x040fe40004000000 */
[----:B0-----:R-:W-:-:S03]  /*1a4b0*/  SEL R0, R29, R11, !P0 ;  /* 0x0000000b1d007207 */ /* 0x001fc60004000000 */
[----:B------:R-:W-:Y:S04]  /*1a4c0*/  STL [R1+0x434], R2 ;  /* 0x0004340201007387 */ /* 0x000fe80000100800 */
[----:B--2---:R0:W-:Y:S04]  /*1a4d0*/  STL [R1+0x7670], R24 ;  /* 0x0076701801007387 */ /* 0x0041e80000100800 */
[----:B------:R4:W-:Y:S04]  /*1a4e0*/  STL [R1+0x430], R0 ;  /* 0x0004300001007387 */ /* 0x0009e80000100800 */
[----:B0-----:R-:W2:Y:S04]  /*1a4f0*/  LDL.LU R24, [R1+0x354] ;  /* 0x0003540001187983 */ /* 0x001ea80000300800 */
[----:B------:R-:W5:Y:S01]  /*1a500*/  LDL.LU R19, [R1+0x348] ;  /* 0x0003480001137983 */ /* 0x000f620000300800 */
[----:B---3--:R-:W-:-:S03]  /*1a510*/  SEL R2, R29, R13, !P0 ;  /* 0x0000000d1d027207 */ /* 0x008fc60004000000 */
[----:B------:R-:W3:Y:S04]  /*1a520*/  LDL.LU R20, [R1+0x33c] ;  /* 0x00033c0001147983 */ /* 0x000ee80000300800 */
[----:B------:R-:W3:Y:S01]  /*1a530*/  LDL.LU R15, [R1+0x328] ;  /* 0x00032800010f7983 */ /* 0x000ee20000300800 */
[----:B----4-:R-:W-:-:S03]  /*1a540*/  SEL R0, R29, R9, !P0 ;  /* 0x000000091d007207 */ /* 0x010fc60004000000 */
[----:B------:R-:W4:Y:S04]  /*1a550*/  LDL.LU R28, [R1+0x324] ;  /* 0x00032400011c7983 */ /* 0x000f280000300800 */
[----:B------:R-:W3:Y:S04]  /*1a560*/  LDL.LU R27, [R1+0x320] ;  /* 0x00032000011b7983 */ /* 0x000ee80000300800 */
[----:B------:R-:W3:Y:S04]  /*1a570*/  LDL.LU R26, [R1+0x31c] ;  /* 0x00031c00011a7983 */ /* 0x000ee80000300800 */
[----:B------:R-:W3:Y:S04]  /*1a580*/  LDL.LU R12, [R1+0x318] ;  /* 0x00031800010c7983 */ /* 0x000ee80000300800 */
[----:B------:R-:W3:Y:S04]  /*1a590*/  LDL.LU R11, [R1+0x314] ;  /* 0x00031400010b7983 */ /* 0x000ee80000300800 */
[----:B------:R-:W3:Y:S04]  /*1a5a0*/  LDL.LU R16, [R1+0x310] ;  /* 0x0003100001107983 */ /* 0x000ee80000300800 */
[----:B------:R-:W-:Y:S04]  /*1a5b0*/  STL [R1+0x42c], R2 ;  /* 0x00042c0201007387 */ /* 0x000fe80000100800 */
[----:B------:R-:W4:Y:S04]  /*1a5c0*/  LDL.LU R25, [R1+0x30c] ;  /* 0x00030c0001197983 */ /* 0x000f280000300800 */
[----:B------:R0:W-:Y:S04]  /*1a5d0*/  STL [R1+0x428], R0 ;  /* 0x0004280001007387 */ /* 0x0001e80000100800 */
[----:B------:R-:W4:Y:S04]  /*1a5e0*/  LDL.LU R23, [R1+0x308] ;  /* 0x0003080001177983 */ /* 0x000f280000300800 */
        /* <DEDUP_REMOVED lines=9> */
[----:B0-----:R-:W4:Y:S04]  /*1a680*/  LDL.LU R0, [R1+0x2e0] ;  /* 0x0002e00001007983 */ /* 0x001f280000300800 */
[----:B------:R-:W4:Y:S04]  /*1a690*/  LDL.LU R10, [R1+0x2dc] ;  /* 0x0002dc00010a7983 */ /* 0x000f280000300800 */
[----:B------:R-:W4:Y:S04]  /*1a6a0*/  LDL.LU R7, [R1+0x2d8] ;  /* 0x0002d80001077983 */ /* 0x000f280000300800 */
[----:B------:R-:W4:Y:S04]  /*1a6b0*/  LDL.LU R2, [R1+0x2d4] ;  /* 0x0002d40001027983 */ /* 0x000f280000300800 */
[----:B------:R-:W4:Y:S04]  /*1a6c0*/  LDL.LU R14, [R1+0x2d0] ;  /* 0x0002d000010e7983 */ /* 0x000f280000300800 */
[----:B------:R-:W4:Y:S04]  /*1a6d0*/  LDL.LU R13, [R1+0x2cc] ;  /* 0x0002cc00010d7983 */ /* 0x000f280000300800 */
[----:B------:R-:W4:Y:S01]  /*1a6e0*/  LDL.LU R9, [R1+0x2c8] ;  /* 0x0002c80001097983 */ /* 0x000f220000300800 */
[----:B--2---:R-:W-:-:S05]  /*1a6f0*/  SEL R24, R29, R24, !P0 ;  /* 0x000000181d187207 */ /* 0x004fca0004000000 */
[----:B------:R0:W-:Y:S04]  /*1a700*/  STL [R1+0x424], R24 ;  /* 0x0004241801007387 */ /* 0x0001e80000100800 */
[----:B0-----:R-:W2:Y:S01]  /*1a710*/  LDL.LU R24, [R1+0x7670] ;  /* 0x0076700001187983 */ /* 0x001ea20000300800 */
[C---:B-----5:R-:W-:Y:S02]  /*1a720*/  SEL R19, R29.reuse, R19, !P0 ;  /* 0x000000131d137207 */ /* 0x060fe40004000000 */
[C---:B---3--:R-:W-:Y:S02]  /*1a730*/  SEL R16, R29.reuse, R16, !P0 ;  /* 0x000000101d107207 */ /* 0x048fe40004000000 */
[C---:B----4-:R-:W-:Y:S02]  /*1a740*/  SEL R18, R29.reuse, R18, !P0 ;  /* 0x000000121d127207 */ /* 0x050fe40004000000 */
[----:B------:R-:W-:-:S02]  /*1a750*/  SEL R0, R29, R0, !P0 ;  /* 0x000000001d007207 */ /* 0x000fc40004000000 */
[----:B--2---:R-:W-:-:S05]  /*1a760*/  SEL R24, R29, R24, !P0 ;  /* 0x000000181d187207 */ /* 0x004fca0004000000 */
[----:B------:R0:W-:Y:S04]  /*1a770*/  STL [R1+0x420], R24 ;  /* 0x0004201801007387 */ /* 0x0001e80000100800 */
[----:B------:R2:W-:Y:S01]  /*1a780*/  STL [R1+0x41c], R19 ;  /* 0x00041c1301007387 */ /* 0x0005e20000100800 */
[C---:B0-----:R-:W-:Y:S02]  /*1a790*/  SEL R24, R29.reuse, R20, !P0 ;  /* 0x000000141d187207 */ /* 0x041fe40004000000 */
[C---:B------:R-:W-:Y:S02]  /*1a7a0*/  SEL R20, R29.reuse, R15, !P0 ;  /* 0x0000000f1d147207 */ /* 0x040fe40004000000 */
[C---:B--2---:R-:W-:Y:S01]  /*1a7b0*/  SEL R19, R29.reuse, R28, !P0 ;  /* 0x0000001c1d137207 */ /* 0x044fe20004000000 */
[----:B------:R-:W-:Y:S01]  /*1a7c0*/  STL [R1+0x418], R24 ;  /* 0x0004181801007387 */ /* 0x000fe20000100800 */
[----:B------:R-:W-:-:S03]  /*1a7d0*/  SEL R15, R29, R27, !P0 ;  /* 0x0000001b1d0f7207 */ /* 0x000fc60004000000 */
[----:B------:R0:W-:Y:S04]  /*1a7e0*/  STL [R1+0x414], R20 ;  /* 0x0004141401007387 */ /* 0x0001e80000100800 */
[----:B------:R2:W-:Y:S01]  /*1a7f0*/  STL [R1+0x40c], R19 ;  /* 0x00040c1301007387 */ /* 0x0005e20000100800 */
[----:B0-----:R-:W-:-:S03]  /*1a800*/  SEL R20, R29, R26, !P0 ;  /* 0x0000001a1d147207 */ /* 0x001fc60004000000 */
[----:B------:R0:W-:Y:S01]  /*1a810*/  STL [R1+0x404], R15 ;  /* 0x0004040f01007387 */ /* 0x0001e20000100800 */
[----:B--2---:R-:W-:-:S03]  /*1a820*/  SEL R19, R29, R12, !P0 ;  /* 0x0000000c1d137207 */ /* 0x004fc60004000000 */
[----:B------:R-:W-:Y:S04]  /*1a830*/  STL [R1+0x400], R20 ;  /* 0x0004001401007387 */ /* 0x000fe80000100800 */
[----:B------:R-:W2:Y:S01]  /*1a840*/  LDL.LU R12, [R1+0x2c4] ;  /* 0x0002c400010c7983 */ /* 0x000ea20000300800 */
[----:B0-----:R-:W-:-:S03]  /*1a850*/  SEL R15, R29, R11, !P0 ;  /* 0x0000000b1d0f7207 */ /* 0x001fc60004000000 */
[----:B------:R0:W-:Y:S04]  /*1a860*/  STL [R1+0x3fc], R19 ;  /* 0x0003fc1301007387 */ /* 0x0001e80000100800 */
[----:B------:R-:W3:Y:S04]  /*1a870*/  LDL.LU R11, [R1+0x2c0] ;  /* 0x0002c000010b7983 */ /* 0x000ee80000300800 */
[----:B------:R4:W-:Y:S01]  /*1a880*/  STL [R1+0x3f8], R15 ;  /* 0x0003f80f01007387 */ /* 0x0009e20000100800 */
[----:B0-----:R-:W-:-:S03]  /*1a890*/  SEL R19, R29, R23, !P0 ;  /* 0x000000171d137207 */ /* 0x001fc60004000000 */
[----:B------:R0:W-:Y:S01]  /*1a8a0*/  STL [R1+0x3f4], R16 ;  /* 0x0003f41001007387 */ /* 0x0001e20000100800 */
[C---:B----4-:R-:W-:Y:S02]  /*1a8b0*/  SEL R15, R29.reuse, R25, !P0 ;  /* 0x000000191d0f7207 */ /* 0x050fe40004000000 */
[----:B0-----:R-:W-:-:S03]  /*1a8c0*/  SEL R16, R29, R22, !P0 ;  /* 0x000000161d107207 */ /* 0x001fc60004000000 */
[----:B------:R0:W-:Y:S04]  /*1a8d0*/  STL [R1+0x3f0], R15 ;  /* 0x0003f00f01007387 */ /* 0x0001e80000100800 */
[----:B------:R-:W-:Y:S01]  /*1a8e0*/  STL [R1+0x3ec], R19 ;  /* 0x0003ec1301007387 */ /* 0x000fe20000100800 */
[----:B0-----:R-:W-:-:S03]  /*1a8f0*/  SEL R15, R29, R21, !P0 ;  /* 0x000000151d0f7207 */ /* 0x001fc60004000000 */
        /* <DEDUP_REMOVED lines=30> */
[----:B0-----:R-:W4:Y:S01]  /*1aae0*/  LDL.LU R24, [R1+0x2bc] ;  /* 0x0002bc0001187983 */ /* 0x001f220000300800 */
[----:B--2---:R-:W-:-:S03]  /*1aaf0*/  SEL R2, R29, R12, !P0 ;  /* 0x0000000c1d027207 */ /* 0x004fc60004000000 */
[----:B------:R-:W2:Y:S04]  /*1ab00*/  LDL.LU R19, [R1+0x2b4] ;  /* 0x0002b40001137983 */ /* 0x000ea80000300800 */
[----:B------:R-:W5:Y:S01]  /*1ab10*/  LDL.LU R20, [R1+0x2b0] ;  /* 0x0002b00001147983 */ /* 0x000f620000300800 */
        /* <DEDUP_REMOVED lines=10> */
[----:B------:R-:W3:Y:S04]  /*1abc0*/  LDL.LU R25, [R1+0x290] ;  /* 0x0002900001197983 */ /* 0x000ee80000300800 */
        /* <DEDUP_REMOVED lines=10> */
[----:B0-----:R-:W3:Y:S04]  /*1ac70*/  LDL.LU R0, [R1+0x264] ;  /* 0x0002640001007983 */ /* 0x001ee80000300800 */
[----:B------:R-:W3:Y:S04]  /*1ac80*/  LDL.LU R10, [R1+0x260] ;  /* 0x00026000010a7983 */ /* 0x000ee80000300800 */
[----:B------:R-:W3:Y:S04]  /*1ac90*/  LDL.LU R7, [R1+0x25c] ;  /* 0x00025c0001077983 */ /* 0x000ee80000300800 */
[----:B------:R-:W3:Y:S04]  /*1aca0*/  LDL.LU R2, [R1+0x258] ;  /* 0x0002580001027983 */ /* 0x000ee80000300800 */
[----:B------:R-:W3:Y:S04]  /*1acb0*/  LDL.LU R14, [R1+0x254] ;  /* 0x00025400010e7983 */ /* 0x000ee80000300800 */
[----:B------:R-:W3:Y:S04]  /*1acc0*/  LDL.LU R12, [R1+0x250] ;  /* 0x00025000010c7983 */ /* 0x000ee80000300800 */
[----:B------:R-:W3:Y:S01]  /*1acd0*/  LDL.LU R11, [R1+0x24c] ;  /* 0x00024c00010b7983 */ /* 0x000ee20000300800 */
[----:B----4-:R-:W-:-:S05]  /*1ace0*/  SEL R24, R29, R24, !P0 ;  /* 0x000000181d187207 */ /* 0x010fca0004000000 */
[----:B------:R0:W-:Y:S04]  /*1acf0*/  STL [R1+0x3a0], R24 ;  /* 0x0003a01801007387 */ /* 0x0001e80000100800 */
[----:B0-----:R-:W4:Y:S01]  /*1ad00*/  LDL.LU R24, [R1+0x766c] ;  /* 0x00766c0001187983 */ /* 0x001f220000300800 */
[C---:B-----5:R-:W-:Y:S02]  /*1ad10*/  SEL R20, R29.reuse, R20, !P0 ;  /* 0x000000141d147207 */ /* 0x060fe40004000000 */
[C---:B--2---:R-:W-:Y:S02]  /*1ad20*/  SEL R16, R29.reuse, R16, !P0 ;  /* 0x000000101d107207 */ /* 0x044fe40004000000 */
[C---:B---3--:R-:W-:Y:S02]  /*1ad30*/  SEL R18, R29.reuse, R18, !P0 ;  /* 0x000000121d127207 */ /* 0x048fe40004000000 */
[----:B------:R-:W-:-:S02]  /*1ad40*/  SEL R0, R29, R0, !P0 ;  /* 0x000000001d007207 */ /* 0x000fc40004000000 */
[----:B----4-:R-:W-:-:S05]  /*1ad50*/  SEL R24, R29, R24, !P0 ;  /* 0x000000181d187207 */ /* 0x010fca0004000000 */
[----:B------:R0:W-:Y:S02]  /*1ad60*/  STL [R1+0x39c], R24 ;  /* 0x00039c1801007387 */ /* 0x0001e40000100800 */
[C---:B0-----:R-:W-:Y:S02]  /*1ad70*/  SEL R24, R29.reuse, R19, !P0 ;  /* 0x000000131d187207 */ /* 0x041fe40004000000 */
[C---:B------:R-:W-:Y:S02]  /*1ad80*/  SEL R19, R29.reuse, R15, !P0 ;  /* 0x0000000f1d137207 */ /* 0x040fe40004000000 */
[C---:B------:R-:W-:Y:S01]  /*1ad90*/  SEL R15, R29.reuse, R28, !P0 ;  /* 0x0000001c1d0f7207 */ /* 0x040fe20004000000 */
[----:B------:R-:W-:Y:S04]  /*1ada0*/  STL [R1+0x398], R24 ;  /* 0x0003981801007387 */ /* 0x000fe80000100800 */
        /* <DEDUP_REMOVED lines=11> */
[----:B0-----:R-:W-:-:S05]  /*1ae60*/  SEL R19, R29, R26, !P0 ;  /* 0x0000001a1d137207 */ /* 0x001fca0004000000 */
[----:B------:R0:W-:Y:S01]  /*1ae70*/  STL [R1+0x37c], R19 ;  /* 0x00037c1301007387 */ /* 0x0001e20000100800 */
[----:B----4-:R-:W-:-:S03]  /*1ae80*/  SEL R15, R29, R25, !P0 ;  /* 0x000000191d0f7207 */ /* 0x010fc60004000000 */
[----:B------:R4:W-:Y:S04]  /*1ae90*/  STL [R1+0x378], R16 ;  /* 0x0003781001007387 */ /* 0x0009e80000100800 */
[----:B------:R5:W-:Y:S01]  /*1aea0*/  STL [R1+0x374], R15 ;  /* 0x0003740f01007387 */ /* 0x000be20000100800 */
[C---:B0-----:R-:W-:Y:S02]  /*1aeb0*/  SEL R19, R29.reuse, R23, !P0 ;  /* 0x000000171d137207 */ /* 0x041fe40004000000 */
[----:B----4-:R-:W-:-:S03]  /*1aec0*/  SEL R16, R29, R22, !P0 ;  /* 0x000000161d107207 */ /* 0x010fc60004000000 */
[----:B------:R-:W-:Y:S01]  /*1aed0*/  STL [R1+0x370], R19 ;  /* 0x0003701301007387 */ /* 0x000fe20000100800 */
[----:B-----5:R-:W-:-:S03]  /*1aee0*/  SEL R15, R29, R21, !P0 ;  /* 0x000000151d0f7207 */ /* 0x020fc60004000000 */
        /* <DEDUP_REMOVED lines=32> */
[----:B------:R-:W2:Y:S01]  /*1b0f0*/  LDL.LU R19, [R1+0x238] ;  /* 0x0002380001137983 */ /* 0x000ea20000300800 */
[----:B---3--:R-:W-:-:S03]  /*1b100*/  SEL R0, R29, R9, !P0 ;  /* 0x000000091d007207 */ /* 0x008fc60004000000 */
[----:B------:R-:W3:Y:S04]  /*1b110*/  LDL.LU R20, [R1+0x234] ;  /* 0x0002340001147983 */ /* 0x000ee80000300800 */
[----:B------:R-:W5:Y:S04]  /*1b120*/  LDL.LU R15, [R1+0x230] ;  /* 0x00023000010f7983 */ /* 0x000f680000300800 */
        /* <DEDUP_REMOVED lines=49> */
[----:B----4-:R-:W-:-:S05]  /*1b440*/  SEL R15, R29, R27, !P0 ;  /* 0x0000001b1d0f7207 */ /* 0x010fca0004000000 */
[----:B------:R0:W-:Y:S04]  /*1b450*/  STL [R1+0x2e8], R15 ;  /* 0x0002e80f01007387 */ /* 0x0001e80000100800 */
[----:B------:R4:W-:Y:S01]  /*1b460*/  STL [R1+0x2e4], R19 ;  /* 0x0002e41301007387 */ /* 0x0009e20000100800 */
[----:B0-----:R-:W-:-:S03]  /*1b470*/  SEL R15, R29, R25, !P0 ;  /* 0x000000191d0f7207 */ /* 0x001fc60004000000 */
[----:B------:R0:W-:Y:S01]  /*1b480*/  STL [R1+0x2e0], R16 ;  /* 0x0002e01001007387 */ /* 0x0001e20000100800 */
[----:B----4-:R-:W-:-:S03]  /*1b490*/  SEL R19, R29, R23, !P0 ;  /* 0x000000171d137207 */ /* 0x010fc60004000000 */
        /* <DEDUP_REMOVED lines=65> */
[----:B------:R-:W5:Y:S01]  /*1b8b0*/  LDL.LU R27, [R1] ;  /* 0x00000000011b7983 */ /* 0x000f620000300800 */
[----:B----4-:R-:W-:-:S05]  /*1b8c0*/  SEL R24, R29, R24, !P0 ;  /* 0x000000181d187207 */ /* 0x010fca0004000000 */
[----:B------:R0:W-:Y:S04]  /*1b8d0*/  STL [R1+0x28c], R24 ;  /* 0x00028c1801007387 */ /* 0x0001e80000100800 */
[----:B0-----:R-:W4:Y:S01]  /*1b8e0*/  LDL.LU R24, [R1+0x7664] ;  /* 0x0076640001187983 */ /* 0x001f220000300800 */
[C---:B--2---:R-:W-:Y:S02]  /*1b8f0*/  SEL R19, R29.reuse, R19, !P0 ;  /* 0x000000131d137207 */ /* 0x044fe40004000000 */
[C---:B---3--:R-:W-:Y:S02]  /*1b900*/  SEL R20, R29.reuse, R20, !P0 ;  /* 0x000000141d147207 */ /* 0x048fe40004000000 */
[C---:B-----5:R-:W-:Y:S02]  /*1b910*/  SEL R15, R29.reuse, R15, !P0 ;  /* 0x0000000f1d0f7207 */ /* 0x060fe40004000000 */
[----:B------:R-:W-:-:S02]  /*1b920*/  SEL R26, R29, R26, !P0 ;  /* 0x0000001a1d1a7207 */ /* 0x000fc40004000000 */
[C---:B------:R-:W-:Y:S02]  /*1b930*/  SEL R9, R29.reuse, R9, !P0 ;  /* 0x000000091d097207 */ /* 0x040fe40004000000 */
[----:B----4-:R-:W-:-:S05]  /*1b940*/  SEL R24, R29, R24, !P0 ;  /* 0x000000181d187207 */ /* 0x010fca0004000000 */
[----:B------:R0:W-:Y:S04]  /*1b950*/  STL [R1+0x288], R24 ;  /* 0x0002881801007387 */ /* 0x0001e80000100800 */
[----:B0-----:R-:W2:Y:S04]  /*1b960*/  LDL.LU R24, [R1+0x7660] ;  /* 0x0076600001187983 */ /* 0x001ea80000300800 */
[----:B------:R0:W-:Y:S04]  /*1b970*/  STL [R1+0x284], R19 ;  /* 0x0002841301007387 */ /* 0x0001e80000100800 */
[----:B0-----:R-:W3:Y:S04]  /*1b980*/  LDL.LU R19, [R1+0x765c] ;  /* 0x00765c0001137983 */ /* 0x001ee80000300800 */
[----:B------:R0:W-:Y:S04]  /*1b990*/  STL [R1+0x280], R20 ;  /* 0x0002801401007387 */ /* 0x0001e80000100800 */
[----:B0-----:R-:W4:Y:S04]  /*1b9a0*/  LDL.LU R20, [R1+0x7658] ;  /* 0x0076580001147983 */ /* 0x001f280000300800 */
[----:B------:R0:W-:Y:S04]  /*1b9b0*/  STL [R1+0x27c], R15 ;  /* 0x00027c0f01007387 */ /* 0x0001e80000100800 */
[----:B0-----:R-:W5:Y:S04]  /*1b9c0*/  LDL.LU R15, [R1+0x7654] ;  /* 0x00765400010f7983 */ /* 0x001f680000300800 */
[----:B------:R0:W-:Y:S04]  /*1b9d0*/  STL [R1+0x278], R26 ;  /* 0x0002781a01007387 */ /* 0x0001e80000100800 */
[----:B0-----:R-:W2:Y:S04]  /*1b9e0*/  LDL.LU R26, [R1+0x7650] ;  /* 0x00765000011a7983 */ /* 0x001ea80000300800 */
[----:B------:R0:W-:Y:S04]  /*1b9f0*/  STL [R1+0x274], R9 ;  /* 0x0002740901007387 */ /* 0x0001e80000100800 */
[----:B0-----:R-:W2:Y:S01]  /*1ba00*/  LDL.LU R9, [R1+0x764c] ;  /* 0x00764c0001097983 */ /* 0x001ea20000300800 */
[----:B------:R-:W-:-:S02]  /*1ba10*/  SEL R16, R29, R16, !P0 ;  /* 0x000000101d107207 */ /* 0x000fc40004000000 */
[C---:B------:R-:W-:Y:S02]  /*1ba20*/  SEL R25, R29.reuse, R25, !P0 ;  /* 0x000000191d197207 */ /* 0x040fe40004000000 */
[C---:B------:R-:W-:Y:S02]  /*1ba30*/  SEL R23, R29.reuse, R23, !P0 ;  /* 0x000000171d177207 */ /* 0x040fe40004000000 */
[C---:B------:R-:W-:Y:S02]  /*1ba40*/  SEL R22, R29.reuse, R22, !P0 ;  /* 0x000000161d167207 */ /* 0x040fe40004000000 */
[C---:B------:R-:W-:Y:S02]  /*1ba50*/  SEL R21, R29.reuse, R21, !P0 ;  /* 0x000000151d157207 */ /* 0x040fe40004000000 */
[C---:B------:R-:W-:Y:S02]  /*1ba60*/  SEL R18, R29.reuse, R18, !P0 ;  /* 0x000000121d127207 */ /* 0x040fe40004000000 */
        /* <DEDUP_REMOVED lines=14> */
[----:B--2---:R-:W-:-:S05]  /*1bb50*/  SEL R9, R29, R9, !P0 ;  /* 0x000000091d097207 */ /* 0x004fca0004000000 */
[----:B------:R0:W-:Y:S04]  /*1bb60*/  STL [R1+0x250], R9 ;  /* 0x0002500901007387 */ /* 0x0001e80000100800 */
[----:B0-----:R-:W2:Y:S04]  /*1bb70*/  LDL.LU R9, [R1+0x18] ;  /* 0x0000180001097983 */ /* 0x001ea80000300800 */
[----:B------:R0:W-:Y:S04]  /*1bb80*/  STL [R1+0x270], R16 ;  /* 0x0002701001007387 */ /* 0x0001e80000100800 */
[----:B0-----:R-:W3:Y:S04]  /*1bb90*/  LDL.LU R16, [R1+0x7648] ;  /* 0x0076480001107983 */ /* 0x001ee80000300800 */
[----:B------:R0:W-:Y:S04]  /*1bba0*/  STL [R1+0x26c], R25 ;  /* 0x00026c1901007387 */ /* 0x0001e80000100800 */
[----:B0-----:R-:W3:Y:S04]  /*1bbb0*/  LDL.LU R25, [R1+0x7644] ;  /* 0x0076440001197983 */ /* 0x001ee80000300800 */
[----:B------:R0:W-:Y:S04]  /*1bbc0*/  STL [R1+0x268], R23 ;  /* 0x0002681701007387 */ /* 0x0001e80000100800 */
[----:B0-----:R-:W4:Y:S04]  /*1bbd0*/  LDL.LU R23, [R1+0x7640] ;  /* 0x0076400001177983 */ /* 0x001f280000300800 */
        /* <DEDUP_REMOVED lines=27> */
[----:B0-----:R-:W5:Y:S04]  /*1bd90*/  LDL.LU R14, [R1+0x7608] ;  /* 0x00760800010e7983 */ /* 0x001f680000300800 */
[----:B------:R0:W-:Y:S04]  /*1bda0*/  STL [R1+0x228], R13 ;  /* 0x0002280d01007387 */ /* 0x0001e80000100800 */
[----:B0-----:R-:W5:Y:S04]  /*1bdb0*/  LDL.LU R13, [R1+0x7604] ;  /* 0x00760400010d7983 */ /* 0x001f680000300800 */
[----:B------:R0:W-:Y:S04]  /*1bdc0*/  STL [R1+0x224], R12 ;  /* 0x0002240c01007387 */ /* 0x0001e80000100800 */
[----:B0-----:R-:W5:Y:S04]  /*1bdd0*/  LDL.LU R12, [R1+0x7600] ;  /* 0x00760000010c7983 */ /* 0x001f680000300800 */
[----:B------:R0:W-:Y:S04]  /*1bde0*/  STL [R1+0x220], R11 ;  /* 0x0002200b01007387 */ /* 0x0001e80000100800 */
[----:B0-----:R-:W5:Y:S01]  /*1bdf0*/  LDL.LU R11, [R1+0x75fc] ;  /* 0x0075fc00010b7983 */ /* 0x001f620000300800 */
[----:B------:R-:W-:-:S02]  /*1be00*/  SEL R28, R29, R28, !P0 ;  /* 0x0000001c1d1c7207 */ /* 0x000fc40004000000 */
[----:B--2---:R-:W-:-:S05]  /*1be10*/  SEL R9, R29, R9, !P0 ;  /* 0x000000091d097207 */ /* 0x004fca0004000000 */
[----:B------:R0:W-:Y:S04]  /*1be20*/  STL [R1+0x21c], R9 ;  /* 0x00021c0901007387 */ /* 0x0001e80000100800 */
[----:B------:R3:W-:Y:S01]  /*1be30*/  STL [R1+0x218], R28 ;  /* 0x0002181c01007387 */ /* 0x0007e20000100800 */
[----:B0-----:R-:W-:-:S05]  /*1be40*/  SEL R9, R29, R27, !P0 ;  /* 0x0000001b1d097207 */ /* 0x001fca0004000000 */
[----:B------:R5:W-:Y:S01]  /*1be50*/  STL [R1+0x214], R9 ;  /* 0x0002140901007387 */ /* 0x000be20000100800 */
[C---:B---3--:R-:W-:Y:S02]  /*1be60*/  SEL R28, R29.reuse, R25, !P0 ;  /* 0x000000191d1c7207 */ /* 0x048fe40004000000 */
[C---:B----4-:R-:W-:Y:S02]  /*1be70*/  SEL R2, R29.reuse, R2, !P0 ;  /* 0x000000021d027207 */ /* 0x050fe40004000000 */
[C---:B-----5:R-:W-:Y:S02]  /*1be80*/  SEL R9, R29.reuse, R13, !P0 ;  /* 0x0000000d1d097207 */ /* 0x060fe40004000000 */
[C---:B------:R-:W-:Y:S02]  /*1be90*/  SEL R12, R29.reuse, R12, !P0 ;  /* 0x0000000c1d0c7207 */ /* 0x040fe40004000000 */
[----:B------:R-:W-:-:S05]  /*1bea0*/  SEL R11, R29, R11, !P0 ;  /* 0x0000000b1d0b7207 */ /* 0x000fca0004000000 */
[----:B------:R0:W-:Y:S04]  /*1beb0*/  STL [R1+0x210], R11 ;  /* 0x0002100b01007387 */ /* 0x0001e80000100800 */
[----:B------:R-:W-:Y:S01]  /*1bec0*/  STL [R1+0x20c], R12 ;  /* 0x00020c0c01007387 */ /* 0x000fe20000100800 */
[----:B0-----:R-:W-:-:S03]  /*1bed0*/  SEL R11, R29, R14, !P0 ;  /* 0x0000000e1d0b7207 */ /* 0x001fc60004000000 */
[----:B------:R0:W-:Y:S04]  /*1bee0*/  STL [R1+0x208], R9 ;  /* 0x0002080901007387 */ /* 0x0001e80000100800 */
[----:B------:R-:W-:Y:S04]  /*1bef0*/  STL [R1+0x204], R11 ;  /* 0x0002040b01007387 */ /* 0x000fe80000100800 */
[----:B------:R2:W-:Y:S01]  /*1bf00*/  STL [R1+0x200], R2 ;  /* 0x0002000201007387 */ /* 0x0005e20000100800 */
[C---:B0-----:R-:W-:Y:S02]  /*1bf10*/  SEL R9, R29.reuse, R7, !P0 ;  /* 0x000000071d097207 */ /* 0x041fe40004000000 */
[----:B------:R-:W-:-:S03]  /*1bf20*/  SEL R7, R29, R10, !P0 ;  /* 0x0000000a1d077207 */ /* 0x000fc60004000000 */
[----:B------:R-:W-:Y:S01]  /*1bf30*/  STL [R1+0x1fc], R9 ;  /* 0x0001fc0901007387 */ /* 0x000fe20000100800 */
[----:B--2---:R-:W-:-:S03]  /*1bf40*/  SEL R2, R29, R0, !P0 ;  /* 0x000000001d027207 */ /* 0x004fc60004000000 */
[----:B------:R-:W-:Y:S01]  /*1bf50*/  STL [R1+0x1f8], R7 ;  /* 0x0001f80701007387 */ /* 0x000fe20000100800 */
[----:B------:R-:W-:-:S03]  /*1bf60*/  SEL R0, R29, R3, !P0 ;  /* 0x000000031d007207 */ /* 0x000fc60004000000 */
[----:B------:R-:W2:Y:S04]  /*1bf70*/  LDL.LU R13, [R1+0x1a8] ;  /* 0x0001a800010d7983 */ /* 0x000ea80000300800 */
[----:B------:R0:W-:Y:S04]  /*1bf80*/  STL [R1+0x1f4], R2 ;  /* 0x0001f40201007387 */ /* 0x0001e80000100800 */
[----:B------:R-:W3:Y:S04]  /*1bf90*/  LDL.LU R14, [R1+0x1a4] ;  /* 0x0001a400010e7983 */ /* 0x000ee80000300800 */
[----:B------:R4:W-:Y:S01]  /*1bfa0*/  STL [R1+0x1f0], R0 ;  /* 0x0001f00001007387 */ /* 0x0009e20000100800 */
[----:B0-----:R-:W-:-:S03]  /*1bfb0*/  SEL R2, R29, R5, !P0 ;  /* 0x000000051d027207 */ /* 0x001fc60004000000 */
[----:B------:R-:W5:Y:S04]  /*1bfc0*/  LDL.LU R7, [R1+0x1a0] ;  /* 0x0001a00001077983 */ /* 0x000f680000300800 */
[----:B------:R-:W5:Y:S01]  /*1bfd0*/  LDL.LU R3, [R1+0x19c] ;  /* 0x00019c0001037983 */ /* 0x000f620000300800 */
[C---:B----4-:R-:W-:Y:S02]  /*1bfe0*/  SEL R0, R29.reuse, R4, !P0 ;  /* 0x000000041d007207 */ /* 0x050fe40004000000 */
[----:B------:R-:W-:-:S03]  /*1bff0*/  SEL R4, R29, R8, !P0 ;  /* 0x000000081d047207 */ /* 0x000fc60004000000 */
[----:B------:R0:W-:Y:S04]  /*1c000*/  STL [R1+0x1ec], R0 ;  /* 0x0001ec0001007387 */ /* 0x0001e80000100800 */
[----:B------:R-:W4:Y:S01]  /*1c010*/  LDL.LU R9, [R1+0x18c] ;  /* 0x00018c0001097983 */ /* 0x000f220000300800 */
[----:B0-----:R-:W-:-:S03]  /*1c020*/  SEL R0, R29, R6, !P0 ;  /* 0x000000061d007207 */ /* 0x001fc60004000000 */
[----:B------:R0:W-:Y:S04]  /*1c030*/  STL [R1+0x1e8], R2 ;  /* 0x0001e80201007387 */ /* 0x0001e80000100800 */
[----:B------:R1:W-:Y:S01]  /*1c040*/  STL [R1+0x1e4], R0 ;  /* 0x0001e40001007387 */ /* 0x0003e20000100800 */
[----:B0-----:R-:W-:-:S03]  /*1c050*/  SEL R2, R29, R17, !P0 ;  /* 0x000000111d027207 */ /* 0x001fc60004000000 */
[----:B------:R0:W-:Y:S01]  /*1c060*/  STL [R1+0x1e0], R4 ;  /* 0x0001e00401007387 */ /* 0x0001e20000100800 */
[----:B-1----:R-:W-:-:S03]  /*1c070*/  SEL R0, R29, R18, !P0 ;  /* 0x000000121d007207 */ /* 0x002fc60004000000 */
[----:B------:R1:W-:Y:S01]  /*1c080*/  STL [R1+0x1dc], R2 ;  /* 0x0001dc0201007387 */ /* 0x0003e20000100800 */
[----:B0-----:R-:W-:-:S03]  /*1c090*/  SEL R4, R29, R21, !P0 ;  /* 0x000000151d047207 */ /* 0x001fc60004000000 */
[----:B------:R0:W-:Y:S01]  /*1c0a0*/  STL [R1+0x1d8], R0 ;  /* 0x0001d80001007387 */ /* 0x0001e20000100800 */
[----:B-1----:R-:W-:-:S03]  /*1c0b0*/  SEL R2, R29, R22, !P0 ;  /* 0x000000161d027207 */ /* 0x002fc60004000000 */
[----:B------:R-:W-:Y:S01]  /*1c0c0*/  STL [R1+0x1d4], R4 ;  /* 0x0001d40401007387 */ /* 0x000fe20000100800 */
[----:B0-----:R-:W-:-:S03]  /*1c0d0*/  SEL R0, R29, R23, !P0 ;  /* 0x000000171d007207 */ /* 0x001fc60004000000 */
[----:B------:R-:W4:Y:S04]  /*1c0e0*/  LDL.LU R23, [R1+0x330] ;  /* 0x0003300001177983 */ /* 0x000f280000300800 */
[----:B------:R0:W-:Y:S04]  /*1c0f0*/  STL [R1+0x1d0], R2 ;  /* 0x0001d00201007387 */ /* 0x0001e80000100800 */
[----:B------:R-:W4:Y:S04]  /*1c100*/  LDL.LU R10, [R1+0x338] ;  /* 0x00033800010a7983 */ /* 0x000f280000300800 */
[----:B------:R1:W-:Y:S01]  /*1c110*/  STL [R1+0x1cc], R0 ;  /* 0x0001cc0001007387 */ /* 0x0003e20000100800 */
[----:B0-----:R-:W0:Y:S03]  /*1c120*/  LDC R2, c[0x0][0x3ac] ;  /* 0x0000eb00ff027b82 */ /* 0x001e260000000800 */
[----:B------:R-:W4:Y:S01]  /*1c130*/  LDL.LU R25, [R1+0x190] ;  /* 0x0001900001197983 */ /* 0x000f220000300800 */
[----:B------:R-:W0:Y:S01]  /*1c140*/  S2R R11, SR_TID.X ;  /* 0x00000000000b7919 */ /* 0x000e220000002100 */
[----:B------:R-:W-:-:S02]  /*1c150*/  SEL R27, R29, R16, !P0 ;  /* 0x000000101d1b7207 */ /* 0x000fc40004000000 */
[C---:B-1----:R-:W-:Y:S01]  /*1c160*/  SEL R0, R29.reuse, R26, !P0 ;  /* 0x0000001a1d007207 */ /* 0x042fe20004000000 */
[----:B------:R-:W-:Y:S01]  /*1c170*/  STL [R1+0x75ec], R28 ;  /* 0x0075ec1c01007387 */ /* 0x000fe20000100800 */
[C---:B------:R-:W-:Y:S02]  /*1c180*/  SEL R5, R29.reuse, R15, !P0 ;  /* 0x0000000f1d057207 */ /* 0x040fe40004000000 */
[C---:B------:R-:W-:Y:S01]  /*1c190*/  SEL R4, R29.reuse, R20, !P0 ;  /* 0x000000141d047207 */ /* 0x040fe20004000000 */
[----:B------:R-:W-:Y:S04]  /*1c1a0*/  STL [R1+0x75f0], R27 ;  /* 0x0075f01b01007387 */ /* 0x000fe80000100800 */
[----:B------:R1:W-:Y:S04]  /*1c1b0*/  STL [R1+0x1c0], R0 ;  /* 0x0001c00001007387 */ /* 0x0003e80000100800 */
[----:B------:R-:W-:Y:S01]  /*1c1c0*/  STL [R1+0x1bc], R5 ;  /* 0x0001bc0501007387 */ /* 0x000fe20000100800 */
[----:B-1----:R-:W-:-:S02]  /*1c1d0*/  SEL R0, R29, R19, !P0 ;  /* 0x000000131d007207 */ /* 0x002fc40004000000 */
[----:B0-----:R-:W-:-:S05]  /*1c1e0*/  LOP3.LUT R11, R11, 0x3f, RZ, 0xc0, !PT ;  /* 0x0000003f0b0b7812 */ /* 0x001fca00078ec0ff */
[CC--:B------:R-:W-:Y:S02]  /*1c1f0*/  IMAD R12, R11.reuse, R2.reuse, RZ ;  /* 0x000000020b0c7224 */ /* 0x0c0fe400078e02ff */
[----:B------:R-:W-:Y:S01]  /*1c200*/  IMAD R11, R11, R2, RZ ;  /* 0x000000020b0b7224 */ /* 0x000fe200078e02ff */
[----:B------:R-:W-:Y:S03]  /*1c210*/  STL [R1+0x1b8], R4 ;  /* 0x0001b80401007387 */ /* 0x000fe60000100800 */
[----:B------:R-:W-:Y:S01]  /*1c220*/  IMAD R11, R2, 0x40, R11 ;  /* 0x00000040020b7824 */ /* 0x000fe200078e020b */
[----:B------:R0:W-:Y:S01]  /*1c230*/  STL [R1+0x198], R0 ;  /* 0x0001980001007387 */ /* 0x0001e20000100800 */
[----:B------:R-:W-:-:S05]  /*1c240*/  LEA.HI.X.SX32 R2, R12, UR27, 0x1, P1 ;  /* 0x0000001b0c027c11 */ /* 0x000fca00088f0eff */
[----:B------:R-:W-:Y:S01]  /*1c250*/  STL [R1+0x74f8], R2 ;  /* 0x0074f80201007387 */ /* 0x000fe20000100800 */
[----:B0-----:R-:W-:-:S05]  /*1c260*/  SEL R0, R29, R24, !P0 ;  /* 0x000000181d007207 */ /* 0x001fca0004000000 */
[----:B------:R0:W-:Y:S02]  /*1c270*/  STL [R1+0x194], R0 ;  /* 0x0001940001007387 */ /* 0x0001e40000100800 */
[----:B0-----:R-:W-:Y:S01]  /*1c280*/  LEA.HI.X.SX32 R0, R11, UR27, 0x1, P6 ;  /* 0x0000001b0b007c11 */ /* 0x001fe2000b0f0eff */
[----:B------:R-:W-:Y:S02]  /*1c290*/  UIMAD UR66, UR66, 0x2e, URZ ;  /* 0x0000002e424278a4 */ /* 0x000fe4000f8e02ff */
[----:B------:R-:W-:Y:S02]  /*1c2a0*/  UIMAD UR26, UR26, 0x2d, URZ ;  /* 0x0000002d1a1a78a4 */ /* 0x000fe4000f8e02ff */
[----:B------:R3:W-:Y:S01]  /*1c2b0*/  STL [R1+0x74fc], R0 ;  /* 0x0074fc0001007387 */ /* 0x0007e20000100800 */
[----:B------:R-:W0:Y:S01]  /*1c2c0*/  LDCU UR27, c[0x0][0x3a8] ;  /* 0x00007500ff1b77ac */ /* 0x000e220008000800 */
[----:B--2---:R-:W-:-:S05]  /*1c2d0*/  IADD3 R4, P4, PT, R13, UR24, RZ ;  /* 0x000000180d047c10 */ /* 0x004fca000ff9e0ff */
[----:B------:R-:W-:Y:S01]  /*1c2e0*/  STL [R1+0x39cc], R4 ;  /* 0x0039cc0401007387 */ /* 0x000fe20000100800 */
[----:B---3--:R-:W-:-:S03]  /*1c2f0*/  IADD3 R0, P5, PT, R14, UR24, RZ ;  /* 0x000000180e007c10 */ /* 0x008fc6000ffbe0ff */
[----:B------:R-:W2:Y:S01]  /*1c300*/  LDL.LU R11, [R1+0x14c] ;  /* 0x00014c00010b7983 */ /* 0x000ea20000300800 */
[----:B-----5:R-:W-:-:S03]  /*1c310*/  IADD3 R2, P3, PT, R7, UR24, RZ ;  /* 0x0000001807027c10 */ /* 0x020fc6000ff7e0ff */
[----:B------:R1:W-:Y:S04]  /*1c320*/  STL [R1+0x39d0], R0 ;  /* 0x0039d00001007387 */ /* 0x0003e80000100800 */
[----:B------:R-:W-:Y:S04]  /*1c330*/  STL [R1+0x39d4], R2 ;  /* 0x0039d40201007387 */ /* 0x000fe80000100800 */
[----:B------:R-:W3:Y:S01]  /*1c340*/  LDL.LU R12, [R1+0x148] ;  /* 0x00014800010c7983 */ /* 0x000ee20000300800 */
[----:B-1----:R-:W-:-:S05]  /*1c350*/  IADD3 R0, P2, PT, R3, UR24, RZ ;  /* 0x0000001803007c10 */ /* 0x002fca000ff5e0ff */
[----:B------:R4:W-:Y:S02]  /*1c360*/  STL [R1+0x39d8], R0 ;  /* 0x0039d80001007387 */ /* 0x0009e40000100800 */
[----:B----4-:R-:W-:Y:S02]  /*1c370*/  IADD3 R0, P0, PT, R9, UR24, RZ ;  /* 0x0000001809007c10 */ /* 0x010fe4000ff1e0ff */
[----:B------:R-:W-:-:S05]  /*1c380*/  IADD3 R2, P1, PT, R25, UR24, RZ ;  /* 0x0000001819027c10 */ /* 0x000fca000ff3e0ff */
[----:B------:R1:W-:Y:S02]  /*1c390*/  STL [R1+0x39dc], R2 ;  /* 0x0039dc0201007387 */ /* 0x0003e40000100800 */
[----:B-1----:R-:W-:Y:S02]  /*1c3a0*/  LEA.HI.X.SX32 R2, R13, UR25, 0x1, P4 ;  /* 0x000000190d027c11 */ /* 0x002fe4000a0f0eff */
[----:B------:R-:W4:Y:S04]  /*1c3b0*/  LDL.LU R13, [R1+0x144] ;  /* 0x00014400010d7983 */ /* 0x000f280000300800 */
[----:B------:R1:W-:Y:S04]  /*1c3c0*/  STL [R1+0x39e0], R0 ;  /* 0x0039e00001007387 */ /* 0x0003e80000100800 */
[----:B------:R-:W-:Y:S04]  /*1c3d0*/  STL [R1+0x39c4], R2 ;  /* 0x0039c40201007387 */ /* 0x000fe80000100800 */
[----:B------:R-:W5:Y:S01]  /*1c3e0*/  LDL.LU R22, [R1+0x140] ;  /* 0x0001400001167983 */ /* 0x000f620000300800 */
[----:B-1----:R-:W-:-:S03]  /*1c3f0*/  IADD3 R0, P4, PT, R23, UR24, RZ ;  /* 0x0000001817007c10 */ /* 0x002fc6000ff9e0ff */
[----:B------:R-:W5:Y:S04]  /*1c400*/  LDL.LU R4, [R1+0x138] ;  /* 0x0001380001047983 */ /* 0x000f680000300800 */
[----:B------:R1:W-:Y:S04]  /*1c410*/  STL [R1+0x39c8], R0 ;  /* 0x0039c80001007387 */ /* 0x0003e80000100800 */
[----:B------:R-:W5:Y:S04]  /*1c420*/  LDL.LU R21, [R1+0x134] ;  /* 0x0001340001157983 */ /* 0x000f680000300800 */
[----:B------:R-:W5:Y:S01]  /*1c430*/  LDL.LU R18, [R1+0x130] ;  /* 0x0001300001127983 */ /* 0x000f620000300800 */
[----:B-1----:R-:W-:-:S05]  /*1c440*/  LEA.HI.X.SX32 R0, R14, UR25, 0x1, P5 ;  /* 0x000000190e007c11 */ /* 0x002fca000a8f0eff */
[----:B------:R1:W-:Y:S04]  /*1c450*/  STL [R1+0x39bc], R0 ;  /* 0x0039bc0001007387 */ /* 0x0003e80000100800 */
[----:B------:R-:W5:Y:S04]  /*1c460*/  LDL.LU R17, [R1+0x128] ;  /* 0x0001280001117983 */ /* 0x000f680000300800 */
[----:B------:R-:W5:Y:S04]  /*1c470*/  LDL.LU R8, [R1+0x124] ;  /* 0x0001240001087983 */ /* 0x000f680000300800 */
[----:B------:R-:W5:Y:S04]  /*1c480*/  LDL.LU R6, [R1+0x120] ;  /* 0x0001200001067983 */ /* 0x000f680000300800 */
[----:B------:R-:W5:Y:S04]  /*1c490*/  LDL.LU R5, [R1+0x11c] ;  /* 0x00011c0001057983 */ /* 0x000f680000300800 */
[----:B------:R-:W5:Y:S01]  /*1c4a0*/  LDL.LU R14, [R1+0x118] ;  /* 0x00011800010e7983 */ /* 0x000f620000300800 */
[----:B-1----:R-:W-:Y:S01]  /*1c4b0*/  IADD3 R0, P5, PT, R10, UR24, RZ ;  /* 0x000000180a007c10 */ /* 0x002fe2000ffbe0ff */
[----:B0-----:R-:W-:Y:S01]  /*1c4c0*/  UIMAD UR27, UR27, 0x2c, URZ ;  /* 0x0000002c1b1b78a4 */ /* 0x001fe2000f8e02ff */
[----:B------:R-:W-:Y:S01]  /*1c4d0*/  LEA.HI.X.SX32 R2, R7, UR25, 0x1, P3 ;  /* 0x0000001907027c11 */ /* 0x000fe200098f0eff */
[----:B------:R-:W0:Y:S02]  /*1c4e0*/  LDCU UR24, c[0x0][0x3a8] ;  /* 0x00007500ff1877ac */ /* 0x000e240008000800 */
[----:B------:R1:W-:Y:S04]  /*1c4f0*/  STL [R1+0x39c0], R0 ;  /* 0x0039c00001007387 */ /* 0x0003e80000100800 */
[----:B------:R-:W5:Y:S04]  /*1c500*/  LDL.LU R7, [R1+0x114] ;  /* 0x0001140001077983 */ /* 0x000f680000300800 */
[----:B------:R0:W-:Y:S01]  /*1c510*/  STL [R1+0x39b8], R2 ;  /* 0x0039b80201007387 */ /* 0x0001e20000100800 */
[----:B-1----:R-:W-:-:S03]  /*1c520*/  LEA.HI.X.SX32 R0, R3, UR25, 0x1, P2 ;  /* 0x0000001903007c11 */ /* 0x002fc600090f0eff */
[----:B------:R-:W5:Y:S04]  /*1c530*/  LDL.LU R3, [R1+0x110] ;  /* 0x0001100001037983 */ /* 0x000f680000300800 */
[----:B------:R1:W-:Y:S01]  /*1c540*/  STL [R1+0x39b4], R0 ;  /* 0x0039b40001007387 */ /* 0x0003e20000100800 */
[----:B0-----:R-:W-:Y:S02]  /*1c550*/  LEA.HI.X.SX32 R2, R25, UR25, 0x1, P1 ;  /* 0x0000001919027c11 */ /* 0x001fe400088f0eff */
[----:B-1----:R-:W-:Y:S02]  /*1c560*/  LEA.HI.X.SX32 R0, R9, UR25, 0x1, P0 ;  /* 0x0000001909007c11 */ /* 0x002fe400080f0eff */
[----:B------:R-:W5:Y:S04]  /*1c570*/  LDL.LU R9, [R1+0x10c] ;  /* 0x00010c0001097983 */ /* 0x000f680000300800 */
[----:B------:R0:W-:Y:S04]  /*1c580*/  STL [R1+0x39b0], R2 ;  /* 0x0039b00201007387 */ /* 0x0001e80000100800 */
[----:B------:R1:W-:Y:S01]  /*1c590*/  STL [R1+0x39a4], R0 ;  /* 0x0039a40001007387 */ /* 0x0003e20000100800 */
[----:B0-----:R-:W-:-:S02]  /*1c5a0*/  LEA.HI.X.SX32 R2, R23, UR25, 0x1, P4 ;  /* 0x0000001917027c11 */ /* 0x001fc4000a0f0eff */
[----:B-1----:R-:W-:Y:S02]  /*1c5b0*/  LEA.HI.X.SX32 R0, R10, UR25, 0x1, P5 ;  /* 0x000000190a007c11 */ /* 0x002fe4000a8f0eff */
[----:B------:R-:W5:Y:S04]  /*1c5c0*/  LDL.LU R10, [R1+0x108] ;  /* 0x00010800010a7983 */ /* 0x000f680000300800 */
[----:B------:R-:W-:Y:S04]  /*1c5d0*/  STL [R1+0x39a8], R2 ;  /* 0x0039a80201007387 */ /* 0x000fe80000100800 */
[----:B------:R2:W-:Y:S02]  /*1c5e0*/  STL [R1+0x39ac], R0 ;  /* 0x0039ac0001007387 */ /* 0x0005e40000100800 */
[----:B--2---:R-:W-:-:S02]  /*1c5f0*/  IMAD R0, R11, UR77, RZ ;  /* 0x0000004d0b007c24 */ /* 0x004fc4000f8e02ff */
[----:B------:R-:W2:Y:S04]  /*1c600*/  LDL.LU R11, [R1+0x104] ;  /* 0x00010400010b7983 */ /* 0x000ea80000300800 */
[----:B------:R4:W-:Y:S01]  /*1c610*/  STL [R1+0x75f4], R0 ;  /* 0x0075f40001007387 */ /* 0x0009e20000100800 */
[----:B---3--:R-:W-:-:S03]  /*1c620*/  IMAD R2, R12, UR77, RZ ;  /* 0x0000004d0c027c24 */ /* 0x008fc6000f8e02ff */
[----:B------:R-:W3:Y:S04]  /*1c630*/  LDL.LU R12, [R1+0x100] ;  /* 0x00010000010c7983 */ /* 0x000ee80000300800 */
[----:B------:R5:W-:Y:S01]  /*1c640*/  STL [R1+0x75f8], R2 ;  /* 0x0075f80201007387 */ /* 0x000be20000100800 */
[----:B----4-:R-:W-:-:S03]  /*1c650*/  IMAD R0, R13, UR77, RZ ;  /* 0x0000004d0d007c24 */ /* 0x010fc6000f8e02ff */
[----:B------:R-:W4:Y:S04]  /*1c660*/  LDL.LU R13, [R1+0xf0] ;  /* 0x0000f000010d7983 */ /* 0x000f280000300800 */
[----:B------:R0:W-:Y:S01]  /*1c670*/  STL [R1+0x548], R0 ;  /* 0x0005480001007387 */ /* 0x0001e20000100800 */
[----:B-----5:R-:W-:Y:S02]  /*1c680*/  IMAD R2, R22, UR77, RZ ;  /* 0x0000004d16027c24 */ /* 0x020fe4000f8e02ff */
[----:B0-----:R-:W-:Y:S02]  /*1c690*/  IMAD R0, R4, UR77, RZ ;  /* 0x0000004d04007c24 */ /* 0x001fe4000f8e02ff */
[----:B------:R-:W5:Y:S04]  /*1c6a0*/  LDL.LU R4, [R1+0xec] ;  /* 0x0000ec0001047983 */ /* 0x000f680000300800 */
[----:B------:R0:W-:Y:S01]  /*1c6b0*/  STL [R1+0x544], R2 ;  /* 0x0005440201007387 */ /* 0x0001e20000100800 */
[----:B------:R-:W-:-:S03]  /*1c6c0*/  IMAD R15, R21, UR77, RZ ;  /* 0x0000004d150f7c24 */ /* 0x000fc6000f8e02ff */
[----:B------:R1:W-:Y:S01]  /*1c6d0*/  STL [R1+0x540], R0 ;  /* 0x0005400001007387 */ /* 0x0003e20000100800 */
[----:B0-----:R-:W-:-:S03]  /*1c6e0*/  IMAD R2, R18, UR77, RZ ;  /* 0x0000004d12027c24 */ /* 0x001fc6000f8e02ff */
[----:B------:R-:W-:Y:S04]  /*1c6f0*/  STL [R1+0x53c], R15 ;  /* 0x00053c0f01007387 */ /* 0x000fe80000100800 */
[----:B------:R0:W-:Y:S01]  /*1c700*/  STL [R1+0x538], R2 ;  /* 0x0005380201007387 */ /* 0x0001e20000100800 */
[----:B-1----:R-:W-:Y:S02]  /*1c710*/  IMAD R0, R17, UR77, RZ ;  /* 0x0000004d11007c24 */ /* 0x002fe4000f8e02ff */
[----:B------:R-:W-:-:S03]  /*1c720*/  IMAD R8, R8, UR77, RZ ;  /* 0x0000004d08087c24 */ /* 0x000fc6000f8e02ff */
[----:B------:R1:W-:Y:S01]  /*1c730*/  STL [R1+0x534], R0 ;  /* 0x0005340001007387 */ /* 0x0003e20000100800 */
[----:B0-----:R-:W-:-:S03]  /*1c740*/  IMAD R2, R6, UR77, RZ ;  /* 0x0000004d06027c24 */ /* 0x001fc6000f8e02ff */
[----:B------:R-:W-:Y:S04]  /*1c750*/  STL [R1+0x530], R8 ;  /* 0x0005300801007387 */ /* 0x000fe80000100800 */
[----:B------:R-:W5:Y:S01]  /*1c760*/  LDL.LU R26, [R1+0xe8] ;  /* 0x0000e800011a7983 */ /* 0x000f620000300800 */
[----:B-1----:R-:W-:-:S03]  /*1c770*/  IMAD R0, R5, UR77, RZ ;  /* 0x0000004d05007c24 */ /* 0x002fc6000f8e02ff */
[----:B------:R-:W-:Y:S04]  /*1c780*/  STL [R1+0x52c], R2 ;  /* 0x00052c0201007387 */ /* 0x000fe80000100800 */
[----:B------:R-:W5:Y:S04]  /*1c790*/  LDL.LU R5, [R1+0xe4] ;  /* 0x0000e40001057983 */ /* 0x000f680000300800 */
[----:B------:R0:W-:Y:S02]  /*1c7a0*/  STL [R1+0x528], R0 ;  /* 0x0005280001007387 */ /* 0x0001e40000100800 */
[----:B0-----:R-:W-:-:S02]  /*1c7b0*/  IMAD R0, R14, UR77, RZ ;  /* 0x0000004d0e007c24 */ /* 0x001fc4000f8e02ff */
[----:B------:R-:W5:Y:S01]  /*1c7c0*/  LDL.LU R14, [R1+0xe0] ;  /* 0x0000e000010e7983 */ /* 0x000f620000300800 */
[----:B------:R-:W-:-:S03]  /*1c7d0*/  IMAD R2, R7, UR77, RZ ;  /* 0x0000004d07027c24 */ /* 0x000fc6000f8e02ff */
[----:B------:R0:W-:Y:S04]  /*1c7e0*/  STL [R1+0x524], R0 ;  /* 0x0005240001007387 */ /* 0x0001e80000100800 */
[----:B------:R-:W5:Y:S04]  /*1c7f0*/  LDL.LU R7, [R1+0xdc] ;  /* 0x0000dc0001077983 */ /* 0x000f680000300800 */
[----:B------:R-:W-:Y:S01]  /*1c800*/  STL [R1+0x520], R2 ;  /* 0x0005200201007387 */ /* 0x000fe20000100800 */
[----:B0-----:R-:W-:-:S03]  /*1c810*/  IMAD R0, R3, UR77, RZ ;  /* 0x0000004d03007c24 */ /* 0x001fc6000f8e02ff */
[----:B------:R-:W5:Y:S04]  /*1c820*/  LDL.LU R27, [R1+0xd8] ;  /* 0x0000d800011b7983 */ /* 0x000f680000300800 */
[----:B------:R-:W5:Y:S04]  /*1c830*/  LDL.LU R3, [R1+0xd4] ;  /* 0x0000d40001037983 */ /* 0x000f680000300800 */
[----:B------:R0:W-:Y:S04]  /*1c840*/  STL [R1+0x51c], R0 ;  /* 0x00051c0001007387 */ /* 0x0001e80000100800 */
[----:B------:R-:W5:Y:S01]  /*1c850*/  LDL.LU R16, [R1+0xd0] ;  /* 0x0000d00001107983 */ /* 0x000f620000300800 */
[----:B0-----:R-:W-:-:S03]  /*1c860*/  IMAD R0, R9, UR77, RZ ;  /* 0x0000004d09007c24 */ /* 0x001fc6000f8e02ff */
[----:B------:R-:W5:Y:S04]  /*1c870*/  LDL.LU R9, [R1+0xcc] ;  /* 0x0000cc0001097983 */ /* 0x000f680000300800 */
[----:B------:R0:W-:Y:S04]  /*1c880*/  STL [R1+0x518], R0 ;  /* 0x0005180001007387 */ /* 0x0001e80000100800 */
[----:B------:R-:W5:Y:S01]  /*1c890*/  LDL.LU R28, [R1+0xc8] ;  /* 0x0000c800011c7983 */ /* 0x000f620000300800 */
[----:B0-----:R-:W-:-:S03]  /*1c8a0*/  IMAD R0, R10, UR77, RZ ;  /* 0x0000004d0a007c24 */ /* 0x001fc6000f8e02ff */
[----:B------:R-:W5:Y:S04]  /*1c8b0*/  LDL.LU R10, [R1+0xbc] ;  /* 0x0000bc00010a7983 */ /* 0x000f680000300800 */
[----:B------:R2:W-:Y:S04]  /*1c8c0*/  STL [R1+0x514], R0 ;  /* 0x0005140001007387 */ /* 0x0005e80000100800 */
[----:B------:R-:W5:Y:S01]  /*1c8d0*/  LDL.LU R25, [R1+0xb8] ;  /* 0x0000b80001197983 */ /* 0x000f620000300800 */
[----:B--2---:R-:W-:-:S03]  /*1c8e0*/  IMAD R0, R11, UR77, RZ ;  /* 0x0000004d0b007c24 */ /* 0x004fc6000f8e02ff */
[----:B------:R-:W2:Y:S04]  /*1c8f0*/  LDL.LU R11, [R1+0xb4] ;  /* 0x0000b400010b7983 */ /* 0x000ea80000300800 */
[----:B------:R3:W-:Y:S04]  /*1c900*/  STL [R1+0x510], R0 ;  /* 0x0005100001007387 */ /* 0x0007e80000100800 */
[----:B------:R-:W2:Y:S01]  /*1c910*/  LDL.LU R23, [R1+0xb0] ;  /* 0x0000b00001177983 */ /* 0x000ea20000300800 */
[----:B---3--:R-:W-:-:S03]  /*1c920*/  IMAD R0, R12, UR77, RZ ;  /* 0x0000004d0c007c24 */ /* 0x008fc6000f8e02ff */
[----:B------:R-:W3:Y:S04]  /*1c930*/  LDL.LU R12, [R1+0xac] ;  /* 0x0000ac00010c7983 */ /* 0x000ee80000300800 */
[----:B------:R4:W-:Y:S04]  /*1c940*/  STL [R1+0x50c], R0 ;  /* 0x00050c0001007387 */ /* 0x0009e80000100800 */
[----:B------:R-:W3:Y:S01]  /*1c950*/  LDL.LU R22, [R1+0xa8] ;  /* 0x0000a80001167983 */ /* 0x000ee20000300800 */
[----:B----4-:R-:W-:-:S03]  /*1c960*/  IMAD R0, R13, UR77, RZ ;  /* 0x0000004d0d007c24 */ /* 0x010fc6000f8e02ff */
[----:B------:R-:W4:Y:S04]  /*1c970*/  LDL.LU R13, [R1+0xa4] ;  /* 0x0000a400010d7983 */ /* 0x000f280000300800 */
[----:B------:R5:W-:Y:S04]  /*1c980*/  STL [R1+0x508], R0 ;  /* 0x0005080001007387 */ /* 0x000be80000100800 */
[----:B------:R-:W4:Y:S04]  /*1c990*/  LDL.LU R21, [R1+0xa0] ;  /* 0x0000a00001157983 */ /* 0x000f280000300800 */
[----:B------:R-:W4:Y:S01]  /*1c9a0*/  LDL.LU R18, [R1+0x9c] ;  /* 0x00009c0001127983 */ /* 0x000f220000300800 */
[----:B-----5:R-:W-:-:S05]  /*1c9b0*/  IMAD R0, R4, UR77, RZ ;  /* 0x0000004d04007c24 */ /* 0x020fca000f8e02ff */
[----:B------:R0:W-:Y:S04]  /*1c9c0*/  STL [R1+0x504], R0 ;  /* 0x0005040001007387 */ /* 0x0001e80000100800 */
[----:B------:R-:W5:Y:S04]  /*1c9d0*/  LDL.LU R17, [R1+0x98] ;  /* 0x0000980001117983 */ /* 0x000f680000300800 */
[----:B------:R-:W5:Y:S04]  /*1c9e0*/  LDL.LU R8, [R1+0x94] ;  /* 0x0000940001087983 */ /* 0x000f680000300800 */
[----:B------:R-:W5:Y:S04]  /*1c9f0*/  LDL.LU R6, [R1+0x90] ;  /* 0x0000900001067983 */ /* 0x000f680000300800 */
[----:B------:R-:W5:Y:S01]  /*1ca00*/  LDL.LU R4, [R1+0x8c] ;  /* 0x00008c0001047983 */ /* 0x000f620000300800 */
[----:B------:R-:W-:-:S02]  /*1ca10*/  IMAD R2, R26, UR77, RZ ;  /* 0x0000004d1a027c24 */ /* 0x000fc4000f8e02ff */
[----:B0-----:R-:W-:Y:S02]  /*1ca20*/  IMAD R0, R5, UR77, RZ ;  /* 0x0000004d05007c24 */ /* 0x001fe4000f8e02ff */
[----:B------:R-:W5:Y:S04]  /*1ca30*/  LDL.LU R5, [R1+0x88] ;  /* 0x0000880001057983 */ /* 0x000f680000300800 */
[----:B------:R0:W-:Y:S04]  /*1ca40*/  STL [R1+0x500], R2 ;  /* 0x0005000201007387 */ /* 0x0001e80000100800 */
[----:B------:R1:W-:Y:S01]  /*1ca50*/  STL [R1+0x4fc], R0 ;  /* 0x0004fc0001007387 */ /* 0x0003e20000100800 */
[----:B0-----:R-:W-:-:S03]  /*1ca60*/  IMAD R2, R14, UR77, RZ ;  /* 0x0000004d0e027c24 */ /* 0x001fc6000f8e02ff */
[----:B------:R-:W5:Y:S04]  /*1ca70*/  LDL.LU R14, [R1+0x80] ;  /* 0x00008000010e7983 */ /* 0x000f680000300800 */
[----:B------:R0:W-:Y:S01]  /*1ca80*/  STL [R1+0x4f8], R2 ;  /* 0x0004f80201007387 */ /* 0x0001e20000100800 */
[----:B-1----:R-:W-:-:S03]  /*1ca90*/  IMAD R0, R7, UR77, RZ ;  /* 0x0000004d07007c24 */ /* 0x002fc6000f8e02ff */
[----:B------:R-:W5:Y:S04]  /*1caa0*/  LDL.LU R7, [R1+0x78] ;  /* 0x0000780001077983 */ /* 0x000f680000300800 */
[----:B------:R1:W-:Y:S01]  /*1cab0*/  STL [R1+0x4f4], R0 ;  /* 0x0004f40001007387 */ /* 0x0003e20000100800 */
[----:B0-----:R-:W-:Y:S02]  /*1cac0*/  IMAD R2, R27, UR77, RZ ;  /* 0x0000004d1b027c24 */ /* 0x001fe4000f8e02ff */
[----:B-1----:R-:W-:Y:S02]  /*1cad0*/  IMAD R0, R3, UR77, RZ ;  /* 0x0000004d03007c24 */ /* 0x002fe4000f8e02ff */
[----:B------:R-:W5:Y:S04]  /*1cae0*/  LDL.LU R3, [R1+0x70] ;  /* 0x0000700001037983 */ /* 0x000f680000300800 */
[----:B------:R0:W-:Y:S04]  /*1caf0*/  STL [R1+0x4f0], R2 ;  /* 0x0004f00201007387 */ /* 0x0001e80000100800 */
[----:B------:R1:W-:Y:S01]  /*1cb00*/  STL [R1+0x4ec], R0 ;  /* 0x0004ec0001007387 */ /* 0x0003e20000100800 */
[----:B0-----:R-:W-:-:S02]  /*1cb10*/  IMAD R2, R16, UR77, RZ ;  /* 0x0000004d10027c24 */ /* 0x001fc4000f8e02ff */
        /* <DEDUP_REMOVED lines=10> */
[----:B--2---:R-:W-:Y:S02]  /*1cbc0*/  IMAD R0, R11, UR77, RZ ;  /* 0x0000004d0b007c24 */ /* 0x004fe4000f8e02ff */
[----:B------:R-:W2:Y:S04]  /*1cbd0*/  LDL.LU R11, [R1+0x64] ;  /* 0x00006400010b7983 */ /* 0x000ea80000300800 */
[----:B------:R0:W-:Y:S04]  /*1cbe0*/  STL [R1+0x4d8], R2 ;  /* 0x0004d80201007387 */ /* 0x0001e80000100800 */
[----:B------:R3:W-:Y:S01]  /*1cbf0*/  STL [R1+0x4d4], R0 ;  /* 0x0004d40001007387 */ /* 0x0007e20000100800 */
[----:B0-----:R-:W-:-:S02]  /*1cc00*/  IMAD R2, R23, UR77, RZ ;  /* 0x0000004d17027c24 */ /* 0x001fc4000f8e02ff */
[----:B---3--:R-:W-:Y:S02]  /*1cc10*/  IMAD R0, R12, UR77, RZ ;  /* 0x0000004d0c007c24 */ /* 0x008fe4000f8e02ff */
[----:B------:R-:W3:Y:S04]  /*1cc20*/  LDL.LU R12, [R1+0x60] ;  /* 0x00006000010c7983 */ /* 0x000ee80000300800 */
[----:B------:R0:W-:Y:S04]  /*1cc30*/  STL [R1+0x4d0], R2 ;  /* 0x0004d00201007387 */ /* 0x0001e80000100800 */
[----:B------:R4:W-:Y:S01]  /*1cc40*/  STL [R1+0x4cc], R0 ;  /* 0x0004cc0001007387 */ /* 0x0009e20000100800 */
[----:B0-----:R-:W-:-:S02]  /*1cc50*/  IMAD R2, R22, UR77, RZ ;  /* 0x0000004d16027c24 */ /* 0x001fc4000f8e02ff */
[----:B----4-:R-:W-:Y:S02]  /*1cc60*/  IMAD R0, R13, UR77, RZ ;  /* 0x0000004d0d007c24 */ /* 0x010fe4000f8e02ff */
[----:B------:R-:W4:Y:S04]  /*1cc70*/  LDL.LU R13, [R1+0x5c] ;  /* 0x00005c00010d7983 */ /* 0x000f280000300800 */
[----:B------:R0:W-:Y:S01]  /*1cc80*/  STL [R1+0x4c8], R2 ;  /* 0x0004c80201007387 */ /* 0x0001e20000100800 */
[----:B------:R-:W-:-:S03]  /*1cc90*/  IMAD R15, R21, UR77, RZ ;  /* 0x0000004d150f7c24 */ /* 0x000fc6000f8e02ff */
[----:B------:R5:W-:Y:S01]  /*1cca0*/  STL [R1+0x4c4], R0 ;  /* 0x0004c40001007387 */ /* 0x000be20000100800 */
[----:B0-----:R-:W-:-:S03]  /*1ccb0*/  IMAD R2, R18, UR77, RZ ;  /* 0x0000004d12027c24 */ /* 0x001fc6000f8e02ff */
[----:B------:R-:W-:Y:S04]  /*1ccc0*/  STL [R1+0x4c0], R15 ;  /* 0x0004c00f01007387 */ /* 0x000fe80000100800 */
[----:B------:R0:W-:Y:S01]  /*1ccd0*/  STL [R1+0x4bc], R2 ;  /* 0x0004bc0201007387 */ /* 0x0001e20000100800 */
[----:B-----5:R-:W-:Y:S02]  /*1cce0*/  IMAD R0, R17, UR77, RZ ;  /* 0x0000004d11007c24 */ /* 0x020fe4000f8e02ff */
        /* <DEDUP_REMOVED lines=10> */
[----:B------:R-:W5:Y:S04]  /*1cd90*/  LDL.LU R5, [R1+0x50] ;  /* 0x0000500001057983 */ /* 0x000f680000300800 */
[----:B------:R0:W-:Y:S01]  /*1cda0*/  STL [R1+0x4a8], R0 ;  /* 0x0004a80001007387 */ /* 0x0001e20000100800 */
[----:B------:R-:W-:-:S03]  /*1cdb0*/  IMAD R2, R14, UR77, RZ ;  /* 0x0000004d0e027c24 */ /* 0x000fc6000f8e02ff */
[----:B------:R-:W5:Y:S04]  /*1cdc0*/  LDL.LU R14, [R1+0x4c] ;  /* 0x00004c00010e7983 */ /* 0x000f680000300800 */
[----:B------:R-:W-:Y:S01]  /*1cdd0*/  STL [R1+0x4a4], R2 ;  /* 0x0004a40201007387 */ /* 0x000fe20000100800 */
[----:B0-----:R-:W-:-:S03]  /*1cde0*/  IMAD R0, R7, UR77, RZ ;  /* 0x0000004d07007c24 */ /* 0x001fc6000f8e02ff */
[----:B------:R-:W5:Y:S04]  /*1cdf0*/  LDL.LU R27, [R1+0x48] ;  /* 0x00004800011b7983 */ /* 0x000f680000300800 */
[----:B------:R-:W5:Y:S04]  /*1ce00*/  LDL.LU R7, [R1+0x44] ;  /* 0x0000440001077983 */ /* 0x000f680000300800 */
[----:B------:R0:W-:Y:S04]  /*1ce10*/  STL [R1+0x4a0], R0 ;  /* 0x0004a00001007387 */ /* 0x0001e80000100800 */
[----:B------:R-:W5:Y:S04]  /*1ce20*/  LDL.LU R16, [R1+0x40] ;  /* 0x0000400001107983 */ /* 0x000f680000300800 */
[----:B------:R-:W5:Y:S01]  /*1ce30*/  LDL.LU R8, [R1+0x3c] ;  /* 0x00003c0001087983 */ /* 0x000f620000300800 */
[----:B0-----:R-:W-:-:S05]  /*1ce40*/  IMAD R0, R3, UR77, RZ ;  /* 0x0000004d03007c24 */ /* 0x001fca000f8e02ff */
        /* <DEDUP_REMOVED lines=17> */
[----:B------:R-:W3:Y:S04]  /*1cf60*/  LDL.LU R21, [R1+0x15c] ;  /* 0x00015c0001157983 */ /* 0x000ee80000300800 */
[----:B------:R-:W3:Y:S01]  /*1cf70*/  LDL.LU R18, [R1+0x160] ;  /* 0x0001600001127983 */ /* 0x000ee20000300800 */
[----:B----4-:R-:W-:-:S05]  /*1cf80*/  IMAD R0, R13, UR77, RZ ;  /* 0x0000004d0d007c24 */ /* 0x010fca000f8e02ff */
[----:B------:R0:W-:Y:S04]  /*1cf90*/  STL [R1+0x488], R0 ;  /* 0x0004880001007387 */ /* 0x0001e80000100800 */
[----:B------:R-:W4:Y:S04]  /*1cfa0*/  LDL.LU R17, [R1+0x164] ;  /* 0x0001640001117983 */ /* 0x000f280000300800 */
[----:B------:R-:W4:Y:S04]  /*1cfb0*/  LDL.LU R6, [R1+0x170] ;  /* 0x0001700001067983 */ /* 0x000f280000300800 */
[----:B------:R-:W4:Y:S04]  /*1cfc0*/  LDL.LU R3, [R1+0x17c] ;  /* 0x00017c0001037983 */ /* 0x000f280000300800 */
[----:B------:R-:W4:Y:S01]  /*1cfd0*/  LDL.LU R13, [R1+0x184] ;  /* 0x00018400010d7983 */ /* 0x000f220000300800 */
[----:B-----5:R-:W-:-:S02]  /*1cfe0*/  IMAD R2, R26, UR77, RZ ;  /* 0x0000004d1a027c24 */ /* 0x020fc4000f8e02ff */
        /* <DEDUP_REMOVED lines=41> */
[----:B-1----:R-:W-:-:S03]  /*1d280*/  IMAD R0, R18, UR77, RZ ;  /* 0x0000004d12007c24 */ /* 0x002fc6000f8e02ff */
[----:B------:R0:W-:Y:S04]  /*1d290*/  STL [R1+0x10], R2 ;  /* 0x0000100201007387 */ /* 0x0001e80000100800 */
[----:B------:R1:W-:Y:S01]  /*1d2a0*/  STL [R1+0xc], R0 ;  /* 0x00000c0001007387 */ /* 0x0003e20000100800 */
[----:B----4-:R-:W-:Y:S02]  /*1d2b0*/  IMAD R15, R17, UR77, RZ ;  /* 0x0000004d110f7c24 */ /* 0x010fe4000f8e02ff */
[----:B0-----:R-:W-:-:S03]  /*1d2c0*/  IMAD R2, R6, UR77, RZ ;  /* 0x0000004d06027c24 */ /* 0x001fc6000f8e02ff */
[----:B------:R-:W-:Y:S01]  /*1d2d0*/  STL [R1+0x8], R15 ;  /* 0x0000080f01007387 */ /* 0x000fe20000100800 */
[----:B-1----:R-:W-:-:S03]  /*1d2e0*/  IMAD R0, R3, UR77, RZ ;  /* 0x0000004d03007c24 */ /* 0x002fc6000f8e02ff */
[----:B------:R-:W-:Y:S01]  /*1d2f0*/  STL [R1+0x4], R2 ;  /* 0x0000040201007387 */ /* 0x000fe20000100800 */
[----:B------:R-:W-:-:S03]  /*1d300*/  IMAD R3, R13, UR77, RZ ;  /* 0x0000004d0d037c24 */ /* 0x000fc6000f8e02ff */
[----:B------:R-:W4:Y:S04]  /*1d310*/  LDL.LU R13, [R1+0x408] ;  /* 0x00040800010d7983 */ /* 0x000f280000300800 */
[----:B------:R-:W-:Y:S04]  /*1d320*/  STL [R1], R0 ;  /* 0x0000000001007387 */ /* 0x000fe80000100800 */
[----:B------:R-:W-:Y:S01]  /*1d330*/  STL [R1+0x7530], R3 ;  /* 0x0075300301007387 */ /* 0x000fe20000100800 */
[----:B-----5:R-:W-:-:S05]  /*1d340*/  IMAD R4, R4, UR77, RZ ;  /* 0x0000004d04047c24 */ /* 0x020fca000f8e02ff */
[----:B------:R-:W-:Y:S01]  /*1d350*/  STL [R1+0x7534], R4 ;  /* 0x0075340401007387 */ /* 0x000fe20000100800 */
[----:B------:R-:W-:-:S05]  /*1d360*/  IMAD R5, R5, UR77, RZ ;  /* 0x0000004d05057c24 */ /* 0x000fca000f8e02ff */
[----:B------:R-:W-:Y:S01]  /*1d370*/  STL [R1+0x7538], R5 ;  /* 0x0075380501007387 */ /* 0x000fe20000100800 */
[----:B------:R-:W-:-:S03]  /*1d380*/  IMAD R6, R14, UR77, RZ ;  /* 0x0000004d0e067c24 */ /* 0x000fc6000f8e02ff */
[----:B------:R-:W5:Y:S04]  /*1d390*/  LDL.LU R14, [R1+0x410] ;  /* 0x00041000010e7983 */ /* 0x000f680000300800 */
[----:B------:R0:W-:Y:S04]  /*1d3a0*/  STL [R1+0x753c], R6 ;  /* 0x00753c0601007387 */ /* 0x0001e80000100800 */
[----:B------:R-:W5:Y:S01]  /*1d3b0*/  LDL.LU R27, [R1+0x570] ;  /* 0x00057000011b7983 */ /* 0x000f620000300800 */
[----:B------:R-:W-:-:S05]  /*1d3c0*/  IMAD R7, R7, UR77, RZ ;  /* 0x0000004d07077c24 */ /* 0x000fca000f8e02ff */
[----:B------:R1:W-:Y:S04]  /*1d3d0*/  STL [R1+0x7540], R7 ;  /* 0x0075400701007387 */ /* 0x0003e80000100800 */
[----:B------:R-:W5:Y:S01]  /*1d3e0*/  LDL.LU R16, [R1+0x584] ;  /* 0x0005840001107983 */ /* 0x000f620000300800 */
[----:B------:R-:W-:-:S05]  /*1d3f0*/  IMAD R8, R8, UR77, RZ ;  /* 0x0000004d08087c24 */ /* 0x000fca000f8e02ff */
[----:B------:R-:W-:Y:S04]  /*1d400*/  STL [R1+0x7544], R8 ;  /* 0x0075440801007387 */ /* 0x000fe80000100800 */
[----:B------:R-:W5:Y:S01]  /*1d410*/  LDL.LU R17, [R1+0x580] ;  /* 0x0005800001117983 */ /* 0x000f620000300800 */
[----:B------:R-:W-:-:S05]  /*1d420*/  IMAD R9, R9, UR77, RZ ;  /* 0x0000004d09097c24 */ /* 0x000fca000f8e02ff */
[----:B------:R-:W-:Y:S04]  /*1d430*/  STL [R1+0x7548], R9 ;  /* 0x0075480901007387 */ /* 0x000fe80000100800 */
[----:B------:R-:W5:Y:S01]  /*1d440*/  LDL.LU R18, [R1+0x57c] ;  /* 0x00057c0001127983 */ /* 0x000f620000300800 */
[----:B------:R-:W-:-:S05]  /*1d450*/  IMAD R10, R10, UR77, RZ ;  /* 0x0000004d0a0a7c24 */ /* 0x000fca000f8e02ff */
[----:B------:R-:W-:Y:S04]  /*1d460*/  STL [R1+0x754c], R10 ;  /* 0x00754c0a01007387 */ /* 0x000fe80000100800 */
[----:B------:R-:W5:Y:S01]  /*1d470*/  LDL.LU R28, [R1+0x578] ;  /* 0x00057800011c7983 */ /* 0x000f620000300800 */
[----:B--2---:R-:W-:-:S05]  /*1d480*/  IMAD R11, R11, UR77, RZ ;  /* 0x0000004d0b0b7c24 */ /* 0x004fca000f8e02ff */
[----:B------:R-:W-:Y:S04]  /*1d490*/  STL [R1+0x7550], R11 ;  /* 0x0075500b01007387 */ /* 0x000fe80000100800 */
[----:B0-----:R-:W1:Y:S04]  /*1d4a0*/  LDL.LU R6, [R1+0x574] ;  /* 0x0005740001067983 */ /* 0x001e680000300800 */
[----:B------:R-:W2:Y:S04]  /*1d4b0*/  LDL.LU R5, [R1+0x56c] ;  /* 0x00056c0001057983 */ /* 0x000ea80000300800 */
[----:B------:R-:W2:Y:S01]  /*1d4c0*/  LDL.LU R23, [R1+0x568] ;  /* 0x0005680001177983 */ /* 0x000ea20000300800 */
[----:B---3--:R-:W-:-:S03]  /*1d4d0*/  IMAD R12, R12, UR77, RZ ;  /* 0x0000004d0c0c7c24 */ /* 0x008fc6000f8e02ff */
[----:B------:R-:W3:Y:S04]  /*1d4e0*/  LDL.LU R4, [R1+0x564] ;  /* 0x0005640001047983 */ /* 0x000ee80000300800 */
[----:B------:R-:W3:Y:S04]  /*1d4f0*/  LDL.LU R21, [R1+0x560] ;  /* 0x0005600001157983 */ /* 0x000ee80000300800 */
[----:B------:R-:W-:Y:S04]  /*1d500*/  STL [R1+0x7554], R12 ;  /* 0x0075540c01007387 */ /* 0x000fe80000100800 */
[----:B------:R-:W3:Y:S04]  /*1d510*/  LDL.LU R3, [R1+0x55c] ;  /* 0x00055c0001037983 */ /* 0x000ee80000300800 */
[----:B------:R-:W3:Y:S04]  /*1d520*/  LDL.LU R2, [R1+0x558] ;  /* 0x0005580001027983 */ /* 0x000ee80000300800 */
[----:B------:R-:W3:Y:S04]  /*1d530*/  LDL.LU R22, [R1+0x550] ;  /* 0x0005500001167983 */ /* 0x000ee80000300800 */
[----:B------:R-:W3:Y:S04]  /*1d540*/  LDL.LU R0, [R1+0x450] ;  /* 0x0004500001007983 */ /* 0x000ee80000300800 */
[----:B------:R-:W3:Y:S04]  /*1d550*/  LDL.LU R29, [R1+0x448] ;  /* 0x00044800011d7983 */ /* 0x000ee80000300800 */
[----:B------:R-:W3:Y:S01]  /*1d560*/  LDL.LU R25, [R1+0x444] ;  /* 0x0004440001197983 */ /* 0x000ee20000300800 */
[----:B----4-:R-:W-:-:S05]  /*1d570*/  IMAD R13, R13, UR77, RZ ;  /* 0x0000004d0d0d7c24 */ /* 0x010fca000f8e02ff */
[----:B------:R-:W-:Y:S04]  /*1d580*/  STL [R1+0x7558], R13 ;  /* 0x0075580d01007387 */ /* 0x000fe80000100800 */
[----:B------:R-:W4:Y:S01]  /*1d590*/  LDL.LU R24, [R1+0x440] ;  /* 0x0004400001187983 */ /* 0x000f220000300800 */
[----:B-----5:R-:W-:-:S05]  /*1d5a0*/  IMAD R14, R14, UR77, RZ ;  /* 0x0000004d0e0e7c24 */ /* 0x020fca000f8e02ff */
[----:B------:R-:W-:Y:S01]  /*1d5b0*/  STL [R1+0x755c], R14 ;  /* 0x00755c0e01007387 */ /* 0x000fe20000100800 */
[----:B------:R-:W-:-:S03]  /*1d5c0*/  IMAD R15, R27, UR77, RZ ;  /* 0x0000004d1b0f7c24 */ /* 0x000fc6000f8e02ff */
[----:B------:R-:W5:Y:S04]  /*1d5d0*/  LDL.LU R27, [R1+0x43c] ;  /* 0x00043c00011b7983 */ /* 0x000f680000300800 */
[----:B------:R-:W-:Y:S01]  /*1d5e0*/  STL [R1+0x7560], R15 ;  /* 0x0075600f01007387 */ /* 0x000fe20000100800 */
[----:B------:R-:W-:-:S05]  /*1d5f0*/  IMAD R16, R16, UR77, RZ ;  /* 0x0000004d10107c24 */ /* 0x000fca000f8e02ff */
[----:B------:R-:W-:Y:S04]  /*1d600*/  STL [R1+0x7564], R16 ;  /* 0x0075641001007387 */ /* 0x000fe80000100800 */
[----:B------:R-:W5:Y:S01]  /*1d610*/  LDL.LU R20, [R1+0x438] ;  /* 0x0004380001147983 */ /* 0x000f620000300800 */
[----:B------:R-:W-:-:S05]  /*1d620*/  IMAD R17, R17, UR77, RZ ;  /* 0x0000004d11117c24 */ /* 0x000fca000f8e02ff */
[----:B------:R-:W-:Y:S04]  /*1d630*/  STL [R1+0x7568], R17 ;  /* 0x0075681101007387 */ /* 0x000fe80000100800 */
[----:B------:R-:W5:Y:S01]  /*1d640*/  LDL.LU R26, [R1+0x434] ;  /* 0x00043400011a7983 */ /* 0x000f620000300800 */
[----:B------:R-:W-:-:S05]  /*1d650*/  IMAD R18, R18, UR77, RZ ;  /* 0x0000004d12127c24 */ /* 0x000fca000f8e02ff */
[----:B------:R-:W-:Y:S01]  /*1d660*/  STL [R1+0x756c], R18 ;  /* 0x00756c1201007387 */ /* 0x000fe20000100800 */
[----:B------:R-:W-:-:S03]  /*1d670*/  IMAD R19, R28, UR77, RZ ;  /* 0x0000004d1c137c24 */ /* 0x000fc6000f8e02ff */
[----:B------:R-:W5:Y:S04]  /*1d680*/  LDL.LU R28, [R1+0x430] ;  /* 0x00043000011c7983 */ /* 0x000f680000300800 */
[----:B------:R-:W-:Y:S01]  /*1d690*/  STL [R1+0x7570], R19 ;  /* 0x0075701301007387 */ /* 0x000fe20000100800 */
[----:B-1----:R-:W-:Y:S02]  /*1d6a0*/  IMAD R7, R6, UR77, RZ ;  /* 0x0000004d06077c24 */ /* 0x002fe4000f8e02ff */
[----:B--2---:R-:W-:-:S03]  /*1d6b0*/  IMAD R6, R5, UR77, RZ ;  /* 0x0000004d05067c24 */ /* 0x004fc6000f8e02ff */
[----:B------:R-:W-:Y:S01]  /*1d6c0*/  STL [R1+0x570], R7 ;  /* 0x0005700701007387 */ /* 0x000fe20000100800 */
[----:B------:R-:W-:-:S03]  /*1d6d0*/  IMAD R5, R23, UR77, RZ ;  /* 0x0000004d17057c24 */ /* 0x000fc6000f8e02ff */
[----:B------:R-:W2:Y:S01]  /*1d6e0*/  LDL.LU R23, [R1+0x42c] ;  /* 0x00042c0001177983 */ /* 0x000ea20000300800 */
[----:B---3--:R-:W-:-:S03]  /*1d6f0*/  IMAD R4, R4, UR77, RZ ;  /* 0x0000004d04047c24 */ /* 0x008fc6000f8e02ff */
[----:B------:R-:W-:Y:S04]  /*1d700*/  STL [R1+0x56c], R6 ;  /* 0x00056c0601007387 */ /* 0x000fe80000100800 */
[----:B------:R0:W-:Y:S02]  /*1d710*/  STL [R1+0x568], R5 ;  /* 0x0005680501007387 */ /* 0x0001e40000100800 */
[----:B0-----:R-:W-:Y:S02]  /*1d720*/  IMAD R5, R21, UR77, RZ ;  /* 0x0000004d15057c24 */ /* 0x001fe4000f8e02ff */
[----:B------:R-:W3:Y:S04]  /*1d730*/  LDL.LU R21, [R1+0x428] ;  /* 0x0004280001157983 */ /* 0x000ee80000300800 */
[----:B------:R0:W-:Y:S04]  /*1d740*/  STL [R1+0x564], R4 ;  /* 0x0005640401007387 */ /* 0x0001e80000100800 */
[----:B------:R-:W-:Y:S01]  /*1d750*/  STL [R1+0x57c], R5 ;  /* 0x00057c0501007387 */ /* 0x000fe20000100800 */
[----:B0-----:R-:W-:-:S02]  /*1d760*/  IMAD R4, R3, UR77, RZ ;  /* 0x0000004d03047c24 */ /* 0x001fc4000f8e02ff */
[----:B------:R-:W-:Y:S02]  /*1d770*/  IMAD R3, R2, UR77, RZ ;  /* 0x0000004d02037c24 */ /* 0x000fe4000f8e02ff */
[----:B------:R-:W-:Y:S01]  /*1d780*/  IMAD R2, R22, UR77, RZ ;  /* 0x0000004d16027c24 */ /* 0x000fe2000f8e02ff */
[----:B------:R-:W-:Y:S04]  /*1d790*/  STL [R1+0x584], R4 ;  /* 0x0005840401007387 */ /* 0x000fe80000100800 */
[----:B------:R-:W3:Y:S04]  /*1d7a0*/  LDL.LU R22, [R1+0x424] ;  /* 0x0004240001167983 */ /* 0x000ee80000300800 */
[----:B------:R0:W-:Y:S04]  /*1d7b0*/  STL [R1+0x590], R3 ;  /* 0x0005900301007387 */ /* 0x0001e80000100800 */
[----:B------:R1:W-:Y:S01]  /*1d7c0*/  STL [R1+0x598], R2 ;  /* 0x0005980201007387 */ /* 0x0003e20000100800 */
[----:B0-----:R-:W-:-:S02]  /*1d7d0*/  IMAD R3, R0, UR77, RZ ;  /* 0x0000004d00037c24 */ /* 0x001fc4000f8e02ff */
[----:B------:R-:W-:Y:S02]  /*1d7e0*/  IMAD R0, R29, UR77, RZ ;  /* 0x0000004d1d007c24 */ /* 0x000fe4000f8e02ff */
[----:B-1----:R-:W-:Y:S01]  /*1d7f0*/  IMAD R2, R25, UR77, RZ ;  /* 0x0000004d19027c24 */ /* 0x002fe2000f8e02ff */
[----:B------:R-:W-:Y:S04]  /*1d800*/  STL [R1+0x5a4], R3 ;  /* 0x0005a40301007387 */ /* 0x000fe80000100800 */
[----:B------:R-:W3:Y:S04]  /*1d810*/  LDL.LU R25, [R1+0x420] ;  /* 0x0004200001197983 */ /* 0x000ee80000300800 */
[----:B------:R4:W-:Y:S04]  /*1d820*/  STL [R1+0x5b0], R0 ;  /* 0x0005b00001007387 */ /* 0x0009e80000100800 */
[----:B------:R-:W-:Y:S04]  /*1d830*/  STL [R1+0x5b8], R2 ;  /* 0x0005b80201007387 */ /* 0x000fe80000100800 */
[----:B------:R-:W3:Y:S04]  /*1d840*/  LDL.LU R13, [R1+0x41c] ;  /* 0x00041c00010d7983 */ /* 0x000ee80000300800 */
[----:B------:R-:W3:Y:S01]  /*1d850*/  LDL.LU R12, [R1+0x418] ;  /* 0x00041800010c7983 */ /* 0x000ee20000300800 */
[----:B----4-:R-:W-:-:S05]  /*1d860*/  IMAD R0, R24, UR77, RZ ;  /* 0x0000004d18007c24 */ /* 0x010fca000f8e02ff */
[----:B------:R5:W-:Y:S04]  /*1d870*/  STL [R1+0x5c4], R0 ;  /* 0x0005c40001007387 */ /* 0x000be80000100800 */
[----:B------:R-:W4:Y:S04]  /*1d880*/  LDL.LU R24, [R1+0x414] ;  /* 0x0004140001187983 */ /* 0x000f280000300800 */
[----:B------:R-:W4:Y:S04]  /*1d890*/  LDL.LU R11, [R1+0x40c] ;  /* 0x00040c00010b7983 */ /* 0x000f280000300800 */
[----:B------:R-:W4:Y:S01]  /*1d8a0*/  LDL.LU R10, [R1+0x404] ;  /* 0x00040400010a7983 */ /* 0x000f220000300800 */
[----:B-----5:R-:W-:-:S05]  /*1d8b0*/  IMAD R0, R27, UR77, RZ ;  /* 0x0000004d1b007c24 */ /* 0x020fca000f8e02ff */
[----:B------:R0:W-:Y:S04]  /*1d8c0*/  STL [R1+0x5cc], R0 ;  /* 0x0005cc0001007387 */ /* 0x0001e80000100800 */
[----:B------:R-:W5:Y:S04]  /*1d8d0*/  LDL.LU R27, [R1+0x400] ;  /* 0x00040000011b7983 */ /* 0x000f680000300800 */
[----:B------:R-:W5:Y:S04]  /*1d8e0*/  LDL.LU R9, [R1+0x3fc] ;  /* 0x0003fc0001097983 */ /* 0x000f680000300800 */
[----:B------:R-:W5:Y:S01]  /*1d8f0*/  LDL.LU R8, [R1+0x3f8] ;  /* 0x0003f80001087983 */ /* 0x000f620000300800 */
[----:B0-----:R-:W-:-:S05]  /*1d900*/  IMAD R0, R20, UR77, RZ ;  /* 0x0000004d14007c24 */ /* 0x001fca000f8e02ff */
[----:B------:R0:W-:Y:S04]  /*1d910*/  STL [R1+0x5d8], R0 ;  /* 0x0005d80001007387 */ /* 0x0001e80000100800 */
[----:B------:R-:W5:Y:S04]  /*1d920*/  LDL.LU R20, [R1+0x3f4] ;  /* 0x0003f40001147983 */ /* 0x000f680000300800 */
[----:B------:R-:W5:Y:S01]  /*1d930*/  LDL.LU R7, [R1+0x3f0] ;  /* 0x0003f00001077983 */ /* 0x000f620000300800 */
[----:B0-----:R-:W-:-:S03]  /*1d940*/  IMAD R0, R26, UR77, RZ ;  /* 0x0000004d1a007c24 */ /* 0x001fc6000f8e02ff */
[----:B------:R-:W5:Y:S04]  /*1d950*/  LDL.LU R26, [R1+0x3ec] ;  /* 0x0003ec00011a7983 */ /* 0x000f680000300800 */
[----:B------:R0:W-:Y:S04]  /*1d960*/  STL [R1+0x5e0], R0 ;  /* 0x0005e00001007387 */ /* 0x0001e80000100800 */
[----:B------:R-:W5:Y:S04]  /*1d970*/  LDL.LU R6, [R1+0x3e8] ;  /* 0x0003e80001067983 */ /* 0x000f680000300800 */
[----:B------:R-:W5:Y:S01]  /*1d980*/  LDL.LU R5, [R1+0x3e4] ;  /* 0x0003e40001057983 */ /* 0x000f620000300800 */
[----:B0-----:R-:W-:-:S05]  /*1d990*/  IMAD R0, R28, UR77, RZ ;  /* 0x0000004d1c007c24 */ /* 0x001fca000f8e02ff */
[----:B------:R2:W-:Y:S04]  /*1d9a0*/  STL [R1+0x5ec], R0 ;  /* 0x0005ec0001007387 */ /* 0x0005e80000100800 */
[----:B------:R-:W5:Y:S04]  /*1d9b0*/  LDL.LU R28, [R1+0x3e0] ;  /* 0x0003e000011c7983 */ /* 0x000f680000300800 */
[----:B------:R-:W5:Y:S01]  /*1d9c0*/  LDL.LU R4, [R1+0x3dc] ;  /* 0x0003dc0001047983 */ /* 0x000f620000300800 */
[----:B--2---:R-:W-:-:S03]  /*1d9d0*/  IMAD R0, R23, UR77, RZ ;  /* 0x0000004d17007c24 */ /* 0x004fc6000f8e02ff */
[----:B------:R-:W2:Y:S04]  /*1d9e0*/  LDL.LU R23, [R1+0x3d8] ;  /* 0x0003d80001177983 */ /* 0x000ea80000300800 */
[----:B------:R3:W-:Y:S04]  /*1d9f0*/  STL [R1+0x5f4], R0 ;  /* 0x0005f40001007387 */ /* 0x0007e80000100800 */
[----:B------:R-:W2:Y:S04]  /*1da00*/  LDL.LU R3, [R1+0x3d4] ;  /* 0x0003d40001037983 */ /* 0x000ea80000300800 */
[----:B------:R-:W2:Y:S01]  /*1da10*/  LDL.LU R2, [R1+0x3d0] ;  /* 0x0003d00001027983 */ /* 0x000ea20000300800 */
[----:B---3--:R-:W-:-:S05]  /*1da20*/  IMAD R0, R21, UR77, RZ ;  /* 0x0000004d15007c24 */ /* 0x008fca000f8e02ff */
[----:B------:R0:W-:Y:S04]  /*1da30*/  STL [R1+0x600], R0 ;  /* 0x0006000001007387 */ /* 0x0001e80000100800 */
[----:B------:R-:W3:Y:S04]  /*1da40*/  LDL.LU R21, [R1+0x3cc] ;  /* 0x0003cc0001157983 */ /* 0x000ee80000300800 */
[----:B0-----:R-:W3:Y:S04]  /*1da50*/  LDL.LU R0, [R1+0x3c8] ;  /* 0x0003c80001007983 */ /* 0x001ee80000300800 */
[----:B------:R-:W3:Y:S01]  /*1da60*/  LDL.LU R29, [R1+0x3c4] ;  /* 0x0003c400011d7983 */ /* 0x000ee20000300800 */
[----:B------:R-:W-:-:S05]  /*1da70*/  IMAD R14, R22, UR77, RZ ;  /* 0x0000004d160e7c24 */ /* 0x000fca000f8e02ff */
[----:B------:R0:W-:Y:S04]  /*1da80*/  STL [R1+0x60c], R14 ;  /* 0x00060c0e01007387 */ /* 0x0001e80000100800 */
[----:B------:R-:W3:Y:S01]  /*1da90*/  LDL.LU R22, [R1+0x3c0] ;  /* 0x0003c00001167983 */ /* 0x000ee20000300800 */
[----:B------:R-:W-:-:S03]  /*1daa0*/  IMAD R15, R25, UR77, RZ ;  /* 0x0000004d190f7c24 */ /* 0x000fc6000f8e02ff */
[----:B------:R-:W3:Y:S04]  /*1dab0*/  LDL.LU R25, [R1+0x3bc] ;  /* 0x0003bc0001197983 */ /* 0x000ee80000300800 */
[----:B------:R-:W-:Y:S01]  /*1dac0*/  STL [R1+0x614], R15 ;  /* 0x0006140f01007387 */ /* 0x000fe20000100800 */
[----:B0-----:R-:W-:Y:S02]  /*1dad0*/  IMAD R14, R13, UR77, RZ ;  /* 0x0000004d0d0e7c24 */ /* 0x001fe4000f8e02ff */
[----:B------:R-:W-:-:S03]  /*1dae0*/  IMAD R12, R12, UR77, RZ ;  /* 0x0000004d0c0c7c24 */ /* 0x000fc6000f8e02ff */
[----:B------:R-:W-:Y:S01]  /*1daf0*/  STL [R1+0x620], R14 ;  /* 0x0006200e01007387 */ /* 0x000fe20000100800 */
[----:B----4-:R-:W-:-:S03]  /*1db00*/  IMAD R13, R24, UR77, RZ ;  /* 0x0000004d180d7c24 */ /* 0x010fc6000f8e02ff */
[----:B------:R-:W4:Y:S04]  /*1db10*/  LDL.LU R24, [R1+0x3b8] ;  /* 0x0003b80001187983 */ /* 0x000f280000300800 */
[----:B------:R0:W-:Y:S04]  /*1db20*/  STL [R1+0x628], R12 ;  /* 0x0006280c01007387 */ /* 0x0001e80000100800 */
[----:B------:R-:W-:Y:S01]  /*1db30*/  STL [R1+0x634], R13 ;  /* 0x0006340d01007387 */ /* 0x000fe20000100800 */
[----:B0-----:R-:W-:-:S05]  /*1db40*/  IMAD R12, R11, UR77, RZ ;  /* 0x0000004d0b0c7c24 */ /* 0x001fca000f8e02ff */
[----:B------:R-:W-:Y:S01]  /*1db50*/  STL [R1+0x63c], R12 ;  /* 0x00063c0c01007387 */ /* 0x000fe20000100800 */
[----:B-----5:R-:W-:-:S03]  /*1db60*/  IMAD R11, R27, UR77, RZ ;  /* 0x0000004d1b0b7c24 */ /* 0x020fc6000f8e02ff */
[----:B------:R-:W5:Y:S01]  /*1db70*/  LDL.LU R27, [R1+0x3b4] ;  /* 0x0003b400011b7983 */ /* 0x000f620000300800 */
[----:B------:R-:W-:-:S05]  /*1db80*/  IMAD R10, R10, UR77, RZ ;  /* 0x0000004d0a0a7c24 */ /* 0x000fca000f8e02ff */
[----:B------:R0:W-:Y:S04]  /*1db90*/  STL [R1+0x650], R10 ;  /* 0x0006500a01007387 */ /* 0x0001e80000100800 */
[----:B------:R-:W-:Y:S01]  /*1dba0*/  STL [R1+0x18c], R11 ;  /* 0x00018c0b01007387 */ /* 0x000fe20000100800 */
[----:B0-----:R-:W-:Y:S02]  /*1dbb0*/  IMAD R10, R9, UR77, RZ ;  /* 0x0000004d090a7c24 */ /* 0x001fe4000f8e02ff */
[----:B------:R-:W-:Y:S02]  /*1dbc0*/  IMAD R9, R8, UR77, RZ ;  /* 0x0000004d08097c24 */ /* 0x000fe4000f8e02ff */
[----:B------:R-:W-:Y:S01]  /*1dbd0*/  IMAD R8, R20, UR77, RZ ;  /* 0x0000004d14087c24 */ /* 0x000fe2000f8e02ff */
[----:B------:R-:W-:Y:S04]  /*1dbe0*/  STL [R1+0x188], R10 ;  /* 0x0001880a01007387 */ /* 0x000fe80000100800 */
[----:B------:R-:W5:Y:S01]  /*1dbf0*/  LDL.LU R20, [R1+0x3b0] ;  /* 0x0003b00001147983 */ /* 0x000f620000300800 */
[----:B------:R-:W-:-:S03]  /*1dc00*/  IMAD R7, R7, UR77, RZ ;  /* 0x0000004d07077c24 */ /* 0x000fc6000f8e02ff */
[----:B------:R-:W-:Y:S04]  /*1dc10*/  STL [R1+0x184], R9 ;  /* 0x0001840901007387 */ /* 0x000fe80000100800 */
[----:B------:R0:W-:Y:S02]  /*1dc20*/  STL [R1+0x180], R8 ;  /* 0x0001800801007387 */ /* 0x0001e40000100800 */
[----:B0-----:R-:W-:Y:S02]  /*1dc30*/  IMAD R8, R26, UR77, RZ ;  /* 0x0000004d1a087c24 */ /* 0x001fe4000f8e02ff */
[----:B------:R-:W5:Y:S04]  /*1dc40*/  LDL.LU R26, [R1+0x3ac] ;  /* 0x0003ac00011a7983 */ /* 0x000f680000300800 */
[----:B------:R0:W-:Y:S04]  /*1dc50*/  STL [R1+0x17c], R7 ;  /* 0x00017c0701007387 */ /* 0x0001e80000100800 */
[----:B------:R-:W-:Y:S01]  /*1dc60*/  STL [R1+0x178], R8 ;  /* 0x0001780801007387 */ /* 0x000fe20000100800 */
[----:B0-----:R-:W-:-:S02]  /*1dc70*/  IMAD R7, R6, UR77, RZ ;  /* 0x0000004d06077c24 */ /* 0x001fc4000f8e02ff */
[----:B------:R-:W-:-:S03]  /*1dc80*/  IMAD R6, R5, UR77, RZ ;  /* 0x0000004d05067c24 */ /* 0x000fc6000f8e02ff */
[----:B------:R-:W-:Y:S01]  /*1dc90*/  STL [R1+0x174], R7 ;  /* 0x0001740701007387 */ /* 0x000fe20000100800 */
[----:B------:R-:W-:-:S03]  /*1dca0*/  IMAD R5, R28, UR77, RZ ;  /* 0x0000004d1c057c24 */ /* 0x000fc6000f8e02ff */
[----:B------:R-:W5:Y:S01]  /*1dcb0*/  LDL.LU R28, [R1+0x3a8] ;  /* 0x0003a800011c7983 */ /* 0x000f620000300800 */
[----:B------:R-:W-:-:S03]  /*1dcc0*/  IMAD R4, R4, UR77, RZ ;  /* 0x0000004d04047c24 */ /* 0x000fc6000f8e02ff */
[----:B------:R-:W-:Y:S04]  /*1dcd0*/  STL [R1+0x170], R6 ;  /* 0x0001700601007387 */ /* 0x000fe80000100800 */
[----:B------:R2:W-:Y:S02]  /*1dce0*/  STL [R1+0x16c], R5 ;  /* 0x00016c0501007387 */ /* 0x0005e40000100800 */
[----:B--2---:R-:W-:Y:S02]  /*1dcf0*/  IMAD R5, R23, UR77, RZ ;  /* 0x0000004d17057c24 */ /* 0x004fe4000f8e02ff */
[----:B------:R-:W2:Y:S04]  /*1dd00*/  LDL.LU R23, [R1+0x3a4] ;  /* 0x0003a40001177983 */ /* 0x000ea80000300800 */
[----:B------:R0:W-:Y:S04]  /*1dd10*/  STL [R1+0x168], R4 ;  /* 0x0001680401007387 */ /* 0x0001e80000100800 */
[----:B------:R-:W-:Y:S01]  /*1dd20*/  STL [R1+0x164], R5 ;  /* 0x0001640501007387 */ /* 0x000fe20000100800 */
[----:B0-----:R-:W-:-:S02]  /*1dd30*/  IMAD R4, R3, UR77, RZ ;  /* 0x0000004d03047c24 */ /* 0x001fc4000f8e02ff */
[----:B------:R-:W-:-:S03]  /*1dd40*/  IMAD R3, R2, UR77, RZ ;  /* 0x0000004d02037c24 */ /* 0x000fc6000f8e02ff */
[----:B------:R-:W-:Y:S01]  /*1dd50*/  STL [R1+0x160], R4 ;  /* 0x0001600401007387 */ /* 0x000fe20000100800 */
[----:B---3--:R-:W-:-:S03]  /*1dd60*/  IMAD R2, R21, UR77, RZ ;  /* 0x0000004d15027c24 */ /* 0x008fc6000f8e02ff */
[----:B------:R-:W3:Y:S04]  /*1dd70*/  LDL.LU R21, [R1+0x3a0] ;  /* 0x0003a00001157983 */ /* 0x000ee80000300800 */
[----:B------:R0:W-:Y:S04]  /*1dd80*/  STL [R1+0x15c], R3 ;  /* 0x00015c0301007387 */ /* 0x0001e80000100800 */
[----:B------:R1:W-:Y:S01]  /*1dd90*/  STL [R1+0x158], R2 ;  /* 0x0001580201007387 */ /* 0x0003e20000100800 */
[----:B0-----:R-:W-:Y:S02]  /*1dda0*/  IMAD R3, R0, UR77, RZ ;  /* 0x0000004d00037c24 */ /* 0x001fe4000f8e02ff */
[----:B------:R-:W-:-:S03]  /*1ddb0*/  IMAD R0, R29, UR77, RZ ;  /* 0x0000004d1d007c24 */ /* 0x000fc6000f8e02ff */
[----:B------:R-:W-:Y:S01]  /*1ddc0*/  STL [R1+0x154], R3 ;  /* 0x0001540301007387 */ /* 0x000fe20000100800 */
[----:B-1----:R-:W-:-:S03]  /*1ddd0*/  IMAD R2, R22, UR77, RZ ;  /* 0x0000004d16027c24 */ /* 0x002fc6000f8e02ff */
[----:B------:R-:W3:Y:S04]  /*1dde0*/  LDL.LU R22, [R1+0x39c] ;  /* 0x00039c0001167983 */ /* 0x000ee80000300800 */
[----:B------:R0:W-:Y:S04]  /*1ddf0*/  STL [R1+0x150], R0 ;  /* 0x0001500001007387 */ /* 0x0001e80000100800 */
[----:B------:R-:W-:Y:S04]  /*1de00*/  STL [R1+0x14c], R2 ;  /* 0x00014c0201007387 */ /* 0x000fe80000100800 */
[----:B------:R-:W3:Y:S01]  /*1de10*/  LDL.LU R13, [R1+0x398] ;  /* 0x00039800010d7983 */ /* 0x000ee20000300800 */
[----:B0-----:R-:W-:-:S03]  /*1de20*/  IMAD R0, R25, UR77, RZ ;  /* 0x0000004d19007c24 */ /* 0x001fc6000f8e02ff */
[----:B------:R-:W3:Y:S04]  /*1de30*/  LDL.LU R12, [R1+0x394] ;  /* 0x00039400010c7983 */ /* 0x000ee80000300800 */
[----:B------:R4:W-:Y:S04]  /*1de40*/  STL [R1+0x148], R0 ;  /* 0x0001480001007387 */ /* 0x0009e80000100800 */
[----:B------:R-:W3:Y:S04]  /*1de50*/  LDL.LU R25, [R1+0x390] ;  /* 0x0003900001197983 */ /* 0x000ee80000300800 */
        /* <DEDUP_REMOVED lines=25> */
[----:B--2---:R-:W-:-:S05]  /*1dff0*/  IMAD R0, R23, UR77, RZ ;  /* 0x0000004d17007c24 */ /* 0x004fca000f8e02ff */
[----:B------:R0:W-:Y:S04]  /*1e000*/  STL [R1+0x130], R0 ;  /* 0x0001300001007387 */ /* 0x0001e80000100800 */
[----:B------:R-:W2:Y:S04]  /*1e010*/  LDL.LU R23, [R1+0x350] ;  /* 0x0003500001177983 */ /* 0x000ea80000300800 */
[----:B0-----:R-:W2:Y:S04]  /*1e020*/  LDL.LU R0, [R1+0x348] ;  /* 0x0003480001007983 */ /* 0x001ea80000300800 */
[----:B------:R-:W2:Y:S01]  /*1e030*/  LDL.LU R29, [R1+0x33c] ;  /* 0x00033c00011d7983 */ /* 0x000ea20000300800 */
[----:B---3--:R-:W-:-:S05]  /*1e040*/  IMAD R14, R21, UR77, RZ ;  /* 0x0000004d150e7c24 */ /* 0x008fca000f8e02ff */
        /* <DEDUP_REMOVED lines=8> */
[----:B------:R-:W-:-:S03]  /*1e0d0*/  IMAD R13, R25, UR77, RZ ;  /* 0x0000004d190d7c24 */ /* 0x000fc6000f8e02ff */
[----:B------:R-:W3:Y:S04]  /*1e0e0*/  LDL.LU R25, [R1+0x320] ;  /* 0x0003200001197983 */ /* 0x000ee80000300800 */
[----:B------:R0:W-:Y:S01]  /*1e0f0*/  STL [R1+0x120], R12 ;  /* 0x0001200c01007387 */ /* 0x0001e20000100800 */
[----:B------:R-:W-:-:S03]  /*1e100*/  IMAD R10, R10, UR77, RZ ;  /* 0x0000004d0a0a7c24 */ /* 0x000fc6000f8e02ff */
[----:B------:R-:W-:Y:S01]  /*1e110*/  STL [R1+0x11c], R13 ;  /* 0x00011c0d01007387 */ /* 0x000fe20000100800 */
[----:B0-----:R-:W-:-:S05]  /*1e120*/  IMAD R12, R11, UR77, RZ ;  /* 0x0000004d0b0c7c24 */ /* 0x001fca000f8e02ff */
[----:B------:R-:W-:Y:S01]  /*1e130*/  STL [R1+0x118], R12 ;  /* 0x0001180c01007387 */ /* 0x000fe20000100800 */
[----:B----4-:R-:W-:-:S03]  /*1e140*/  IMAD R11, R24, UR77, RZ ;  /* 0x0000004d180b7c24 */ /* 0x010fc6000f8e02ff */
[----:B------:R-:W4:Y:S04]  /*1e150*/  LDL.LU R24, [R1+0x31c] ;  /* 0x00031c0001187983 */ /* 0x000f280000300800 */
[----:B------:R0:W-:Y:S04]  /*1e160*/  STL [R1+0x114], R10 ;  /* 0x0001140a01007387 */ /* 0x0001e80000100800 */
[----:B------:R-:W-:Y:S01]  /*1e170*/  STL [R1+0x110], R11 ;  /* 0x0001100b01007387 */ /* 0x000fe20000100800 */
[----:B0-----:R-:W-:Y:S02]  /*1e180*/  IMAD R10, R9, UR77, RZ ;  /* 0x0000004d090a7c24 */ /* 0x001fe4000f8e02ff */
[----:B------:R-:W-:-:S03]  /*1e190*/  IMAD R9, R8, UR77, RZ ;  /* 0x0000004d08097c24 */ /* 0x000fc6000f8e02ff */
[----:B------:R-:W-:Y:S01]  /*1e1a0*/  STL [R1+0x10c], R10 ;  /* 0x00010c0a01007387 */ /* 0x000fe20000100800 */
[----:B-----5:R-:W-:-:S03]  /*1e1b0*/  IMAD R8, R27, UR77, RZ ;  /* 0x0000004d1b087c24 */ /* 0x020fc6000f8e02ff */
        /* <DEDUP_REMOVED lines=23> */
[----:B--2---:R-:W-:-:S03]  /*1e330*/  IMAD R2, R23, UR77, RZ ;  /* 0x0000004d17027c24 */ /* 0x004fc6000f8e02ff */
[----:B------:R-:W2:Y:S04]  /*1e340*/  LDL.LU R23, [R1+0x308] ;  /* 0x0003080001177983 */ /* 0x000ea80000300800 */
[----:B------:R0:W-:Y:S04]  /*1e350*/  STL [R1+0xe0], R3 ;  /* 0x0000e00301007387 */ /* 0x0001e80000100800 */
[----:B------:R3:W-:Y:S01]  /*1e360*/  STL [R1+0xdc], R2 ;  /* 0x0000dc0201007387 */ /* 0x0007e20000100800 */
[----:B0-----:R-:W-:Y:S02]  /*1e370*/  IMAD R3, R0, UR77, RZ ;  /* 0x0000004d00037c24 */ /* 0x001fe4000f8e02ff */
[----:B------:R-:W-:-:S03]  /*1e380*/  IMAD R0, R29, UR77, RZ ;  /* 0x0000004d1d007c24 */ /* 0x000fc6000f8e02ff */
[----:B------:R-:W-:Y:S01]  /*1e390*/  STL [R1+0xd8], R3 ;  /* 0x0000d80301007387 */ /* 0x000fe20000100800 */
[----:B---3--:R-:W-:-:S03]  /*1e3a0*/  IMAD R2, R21, UR77, RZ ;  /* 0x0000004d15027c24 */ /* 0x008fc6000f8e02ff */
        /* <DEDUP_REMOVED lines=10> */
[----:B0-----:R-:W-:-:S05]  /*1e450*/  IMAD R0, R25, UR77, RZ ;  /* 0x0000004d19007c24 */ /* 0x001fca000f8e02ff */
[----:B------:R4:W-:Y:S04]  /*1e460*/  STL [R1+0xc8], R0 ;  /* 0x0000c80001007387 */ /* 0x0009e80000100800 */
[----:B------:R-:W3:Y:S04]  /*1e470*/  LDL.LU R25, [R1+0x2ec] ;  /* 0x0002ec0001197983 */ /* 0x000ee80000300800 */
[----:B------:R-:W3:Y:S04]  /*1e480*/  LDL.LU R9, [R1+0x2e8] ;  /* 0x0002e80001097983 */ /* 0x000ee80000300800 */
[----:B------:R-:W3:Y:S01]  /*1e490*/  LDL.LU R8, [R1+0x2e4] ;  /* 0x0002e40001087983 */ /* 0x000ee20000300800 */
[----:B----4-:R-:W-:-:S05]  /*1e4a0*/  IMAD R0, R24, UR77, RZ ;  /* 0x0000004d18007c24 */ /* 0x010fca000f8e02ff */
[----:B------:R5:W-:Y:S04]  /*1e4b0*/  STL [R1+0xc4], R0 ;  /* 0x0000c40001007387 */ /* 0x000be80000100800 */
[----:B------:R-:W4:Y:S04]  /*1e4c0*/  LDL.LU R24, [R1+0x2e0] ;  /* 0x0002e00001187983 */ /* 0x000f280000300800 */
[----:B------:R-:W4:Y:S01]  /*1e4d0*/  LDL.LU R7, [R1+0x2dc] ;  /* 0x0002dc0001077983 */ /* 0x000f220000300800 */
[----:B-----5:R-:W-:-:S03]  /*1e4e0*/  IMAD R0, R27, UR77, RZ ;  /* 0x0000004d1b007c24 */ /* 0x020fc6000f8e02ff */
        /* <DEDUP_REMOVED lines=16> */
[----:B0-----:R-:W5:Y:S04]  /*1e5f0*/  LDL.LU R0, [R1+0x2b4] ;  /* 0x0002b40001007983 */ /* 0x001f680000300800 */
[----:B------:R-:W5:Y:S01]  /*1e600*/  LDL.LU R29, [R1+0x2b0] ;  /* 0x0002b000011d7983 */ /* 0x000f620000300800 */
[----:B--2---:R-:W-:-:S05]  /*1e610*/  IMAD R14, R23, UR77, RZ ;  /* 0x0000004d170e7c24 */ /* 0x004fca000f8e02ff */
[----:B------:R0:W-:Y:S04]  /*1e620*/  STL [R1+0xb0], R14 ;  /* 0x0000b00e01007387 */ /* 0x0001e80000100800 */
[----:B------:R-:W2:Y:S01]  /*1e630*/  LDL.LU R23, [R1+0x2ac] ;  /* 0x0002ac0001177983 */ /* 0x000ea20000300800 */
[----:B---3--:R-:W-:-:S03]  /*1e640*/  IMAD R15, R21, UR77, RZ ;  /* 0x0000004d150f7c24 */ /* 0x008fc6000f8e02ff */
        /* <DEDUP_REMOVED lines=12> */
[----:B------:R-:W-:-:S03]  /*1e710*/  IMAD R11, R25, UR77, RZ ;  /* 0x0000004d190b7c24 */ /* 0x000fc6000f8e02ff */
[----:B------:R-:W3:Y:S04]  /*1e720*/  LDL.LU R25, [R1+0x2a0] ;  /* 0x0002a00001197983 */ /* 0x000ee80000300800 */
[----:B------:R0:W-:Y:S04]  /*1e730*/  STL [R1+0x98], R10 ;  /* 0x0000980a01007387 */ /* 0x0001e80000100800 */
[----:B------:R-:W-:Y:S01]  /*1e740*/  STL [R1+0x94], R11 ;  /* 0x0000940b01007387 */ /* 0x000fe20000100800 */
[----:B0-----:R-:W-:Y:S02]  /*1e750*/  IMAD R10, R9, UR77, RZ ;  /* 0x0000004d090a7c24 */ /* 0x001fe4000f8e02ff */
[----:B------:R-:W-:-:S03]  /*1e760*/  IMAD R9, R8, UR77, RZ ;  /* 0x0000004d08097c24 */ /* 0x000fc6000f8e02ff */
[----:B------:R-:W-:Y:S01]  /*1e770*/  STL [R1+0x90], R10 ;  /* 0x0000900a01007387 */ /* 0x000fe20000100800 */
[----:B----4-:R-:W-:-:S03]  /*1e780*/  IMAD R8, R24, UR77, RZ ;  /* 0x0000004d18087c24 */ /* 0x010fc6000f8e02ff */
[----:B------:R-:W4:Y:S04]  /*1e790*/  LDL.LU R24, [R1+0x29c] ;  /* 0x00029c0001187983 */ /* 0x000f280000300800 */
[----:B------:R-:W-:Y:S04]  /*1e7a0*/  STL [R1+0x8c], R9 ;  /* 0x00008c0901007387 */ /* 0x000fe80000100800 */
[----:B------:R5:W-:Y:S02]  /*1e7b0*/  STL [R1+0x88], R8 ;  /* 0x0000880801007387 */ /* 0x000be40000100800 */
[----:B-----5:R-:W-:-:S02]  /*1e7c0*/  IMAD R8, R27, UR77, RZ ;  /* 0x0000004d1b087c24 */ /* 0x020fc4000f8e02ff */
[----:B------:R-:W5:Y:S01]  /*1e7d0*/  LDL.LU R27, [R1+0x298] ;  /* 0x00029800011b7983 */ /* 0x000f620000300800 */
[----:B------:R-:W-:-:S05]  /*1e7e0*/  IMAD R7, R7, UR77, RZ ;  /* 0x0000004d07077c24 */ /* 0x000fca000f8e02ff */
[----:B------:R0:W-:Y:S04]  /*1e7f0*/  STL [R1+0x84], R7 ;  /* 0x0000840701007387 */ /* 0x0001e80000100800 */
[----:B------:R-:W-:Y:S01]  /*1e800*/  STL [R1+0x80], R8 ;  /* 0x0000800801007387 */ /* 0x000fe20000100800 */
[----:B0-----:R-:W-:Y:S02]  /*1e810*/  IMAD R7, R6, UR77, RZ ;  /* 0x0000004d06077c24 */ /* 0x001fe4000f8e02ff */
[----:B------:R-:W-:-:S03]  /*1e820*/  IMAD R6, R5, UR77, RZ ;  /* 0x0000004d05067c24 */ /* 0x000fc6000f8e02ff */
[----:B------:R-:W-:Y:S01]  /*1e830*/  STL [R1+0x7c], R7 ;  /* 0x00007c0701007387 */ /* 0x000fe20000100800 */
[----:B------:R-:W-:-:S03]  /*1e840*/  IMAD R5, R20, UR77, RZ ;  /* 0x0000004d14057c24 */ /* 0x000fc6000f8e02ff */
[----:B------:R-:W4:Y:S01]  /*1e850*/  LDL.LU R20, [R1+0x294] ;  /* 0x0002940001147983 */ /* 0x000f220000300800 */
[----:B------:R-:W-:-:S03]  /*1e860*/  IMAD R4, R4, UR77, RZ ;  /* 0x0000004d04047c24 */ /* 0x000fc6000f8e02ff */
[----:B------:R-:W-:Y:S04]  /*1e870*/  STL [R1+0x78], R6 ;  /* 0x0000780601007387 */ /* 0x000fe80000100800 */
[----:B------:R0:W-:Y:S02]  /*1e880*/  STL [R1+0x74], R5 ;  /* 0x0000740501007387 */ /* 0x0001e40000100800 */
[----:B0-----:R-:W-:Y:S02]  /*1e890*/  IMAD R5, R26, UR77, RZ ;  /* 0x0000004d1a057c24 */ /* 0x001fe4000f8e02ff */
[----:B------:R-:W4:Y:S04]  /*1e8a0*/  LDL.LU R26, [R1+0x290] ;  /* 0x00029000011a7983 */ /* 0x000f280000300800 */
[----:B------:R0:W-:Y:S04]  /*1e8b0*/  STL [R1+0x70], R4 ;  /* 0x0000700401007387 */ /* 0x0001e80000100800 */
[----:B------:R1:W-:Y:S01]  /*1e8c0*/  STL [R1+0x6c], R5 ;  /* 0x00006c0501007387 */ /* 0x0003e20000100800 */
[----:B0-----:R-:W-:-:S02]  /*1e8d0*/  IMAD R4, R3, UR77, RZ ;  /* 0x0000004d03047c24 */ /* 0x001fc4000f8e02ff */
[----:B------:R-:W-:-:S03]  /*1e8e0*/  IMAD R3, R2, UR77, RZ ;  /* 0x0000004d02037c24 */ /* 0x000fc6000f8e02ff */
[----:B------:R-:W-:Y:S01]  /*1e8f0*/  STL [R1+0x68], R4 ;  /* 0x0000680401007387 */ /* 0x000fe20000100800 */
[----:B------:R-:W-:-:S03]  /*1e900*/  IMAD R2, R28, UR77, RZ ;  /* 0x0000004d1c027c24 */ /* 0x000fc6000f8e02ff */
[----:B------:R-:W4:Y:S01]  /*1e910*/  LDL.LU R28, [R1+0x28c] ;  /* 0x00028c00011c7983 */ /* 0x000f220000300800 */
[----:B------:R-:W-:-:S03]  /*1e920*/  IMAD R19, R0, UR77, RZ ;  /* 0x0000004d00137c24 */ /* 0x000fc6000f8e02ff */
[----:B------:R-:W-:Y:S04]  /*1e930*/  STL [R1+0x64], R3 ;  /* 0x0000640301007387 */ /* 0x000fe80000100800 */
[----:B------:R0:W-:Y:S01]  /*1e940*/  STL [R1+0x60], R2 ;  /* 0x0000600201007387 */ /* 0x0001e20000100800 */
[----:B------:R-:W-:Y:S02]  /*1e950*/  IMAD R18, R29, UR77, RZ ;  /* 0x0000004d1d127c24 */ /* 0x000fe4000f8e02ff */
[----:B--2---:R-:W-:Y:S02]  /*1e960*/  IMAD R17, R23, UR77, RZ ;  /* 0x0000004d17117c24 */ /* 0x004fe4000f8e02ff */
[----:B------:R-:W2:Y:S01]  /*1e970*/  LDL.LU R23, [R1+0x288] ;  /* 0x0002880001177983 */ /* 0x000ea20000300800 */
[----:B---3--:R-:W-:-:S03]  /*1e980*/  IMAD R16, R21, UR77, RZ ;  /* 0x0000004d15107c24 */ /* 0x008fc6000f8e02ff */
[----:B------:R-:W3:Y:S04]  /*1e990*/  LDL.LU R21, [R1+0x284] ;  /* 0x0002840001157983 */ /* 0x000ee80000300800 */
[----:B------:R-:W-:Y:S04]  /*1e9a0*/  STL [R1+0x5c], R19 ;  /* 0x00005c1301007387 */ /* 0x000fe80000100800 */
[----:B------:R-:W-:Y:S01]  /*1e9b0*/  STL [R1+0x7590], R19 ;  /* 0x0075901301007387 */ /* 0x000fe20000100800 */
[----:B------:R-:W-:-:S03]  /*1e9c0*/  IMAD R15, R22, UR77, RZ ;  /* 0x0000004d160f7c24 */ /* 0x000fc6000f8e02ff */
[----:B------:R-:W3:Y:S04]  /*1e9d0*/  LDL.LU R22, [R1+0x280] ;  /* 0x0002800001167983 */ /* 0x000ee80000300800 */
[----:B------:R-:W-:Y:S04]  /*1e9e0*/  STL [R1+0x58], R18 ;  /* 0x0000581201007387 */ /* 0x000fe80000100800 */
[----:B------:R-:W-:Y:S01]  /*1e9f0*/  STL [R1+0x7594], R18 ;  /* 0x0075941201007387 */ /* 0x000fe20000100800 */
[----:B------:R-:W-:-:S03]  /*1ea00*/  IMAD R14, R25, UR77, RZ ;  /* 0x0000004d190e7c24 */ /* 0x000fc6000f8e02ff */
[----:B------:R-:W1:Y:S04]  /*1ea10*/  LDL.LU R25, [R1+0x27c] ;  /* 0x00027c0001197983 */ /* 0x000e680000300800 */
[----:B------:R-:W-:Y:S04]  /*1ea20*/  STL [R1+0x54], R17 ;  /* 0x0000541101007387 */ /* 0x000fe80000100800 */
[----:B------:R0:W-:Y:S04]  /*1ea30*/  STL [R1+0x7598], R17 ;  /* 0x0075981101007387 */ /* 0x0001e80000100800 */
[----:B------:R-:W-:Y:S04]  /*1ea40*/  STL [R1+0x50], R16 ;  /* 0x0000501001007387 */ /* 0x000fe80000100800 */
[----:B------:R-:W-:Y:S01]  /*1ea50*/  STL [R1+0x759c], R16 ;  /* 0x00759c1001007387 */ /* 0x000fe20000100800 */
[----:B-----5:R-:W-:-:S03]  /*1ea60*/  IMAD R12, R27, UR77, RZ ;  /* 0x0000004d1b0c7c24 */ /* 0x020fc6000f8e02ff */
[----:B------:R-:W5:Y:S01]  /*1ea70*/  LDL.LU R27, [R1+0x278] ;  /* 0x00027800011b7983 */ /* 0x000f620000300800 */
[----:B----4-:R-:W-:-:S03]  /*1ea80*/  IMAD R13, R24, UR77, RZ ;  /* 0x0000004d180d7c24 */ /* 0x010fc6000f8e02ff */
[----:B------:R-:W-:Y:S04]  /*1ea90*/  STL [R1+0x4c], R15 ;  /* 0x00004c0f01007387 */ /* 0x000fe80000100800 */
[----:B------:R-:W-:Y:S04]  /*1eaa0*/  STL [R1+0x75a0], R15 ;  /* 0x0075a00f01007387 */ /* 0x000fe80000100800 */
[----:B------:R-:W-:Y:S04]  /*1eab0*/  STL [R1+0x48], R14 ;  /* 0x0000480e01007387 */ /* 0x000fe80000100800 */
[----:B------:R-:W-:Y:S01]  /*1eac0*/  STL [R1+0x75a4], R14 ;  /* 0x0075a40e01007387 */ /* 0x000fe20000100800 */
[----:B------:R-:W-:-:S03]  /*1ead0*/  IMAD R11, R20, UR77, RZ ;  /* 0x0000004d140b7c24 */ /* 0x000fc6000f8e02ff */
[----:B------:R-:W4:Y:S04]  /*1eae0*/  LDL.LU R20, [R1+0x274] ;  /* 0x0002740001147983 */ /* 0x000f280000300800 */
[----:B------:R-:W-:Y:S04]  /*1eaf0*/  STL [R1+0x44], R13 ;  /* 0x0000440d01007387 */ /* 0x000fe80000100800 */
[----:B------:R-:W-:Y:S01]  /*1eb00*/  STL [R1+0x75a8], R13 ;  /* 0x0075a80d01007387 */ /* 0x000fe20000100800 */
[----:B------:R-:W-:Y:S02]  /*1eb10*/  IMAD R10, R26, UR77, RZ ;  /* 0x0000004d1a0a7c24 */ /* 0x000fe4000f8e02ff */
[----:B------:R-:W-:-:S02]  /*1eb20*/  IMAD R9, R28, UR77, RZ ;  /* 0x0000004d1c097c24 */ /* 0x000fc4000f8e02ff */
[----:B------:R-:W4:Y:S04]  /*1eb30*/  LDL.LU R28, [R1+0x250] ;  /* 0x00025000011c7983 */ /* 0x000f280000300800 */
[----:B------:R-:W-:Y:S04]  /*1eb40*/  STL [R1+0x40], R12 ;  /* 0x0000400c01007387 */ /* 0x000fe80000100800 */
[----:B------:R-:W-:Y:S04]  /*1eb50*/  STL [R1+0x75ac], R12 ;  /* 0x0075ac0c01007387 */ /* 0x000fe80000100800 */
[----:B------:R-:W-:Y:S04]  /*1eb60*/  STL [R1+0x3c], R11 ;  /* 0x00003c0b01007387 */ /* 0x000fe80000100800 */
[----:B------:R-:W-:Y:S01]  /*1eb70*/  STL [R1+0x75b0], R11 ;  /* 0x0075b00b01007387 */ /* 0x000fe20000100800 */
[----:B--2---:R-:W-:-:S02]  /*1eb80*/  IMAD R8, R23, UR77, RZ ;  /* 0x0000004d17087c24 */ /* 0x004fc4000f8e02ff */
[----:B---3--:R-:W-:Y:S02]  /*1eb90*/  IMAD R7, R21, UR77, RZ ;  /* 0x0000004d15077c24 */ /* 0x008fe4000f8e02ff */
[----:B------:R-:W2:Y:S04]  /*1eba0*/  LDL.LU R21, [R1+0x270] ;  /* 0x0002700001157983 */ /* 0x000ea80000300800 */
[----:B------:R-:W-:Y:S04]  /*1ebb0*/  STL [R1+0x38], R10 ;  /* 0x0000380a01007387 */ /* 0x000fe80000100800 */
[----:B------:R-:W-:Y:S01]  /*1ebc0*/  STL [R1+0x75b4], R10 ;  /* 0x0075b40a01007387 */ /* 0x000fe20000100800 */
[----:B------:R-:W-:-:S03]  /*1ebd0*/  IMAD R6, R22, UR77, RZ ;  /* 0x0000004d16067c24 */ /* 0x000fc6000f8e02ff */
[----:B------:R-:W3:Y:S04]  /*1ebe0*/  LDL.LU R22, [R1+0x26c] ;  /* 0x00026c0001167983 */ /* 0x000ee80000300800 */
[----:B------:R-:W3:Y:S04]  /*1ebf0*/  LDL.LU R23, [R1+0x268] ;  /* 0x0002680001177983 */ /* 0x000ee80000300800 */
[----:B------:R-:W-:Y:S04]  /*1ec00*/  STL [R1+0x34], R9 ;  /* 0x0000340901007387 */ /* 0x000fe80000100800 */
[----:B------:R-:W-:Y:S04]  /*1ec10*/  STL [R1+0x75b8], R9 ;  /* 0x0075b80901007387 */ /* 0x000fe80000100800 */
[----:B------:R-:W3:Y:S01]  /*1ec20*/  LDL.LU R24, [R1+0x264] ;  /* 0x0002640001187983 */ /* 0x000ee20000300800 */
[----:B-1----:R-:W-:-:S03]  /*1ec30*/  IMAD R5, R25, UR77, RZ ;  /* 0x0000004d19057c24 */ /* 0x002fc6000f8e02ff */
[----:B------:R-:W3:Y:S04]  /*1ec40*/  LDL.LU R25, [R1+0x260] ;  /* 0x0002600001197983 */ /* 0x000ee80000300800 */
[----:B------:R-:W3:Y:S04]  /*1ec50*/  LDL.LU R26, [R1+0x25c] ;  /* 0x00025c00011a7983 */ /* 0x000ee80000300800 */
[----:B------:R-:W-:Y:S04]  /*1ec60*/  STL [R1+0x30], R8 ;  /* 0x0000300801007387 */ /* 0x000fe80000100800 */
[----:B------:R-:W-:Y:S04]  /*1ec70*/  STL [R1+0x75bc], R8 ;  /* 0x0075bc0801007387 */ /* 0x000fe80000100800 */
[----:B------:R-:W3:Y:S04]  /*1ec80*/  LDL.LU R29, [R1+0x258] ;  /* 0x00025800011d7983 */ /* 0x000ee80000300800 */
[----:B0-----:R-:W3:Y:S04]  /*1ec90*/  LDL.LU R2, [R1+0x254] ;  /* 0x0002540001027983 */ /* 0x001ee80000300800 */
[----:B------:R-:W3:Y:S01]  /*1eca0*/  LDL.LU R0, [R1+0x24c] ;  /* 0x00024c0001007983 */ /* 0x000ee20000300800 */
[----:B-----5:R-:W-:-:S03]  /*1ecb0*/  IMAD R4, R27, UR77, RZ ;  /* 0x0000004d1b047c24 */ /* 0x020fc6000f8e02ff */
[----:B------:R-:W5:Y:S04]  /*1ecc0*/  LDL.LU R27, [R1+0x248] ;  /* 0x00024800011b7983 */ /* 0x000f680000300800 */
[----:B------:R-:W-:Y:S04]  /*1ecd0*/  STL [R1+0x2c], R7 ;  /* 0x00002c0701007387 */ /* 0x000fe80000100800 */
[----:B------:R-:W-:Y:S04]  /*1ece0*/  STL [R1+0x75c0], R7 ;  /* 0x0075c00701007387 */ /* 0x000fe80000100800 */
[----:B------:R-:W-:Y:S04]  /*1ecf0*/  STL [R1+0x28], R6 ;  /* 0x0000280601007387 */ /* 0x000fe80000100800 */
[----:B------:R-:W-:Y:S04]  /*1ed00*/  STL [R1+0x75c4], R6 ;  /* 0x0075c40601007387 */ /* 0x000fe80000100800 */
[----:B------:R-:W5:Y:S01]  /*1ed10*/  LDL.LU R17, [R1+0x244] ;  /* 0x0002440001117983 */ /* 0x000f620000300800 */
[----:B----4-:R-:W-:-:S02]  /*1ed20*/  IMAD R3, R20, UR77, RZ ;  /* 0x0000004d14037c24 */ /* 0x010fc4000f8e02ff */
[----:B------:R-:W-:Y:S02]  /*1ed30*/  IMAD R20, R28, UR77, RZ ;  /* 0x0000004d1c147c24 */ /* 0x000fe4000f8e02ff */
[----:B------:R-:W4:Y:S04]  /*1ed40*/  LDL.LU R28, [R1+0x240] ;  /* 0x00024000011c7983 */ /* 0x000f280000300800 */
[----:B------:R-:W-:Y:S04]  /*1ed50*/  STL [R1+0x24], R5 ;  /* 0x0000240501007387 */ /* 0x000fe80000100800 */
[----:B------:R-:W-:Y:S04]  /*1ed60*/  STL [R1+0x75c8], R5 ;  /* 0x0075c80501007387 */ /* 0x000fe80000100800 */
[----:B------:R-:W-:Y:S04]  /*1ed70*/  STL [R1+0x7524], R20 ;  /* 0x0075241401007387 */ /* 0x000fe80000100800 */
[----:B------:R-:W-:Y:S04]  /*1ed80*/  STL [R1+0x20], R4 ;  /* 0x0000200401007387 */ /* 0x000fe80000100800 */
[----:B------:R-:W-:Y:S04]  /*1ed90*/  STL [R1+0x75cc], R4 ;  /* 0x0075cc0401007387 */ /* 0x000fe80000100800 */
[----:B------:R-:W-:Y:S04]  /*1eda0*/  STL [R1+0x1c], R3 ;  /* 0x00001c0301007387 */ /* 0x000fe80000100800 */
[----:B------:R-:W-:Y:S01]  /*1edb0*/  STL [R1+0x75d0], R3 ;  /* 0x0075d00301007387 */ /* 0x000fe20000100800 */
[----:B--2---:R-:W-:-:S05]  /*1edc0*/  IMAD R21, R21, UR77, RZ ;  /* 0x0000004d15157c24 */ /* 0x004fca000f8e02ff */
[----:B------:R-:W-:Y:S01]  /*1edd0*/  STL [R1+0x7528], R21 ;  /* 0x0075281501007387 */ /* 0x000fe20000100800 */
[----:B---3--:R-:W-:Y:S02]  /*1ede0*/  IMAD R22, R22, UR77, RZ ;  /* 0x0000004d16167c24 */ /* 0x008fe4000f8e02ff */
[----:B------:R-:W-:-:S03]  /*1edf0*/  IMAD R23, R23, UR77, RZ ;  /* 0x0000004d17177c24 */ /* 0x000fc6000f8e02ff */
[----:B------:R-:W-:Y:S04]  /*1ee00*/  STL [R1+0x752c], R22 ;  /* 0x00752c1601007387 */ /* 0x000fe80000100800 */
[----:B------:R-:W-:Y:S01]  /*1ee10*/  STL [R1+0x7574], R23 ;  /* 0x0075741701007387 */ /* 0x000fe20000100800 */
[----:B------:R-:W-:Y:S02]  /*1ee20*/  IMAD R24, R24, UR77, RZ ;  /* 0x0000004d18187c24 */ /* 0x000fe4000f8e02ff */
[----:B------:R-:W-:-:S03]  /*1ee30*/  IMAD R25, R25, UR77, RZ ;  /* 0x0000004d19197c24 */ /* 0x000fc6000f8e02ff */
[----:B------:R-:W-:Y:S01]  /*1ee40*/  STL [R1+0x7578], R24 ;  /* 0x0075781801007387 */ /* 0x000fe20000100800 */
[----:B------:R-:W-:-:S03]  /*1ee50*/  IMAD R26, R26, UR77, RZ ;  /* 0x0000004d1a1a7c24 */ /* 0x000fc6000f8e02ff */
[----:B------:R-:W-:Y:S04]  /*1ee60*/  STL [R1+0x757c], R25 ;  /* 0x00757c1901007387 */ /* 0x000fe80000100800 */
[----:B------:R-:W-:Y:S01]  /*1ee70*/  STL [R1+0x7580], R26 ;  /* 0x0075801a01007387 */ /* 0x000fe20000100800 */
[----:B------:R-:W-:Y:S02]  /*1ee80*/  IMAD R29, R29, UR77, RZ ;  /* 0x0000004d1d1d7c24 */ /* 0x000fe4000f8e02ff */
[----:B------:R-:W-:-:S03]  /*1ee90*/  IMAD R2, R2, UR77, RZ ;  /* 0x0000004d02027c24 */ /* 0x000fc6000f8e02ff */
[----:B------:R-:W-:Y:S01]  /*1eea0*/  STL [R1+0x7584], R29 ;  /* 0x0075841d01007387 */ /* 0x000fe20000100800 */
[----:B------:R-:W-:-:S03]  /*1eeb0*/  IMAD R0, R0, UR77, RZ ;  /* 0x0000004d00007c24 */ /* 0x000fc6000f8e02ff */
[----:B------:R0:W-:Y:S04]  /*1eec0*/  STL [R1+0x558], R2 ;  /* 0x0005580201007387 */ /* 0x0001e80000100800 */
[----:B0-----:R-:W2:Y:S04]  /*1eed0*/  LDL.LU R2, [R1+0x23c] ;  /* 0x00023c0001027983 */ /* 0x001ea80000300800 */
[----:B------:R0:W-:Y:S04]  /*1eee0*/  STL [R1+0x560], R0 ;  /* 0x0005600001007387 */ /* 0x0001e80000100800 */
[----:B0-----:R-:W3:Y:S01]  /*1eef0*/  LDL.LU R0, [R1+0x238] ;  /* 0x0002380001007983 */ /* 0x001ee20000300800 */
[----:B-----5:R-:W-:-:S05]  /*1ef00*/  IMAD R3, R27, UR77, RZ ;  /* 0x0000004d1b037c24 */ /* 0x020fca000f8e02ff */
[----:B------:R4:W-:Y:S04]  /*1ef10*/  STL [R1+0x578], R3 ;  /* 0x0005780301007387 */ /* 0x0009e80000100800 */
[----:B------:R-:W5:Y:S04]  /*1ef20*/  LDL.LU R27, [R1+0x234] ;  /* 0x00023400011b7983 */ /* 0x000f680000300800 */
[----:B------:R-:W5:Y:S04]  /*1ef30*/  LDL.LU R18, [R1+0x230] ;  /* 0x0002300001127983 */ /* 0x000f680000300800 */
[----:B------:R-:W5:Y:S01]  /*1ef40*/  LDL.LU R19, [R1+0x22c] ;  /* 0x00022c0001137983 */ /* 0x000f620000300800 */
[----:B------:R-:W-:-:S02]  /*1ef50*/  IMAD R4, R17, UR77, RZ ;  /* 0x0000004d11047c24 */ /* 0x000fc4000f8e02ff */
[----:B----4-:R-:W-:Y:S02]  /*1ef60*/  IMAD R3, R28, UR77, RZ ;  /* 0x0000004d1c037c24 */ /* 0x010fe4000f8e02ff */
[----:B------:R-:W4:Y:S04]  /*1ef70*/  LDL.LU R28, [R1+0x228] ;  /* 0x00022800011c7983 */ /* 0x000f280000300800 */
        /* <DEDUP_REMOVED lines=24> */
[----:B------:R-:W4:Y:S01]  /*1f100*/  LDL.LU R17, [R1+0x1cc] ;  /* 0x0001cc0001117983 */ /* 0x000f220000300800 */
[----:B--2---:R-:W-:-:S05]  /*1f110*/  IMAD R2, R2, UR77, RZ ;  /* 0x0000004d02027c24 */ /* 0x004fca000f8e02ff */
[----:B------:R0:W-:Y:S01]  /*1f120*/  STL [R1+0x594], R2 ;  /* 0x0005940201007387 */ /* 0x0001e20000100800 */
[----:B---3--:R-:W-:-:S03]  /*1f130*/  IMAD R0, R0, UR77, RZ ;  /* 0x0000004d00007c24 */ /* 0x008fc6000f8e02ff */
[----:B0-----:R-:W2:Y:S04]  /*1f140*/  LDL.LU R2, [R1+0x75f8] ;  /* 0x0075f80001027983 */ /* 0x001ea80000300800 */
[----:B------:R0:W-:Y:S04]  /*1f150*/  STL [R1+0x5a0], R0 ;  /* 0x0005a00001007387 */ /* 0x0001e80000100800 */
[----:B0-----:R-:W3:Y:S01]  /*1f160*/  LDL.LU R0, [R1+0x75f4] ;  /* 0x0075f40001007983 */ /* 0x001ee20000300800 */
[----:B-----5:R-:W-:Y:S02]  /*1f170*/  IMAD R27, R27, UR77, RZ ;  /* 0x0000004d1b1b7c24 */ /* 0x020fe4000f8e02ff */
[----:B------:R-:W-:-:S03]  /*1f180*/  IMAD R18, R18, UR77, RZ ;  /* 0x0000004d12127c24 */ /* 0x000fc6000f8e02ff */
[----:B------:R0:W-:Y:S01]  /*1f190*/  STL [R1+0x5a8], R27 ;  /* 0x0005a81b01007387 */ /* 0x0001e20000100800 */
[----:B------:R-:W-:-:S03]  /*1f1a0*/  IMAD R19, R19, UR77, RZ ;  /* 0x0000004d13137c24 */ /* 0x000fc6000f8e02ff */
[----:B0-----:R-:W5:Y:S04]  /*1f1b0*/  LDL.LU R27, [R1+0x75f0] ;  /* 0x0075f000011b7983 */ /* 0x001f680000300800 */
[----:B------:R0:W-:Y:S04]  /*1f1c0*/  STL [R1+0x5b4], R18 ;  /* 0x0005b41201007387 */ /* 0x0001e80000100800 */
[----:B0-----:R-:W2:Y:S04]  /*1f1d0*/  LDL.LU R18, [R1+0x1c0] ;  /* 0x0001c00001127983 */ /* 0x001ea80000300800 */
[----:B------:R0:W-:Y:S04]  /*1f1e0*/  STL [R1+0x5bc], R19 ;  /* 0x0005bc1301007387 */ /* 0x0001e80000100800 */
[----:B0-----:R-:W3:Y:S01]  /*1f1f0*/  LDL.LU R19, [R1+0x1bc] ;  /* 0x0001bc0001137983 */ /* 0x001ee20000300800 */
[----:B----4-:R-:W-:-:S05]  /*1f200*/  IMAD R28, R28, UR77, RZ ;  /* 0x0000004d1c1c7c24 */ /* 0x010fca000f8e02ff */
[----:B------:R0:W-:Y:S01]  /*1f210*/  STL [R1+0x5c8], R28 ;  /* 0x0005c81c01007387 */ /* 0x0001e20000100800 */
[----:B------:R-:W-:-:S03]  /*1f220*/  IMAD R29, R29, UR77, RZ ;  /* 0x0000004d1d1d7c24 */ /* 0x000fc6000f8e02ff */
[----:B0-----:R-:W4:Y:S04]  /*1f230*/  LDL.LU R28, [R1+0x75ec] ;  /* 0x0075ec00011c7983 */ /* 0x001f280000300800 */
[----:B------:R0:W-:Y:S02]  /*1f240*/  STL [R1+0x5d4], R29 ;  /* 0x0005d41d01007387 */ /* 0x0001e40000100800 */
[----:B0-----:R-:W-:Y:S02]  /*1f250*/  IMAD R29, R26, UR77, RZ ;  /* 0x0000004d1a1d7c24 */ /* 0x001fe4000f8e02ff */
[----:B------:R-:W-:Y:S02]  /*1f260*/  IMAD R26, R25, UR77, RZ ;  /* 0x0000004d191a7c24 */ /* 0x000fe4000f8e02ff */
[----:B------:R-:W-:-:S02]  /*1f270*/  IMAD R25, R24, UR77, RZ ;  /* 0x0000004d18197c24 */ /* 0x000fc4000f8e02ff */
[----:B------:R-:W-:Y:S01]  /*1f280*/  IMAD R24, R23, UR77, RZ ;  /* 0x0000004d17187c24 */ /* 0x000fe2000f8e02ff */
[----:B------:R-:W-:Y:S01]  /*1f290*/  STL [R1+0x5dc], R29 ;  /* 0x0005dc1d01007387 */ /* 0x000fe20000100800 */
[----:B------:R-:W-:Y:S02]  /*1f2a0*/  IMAD R23, R22, UR77, RZ ;  /* 0x0000004d16177c24 */ /* 0x000fe4000f8e02ff */
[----:B------:R-:W-:Y:S01]  /*1f2b0*/  IMAD R22, R21, UR77, RZ ;  /* 0x0000004d15167c24 */ /* 0x000fe2000f8e02ff */
[----:B------:R-:W-:Y:S01]  /*1f2c0*/  STL [R1+0x5e8], R26 ;  /* 0x0005e81a01007387 */ /* 0x000fe20000100800 */
[----:B------:R-:W-:-:S03]  /*1f2d0*/  IMAD R3, R3, UR77, RZ ;  /* 0x0000004d03037c24 */ /* 0x000fc6000f8e02ff */
[----:B------:R-:W-:Y:S01]  /*1f2e0*/  STL [R1+0x5f0], R25 ;  /* 0x0005f01901007387 */ /* 0x000fe20000100800 */
[----:B------:R-:W-:-:S03]  /*1f2f0*/  IMAD R21, R4, UR77, RZ ;  /* 0x0000004d04157c24 */ /* 0x000fc6000f8e02ff */
[----:B------:R-:W-:Y:S01]  /*1f300*/  STL [R1+0x5fc], R24 ;  /* 0x0005fc1801007387 */ /* 0x000fe20000100800 */
[----:B------:R-:W-:-:S03]  /*1f310*/  IMAD R4, R20, UR77, RZ ;  /* 0x0000004d14047c24 */ /* 0x000fc6000f8e02ff */
[----:B------:R-:W-:Y:S04]  /*1f320*/  STL [R1+0x604], R23 ;  /* 0x0006041701007387 */ /* 0x000fe80000100800 */
[----:B------:R-:W-:Y:S04]  /*1f330*/  STL [R1+0x610], R22 ;  /* 0x0006101601007387 */ /* 0x000fe80000100800 */
[----:B------:R0:W-:Y:S04]  /*1f340*/  STL [R1+0x61c], R3 ;  /* 0x00061c0301007387 */ /* 0x0001e80000100800 */
[----:B------:R-:W-:Y:S01]  /*1f350*/  STL [R1+0x624], R21 ;  /* 0x0006241501007387 */ /* 0x000fe20000100800 */
[----:B0-----:R-:W-:-:S03]  /*1f360*/  IMAD R3, R5, UR77, RZ ;  /* 0x0000004d05037c24 */ /* 0x001fc6000f8e02ff */
[----:B------:R0:W-:Y:S01]  /*1f370*/  STL [R1+0x630], R4 ;  /* 0x0006300401007387 */ /* 0x0001e20000100800 */
[----:B------:R-:W-:-:S03]  /*1f380*/  IMAD R5, R6, UR77, RZ ;  /* 0x0000004d06057c24 */ /* 0x000fc6000f8e02ff */
[----:B------:R1:W-:Y:S01]  /*1f390*/  STL [R1+0x638], R3 ;  /* 0x0006380301007387 */ /* 0x0003e20000100800 */
[----:B0-----:R-:W-:-:S03]  /*1f3a0*/  IMAD R4, R7, UR77, RZ ;  /* 0x0000004d07047c24 */ /* 0x001fc6000f8e02ff */
[----:B------:R0:W-:Y:S01]  /*1f3b0*/  STL [R1+0x644], R5 ;  /* 0x0006440501007387 */ /* 0x0001e20000100800 */
[----:B-1----:R-:W-:-:S03]  /*1f3c0*/  IMAD R3, R8, UR77, RZ ;  /* 0x0000004d08037c24 */ /* 0x002fc6000f8e02ff */
[----:B------:R1:W-:Y:S04]  /*1f3d0*/  STL [R1+0x648], R4 ;  /* 0x0006480401007387 */ /* 0x0003e80000100800 */
[----:B------:R1:W-:Y:S01]  /*1f3e0*/  STL [R1+0x654], R3 ;  /* 0x0006540301007387 */ /* 0x0003e20000100800 */
[----:B0-----:R-:W-:Y:S02]  /*1f3f0*/  IMAD R5, R9, UR77, RZ ;  /* 0x0000004d09057c24 */ /* 0x001fe4000f8e02ff */
[----:B-1----:R-:W-:-:S03]  /*1f400*/  IMAD R4, R10, UR77, RZ ;  /* 0x0000004d0a047c24 */ /* 0x002fc6000f8e02ff */
[----:B------:R0:W-:Y:S01]  /*1f410*/  STL [R1+0x65c], R5 ;  /* 0x00065c0501007387 */ /* 0x0001e20000100800 */
[----:B------:R-:W-:-:S03]  /*1f420*/  IMAD R3, R11, UR77, RZ ;  /* 0x0000004d0b037c24 */ /* 0x000fc6000f8e02ff */
        /* <DEDUP_REMOVED lines=10> */
[----:B------:R-:W-:Y:S01]  /*1f4d0*/  STL [R1+0x680], R5 ;  /* 0x0006800501007387 */ /* 0x000fe20000100800 */
[----:B------:R-:W-:-:S03]  /*1f4e0*/  IMAD R3, R17, UR77, RZ ;  /* 0x0000004d11037c24 */ /* 0x000fc6000f8e02ff */
[----:B------:R-:W5:Y:S04]  /*1f4f0*/  LDL.LU R29, [R1+0x1b8] ;  /* 0x0001b800011d7983 */ /* 0x000f680000300800 */
[----:B------:R2:W-:Y:S04]  /*1f500*/  STL [R1+0x688], R4 ;  /* 0x0006880401007387 */ /* 0x0005e80000100800 */
[----:B------:R3:W-:Y:S04]  /*1f510*/  STL [R1+0x68c], R3 ;  /* 0x00068c0301007387 */ /* 0x0007e80000100800 */
[----:B------:R-:W5:Y:S04]  /*1f520*/  LDL.LU R26, [R1+0x198] ;  /* 0x00019800011a7983 */ /* 0x000f680000300800 */
[----:B------:R-:W5:Y:S04]  /*1f530*/  LDL.LU R25, [R1+0x194] ;  /* 0x0001940001197983 */ /* 0x000f680000300800 */
[----:B------:R-:W5:Y:S01]  /*1f540*/  LDL R24, [R1+0x548] ;  /* 0x0005480001187983 */ /* 0x000f620000100800 */
[----:B--2---:R-:W-:-:S05]  /*1f550*/  IMAD R4, R18, UR77, RZ ;  /* 0x0000004d12047c24 */ /* 0x004fca000f8e02ff */
[----:B------:R-:W-:Y:S04]  /*1f560*/  STL [R1+0x6a0], R4 ;  /* 0x0006a00401007387 */ /* 0x000fe80000100800 */
[----:B------:R-:W2:Y:S01]  /*1f570*/  LDL R23, [R1+0x544] ;  /* 0x0005440001177983 */ /* 0x000ea20000100800 */
[----:B---3--:R-:W-:-:S05]  /*1f580*/  IMAD R3, R19, UR77, RZ ;  /* 0x0000004d13037c24 */ /* 0x008fca000f8e02ff */
[----:B------:R0:W-:Y:S04]  /*1f590*/  STL [R1+0x6a4], R3 ;  /* 0x0006a40301007387 */ /* 0x0001e80000100800 */
[----:B------:R-:W3:Y:S04]  /*1f5a0*/  LDL R22, [R1+0x540] ;  /* 0x0005400001167983 */ /* 0x000ee80000100800 */
[----:B------:R-:W3:Y:S04]  /*1f5b0*/  LDL R21, [R1+0x53c] ;  /* 0x00053c0001157983 */ /* 0x000ee80000100800 */
[----:B0-----:R-:W3:Y:S04]  /*1f5c0*/  LDL R3, [R1+0x538] ;  /* 0x0005380001037983 */ /* 0x001ee80000100800 */
[----:B------:R-:W3:Y:S04]  /*1f5d0*/  LDL R4, [R1+0x534] ;  /* 0x0005340001047983 */ /* 0x000ee80000100800 */
        /* <DEDUP_REMOVED lines=13> */
[----:B------:R-:W3:Y:S01]  /*1f6b0*/  LDL R17, [R1+0x4fc] ;  /* 0x0004fc0001117983 */ /* 0x000ee20000100800 */
[----:B----4-:R-:W-:-:S02]  /*1f6c0*/  IMAD R28, R28, UR77, RZ ;  /* 0x0000004d1c1c7c24 */ /* 0x010fc4000f8e02ff */
[----:B-----5:R-:W-:Y:S01]  /*1f6d0*/  IMAD R27, R27, UR77, RZ ;  /* 0x0000004d1b1b7c24 */ /* 0x020fe2000f8e02ff */
[----:B------:R-:W4:Y:S04]  /*1f6e0*/  LDL R18, [R1+0x4f8] ;  /* 0x0004f80001127983 */ /* 0x000f280000100800 */
[----:B------:R-:W5:Y:S04]  /*1f6f0*/  LDL R19, [R1+0x4f4] ;  /* 0x0004f40001137983 */ /* 0x000f680000100800 */
[----:B------:R-:W-:Y:S04]  /*1f700*/  STL [R1+0x694], R28 ;  /* 0x0006941c01007387 */ /* 0x000fe80000100800 */
[----:B------:R0:W-:Y:S04]  /*1f710*/  STL [R1+0x7508], R28 ;  /* 0x0075081c01007387 */ /* 0x0001e80000100800 */
[----:B------:R-:W-:Y:S04]  /*1f720*/  STL [R1+0x698], R27 ;  /* 0x0006981b01007387 */ /* 0x000fe80000100800 */
[----:B------:R1:W-:Y:S01]  /*1f730*/  STL [R1+0x750c], R27 ;  /* 0x00750c1b01007387 */ /* 0x0003e20000100800 */
[----:B0-----:R-:W-:-:S05]  /*1f740*/  IMAD R28, R29, UR77, RZ ;  /* 0x0000004d1d1c7c24 */ /* 0x001fca000f8e02ff */
[----:B------:R-:W-:Y:S01]  /*1f750*/  STL [R1+0x6ac], R28 ;  /* 0x0006ac1c01007387 */ /* 0x000fe20000100800 */
[----:B-1----:R-:W-:Y:S01]  /*1f760*/  IMAD R27, R26, UR77, RZ ;  /* 0x0000004d1a1b7c24 */ /* 0x002fe2000f8e02ff */
[----:B------:R-:W-:Y:S01]  /*1f770*/  SHF.R.S32.HI R26, RZ, 0x1f, R0 ;  /* 0x0000001fff1a7819 */ /* 0x000fe20000011400 */
[----:B------:R-:W-:-:S03]  /*1f780*/  IMAD R25, R25, UR77, RZ ;  /* 0x0000004d19197c24 */ /* 0x000fc6000f8e02ff */
[----:B------:R-:W-:Y:S04]  /*1f790*/  STL [R1+0x6b4], R27 ;  /* 0x0006b41b01007387 */ /* 0x000fe80000100800 */
[----:B------:R0:W-:Y:S04]  /*1f7a0*/  STL [R1+0x7510], R0 ;  /* 0x0075100001007387 */ /* 0x0001e80000100800 */
[----:B------:R1:W-:Y:S04]  /*1f7b0*/  STL [R1+0x6bc], R25 ;  /* 0x0006bc1901007387 */ /* 0x0003e80000100800 */
[----:B------:R-:W-:Y:S01]  /*1f7c0*/  STL [R1+0x450], R26 ;  /* 0x0004501a01007387 */ /* 0x000fe20000100800 */
[----:B0-----:R-:W-:-:S03]  /*1f7d0*/  SHF.R.S32.HI R0, RZ, 0x1f, R24 ;  /* 0x0000001fff007819 */ /* 0x001fc60000011418 */
[----:B------:R2:W-:Y:S01]  /*1f7e0*/  STL [R1+0x7514], R2 ;  /* 0x0075140201007387 */ /* 0x0005e20000100800 */
[----:B-1----:R-:W-:-:S05]  /*1f7f0*/  SHF.R.S32.HI R25, RZ, 0x1f, R2 ;  /* 0x0000001fff197819 */ /* 0x002fca0000011402 */
[----:B------:R-:W-:Y:S04]  /*1f800*/  STL [R1+0x448], R25 ;  /* 0x0004481901007387 */ /* 0x000fe80000100800 */
[----:B------:R0:W-:Y:S01]  /*1f810*/  STL [R1+0x444], R0 ;  /* 0x0004440001007387 */ /* 0x0001e20000100800 */
[----:B--2---:R-:W-:-:S05]  /*1f820*/  SHF.R.S32.HI R2, RZ, 0x1f, R23 ;  /* 0x0000001fff027819 */ /* 0x004fca0000011417 */
[----:B------:R1:W-:Y:S01]  /*1f830*/  STL [R1+0x440], R2 ;  /* 0x0004400201007387 */ /* 0x0003e20000100800 */
[----:B---3--:R-:W-:Y:S02]  /*1f840*/  SHF.R.S32.HI R22, RZ, 0x1f, R22 ;  /* 0x0000001fff167819 */ /* 0x008fe40000011416 */
[----:B0-----:R-:W-:-:S03]  /*1f850*/  SHF.R.S32.HI R0, RZ, 0x1f, R21 ;  /* 0x0000001fff007819 */ /* 0x001fc60000011415 */
[----:B------:R-:W-:Y:S01]  /*1f860*/  STL [R1+0x43c], R22 ;  /* 0x00043c1601007387 */ /* 0x000fe20000100800 */
[----:B-1----:R-:W-:-:S03]  /*1f870*/  SHF.R.S32.HI R2, RZ, 0x1f, R3 ;  /* 0x0000001fff027819 */ /* 0x002fc60000011403 */
[----:B------:R0:W-:Y:S01]  /*1f880*/  STL [R1+0x438], R0 ;  /* 0x0004380001007387 */ /* 0x0001e20000100800 */
[----:B------:R-:W-:-:S03]  /*1f890*/  SHF.R.S32.HI R3, RZ, 0x1f, R4 ;  /* 0x0000001fff037819 */ /* 0x000fc60000011404 */
[----:B------:R1:W-:Y:S01]  /*1f8a0*/  STL [R1+0x434], R2 ;  /* 0x0004340201007387 */ /* 0x0003e20000100800 */
[----:B0-----:R-:W-:-:S03]  /*1f8b0*/  SHF.R.S32.HI R0, RZ, 0x1f, R20 ;  /* 0x0000001fff007819 */ /* 0x001fc60000011414 */
[----:B------:R0:W-:Y:S01]  /*1f8c0*/  STL [R1+0x430], R3 ;  /* 0x0004300301007387 */ /* 0x0001e20000100800 */
[----:B-1----:R-:W-:-:S03]  /*1f8d0*/  SHF.R.S32.HI R2, RZ, 0x1f, R5 ;  /* 0x0000001fff027819 */ /* 0x002fc60000011405 */
[----:B------:R1:W-:Y:S04]  /*1f8e0*/  STL [R1+0x42c], R0 ;  /* 0x00042c0001007387 */ /* 0x0003e80000100800 */
[----:B------:R2:W-:Y:S01]  /*1f8f0*/  STL [R1+0x428], R2 ;  /* 0x0004280201007387 */ /* 0x0005e20000100800 */
[----:B0-----:R-:W-:Y:S02]  /*1f900*/  SHF.R.S32.HI R3, RZ, 0x1f, R6 ;  /* 0x0000001fff037819 */ /* 0x001fe40000011406 */
[----:B-1----:R-:W-:-:S03]  /*1f910*/  SHF.R.S32.HI R0, RZ, 0x1f, R7 ;  /* 0x0000001fff007819 */ /* 0x002fc60000011407 */
[----:B------:R0:W-:Y:S01]  /*1f920*/  STL [R1+0x424], R3 ;  /* 0x0004240301007387 */ /* 0x0001e20000100800 */
[----:B--2---:R-:W-:-:S03]  /*1f930*/  SHF.R.S32.HI R2, RZ, 0x1f, R8 ;  /* 0x0000001fff027819 */ /* 0x004fc60000011408 */
        /* <DEDUP_REMOVED lines=16> */
[----:B------:R-:W-:Y:S01]  /*1fa40*/  STL [R1+0x400], R3 ;  /* 0x0004000301007387 */ /* 0x000fe20000100800 */
[----:B--2---:R-:W-:-:S03]  /*1fa50*/  SHF.R.S32.HI R2, RZ, 0x1f, R17 ;  /* 0x0000001fff027819 */ /* 0x004fc60000011411 */
[----:B------:R-:W-:Y:S04]  /*1fa60*/  STL [R1+0x3fc], R0 ;  /* 0x0003fc0001007387 */ /* 0x000fe80000100800 */
[----:B------:R0:W-:Y:S04]  /*1fa70*/  STL [R1+0x3f8], R2 ;  /* 0x0003f80201007387 */ /* 0x0001e80000100800 */
[----:B0-----:R-:W2:Y:S01]  /*1fa80*/  LDL R2, [R1+0x4e8] ;  /* 0x0004e80001027983 */ /* 0x001ea20000100800 */
[----:B----4-:R-:W-:Y:S02]  /*1fa90*/  SHF.R.S32.HI R3, RZ, 0x1f, R18 ;  /* 0x0000001fff037819 */ /* 0x010fe40000011412 */
[----:B-----5:R-:W-:-:S03]  /*1faa0*/  SHF.R.S32.HI R0, RZ, 0x1f, R19 ;  /* 0x0000001fff007819 */ /* 0x020fc60000011413 */
[----:B------:R-:W-:Y:S04]  /*1fab0*/  STL [R1+0x3f4], R3 ;  /* 0x0003f40301007387 */ /* 0x000fe80000100800 */
[----:B--2---:R0:W-:Y:S04]  /*1fac0*/  STL [R1+0x75e4], R2 ;  /* 0x0075e40201007387 */ /* 0x0041e80000100800 */
[----:B------:R1:W-:Y:S04]  /*1fad0*/  STL [R1+0x3f0], R0 ;  /* 0x0003f00001007387 */ /* 0x0003e80000100800 */
[----:B0-----:R-:W2:Y:S04]  /*1fae0*/  LDL R2, [R1+0x4ec] ;  /* 0x0004ec0001027983 */ /* 0x001ea80000100800 */
[----:B--2---:R0:W-:Y:S04]  /*1faf0*/  STL [R1+0x75e8], R2 ;  /* 0x0075e80201007387 */ /* 0x0041e80000100800 */
[----:B-1----:R-:W2:Y:S04]  /*1fb00*/  LDL R0, [R1+0x4e4] ;  /* 0x0004e40001007983 */ /* 0x002ea80000100800 */
[----:B------:R-:W3:Y:S04]  /*1fb10*/  LDL R27, [R1+0x4e0] ;  /* 0x0004e000011b7983 */ /* 0x000ee80000100800 */
[----:B0-----:R-:W4:Y:S04]  /*1fb20*/  LDL R2, [R1+0x4f0] ;  /* 0x0004f00001027983 */ /* 0x001f280000100800 */
[----:B------:R-:W5:Y:S04]  /*1fb30*/  LDL R28, [R1+0x4dc] ;  /* 0x0004dc00011c7983 */ /* 0x000f680000100800 */
[----:B------:R-:W2:Y:S04]  /*1fb40*/  LDL R29, [R1+0x4d8] ;  /* 0x0004d800011d7983 */ /* 0x000ea80000100800 */
        /* <DEDUP_REMOVED lines=23> */
[----:B------:R-:W2:Y:S01]  /*1fcc0*/  LDL R19, [R1+0x158] ;  /* 0x0001580001137983 */ /* 0x000ea20000100800 */
[----:B----4-:R-:W-:-:S05]  /*1fcd0*/  SHF.R.S32.HI R2, RZ, 0x1f, R2 ;  /* 0x0000001fff027819 */ /* 0x010fca0000011402 */
[----:B------:R0:W-:Y:S04]  /*1fce0*/  STL [R1+0x3ec], R2 ;  /* 0x0003ec0201007387 */ /* 0x0001e80000100800 */
[----:B0-----:R-:W4:Y:S02]  /*1fcf0*/  LDL.LU R2, [R1+0x75e8] ;  /* 0x0075e80001027983 */ /* 0x001f240000300800 */
[----:B----4-:R-:W-:-:S05]  /*1fd00*/  SHF.R.S32.HI R2, RZ, 0x1f, R2 ;  /* 0x0000001fff027819 */ /* 0x010fca0000011402 */
[----:B------:R0:W-:Y:S04]  /*1fd10*/  STL [R1+0x3e8], R2 ;  /* 0x0003e80201007387 */ /* 0x0001e80000100800 */
[----:B0-----:R-:W4:Y:S01]  /*1fd20*/  LDL.LU R2, [R1+0x75e4] ;  /* 0x0075e40001027983 */ /* 0x001f220000300800 */
[----:B--2---:R-:W-:Y:S02]  /*1fd30*/  SHF.R.S32.HI R0, RZ, 0x1f, R0 ;  /* 0x0000001fff007819 */ /* 0x004fe40000011400 */
[----:B------:R-:W-:Y:S02]  /*1fd40*/  SHF.R.S32.HI R25, RZ, 0x1f, R25 ;  /* 0x0000001fff197819 */ /* 0x000fe40000011419 */
[----:B------:R-:W-:Y:S02]  /*1fd50*/  SHF.R.S32.HI R22, RZ, 0x1f, R22 ;  /* 0x0000001fff167819 */ /* 0x000fe40000011416 */
[----:B----4-:R-:W-:-:S05]  /*1fd60*/  SHF.R.S32.HI R2, RZ, 0x1f, R2 ;  /* 0x0000001fff027819 */ /* 0x010fca0000011402 */
[----:B------:R3:W-:Y:S04]  /*1fd70*/  STL [R1+0x3e4], R2 ;  /* 0x0003e40201007387 */ /* 0x0007e80000100800 */
[----:B------:R0:W-:Y:S01]  /*1fd80*/  STL [R1+0x3e0], R0 ;  /* 0x0003e00001007387 */ /* 0x0001e20000100800 */
[----:B---3--:R-:W-:Y:S02]  /*1fd90*/  SHF.R.S32.HI R2, RZ, 0x1f, R27 ;  /* 0x0000001fff027819 */ /* 0x008fe4000001141b */
[----:B-----5:R-:W-:Y:S02]  /*1fda0*/  SHF.R.S32.HI R27, RZ, 0x1f, R28 ;  /* 0x0000001fff1b7819 */ /* 0x020fe4000001141c */
[----:B0-----:R-:W-:Y:S01]  /*1fdb0*/  SHF.R.S32.HI R0, RZ, 0x1f, R29 ;  /* 0x0000001fff007819 */ /* 0x001fe2000001141d */
[----:B------:R0:W-:Y:S04]  /*1fdc0*/  STL [R1+0x3dc], R2 ;  /* 0x0003dc0201007387 */ /* 0x0001e80000100800 */
[----:B------:R-:W-:Y:S01]  /*1fdd0*/  STL [R1+0x3d8], R27 ;  /* 0x0003d81b01007387 */ /* 0x000fe20000100800 */
[----:B0-----:R-:W-:-:S03]  /*1fde0*/  SHF.R.S32.HI R2, RZ, 0x1f, R26 ;  /* 0x0000001fff027819 */ /* 0x001fc6000001141a */
[----:B------:R0:W-:Y:S04]  /*1fdf0*/  STL [R1+0x3d4], R0 ;  /* 0x0003d40001007387 */ /* 0x0001e80000100800 */
[----:B------:R1:W-:Y:S01]  /*1fe00*/  STL [R1+0x3d0], R2 ;  /* 0x0003d00201007387 */ /* 0x0003e20000100800 */
[----:B0-----:R-:W-:-:S03]  /*1fe10*/  SHF.R.S32.HI R0, RZ, 0x1f, R24 ;  /* 0x0000001fff007819 */ /* 0x001fc60000011418 */
[----:B------:R-:W-:Y:S01]  /*1fe20*/  STL [R1+0x3cc], R25 ;  /* 0x0003cc1901007387 */ /* 0x000fe20000100800 */
[----:B-1----:R-:W-:-:S03]  /*1fe30*/  SHF.R.S32.HI R2, RZ, 0x1f, R23 ;  /* 0x0000001fff027819 */ /* 0x002fc60000011417 */
[----:B------:R0:W-:Y:S04]  /*1fe40*/  STL [R1+0x3c8], R0 ;  /* 0x0003c80001007387 */ /* 0x0001e80000100800 */
[----:B------:R1:W-:Y:S01]  /*1fe50*/  STL [R1+0x3c4], R2 ;  /* 0x0003c40201007387 */ /* 0x0003e20000100800 */
        /* <DEDUP_REMOVED lines=36> */
[----:B------:R-:W-:Y:S02]  /*200a0*/  SHF.R.S32.HI R3, RZ, 0x1f, R18 ;  /* 0x0000001fff037819 */ /* 0x000fe40000011412 */
[----:B------:R-:W-:-:S03]  /*200b0*/  SHF.R.S32.HI R0, RZ, 0x1f, R19 ;  /* 0x0000001fff007819 */ /* 0x000fc60000011413 */
        /* <DEDUP_REMOVED lines=41> */
[----:B---3--:R-:W-:Y:S02]  /*20350*/  SHF.R.S32.HI R27, RZ, 0x1f, R27 ;  /* 0x0000001fff1b7819 */ /* 0x008fe4000001141b */
[----:B------:R-:W-:Y:S02]  /*20360*/  SHF.R.S32.HI R26, RZ, 0x1f, R26 ;  /* 0x0000001fff1a7819 */ /* 0x000fe4000001141a */
[----:B------:R-:W-:-:S02]  /*20370*/  SHF.R.S32.HI R23, RZ, 0x1f, R23 ;  /* 0x0000001fff177819 */ /* 0x000fc40000011417 */
[----:B------:R-:W-:Y:S02]  /*20380*/  SHF.R.S32.HI R3, RZ, 0x1f, R3 ;  /* 0x0000001fff037819 */ /* 0x000fe40000011403 */
[----:B----4-:R-:W-:-:S05]  /*20390*/  SHF.R.S32.HI R2, RZ, 0x1f, R2 ;  /* 0x0000001fff027819 */ /* 0x010fca0000011402 */
[----:B------:R5:W-:Y:S04]  /*203a0*/  STL [R1+0x368], R2 ;  /* 0x0003680201007387 */ /* 0x000be80000100800 */
[----:B------:R0:W-:Y:S01]  /*203b0*/  STL [R1+0x364], R0 ;  /* 0x0003640001007387 */ /* 0x0001e20000100800 */
[----:B-----5:R-:W-:-:S03]  /*203c0*/  SHF.R.S32.HI R2, RZ, 0x1f, R28 ;  /* 0x0000001fff027819 */ /* 0x020fc6000001141c */
        /* <DEDUP_REMOVED lines=12> */
[----:B------:R0:W-:Y:S04]  /*20490*/  STL [R1+0x344], R2 ;  /* 0x0003440201007387 */ /* 0x0001e80000100800 */
        /* <DEDUP_REMOVED lines=37> */
[----:B------:R-:W-:Y:S04]  /*206f0*/  STL [R1+0x2f8], R0 ;  /* 0x0002f80001007387 */ /* 0x000fe80000100800 */
[----:B0-----:R-:W2:Y:S04]  /*20700*/  LDL R3, [R1+0xd4] ;  /* 0x0000d40001037983 */ /* 0x001ea80000100800 */
[----:B--2---:R0:W-:Y:S04]  /*20710*/  STL [R1+0x75d8], R3 ;  /* 0x0075d80301007387 */ /* 0x0041e80000100800 */
[----:B------:R-:W2:Y:S04]  /*20720*/  LDL R4, [R1+0xcc] ;  /* 0x0000cc0001047983 */ /* 0x000ea80000100800 */
        /* <DEDUP_REMOVED lines=36> */
[----:B-----5:R-:W-:Y:S02]  /*20970*/  SHF.R.S32.HI R6, RZ, 0x1f, R6 ;  /* 0x0000001fff067819 */ /* 0x020fe40000011406 */
[----:B------:R-:W-:-:S02]  /*20980*/  SHF.R.S32.HI R7, RZ, 0x1f, R7 ;  /* 0x0000001fff077819 */ /* 0x000fc40000011407 */
[----:B------:R-:W-:Y:S02]  /*20990*/  SHF.R.S32.HI R8, RZ, 0x1f, R8 ;  /* 0x0000001fff087819 */ /* 0x000fe40000011408 */
[----:B------:R-:W-:Y:S02]  /*209a0*/  SHF.R.S32.HI R9, RZ, 0x1f, R9 ;  /* 0x0000001fff097819 */ /* 0x000fe40000011409 */
[----:B------:R-:W-:Y:S02]  /*209b0*/  SHF.R.S32.HI R10, RZ, 0x1f, R10 ;  /* 0x0000001fff0a7819 */ /* 0x000fe4000001140a */
[----:B------:R-:W-:Y:S02]  /*209c0*/  SHF.R.S32.HI R11, RZ, 0x1f, R11 ;  /* 0x0000001fff0b7819 */ /* 0x000fe4000001140b */
[----:B------:R-:W-:Y:S02]  /*209d0*/  SHF.R.S32.HI R12, RZ, 0x1f, R12 ;  /* 0x0000001fff0c7819 */ /* 0x000fe4000001140c */
[----:B------:R-:W-:-:S02]  /*209e0*/  SHF.R.S32.HI R13, RZ, 0x1f, R13 ;  /* 0x0000001fff0d7819 */ /* 0x000fc4000001140d */
[----:B------:R-:W-:Y:S02]  /*209f0*/  SHF.R.S32.HI R14, RZ, 0x1f, R14 ;  /* 0x0000001fff0e7819 */ /* 0x000fe4000001140e */
[----:B------:R-:W-:Y:S02]  /*20a00*/  SHF.R.S32.HI R15, RZ, 0x1f, R15 ;  /* 0x0000001fff0f7819 */ /* 0x000fe4000001140f */
[----:B------:R-:W-:Y:S02]  /*20a10*/  SHF.R.S32.HI R16, RZ, 0x1f, R16 ;  /* 0x0000001fff107819 */ /* 0x000fe40000011410 */
[----:B------:R-:W-:Y:S02]  /*20a20*/  SHF.R.S32.HI R17, RZ, 0x1f, R17 ;  /* 0x0000001fff117819 */ /* 0x000fe40000011411 */
[----:B------:R-:W-:Y:S02]  /*20a30*/  SHF.R.S32.HI R18, RZ, 0x1f, R18 ;  /* 0x0000001fff127819 */ /* 0x000fe40000011412 */
[----:B------:R-:W-:-:S02]  /*20a40*/  SHF.R.S32.HI R19, RZ, 0x1f, R19 ;  /* 0x0000001fff137819 */ /* 0x000fc40000011413 */
[----:B----4-:R-:W-:-:S05]  /*20a50*/  SHF.R.S32.HI R3, RZ, 0x1f, R3 ;  /* 0x0000001fff037819 */ /* 0x010fca0000011403 */
        /* <DEDUP_REMOVED lines=11> */
[----:B0-----:R-:W2:Y:S04]  /*20b10*/  LDL.LU R8, [R1+0x75bc] ;  /* 0x0075bc0001087983 */ /* 0x001ea80000300800 */
[----:B------:R0:W-:Y:S04]  /*20b20*/  STL [R1+0x2d4], R9 ;  /* 0x0002d40901007387 */ /* 0x0001e80000100800 */
[----:B0-----:R-:W3:Y:S04]  /*20b30*/  LDL.LU R9, [R1+0x75b8] ;  /* 0x0075b80001097983 */ /* 0x001ee80000300800 */
[----:B------:R0:W-:Y:S04]  /*20b40*/  STL [R1+0x2d0], R10 ;  /* 0x0002d00a01007387 */ /* 0x0001e80000100800 */
[----:B0-----:R-:W3:Y:S04]  /*20b50*/  LDL.LU R10, [R1+0x75b4] ;  /* 0x0075b400010a7983 */ /* 0x001ee80000300800 */
[----:B------:R0:W-:Y:S04]  /*20b60*/  STL [R1+0x2cc], R11 ;  /* 0x0002cc0b01007387 */ /* 0x0001e80000100800 */
[----:B0-----:R-:W3:Y:S04]  /*20b70*/  LDL.LU R11, [R1+0x75b0] ;  /* 0x0075b000010b7983 */ /* 0x001ee80000300800 */
[----:B------:R0:W-:Y:S04]  /*20b80*/  STL [R1+0x2c8], R12 ;  /* 0x0002c80c01007387 */ /* 0x0001e80000100800 */
[----:B0-----:R-:W5:Y:S04]  /*20b90*/  LDL.LU R12, [R1+0x75ac] ;  /* 0x0075ac00010c7983 */ /* 0x001f680000300800 */
        /* <DEDUP_REMOVED lines=14> */
[----:B------:R-:W-:-:S02]  /*20c80*/  SHF.R.S32.HI R2, RZ, 0x1f, R2 ;  /* 0x0000001fff027819 */ /* 0x000fc40000011402 */
[----:B------:R-:W-:Y:S02]  /*20c90*/  SHF.R.S32.HI R0, RZ, 0x1f, R0 ;  /* 0x0000001fff007819 */ /* 0x000fe40000011400 */
[----:B------:R-:W-:Y:S01]  /*20ca0*/  SHF.R.S32.HI R27, RZ, 0x1f, R27 ;  /* 0x0000001fff1b7819 */ /* 0x000fe2000001141b */
[----:B------:R0:W-:Y:S04]  /*20cb0*/  STL [R1+0x2a8], R2 ;  /* 0x0002a80201007387 */ /* 0x0001e80000100800 */
[----:B------:R1:W-:Y:S01]  /*20cc0*/  STL [R1+0x2a4], R0 ;  /* 0x0002a40001007387 */ /* 0x0003e20000100800 */
[----:B------:R-:W-:Y:S02]  /*20cd0*/  SHF.R.S32.HI R26, RZ, 0x1f, R26 ;  /* 0x0000001fff1a7819 */ /* 0x000fe4000001141a */
[----:B0-----:R-:W-:Y:S01]  /*20ce0*/  SHF.R.S32.HI R2, RZ, 0x1f, R28 ;  /* 0x0000001fff027819 */ /* 0x001fe2000001141c */
[----:B------:R-:W-:Y:S01]  /*20cf0*/  STL [R1+0x2a0], R27 ;  /* 0x0002a01b01007387 */ /* 0x000fe20000100800 */
[----:B-1----:R-:W-:-:S03]  /*20d00*/  SHF.R.S32.HI R0, RZ, 0x1f, R29 ;  /* 0x0000001fff007819 */ /* 0x002fc6000001141d */
        /* <DEDUP_REMOVED lines=12> */
[----:B------:R-:W-:Y:S04]  /*20dd0*/  STL [R1+0x284], R2 ;  /* 0x0002840201007387 */ /* 0x000fe80000100800 */
[----:B------:R0:W-:Y:S04]  /*20de0*/  STL [R1+0x280], R0 ;  /* 0x0002800001007387 */ /* 0x0001e80000100800 */
[----:B------:R-:W-:Y:S01]  /*20df0*/  STL [R1+0x27c], R20 ;  /* 0x00027c1401007387 */ /* 0x000fe20000100800 */
[----:B----4-:R-:W-:Y:S02]  /*20e00*/  SHF.R.S32.HI R5, RZ, 0x1f, R5 ;  /* 0x0000001fff057819 */ /* 0x010fe40000011405 */
[----:B--2---:R-:W-:-:S02]  /*20e10*/  SHF.R.S32.HI R8, RZ, 0x1f, R8 ;  /* 0x0000001fff087819 */ /* 0x004fc40000011408 */
[----:B---3--:R-:W-:Y:S02]  /*20e20*/  SHF.R.S32.HI R11, RZ, 0x1f, R11 ;  /* 0x0000001fff0b7819 */ /* 0x008fe4000001140b */
[----:B-----5:R-:W-:Y:S02]  /*20e30*/  SHF.R.S32.HI R14, RZ, 0x1f, R14 ;  /* 0x0000001fff0e7819 */ /* 0x020fe4000001140e */
[----:B------:R-:W-:Y:S02]  /*20e40*/  SHF.R.S32.HI R17, RZ, 0x1f, R17 ;  /* 0x0000001fff117819 */ /* 0x000fe40000011411 */
[----:B0-----:R-:W-:Y:S02]  /*20e50*/  SHF.R.S32.HI R0, RZ, 0x1f, R18 ;  /* 0x0000001fff007819 */ /* 0x001fe40000011412 */
[----:B------:R-:W-:-:S05]  /*20e60*/  SHF.R.S32.HI R2, RZ, 0x1f, R19 ;  /* 0x0000001fff027819 */ /* 0x000fca0000011413 */
        /* <DEDUP_REMOVED lines=22> */
[----:B------:R-:W-:Y:S04]  /*20fd0*/  STL [R1+0x240], R5 ;  /* 0x0002400501007387 */ /* 0x000fe80000100800 */
[----:B------:R-:W2:Y:S01]  /*20fe0*/  LDL R29, [R1+0x4a4] ;  /* 0x0004a400011d7983 */ /* 0x000ea20000100800 */
[----:B0-----:R-:W-:-:S02]  /*20ff0*/  SHF.R.S32.HI R2, RZ, 0x1f, R4 ;  /* 0x0000001fff027819 */ /* 0x001fc40000011404 */
[----:B-1----:R-:W-:-:S03]  /*21000*/  SHF.R.S32.HI R0, RZ, 0x1f, R3 ;  /* 0x0000001fff007819 */ /* 0x002fc60000011403 */
        /* <DEDUP_REMOVED lines=33> */
[----:B------:R-:W2:Y:S01]  /*21220*/  LDL R20, [R1] ;  /* 0x0000000001147983 */ /* 0x000ea20000100800 */
        /* <DEDUP_REMOVED lines=71> */
[----:B0-----:R-:W2:Y:S01]  /*216a0*/  LDL.LU R3, [R1+0x7530] ;  /* 0x0075300001037983 */ /* 0x001ea20000300800 */
[----:B------:R-:W-:-:S02]  /*216b0*/  SHF.R.S32.HI R2, RZ, 0x1f, R2 ;  /* 0x0000001fff027819 */ /* 0x000fc40000011402 */
[----:B------:R-:W-:-:S03]  /*216c0*/  SHF.R.S32.HI R27, RZ, 0x1f, R27 ;  /* 0x0000001fff1b7819 */ /* 0x000fc6000001141b */
[----:B------:R0:W-:Y:S01]  /*216d0*/  STL [R1+0x1d4], R2 ;  /* 0x0001d40201007387 */ /* 0x0001e20000100800 */
[----:B------:R-:W-:Y:S02]  /*216e0*/  SHF.R.S32.HI R21, RZ, 0x1f, R21 ;  /* 0x0000001fff157819 */ /* 0x000fe40000011415 */
[----:B0-----:R-:W-:Y:S02]  /*216f0*/  SHF.R.S32.HI R2, RZ, 0x1f, R0 ;  /* 0x0000001fff027819 */ /* 0x001fe40000011400 */
[----:B------:R-:W-:-:S03]  /*21700*/  SHF.R.S32.HI R0, RZ, 0x1f, R28 ;  /* 0x0000001fff007819 */ /* 0x000fc6000001141c */
[----:B------:R0:W-:Y:S04]  /*21710*/  STL [R1+0x1d0], R2 ;  /* 0x0001d00201007387 */ /* 0x0001e80000100800 */
[----:B------:R-:W-:Y:S04]  /*21720*/  STL [R1+0x1cc], R27 ;  /* 0x0001cc1b01007387 */ /* 0x000fe80000100800 */
[----:B------:R1:W-:Y:S01]  /*21730*/  STL [R1+0x1c8], R0 ;  /* 0x0001c80001007387 */ /* 0x0003e20000100800 */
[----:B0-----:R-:W-:-:S05]  /*21740*/  SHF.R.S32.HI R2, RZ, 0x1f, R22 ;  /* 0x0000001fff027819 */ /* 0x001fca0000011416 */
[----:B------:R2:W-:Y:S01]  /*21750*/  STL [R1+0x1c4], R2 ;  /* 0x0001c40201007387 */ /* 0x0005e20000100800 */
[----:B-1----:R-:W-:-:S03]  /*21760*/  SHF.R.S32.HI R0, RZ, 0x1f, R20 ;  /* 0x0000001fff007819 */ /* 0x002fc60000011414 */
[----:B------:R-:W-:Y:S01]  /*21770*/  STL [R1+0x1c0], R21 ;  /* 0x0001c01501007387 */ /* 0x000fe20000100800 */
[----:B--2---:R-:W-:-:S03]  /*21780*/  SHF.R.S32.HI R2, RZ, 0x1f, R3 ;  /* 0x0000001fff027819 */ /* 0x004fc60000011403 */
[----:B------:R-:W-:Y:S04]  /*21790*/  STL [R1+0x74d4], R3 ;  /* 0x0074d40301007387 */ /* 0x000fe80000100800 */
[----:B------:R0:W-:Y:S04]  /*217a0*/  STL [R1+0x1bc], R0 ;  /* 0x0001bc0001007387 */ /* 0x0001e80000100800 */
[----:B------:R1:W-:Y:S01]  /*217b0*/  STL [R1+0x1b8], R2 ;  /* 0x0001b80201007387 */ /* 0x0003e20000100800 */
[----:B0-----:R-:W-:-:S03]  /*217c0*/  SHF.R.S32.HI R0, RZ, 0x1f, R4 ;  /* 0x0000001fff007819 */ /* 0x001fc60000011404 */
[----:B------:R-:W-:Y:S01]  /*217d0*/  STL [R1+0x74d0], R4 ;  /* 0x0074d00401007387 */ /* 0x000fe20000100800 */
[----:B-1----:R-:W-:-:S03]  /*217e0*/  SHF.R.S32.HI R2, RZ, 0x1f, R5 ;  /* 0x0000001fff027819 */ /* 0x002fc60000011405 */
[----:B------:R0:W-:Y:S04]  /*217f0*/  STL [R1+0x1b4], R0 ;  /* 0x0001b40001007387 */ /* 0x0001e80000100800 */
[----:B------:R-:W-:Y:S04]  /*21800*/  STL [R1+0x74cc], R5 ;  /* 0x0074cc0501007387 */ /* 0x000fe80000100800 */
[----:B------:R1:W-:Y:S01]  /*21810*/  STL [R1+0x1b0], R2 ;  /* 0x0001b00201007387 */ /* 0x0003e20000100800 */
[----:B0-----:R-:W-:-:S03]  /*21820*/  SHF.R.S32.HI R0, RZ, 0x1f, R6 ;  /* 0x0000001fff007819 */ /* 0x001fc60000011406 */
[----:B------:R-:W-:Y:S04]  /*21830*/  STL [R1+0x74c8], R6 ;  /* 0x0074c80601007387 */ /* 0x000fe80000100800 */
[----:B------:R0:W-:Y:S01]  /*21840*/  STL [R1+0x1ac], R0 ;  /* 0x0001ac0001007387 */ /* 0x0001e20000100800 */
[----:B-1----:R-:W-:-:S03]  /*21850*/  SHF.R.S32.HI R2, RZ, 0x1f, R7 ;  /* 0x0000001fff027819 */ /* 0x002fc60000011407 */
        /* <DEDUP_REMOVED lines=21> */
[----:B------:R-:W2:Y:S04]  /*219b0*/  LDL R6, [R1+0x570] ;  /* 0x0005700001067983 */ /* 0x000ea80000100800 */
[----:B------:R-:W-:Y:S01]  /*219c0*/  STL [R1+0x74e8], R14 ;  /* 0x0074e80e01007387 */ /* 0x000fe20000100800 */
[----:B-1----:R-:W-:-:S03]  /*219d0*/  SHF.R.S32.HI R2, RZ, 0x1f, R15 ;  /* 0x0000001fff027819 */ /* 0x002fc6000001140f */
[----:B------:R0:W-:Y:S04]  /*219e0*/  STL [R1+0x550], R0 ;  /* 0x0005500001007387 */ /* 0x0001e80000100800 */
[----:B------:R1:W-:Y:S01]  /*219f0*/  STL [R1+0x74ec], R15 ;  /* 0x0074ec0f01007387 */ /* 0x0003e20000100800 */
[----:B0-----:R-:W-:-:S03]  /*21a00*/  SHF.R.S32.HI R0, RZ, 0x1f, R16 ;  /* 0x0000001fff007819 */ /* 0x001fc60000011410 */
[----:B------:R-:W-:Y:S04]  /*21a10*/  STL [R1+0x55c], R2 ;  /* 0x00055c0201007387 */ /* 0x000fe80000100800 */
[----:B------:R-:W3:Y:S04]  /*21a20*/  LDL R22, [R1+0x56c] ;  /* 0x00056c0001167983 */ /* 0x000ee80000100800 */
[----:B------:R-:W4:Y:S04]  /*21a30*/  LDL R21, [R1+0x568] ;  /* 0x0005680001157983 */ /* 0x000f280000100800 */
[----:B------:R0:W-:Y:S04]  /*21a40*/  STL [R1+0x574], R0 ;  /* 0x0005740001007387 */ /* 0x0001e80000100800 */
[----:B------:R-:W5:Y:S04]  /*21a50*/  LDL R20, [R1+0x564] ;  /* 0x0005640001147983 */ /* 0x000f680000100800 */
[----:B-1----:R-:W5:Y:S01]  /*21a60*/  LDL R15, [R1+0x5a4] ;  /* 0x0005a400010f7983 */ /* 0x002f620000100800 */
[----:B0-----:R-:W-:-:S03]  /*21a70*/  SHF.R.S32.HI R0, RZ, 0x1f, R17 ;  /* 0x0000001fff007819 */ /* 0x001fc60000011411 */
[----:B------:R-:W5:Y:S04]  /*21a80*/  LDL R14, [R1+0x5b0] ;  /* 0x0005b000010e7983 */ /* 0x000f680000100800 */
[----:B------:R-:W5:Y:S04]  /*21a90*/  LDL R13, [R1+0x5b8] ;  /* 0x0005b800010d7983 */ /* 0x000f680000100800 */
[----:B------:R-:W5:Y:S04]  /*21aa0*/  LDL R12, [R1+0x5c4] ;  /* 0x0005c400010c7983 */ /* 0x000f680000100800 */
[----:B------:R-:W5:Y:S04]  /*21ab0*/  LDL R5, [R1+0x5cc] ;  /* 0x0005cc0001057983 */ /* 0x000f680000100800 */
[----:B------:R-:W5:Y:S04]  /*21ac0*/  LDL R4, [R1+0x5d8] ;  /* 0x0005d80001047983 */ /* 0x000f680000100800 */
[----:B------:R-:W5:Y:S04]  /*21ad0*/  LDL R3, [R1+0x5e0] ;  /* 0x0005e00001037983 */ /* 0x000f680000100800 */
[----:B------:R0:W-:Y:S01]  /*21ae0*/  STL [R1+0x74f0], R16 ;  /* 0x0074f01001007387 */ /* 0x0001e20000100800 */
[----:B------:R-:W-:-:S03]  /*21af0*/  SHF.R.S32.HI R7, RZ, 0x1f, R19 ;  /* 0x0000001fff077819 */ /* 0x000fc60000011413 */
[----:B0-----:R-:W5:Y:S04]  /*21b00*/  LDL R16, [R1+0x598] ;  /* 0x0005980001107983 */ /* 0x001f680000100800 */
[----:B------:R0:W-:Y:S04]  /*21b10*/  STL [R1+0x74f4], R17 ;  /* 0x0074f41101007387 */ /* 0x0001e80000100800 */
[----:B0-----:R-:W5:Y:S04]  /*21b20*/  LDL R17, [R1+0x590] ;  /* 0x0005900001117983 */ /* 0x001f680000100800 */
[----:B------:R0:W-:Y:S04]  /*21b30*/  STL [R1+0x588], R0 ;  /* 0x0005880001007387 */ /* 0x0001e80000100800 */
[----:B------:R-:W5:Y:S04]  /*21b40*/  LDL R11, [R1+0x5ec] ;  /* 0x0005ec00010b7983 */ /* 0x000f680000100800 */
[----:B------:R-:W5:Y:S01]  /*21b50*/  LDL R10, [R1+0x5f4] ;  /* 0x0005f400010a7983 */ /* 0x000f620000100800 */
[----:B0-----:R-:W-:-:S05]  /*21b60*/  SHF.R.S32.HI R0, RZ, 0x1f, R18 ;  /* 0x0000001fff007819 */ /* 0x001fca0000011412 */
[----:B------:R0:W-:Y:S04]  /*21b70*/  STL [R1+0x59c], R0 ;  /* 0x00059c0001007387 */ /* 0x0001e80000100800 */
[----:B------:R-:W5:Y:S04]  /*21b80*/  LDL R2, [R1+0x600] ;  /* 0x0006000001027983 */ /* 0x000f680000100800 */
[----:B0-----:R-:W5:Y:S04]  /*21b90*/  LDL R0, [R1+0x60c] ;  /* 0x00060c0001007983 */ /* 0x001f680000100800 */
[----:B------:R0:W-:Y:S04]  /*21ba0*/  STL [R1+0x7518], R18 ;  /* 0x0075181201007387 */ /* 0x0001e80000100800 */
[----:B------:R-:W5:Y:S04]  /*21bb0*/  LDL R27, [R1+0x614] ;  /* 0x00061400011b7983 */ /* 0x000f680000100800 */
[----:B------:R-:W5:Y:S04]  /*21bc0*/  LDL R28, [R1+0x620] ;  /* 0x00062000011c7983 */ /* 0x000f680000100800 */
[----:B0-----:R-:W5:Y:S04]  /*21bd0*/  LDL R18, [R1+0x584] ;  /* 0x0005840001127983 */ /* 0x001f680000100800 */
[----:B------:R-:W-:Y:S04]  /*21be0*/  STL [R1+0x5ac], R7 ;  /* 0x0005ac0701007387 */ /* 0x000fe80000100800 */
[----:B------:R0:W-:Y:S04]  /*21bf0*/  STL [R1+0x751c], R19 ;  /* 0x00751c1301007387 */ /* 0x0001e80000100800 */
[----:B------:R-:W5:Y:S04]  /*21c00*/  LDL R9, [R1+0x628] ;  /* 0x0006280001097983 */ /* 0x000f680000100800 */
[----:B------:R-:W5:Y:S04]  /*21c10*/  LDL R8, [R1+0x634] ;  /* 0x0006340001087983 */ /* 0x000f680000100800 */
[----:B0-----:R-:W5:Y:S01]  /*21c20*/  LDL R19, [R1+0x57c] ;  /* 0x00057c0001137983 */ /* 0x001f620000100800 */
[----:B--2---:R-:W-:-:S05]  /*21c30*/  SHF.R.S32.HI R6, RZ, 0x1f, R6 ;  /* 0x0000001fff067819 */ /* 0x004fca0000011406 */
[----:B------:R0:W-:Y:S04]  /*21c40*/  STL [R1+0x5c0], R6 ;  /* 0x0005c00601007387 */ /* 0x0001e80000100800 */
[----:B------:R-:W2:Y:S04]  /*21c50*/  LDL R7, [R1+0x63c] ;  /* 0x00063c0001077983 */ /* 0x000ea80000100800 */
[----:B0-----:R-:W2:Y:S01]  /*21c60*/  LDL R6, [R1+0x650] ;  /* 0x0006500001067983 */ /* 0x001ea20000100800 */
[----:B---3--:R-:W-:Y:S02]  /*21c70*/  SHF.R.S32.HI R22, RZ, 0x1f, R22 ;  /* 0x0000001fff167819 */ /* 0x008fe40000011416 */
[----:B----4-:R-:W-:-:S03]  /*21c80*/  SHF.R.S32.HI R21, RZ, 0x1f, R21 ;  /* 0x0000001fff157819 */ /* 0x010fc60000011415 */
[----:B------:R0:W-:Y:S01]  /*21c90*/  STL [R1+0x5d0], R22 ;  /* 0x0005d01601007387 */ /* 0x0001e20000100800 */
[----:B-----5:R-:W-:-:S03]  /*21ca0*/  SHF.R.S32.HI R20, RZ, 0x1f, R20 ;  /* 0x0000001fff147819 */ /* 0x020fc60000011414 */
[----:B0-----:R-:W3:Y:S04]  /*21cb0*/  LDL.LU R22, [R1+0x752c] ;  /* 0x00752c0001167983 */ /* 0x001ee80000300800 */
[----:B------:R0:W-:Y:S04]  /*21cc0*/  STL [R1+0x5e4], R21 ;  /* 0x0005e41501007387 */ /* 0x0001e80000100800 */
[----:B0-----:R-:W4:Y:S04]  /*21cd0*/  LDL.LU R21, [R1+0x7528] ;  /* 0x0075280001157983 */ /* 0x001f280000300800 */
[----:B------:R0:W-:Y:S04]  /*21ce0*/  STL [R1+0x5f8], R20 ;  /* 0x0005f81401007387 */ /* 0x0001e80000100800 */
[----:B0-----:R-:W5:Y:S01]  /*21cf0*/  LDL.LU R20, [R1+0x7524] ;  /* 0x0075240001147983 */ /* 0x001f620000300800 */
        /* <DEDUP_REMOVED lines=10> */
[----:B------:R-:W-:-:S05]  /*21da0*/  SHF.R.S32.HI R19, RZ, 0x1f, R19 ;  /* 0x0000001fff137819 */ /* 0x000fca0000011413 */
[----:B------:R-:W-:Y:S04]  /*21db0*/  STL [R1+0x608], R19 ;  /* 0x0006081301007387 */ /* 0x000fe80000100800 */
[----:B------:R-:W-:Y:S04]  /*21dc0*/  STL [R1+0x618], R18 ;  /* 0x0006181201007387 */ /* 0x000fe80000100800 */
[----:B------:R-:W-:Y:S04]  /*21dd0*/  STL [R1+0x62c], R17 ;  /* 0x00062c1101007387 */ /* 0x000fe80000100800 */
[----:B------:R-:W-:Y:S04]  /*21de0*/  STL [R1+0x640], R16 ;  /* 0x0006401001007387 */ /* 0x000fe80000100800 */
[----:B------:R-:W-:Y:S04]  /*21df0*/  STL [R1+0x64c], R15 ;  /* 0x00064c0f01007387 */ /* 0x000fe80000100800 */
[----:B------:R-:W-:Y:S04]  /*21e00*/  STL [R1+0x658], R14 ;  /* 0x0006580e01007387 */ /* 0x000fe80000100800 */
[----:B------:R0:W-:Y:S04]  /*21e10*/  STL [R1+0x664], R13 ;  /* 0x0006640d01007387 */ /* 0x0001e80000100800 */
[----:B------:R1:W-:Y:S04]  /*21e20*/  STL [R1+0x670], R12 ;  /* 0x0006700c01007387 */ /* 0x0003e80000100800 */
[----:B------:R1:W-:Y:S01]  /*21e30*/  STL [R1+0x67c], R5 ;  /* 0x00067c0501007387 */ /* 0x0003e20000100800 */
[----:B0-----:R-:W-:-:S02]  /*21e40*/  SHF.R.S32.HI R13, RZ, 0x1f, R11 ;  /* 0x0000001fff0d7819 */ /* 0x001fc4000001140b */
[----:B------:R-:W-:Y:S02]  /*21e50*/  SHF.R.S32.HI R11, RZ, 0x1f, R2 ;  /* 0x0000001fff0b7819 */ /* 0x000fe40000011402 */
[----:B-1----:R-:W-:Y:S01]  /*21e60*/  SHF.R.S32.HI R12, RZ, 0x1f, R10 ;  /* 0x0000001fff0c7819 */ /* 0x002fe2000001140a */
[----:B------:R-:W5:Y:S04]  /*21e70*/  LDL R5, [R1+0x558] ;  /* 0x0005580001057983 */ /* 0x000f680000100800 */
[----:B------:R0:W-:Y:S01]  /*21e80*/  STL [R1+0x684], R4 ;  /* 0x0006840401007387 */ /* 0x0001e20000100800 */
[----:B------:R-:W-:-:S03]  /*21e90*/  SHF.R.S32.HI R10, RZ, 0x1f, R0 ;  /* 0x0000001fff0a7819 */ /* 0x000fc60000011400 */
[----:B0-----:R-:W5:Y:S04]  /*21ea0*/  LDL R4, [R1+0x560] ;  /* 0x0005600001047983 */ /* 0x001f680000100800 */
[----:B------:R0:W-:Y:S04]  /*21eb0*/  STL [R1+0x690], R3 ;  /* 0x0006900301007387 */ /* 0x0001e80000100800 */
[----:B0-----:R-:W5:Y:S04]  /*21ec0*/  LDL R3, [R1+0x578] ;  /* 0x0005780001037983 */ /* 0x001f680000100800 */
[----:B------:R-:W-:Y:S04]  /*21ed0*/  STL [R1+0x69c], R13 ;  /* 0x00069c0d01007387 */ /* 0x000fe80000100800 */
[----:B------:R-:W-:Y:S04]  /*21ee0*/  STL [R1+0x6a8], R12 ;  /* 0x0006a80c01007387 */ /* 0x000fe80000100800 */
[----:B------:R-:W5:Y:S04]  /*21ef0*/  LDL R2, [R1+0x580] ;  /* 0x0005800001027983 */ /* 0x000f680000100800 */
[----:B------:R0:W-:Y:S04]  /*21f00*/  STL [R1+0x6b0], R11 ;  /* 0x0006b00b01007387 */ /* 0x0001e80000100800 */
[----:B------:R-:W5:Y:S04]  /*21f10*/  LDL R0, [R1+0x58c] ;  /* 0x00058c0001007983 */ /* 0x000f680000100800 */
[----:B------:R1:W-:Y:S01]  /*21f20*/  STL [R1+0x6b8], R10 ;  /* 0x0006b80a01007387 */ /* 0x0003e20000100800 */
[----:B0-----:R-:W-:-:S02]  /*21f30*/  SHF.R.S32.HI R11, RZ, 0x1f, R28 ;  /* 0x0000001fff0b7819 */ /* 0x001fc4000001141c */
[----:B-1----:R-:W-:Y:S02]  /*21f40*/  SHF.R.S32.HI R10, RZ, 0x1f, R27 ;  /* 0x0000001fff0a7819 */ /* 0x002fe4000001141b */
[----:B------:R-:W5:Y:S04]  /*21f50*/  LDL R27, [R1+0x594] ;  /* 0x00059400011b7983 */ /* 0x000f680000100800 */
[----:B------:R0:W-:Y:S04]  /*21f60*/  STL [R1+0x6c0], R10 ;  /* 0x0006c00a01007387 */ /* 0x0001e80000100800 */
[----:B------:R-:W5:Y:S01]  /*21f70*/  LDL R28, [R1+0x5a0] ;  /* 0x0005a000011c7983 */ /* 0x000f620000100800 */
[----:B0-----:R-:W-:-:S02]  /*21f80*/  SHF.R.S32.HI R10, RZ, 0x1f, R9 ;  /* 0x0000001fff0a7819 */ /* 0x001fc40000011409 */
[----:B------:R-:W-:Y:S01]  /*21f90*/  SHF.R.S32.HI R9, RZ, 0x1f, R8 ;  /* 0x0000001fff097819 */ /* 0x000fe20000011408 */
[----:B------:R-:W-:Y:S04]  /*21fa0*/  STL [R1+0x6c4], R11 ;  /* 0x0006c40b01007387 */ /* 0x000fe80000100800 */
[----:B------:R-:W-:Y:S04]  /*21fb0*/  STL [R1+0x6c8], R10 ;  /* 0x0006c80a01007387 */ /* 0x000fe80000100800 */
[----:B------:R0:W-:Y:S01]  /*21fc0*/  STL [R1+0x6cc], R9 ;  /* 0x0006cc0901007387 */ /* 0x0001e20000100800 */
[----:B--2---:R-:W-:-:S02]  /*21fd0*/  SHF.R.S32.HI R8, RZ, 0x1f, R7 ;  /* 0x0000001fff087819 */ /* 0x004fc40000011407 */
[----:B------:R-:W-:-:S03]  /*21fe0*/  SHF.R.S32.HI R7, RZ, 0x1f, R6 ;  /* 0x0000001fff077819 */ /* 0x000fc60000011406 */
[----:B------:R3:W-:Y:S04]  /*21ff0*/  STL [R1+0x6d0], R8 ;  /* 0x0006d00801007387 */ /* 0x0007e80000100800 */
[----:B------:R-:W2:Y:S04]  /*22000*/  LDL R12, [R1+0x5a8] ;  /* 0x0005a800010c7983 */ /* 0x000ea80000100800 */
[----:B------:R4:W-:Y:S01]  /*22010*/  STL [R1+0x6d8], R7 ;  /* 0x0006d80701007387 */ /* 0x0009e20000100800 */
[----:B0-----:R-:W-:Y:S02]  /*22020*/  SHF.R.S32.HI R9, RZ, 0x1f, R26 ;  /* 0x0000001fff097819 */ /* 0x001fe4000001141a */
[----:B---3--:R-:W-:-:S02]  /*22030*/  SHF.R.S32.HI R8, RZ, 0x1f, R22 ;  /* 0x0000001fff087819 */ /* 0x008fc40000011416 */
[----:B----4-:R-:W-:Y:S02]  /*22040*/  SHF.R.S32.HI R7, RZ, 0x1f, R21 ;  /* 0x0000001fff077819 */ /* 0x010fe40000011415 */
[----:B-----5:R-:W-:Y:S01]  /*22050*/  SHF.R.S32.HI R6, RZ, 0x1f, R20 ;  /* 0x0000001fff067819 */ /* 0x020fe20000011414 */
[----:B------:R-:W-:Y:S04]  /*22060*/  STL [R1+0x7520], R20 ;  /* 0x0075201401007387 */ /* 0x000fe80000100800 */
[----:B------:R0:W-:Y:S04]  /*22070*/  STL [R1+0x6d4], R6 ;  /* 0x0006d40601007387 */ /* 0x0001e80000100800 */
[----:B0-----:R-:W3:Y:S04]  /*22080*/  LDL R6, [R1+0x5b4] ;  /* 0x0005b40001067983 */ /* 0x001ee80000100800 */
[----:B------:R0:W-:Y:S04]  /*22090*/  STL [R1+0x6dc], R7 ;  /* 0x0006dc0701007387 */ /* 0x0001e80000100800 */
[----:B------:R1:W-:Y:S04]  /*220a0*/  STL [R1+0x6e0], R8 ;  /* 0x0006e00801007387 */ /* 0x0003e80000100800 */
[----:B------:R-:W4:Y:S01]  /*220b0*/  LDL R11, [R1+0x5bc] ;  /* 0x0005bc00010b7983 */ /* 0x000f220000100800 */
[----:B0-----:R-:W-:-:S02]  /*220c0*/  SHF.R.S32.HI R7, RZ, 0x1f, R23 ;  /* 0x0000001fff077819 */ /* 0x001fc40000011417 */
[----:B-1----:R-:W-:-:S03]  /*220d0*/  SHF.R.S32.HI R8, RZ, 0x1f, R24 ;  /* 0x0000001fff087819 */ /* 0x002fc60000011418 */
[----:B------:R0:W-:Y:S04]  /*220e0*/  STL [R1+0x6e4], R7 ;  /* 0x0006e40701007387 */ /* 0x0001e80000100800 */
[----:B------:R1:W-:Y:S01]  /*220f0*/  STL [R1+0x6e8], R8 ;  /* 0x0006e80801007387 */ /* 0x0003e20000100800 */
[----:B0-----:R-:W-:-:S03]  /*22100*/  SHF.R.S32.HI R7, RZ, 0x1f, R25 ;  /* 0x0000001fff077819 */ /* 0x001fc60000011419 */
[----:B-1----:R-:W5:Y:S04]  /*22110*/  LDL R8, [R1+0x5c8] ;  /* 0x0005c80001087983 */ /* 0x002f680000100800 */
[----:B------:R0:W-:Y:S04]  /*22120*/  STL [R1+0x6ec], R7 ;  /* 0x0006ec0701007387 */ /* 0x0001e80000100800 */
[----:B------:R1:W-:Y:S04]  /*22130*/  STL [R1+0x6f0], R9 ;  /* 0x0006f00901007387 */ /* 0x0003e80000100800 */
[----:B------:R-:W5:Y:S01]  /*22140*/  LDL R10, [R1+0x5d4] ;  /* 0x0005d400010a7983 */ /* 0x000f620000100800 */
[----:B0-----:R-:W-:-:S05]  /*22150*/  SHF.R.S32.HI R7, RZ, 0x1f, R29 ;  /* 0x0000001fff077819 */ /* 0x001fca000001141d */
[----:B------:R0:W-:Y:S01]  /*22160*/  STL [R1+0x6f4], R7 ;  /* 0x0006f40701007387 */ /* 0x0001e20000100800 */
[----:B------:R-:W-:-:S05]  /*22170*/  SHF.R.S32.HI R5, RZ, 0x1f, R5 ;  /* 0x0000001fff057819 */ /* 0x000fca0000011405 */
[----:B------:R-:W-:Y:S04]  /*22180*/  STL [R1+0x6f8], R5 ;  /* 0x0006f80501007387 */ /* 0x000fe80000100800 */
[----:B------:R-:W5:Y:S01]  /*22190*/  LDL R20, [R1+0x5dc] ;  /* 0x0005dc0001147983 */ /* 0x000f620000100800 */
[----:B------:R-:W-:-:S05]  /*221a0*/  SHF.R.S32.HI R4, RZ, 0x1f, R4 ;  /* 0x0000001fff047819 */ /* 0x000fca0000011404 */
[----:B------:R-:W-:Y:S04]  /*221b0*/  STL [R1+0x6fc], R4 ;  /* 0x0006fc0401007387 */ /* 0x000fe80000100800 */
[----:B------:R-:W5:Y:S01]  /*221c0*/  LDL R19, [R1+0x5e8] ;  /* 0x0005e80001137983 */ /* 0x000f620000100800 */
[----:B------:R-:W-:-:S05]  /*221d0*/  SHF.R.S32.HI R3, RZ, 0x1f, R3 ;  /* 0x0000001fff037819 */ /* 0x000fca0000011403 */
[----:B------:R0:W-:Y:S04]  /*221e0*/  STL [R1+0x700], R3 ;  /* 0x0007000301007387 */ /* 0x0001e80000100800 */
[----:B-1----:R-:W5:Y:S01]  /*221f0*/  LDL R9, [R1+0x5f0] ;  /* 0x0005f00001097983 */ /* 0x002f620000100800 */
[----:B------:R-:W-:-:S03]  /*22200*/  SHF.R.S32.HI R2, RZ, 0x1f, R2 ;  /* 0x0000001fff027819 */ /* 0x000fc60000011402 */
[----:B0-----:R-:W5:Y:S04]  /*22210*/  LDL R7, [R1+0x5fc] ;  /* 0x0005fc0001077983 */ /* 0x001f680000100800 */
[----:B------:R-:W5:Y:S01]  /*22220*/  LDL R3, [R1+0x604] ;  /* 0x0006040001037983 */ /* 0x000f620000100800 */
[----:B------:R-:W-:-:S03]  /*22230*/  SHF.R.S32.HI R0, RZ, 0x1f, R0 ;  /* 0x0000001fff007819 */ /* 0x000fc60000011400 */
[----:B------:R0:W-:Y:S04]  /*22240*/  STL [R1+0x704], R2 ;  /* 0x0007040201007387 */ /* 0x0001e80000100800 */
[----:B------:R1:W-:Y:S04]  /*22250*/  STL [R1+0x708], R0 ;  /* 0x0007080001007387 */ /* 0x0003e80000100800 */
[----:B------:R-:W5:Y:S01]  /*22260*/  LDL R4, [R1+0x610] ;  /* 0x0006100001047983 */ /* 0x000f620000100800 */
[----:B0-----:R-:W-:-:S05]  /*22270*/  SHF.R.S32.HI R2, RZ, 0x1f, R27 ;  /* 0x0000001fff027819 */ /* 0x001fca000001141b */
[----:B------:R0:W-:Y:S01]  /*22280*/  STL [R1+0x70c], R2 ;  /* 0x00070c0201007387 */ /* 0x0001e20000100800 */
[----:B-1----:R-:W-:-:S03]  /*22290*/  SHF.R.S32.HI R0, RZ, 0x1f, R28 ;  /* 0x0000001fff007819 */ /* 0x002fc6000001141c */
[----:B------:R-:W5:Y:S04]  /*222a0*/  LDL R18, [R1+0x61c] ;  /* 0x00061c0001127983 */ /* 0x000f680000100800 */
[----:B0-----:R-:W5:Y:S04]  /*222b0*/  LDL R2, [R1+0x624] ;  /* 0x0006240001027983 */ /* 0x001f680000100800 */
[----:B------:R0:W-:Y:S04]  /*222c0*/  STL [R1+0x710], R0 ;  /* 0x0007100001007387 */ /* 0x0001e80000100800 */
[----:B------:R-:W5:Y:S04]  /*222d0*/  LDL R27, [R1+0x638] ;  /* 0x00063800011b7983 */ /* 0x000f680000100800 */
[----:B------:R-:W5:Y:S04]  /*222e0*/  LDL R28, [R1+0x644] ;  /* 0x00064400011c7983 */ /* 0x000f680000100800 */
[----:B0-----:R-:W5:Y:S04]  /*222f0*/  LDL R0, [R1+0x630] ;  /* 0x0006300001007983 */ /* 0x001f680000100800 */
[----:B------:R-:W5:Y:S04]  /*22300*/  LDL R5, [R1+0x648] ;  /* 0x0006480001057983 */ /* 0x000f680000100800 */
[----:B------:R-:W5:Y:S01]  /*22310*/  LDL R17, [R1+0x654] ;  /* 0x0006540001117983 */ /* 0x000f620000100800 */
[----:B--2---:R-:W-:-:S03]  /*22320*/  SHF.R.S32.HI R13, RZ, 0x1f, R12 ;  /* 0x0000001fff0d7819 */ /* 0x004fc6000001140c */
[----:B------:R-:W2:Y:S04]  /*22330*/  LDL R12, [R1+0x65c] ;  /* 0x00065c00010c7983 */ /* 0x000ea80000100800 */
[----:B------:R3:W-:Y:S02]  /*22340*/  STL [R1+0x714], R13 ;  /* 0x0007140d01007387 */ /* 0x0007e40000100800 */
[----:B---3--:R-:W-:Y:S02]  /*22350*/  SHF.R.S32.HI R13, RZ, 0x1f, R6 ;  /* 0x0000001fff0d7819 */ /* 0x008fe40000011406 */
[----:B------:R-:W3:Y:S04]  /*22360*/  LDL R6, [R1+0x660] ;  /* 0x0006600001067983 */ /* 0x000ee80000100800 */
[----:B------:R-:W-:Y:S04]  /*22370*/  STL [R1+0x718], R13 ;  /* 0x0007180d01007387 */ /* 0x000fe80000100800 */
[----:B------:R-:W2:Y:S01]  /*22380*/  LDL R16, [R1+0x668] ;  /* 0x0006680001107983 */ /* 0x000ea20000100800 */
[----:B----4-:R-:W-:-:S03]  /*22390*/  SHF.R.S32.HI R11, RZ, 0x1f, R11 ;  /* 0x0000001fff0b7819 */ /* 0x010fc6000001140b */
[----:B------:R-:W4:Y:S04]  /*223a0*/  LDL R15, [R1+0x66c] ;  /* 0x00066c00010f7983 */ /* 0x000f280000100800 */
[----:B------:R5:W-:Y:S04]  /*223b0*/  STL [R1+0x71c], R11 ;  /* 0x00071c0b01007387 */ /* 0x000be80000100800 */
[----:B------:R-:W3:Y:S01]  /*223c0*/  LDL R14, [R1+0x674] ;  /* 0x00067400010e7983 */ /* 0x000ee20000100800 */
[----:B-----5:R-:W-:-:S03]  /*223d0*/  SHF.R.S32.HI R11, RZ, 0x1f, R8 ;  /* 0x0000001fff0b7819 */ /* 0x020fc60000011408 */
[----:B------:R-:W5:Y:S04]  /*223e0*/  LDL R8, [R1+0x678] ;  /* 0x0006780001087983 */ /* 0x000f680000100800 */
[----:B------:R0:W-:Y:S04]  /*223f0*/  STL [R1+0x720], R11 ;  /* 0x0007200b01007387 */ /* 0x0001e80000100800 */
[----:B------:R-:W4:Y:S01]  /*22400*/  LDL R13, [R1+0x680] ;  /* 0x00068000010d7983 */ /* 0x000f220000100800 */
[----:B------:R-:W-:-:S03]  /*22410*/  SHF.R.S32.HI R10, RZ, 0x1f, R10 ;  /* 0x0000001fff0a7819 */ /* 0x000fc6000001140a */
[----:B0-----:R-:W4:Y:S04]  /*22420*/  LDL R11, [R1+0x688] ;  /* 0x00068800010b7983 */ /* 0x001f280000100800 */
[----:B------:R0:W-:Y:S04]  /*22430*/  STL [R1+0x724], R10 ;  /* 0x0007240a01007387 */ /* 0x0001e80000100800 */
[----:B0-----:R-:W5:Y:S01]  /*22440*/  LDL R10, [R1+0x68c] ;  /* 0x00068c00010a7983 */ /* 0x001f620000100800 */
[----:B------:R-:W-:-:S05]  /*22450*/  SHF.R.S32.HI R20, RZ, 0x1f, R20 ;  /* 0x0000001fff147819 */ /* 0x000fca0000011414 */
[----:B------:R0:W-:Y:S01]  /*22460*/  STL [R1+0x728], R20 ;  /* 0x0007281401007387 */ /* 0x0001e20000100800 */
[----:B------:R-:W-:-:S03]  /*22470*/  SHF.R.S32.HI R19, RZ, 0x1f, R19 ;  /* 0x0000001fff137819 */ /* 0x000fc60000011413 */
[----:B0-----:R-:W5:Y:S04]  /*22480*/  LDL.LU R20, [R1+0x7520] ;  /* 0x0075200001147983 */ /* 0x001f680000300800 */
[----:B------:R0:W-:Y:S01]  /*22490*/  STL [R1+0x72c], R19 ;  /* 0x00072c1301007387 */ /* 0x0001e20000100800 */
[----:B------:R-:W-:-:S03]  /*224a0*/  SHF.R.S32.HI R9, RZ, 0x1f, R9 ;  /* 0x0000001fff097819 */ /* 0x000fc60000011409 */
[----:B0-----:R-:W5:Y:S01]  /*224b0*/  LDL.LU R19, [R1+0x751c] ;  /* 0x00751c0001137983 */ /* 0x001f620000300800 */
[----:B------:R-:W-:-:S03]  /*224c0*/  SHF.R.S32.HI R7, RZ, 0x1f, R7 ;  /* 0x0000001fff077819 */ /* 0x000fc60000011407 */
[----:B------:R0:W-:Y:S01]  /*224d0*/  STL [R1+0x730], R9 ;  /* 0x0007300901007387 */ /* 0x0001e20000100800 */
[----:B------:R-:W-:-:S03]  /*224e0*/  SHF.R.S32.HI R3, RZ, 0x1f, R3 ;  /* 0x0000001fff037819 */ /* 0x000fc60000011403 */
[----:B0-----:R-:W5:Y:S04]  /*224f0*/  LDL R9, [R1+0x6a0] ;  /* 0x0006a00001097983 */ /* 0x001f680000100800 */
[----:B------:R0:W-:Y:S01]  /*22500*/  STL [R1+0x734], R7 ;  /* 0x0007340701007387 */ /* 0x0001e20000100800 */
[----:B------:R-:W-:-:S03]  /*22510*/  SHF.R.S32.HI R4, RZ, 0x1f, R4 ;  /* 0x0000001fff047819 */ /* 0x000fc60000011404 */
[----:B0-----:R-:W5:Y:S04]  /*22520*/  LDL R7, [R1+0x6a4] ;  /* 0x0006a40001077983 */ /* 0x001f680000100800 */
[----:B------:R0:W-:Y:S01]  /*22530*/  STL [R1+0x738], R3 ;  /* 0x0007380301007387 */ /* 0x0001e20000100800 */
[----:B------:R-:W-:Y:S02]  /*22540*/  SHF.R.S32.HI R18, RZ, 0x1f, R18 ;  /* 0x0000001fff127819 */ /* 0x000fe40000011412 */
[----:B------:R-:W-:Y:S01]  /*22550*/  SHF.R.S32.HI R2, RZ, 0x1f, R2 ;  /* 0x0000001fff027819 */ /* 0x000fe20000011402 */
[----:B0-----:R-:W5:Y:S04]  /*22560*/  LDL R3, [R1+0x6ac] ;  /* 0x0006ac0001037983 */ /* 0x001f680000100800 */
[----:B------:R0:W-:Y:S01]  /*22570*/  STL [R1+0x73c], R4 ;  /* 0x00073c0401007387 */ /* 0x0001e20000100800 */
[----:B------:R-:W-:-:S03]  /*22580*/  SHF.R.S32.HI R27, RZ, 0x1f, R27 ;  /* 0x0000001fff1b7819 */ /* 0x000fc6000001141b */
[----:B0-----:R-:W5:Y:S01]  /*22590*/  LDL R4, [R1+0x6b4] ;  /* 0x0006b40001047983 */ /* 0x001f620000100800 */
[----:B------:R-:W-:-:S03]  /*225a0*/  SHF.R.S32.HI R0, RZ, 0x1f, R0 ;  /* 0x0000001fff007819 */ /* 0x000fc60000011400 */
[----:B------:R0:W-:Y:S01]  /*225b0*/  STL [R1+0x740], R18 ;  /* 0x0007401201007387 */ /* 0x0001e20000100800 */
[----:B------:R-:W-:-:S03]  /*225c0*/  SHF.R.S32.HI R28, RZ, 0x1f, R28 ;  /* 0x0000001fff1c7819 */ /* 0x000fc6000001141c */
        /* <DEDUP_REMOVED lines=10> */
[----:B------:R-:W-:-:S03]  /*22670*/  SHF.R.S32.HI R17, RZ, 0x1f, R17 ;  /* 0x0000001fff117819 */ /* 0x000fc60000011411 */
[----:B------:R0:W-:Y:S04]  /*22680*/  STL [R1+0x754], R5 ;  /* 0x0007540501007387 */ /* 0x0001e80000100800 */
[----:B0-----:R-:W5:Y:S04]  /*22690*/  LDL.LU R5, [R1+0x548] ;  /* 0x0005480001057983 */ /* 0x001f680000300800 */
[----:B------:R2:W-:Y:S02]  /*226a0*/  STL [R1+0x758], R17 ;  /* 0x0007581101007387 */ /* 0x0005e40000100800 */
[----:B--2---:R-:W-:-:S02]  /*226b0*/  SHF.R.S32.HI R17, RZ, 0x1f, R12 ;  /* 0x0000001fff117819 */ /* 0x004fc4000001140c */
[----:B------:R-:W2:Y:S04]  /*226c0*/  LDL.LU R12, [R1+0x450] ;  /* 0x00045000010c7983 */ /* 0x000ea80000300800 */
[----:B------:R3:W-:Y:S02]  /*226d0*/  STL [R1+0x75c], R17 ;  /* 0x00075c1101007387 */ /* 0x0007e40000100800 */
[----:B---3--:R-:W-:Y:S02]  /*226e0*/  SHF.R.S32.HI R17, RZ, 0x1f, R6 ;  /* 0x0000001fff117819 */ /* 0x008fe40000011406 */
[----:B------:R-:W3:Y:S04]  /*226f0*/  LDL.LU R6, [R1+0x544] ;  /* 0x0005440001067983 */ /* 0x000ee80000300800 */
[----:B------:R0:W-:Y:S02]  /*22700*/  STL [R1+0x760], R17 ;  /* 0x0007601101007387 */ /* 0x0001e40000100800 */
[----:B0-----:R-:W-:-:S02]  /*22710*/  SHF.R.S32.HI R17, RZ, 0x1f, R16 ;  /* 0x0000001fff117819 */ /* 0x001fc40000011410 */
[----:B----4-:R-:W-:Y:S02]  /*22720*/  SHF.R.S32.HI R16, RZ, 0x1f, R15 ;  /* 0x0000001fff107819 */ /* 0x010fe4000001140f */
[----:B------:R-:W-:Y:S01]  /*22730*/  SHF.R.S32.HI R15, RZ, 0x1f, R14 ;  /* 0x0000001fff0f7819 */ /* 0x000fe2000001140e */
[----:B------:R-:W-:Y:S04]  /*22740*/  STL [R1+0x764], R17 ;  /* 0x0007641101007387 */ /* 0x000fe80000100800 */
[----:B------:R-:W4:Y:S04]  /*22750*/  LDL.LU R14, [R1+0x448] ;  /* 0x00044800010e7983 */ /* 0x000f280000300800 */
[----:B------:R5:W-:Y:S04]  /*22760*/  STL [R1+0x768], R16 ;  /* 0x0007681001007387 */ /* 0x000be80000100800 */
[----:B------:R0:W-:Y:S01]  /*22770*/  STL [R1+0x76c], R15 ;  /* 0x00076c0f01007387 */ /* 0x0001e20000100800 */
[----:B-----5:R-:W-:-:S03]  /*22780*/  SHF.R.S32.HI R16, RZ, 0x1f, R8 ;  /* 0x0000001fff107819 */ /* 0x020fc60000011408 */
[----:B------:R-:W5:Y:S01]  /*22790*/  LDL.LU R8, [R1+0x540] ;  /* 0x0005400001087983 */ /* 0x000f620000300800 */
[----:B0-----:R-:W-:Y:S02]  /*227a0*/  SHF.R.S32.HI R15, RZ, 0x1f, R13 ;  /* 0x0000001fff0f7819 */ /* 0x001fe4000001140d */
[----:B------:R-:W-:Y:S01]  /*227b0*/  SHF.R.S32.HI R13, RZ, 0x1f, R11 ;  /* 0x0000001fff0d7819 */ /* 0x000fe2000001140b */
[----:B------:R0:W-:Y:S01]  /*227c0*/  STL [R1+0x770], R16 ;  /* 0x0007701001007387 */ /* 0x0001e20000100800 */
[----:B------:R-:W-:-:S03]  /*227d0*/  SHF.R.S32.HI R10, RZ, 0x1f, R10 ;  /* 0x0000001fff0a7819 */ /* 0x000fc6000001140a */
[----:B------:R-:W-:Y:S04]  /*227e0*/  STL [R1+0x774], R15 ;  /* 0x0007740f01007387 */ /* 0x000fe80000100800 */
[----:B------:R-:W2:Y:S04]  /*227f0*/  LDL.LU R11, [R1+0x444] ;  /* 0x00044400010b7983 */ /* 0x000ea80000300800 */
[----:B------:R1:W-:Y:S04]  /*22800*/  STL [R1+0x778], R13 ;  /* 0x0007780d01007387 */ /* 0x0003e80000100800 */
[----:B------:R0:W-:Y:S02]  /*22810*/  STL [R1+0x77c], R10 ;  /* 0x00077c0a01007387 */ /* 0x0001e40000100800 */
[----:B0-----:R-:W-:-:S02]  /*22820*/  SHF.R.S32.HI R16, RZ, 0x1f, R27 ;  /* 0x0000001fff107819 */ /* 0x001fc4000001141b */
[----:B-1----:R-:W-:Y:S02]  /*22830*/  SHF.R.S32.HI R13, RZ, 0x1f, R28 ;  /* 0x0000001fff0d7819 */ /* 0x002fe4000001141c */
[----:B------:R-:W2:Y:S04]  /*22840*/  LDL.LU R28, [R1+0x7504] ;  /* 0x00750400011c7983 */ /* 0x000ea80000300800 */
[----:B------:R-:W3:Y:S04]  /*22850*/  LDL.LU R10, [R1+0x53c] ;  /* 0x00053c00010a7983 */ /* 0x000ee80000300800 */
[----:B------:R0:W-:Y:S04]  /*22860*/  STL [R1+0x780], R13 ;  /* 0x0007800d01007387 */ /* 0x0001e80000100800 */
[----:B------:R-:W3:Y:S01]  /*22870*/  LDL.LU R27, [R1+0x7500] ;  /* 0x00750000011b7983 */ /* 0x000ee20000300800 */
[----:B------:R-:W-:-:S03]  /*22880*/  SHF.R.S32.HI R15, RZ, 0x1f, R9 ;  /* 0x0000001fff0f7819 */ /* 0x000fc60000011409 */
[----:B------:R-:W-:Y:S01]  /*22890*/  STL [R1+0x784], R16 ;  /* 0x0007841001007387 */ /* 0x000fe20000100800 */
[----:B0-----:R-:W-:Y:S02]  /*228a0*/  SHF.R.S32.HI R13, RZ, 0x1f, R7 ;  /* 0x0000001fff0d7819 */ /* 0x001fe40000011407 */
[----:B------:R-:W-:Y:S01]  /*228b0*/  SHF.R.S32.HI R7, RZ, 0x1f, R3 ;  /* 0x0000001fff077819 */ /* 0x000fe20000011403 */
[----:B------:R-:W4:Y:S04]  /*228c0*/  LDL.LU R9, [R1+0x440] ;  /* 0x0004400001097983 */ /* 0x000f280000300800 */
[----:B------:R-:W-:Y:S04]  /*228d0*/  STL [R1+0x788], R15 ;  /* 0x0007880f01007387 */ /* 0x000fe80000100800 */
[----:B------:R0:W-:Y:S04]  /*228e0*/  STL [R1+0x78c], R13 ;  /* 0x00078c0d01007387 */ /* 0x0001e80000100800 */
[----:B------:R-:W4:Y:S04]  /*228f0*/  LDL.LU R3, [R1+0x538] ;  /* 0x0005380001037983 */ /* 0x000f280000300800 */
[----:B------:R2:W-:Y:S01]  /*22900*/  STL [R1+0x790], R7 ;  /* 0x0007900701007387 */ /* 0x0005e20000100800 */
[----:B0-----:R-:W-:-:S05]  /*22910*/  SHF.R.S32.HI R13, RZ, 0x1f, R4 ;  /* 0x0000001fff0d7819 */ /* 0x001fca0000011404 */
[----:B------:R0:W-:Y:S01]  /*22920*/  STL [R1+0x794], R13 ;  /* 0x0007940d01007387 */ /* 0x0001e20000100800 */
[-C--:B--2---:R-:W-:Y:S02]  /*22930*/  IADD3 R7, P2, PT, R0, R28.reuse, RZ ;  /* 0x0000001c00077210 */ /* 0x084fe40007f5e0ff */
[----:B------:R-:W-:Y:S02]  /*22940*/  IADD3 R15, P1, PT, R2, R28, RZ ;  /* 0x0000001c020f7210 */ /* 0x000fe40007f3e0ff */
[-C--:B---3--:R-:W-:Y:S02]  /*22950*/  IADD3 R4, P6, PT, R0, R27.reuse, RZ ;  /* 0x0000001b00047210 */ /* 0x088fe40007fde0ff */
[----:B------:R-:W2:Y:S04]  /*22960*/  LDL.LU R0, [R1+0x74fc] ;  /* 0x0074fc0001007983 */ /* 0x000ea80000300800 */
[----:B------:R1:W-:Y:S04]  /*22970*/  STL [R1+0x6cb8], R7 ;  /* 0x006cb80701007387 */ /* 0x0003e80000100800 */
[----:B0-----:R-:W3:Y:S04]  /*22980*/  LDL.LU R13, [R1+0x43c] ;  /* 0x00043c00010d7983 */ /* 0x001ee80000300800 */
[----:B------:R0:W-:Y:S01]  /*22990*/  STL [R1+0x6cb0], R4 ;  /* 0x006cb00401007387 */ /* 0x0001e20000100800 */
[----:B-1----:R-:W-:-:S03]  /*229a0*/  IADD3 R7, P0, PT, R2, R27, RZ ;  /* 0x0000001b02077210 */ /* 0x002fc60007f1e0ff */
[----:B0-----:R-:W3:Y:S04]  /*229b0*/  LDL.LU R4, [R1+0x534] ;  /* 0x0005340001047983 */ /* 0x001ee80000300800 */
[----:B------:R0:W-:Y:S04]  /*229c0*/  STL [R1+0x6cb4], R15 ;  /* 0x006cb40f01007387 */ /* 0x0001e80000100800 */
[----:B------:R-:W3:Y:S01]  /*229d0*/  LDL.LU R2, [R1+0x74f8] ;  /* 0x0074f80001027983 */ /* 0x000ee20000300800 */
[CC--:B0-----:R-:W-:Y:S02]  /*229e0*/  IADD3 R15, P4, PT, R5.reuse, R28.reuse, RZ ;  /* 0x0000001c050f7210 */ /* 0x0c1fe40007f9e0ff */
[-C--:B------:R-:W-:Y:S01]  /*229f0*/  IADD3 R5, P5, PT, R5, R27.reuse, RZ ;  /* 0x0000001b05057210 */ /* 0x080fe20007fbe0ff */
[----:B------:R0:W-:Y:S04]  /*22a00*/  STL [R1+0x6ca8], R7 ;  /* 0x006ca80701007387 */ /* 0x0001e80000100800 */
[----:B0-----:R-:W4:Y:S04]  /*22a10*/  LDL.LU R7, [R1+0x438] ;  /* 0x0004380001077983 */ /* 0x001f280000300800 */
[----:B------:R-:W-:Y:S04]  /*22a20*/  STL [R1+0x6cac], R15 ;  /* 0x006cac0f01007387 */ /* 0x000fe80000100800 */
[----:B------:R0:W-:Y:S04]  /*22a30*/  STL [R1+0x6ca0], R5 ;  /* 0x006ca00501007387 */ /* 0x0001e80000100800 */
[----:B0-----:R-:W5:Y:S01]  /*22a40*/  LDL.LU R5, [R1+0x530] ;  /* 0x0005300001057983 */ /* 0x001f620000300800 */
[----:B------:R-:W-:Y:S01]  /*22a50*/  IADD3 R16, P3, PT, R6, R28, RZ ;  /* 0x0000001c06107210 */ /* 0x000fe20007f7e0ff */
[----:B--2---:R-:W-:Y:S01]  /*22a60*/  IMAD.X R15, R12, 0x1, R0, P2 ;  /* 0x000000010c0f7824 */ /* 0x004fe200010e0600 */
[----:B------:R-:W-:-:S04]  /*22a70*/  IADD3 R6, P2, PT, R6, R27, RZ ;  /* 0x0000001b06067210 */ /* 0x000fc80007f5e0ff */
[----:B------:R3:W-:Y:S04]  /*22a80*/  STL [R1+0x6c9c], R15 ;  /* 0x006c9c0f01007387 */ /* 0x0007e80000100800 */
[----:B------:R-:W-:Y:S01]  /*22a90*/  STL [R1+0x6ca4], R16 ;  /* 0x006ca41001007387 */ /* 0x000fe20000100800 */
[----:B---3--:R-:W-:-:S03]  /*22aa0*/  IMAD.X R15, R12, 0x1, R2, P6 ;  /* 0x000000010c0f7824 */ /* 0x008fc600030e0602 */
[----:B------:R-:W2:Y:S04]  /*22ab0*/  LDL.LU R12, [R1+0x434] ;  /* 0x00043400010c7983 */ /* 0x000ea80000300800 */
[----:B------:R-:W-:Y:S04]  /*22ac0*/  STL [R1+0x6c98], R15 ;  /* 0x006c980f01007387 */ /* 0x000fe80000100800 */
[----:B------:R0:W-:Y:S04]  /*22ad0*/  STL [R1+0x6c90], R6 ;  /* 0x006c900601007387 */ /* 0x0001e80000100800 */
[----:B0-----:R-:W3:Y:S01]  /*22ae0*/  LDL.LU R6, [R1+0x52c] ;  /* 0x00052c0001067983 */ /* 0x001ee20000300800 */
[----:B----4-:R-:W-:Y:S01]  /*22af0*/  IMAD.X R15, R14, 0x1, R0, P1 ;  /* 0x000000010e0f7824 */ /* 0x010fe200008e0600 */
[----:B-----5:R-:W-:-:S04]  /*22b00*/  IADD3 R16, P1, PT, R8, R28, RZ ;  /* 0x0000001c08107210 */ /* 0x020fc80007f3e0ff */
[----:B------:R0:W-:Y:S04]  /*22b10*/  STL [R1+0x6c8c], R15 ;  /* 0x006c8c0f01007387 */ /* 0x0001e80000100800 */
[----:B------:R-:W-:Y:S01]  /*22b20*/  STL [R1+0x6c94], R16 ;  /* 0x006c941001007387 */ /* 0x000fe20000100800 */
[----:B0-----:R-:W-:Y:S01]  /*22b30*/  IMAD.X R15, R14, 0x1, R2, P0 ;  /* 0x000000010e0f7824 */ /* 0x001fe200000e0602 */
[----:B------:R-:W-:Y:S02]  /*22b40*/  IADD3 R8, P0, PT, R8, R27, RZ ;  /* 0x0000001b08087210 */ /* 0x000fe40007f1e0ff */
[----:B------:R-:W4:Y:S04]  /*22b50*/  LDL.LU R14, [R1+0x430] ;  /* 0x00043000010e7983 */ /* 0x000f280000300800 */
[----:B------:R-:W-:Y:S04]  /*22b60*/  STL [R1+0x6c88], R15 ;  /* 0x006c880f01007387 */ /* 0x000fe80000100800 */
[----:B------:R0:W-:Y:S04]  /*22b70*/  STL [R1+0x6c80], R8 ;  /* 0x006c800801007387 */ /* 0x0001e80000100800 */
[----:B0-----:R-:W5:Y:S01]  /*22b80*/  LDL.LU R8, [R1+0x528] ;  /* 0x0005280001087983 */ /* 0x001f620000300800 */
[----:B------:R-:W-:Y:S01]  /*22b90*/  IMAD.X R15, R11, 0x1, R0, P4 ;  /* 0x000000010b0f7824 */ /* 0x000fe200020e0600 */
[----:B------:R-:W-:-:S04]  /*22ba0*/  IADD3 R16, P4, PT, R10, R28, RZ ;  /* 0x0000001c0a107210 */ /* 0x000fc80007f9e0ff */
[----:B------:R0:W-:Y:S04]  /*22bb0*/  STL [R1+0x6c7c], R15 ;  /* 0x006c7c0f01007387 */ /* 0x0001e80000100800 */
[----:B------:R-:W-:Y:S01]  /*22bc0*/  STL [R1+0x6c84], R16 ;  /* 0x006c841001007387 */ /* 0x000fe20000100800 */
[----:B0-----:R-:W-:Y:S01]  /*22bd0*/  IMAD.X R15, R11, 0x1, R2, P5 ;  /* 0x000000010b0f7824 */ /* 0x001fe200028e0602 */
[----:B------:R-:W-:Y:S02]  /*22be0*/  IADD3 R10, P5, PT, R10, R27, RZ ;  /* 0x0000001b0a0a7210 */ /* 0x000fe40007fbe0ff */
[----:B------:R-:W5:Y:S04]  /*22bf0*/  LDL.LU R11, [R1+0x42c] ;  /* 0x00042c00010b7983 */ /* 0x000f680000300800 */
        /* <DEDUP_REMOVED lines=20> */
[----:B------:R0:W-:Y:S04]  /*22d40*/  STL [R1+0x6c58], R15 ;  /* 0x006c580f01007387 */ /* 0x0001e80000100800 */
[----:B------:R1:W-:Y:S01]  /*22d50*/  STL [R1+0x6c50], R4 ;  /* 0x006c500401007387 */ /* 0x0003e20000100800 */
[----:B0-----:R-:W-:Y:S01]  /*22d60*/  IMAD.X R15, R7, 0x1, R0, P4 ;  /* 0x00000001070f7824 */ /* 0x001fe200020e0600 */
[----:B------:R-:W-:-:S02]  /*22d70*/  IADD3 R16, P4, PT, R5, R28, RZ ;  /* 0x0000001c05107210 */ /* 0x000fc40007f9e0ff */
[----:B-1----:R-:W5:Y:S04]  /*22d80*/  LDL.LU R4, [R1+0x51c] ;  /* 0x00051c0001047983 */ /* 0x002f680000300800 */
[----:B------:R0:W-:Y:S04]  /*22d90*/  STL [R1+0x6c4c], R15 ;  /* 0x006c4c0f01007387 */ /* 0x0001e80000100800 */
[----:B------:R-:W-:Y:S01]  /*22da0*/  STL [R1+0x6c54], R16 ;  /* 0x006c541001007387 */ /* 0x000fe20000100800 */
[----:B0-----:R-:W-:Y:S01]  /*22db0*/  IMAD.X R15, R7, 0x1, R2, P5 ;  /* 0x00000001070f7824 */ /* 0x001fe200028e0602 */
[----:B------:R-:W-:-:S02]  /*22dc0*/  IADD3 R5, P5, PT, R5, R27, RZ ;  /* 0x0000001b05057210 */ /* 0x000fc40007fbe0ff */
[----:B------:R-:W5:Y:S04]  /*22dd0*/  LDL.LU R7, [R1+0x420] ;  /* 0x0004200001077983 */ /* 0x000f680000300800 */
[----:B------:R-:W-:Y:S04]  /*22de0*/  STL [R1+0x6c48], R15 ;  /* 0x006c480f01007387 */ /* 0x000fe80000100800 */
[----:B------:R0:W-:Y:S04]  /*22df0*/  STL [R1+0x6c40], R5 ;  /* 0x006c400501007387 */ /* 0x0001e80000100800 */
[----:B0-----:R-:W5:Y:S01]  /*22e00*/  LDL.LU R5, [R1+0x518] ;  /* 0x0005180001057983 */ /* 0x001f620000300800 */
[----:B--2---:R-:W-:-:S05]  /*22e10*/  IMAD.X R15, R12, 0x1, R0, P3 ;  /* 0x000000010c0f7824 */ /* 0x004fca00018e0600 */
[----:B------:R0:W-:Y:S02]  /*22e20*/  STL [R1+0x6c3c], R15 ;  /* 0x006c3c0f01007387 */ /* 0x0001e40000100800 */
[----:B0-----:R-:W-:Y:S01]  /*22e30*/  IMAD.X R15, R12, 0x1, R2, P2 ;  /* 0x000000010c0f7824 */ /* 0x001fe200010e0602 */
[C---:B---3--:R-:W-:Y:S02]  /*22e40*/  IADD3 R16, P3, PT, R6.reuse, R28, RZ ;  /* 0x0000001c06107210 */ /* 0x048fe40007f7e0ff */
[----:B------:R-:W-:-:S03]  /*22e50*/  IADD3 R6, P2, PT, R6, R27, RZ ;  /* 0x0000001b06067210 */ /* 0x000fc60007f5e0ff */
[----:B------:R-:W-:Y:S04]  /*22e60*/  STL [R1+0x6c44], R16 ;  /* 0x006c441001007387 */ /* 0x000fe80000100800 */
[----:B------:R-:W2:Y:S04]  /*22e70*/  LDL.LU R12, [R1+0x41c] ;  /* 0x00041c00010c7983 */ /* 0x000ea80000300800 */
[----:B------:R-:W-:Y:S04]  /*22e80*/  STL [R1+0x6c38], R15 ;  /* 0x006c380f01007387 */ /* 0x000fe80000100800 */
[----:B------:R0:W-:Y:S04]  /*22e90*/  STL [R1+0x6c30], R6 ;  /* 0x006c300601007387 */ /* 0x0001e80000100800 */
[----:B0-----:R-:W3:Y:S01]  /*22ea0*/  LDL.LU R6, [R1+0x514] ;  /* 0x0005140001067983 */ /* 0x001ee20000300800 */
[----:B----4-:R-:W-:-:S05]  /*22eb0*/  IMAD.X R15, R14, 0x1, R0, P1 ;  /* 0x000000010e0f7824 */ /* 0x010fca00008e0600 */
[----:B------:R0:W-:Y:S01]  /*22ec0*/  STL [R1+0x6c2c], R15 ;  /* 0x006c2c0f01007387 */ /* 0x0001e20000100800 */
[----:B-----5:R-:W-:-:S05]  /*22ed0*/  IADD3 R16, P1, PT, R8, R28, RZ ;  /* 0x0000001c08107210 */ /* 0x020fca0007f3e0ff */
[----:B------:R-:W-:Y:S01]  /*22ee0*/  STL [R1+0x6c34], R16 ;  /* 0x006c341001007387 */ /* 0x000fe20000100800 */
[----:B0-----:R-:W-:Y:S01]  /*22ef0*/  IMAD.X R15, R14, 0x1, R2, P0 ;  /* 0x000000010e0f7824 */ /* 0x001fe200000e0602 */
[----:B------:R-:W-:Y:S02]  /*22f00*/  IADD3 R8, P0, PT, R8, R27, RZ ;  /* 0x0000001b08087210 */ /* 0x000fe40007f1e0ff */
[----:B------:R-:W4:Y:S04]  /*22f10*/  LDL.LU R14, [R1+0x418] ;  /* 0x00041800010e7983 */ /* 0x000f280000300800 */
[----:B------:R-:W-:Y:S04]  /*22f20*/  STL [R1+0x6c28], R15 ;  /* 0x006c280f01007387 */ /* 0x000fe80000100800 */
[----:B------:R0:W-:Y:S04]  /*22f30*/  STL [R1+0x6c20], R8 ;  /* 0x006c200801007387 */ /* 0x0001e80000100800 */
[----:B0-----:R-:W5:Y:S01]  /*22f40*/  LDL.LU R8, [R1+0x510] ;  /* 0x0005100001087983 */ /* 0x001f620000300800 */
[----:B------:R-:W-:-:S05]  /*22f50*/  IMAD.X R15, R11, 0x1, R0, P4 ;  /* 0x000000010b0f7824 */ /* 0x000fca00020e0600 */
[----:B------:R0:W-:Y:S01]  /*22f60*/  STL [R1+0x6c1c], R15 ;  /* 0x006c1c0f01007387 */ /* 0x0001e20000100800 */
[----:B------:R-:W-:-:S05]  /*22f70*/  IADD3 R16, P4, PT, R10, R28, RZ ;  /* 0x0000001c0a107210 */ /* 0x000fca0007f9e0ff */
[----:B------:R-:W-:Y:S01]  /*22f80*/  STL [R1+0x6c24], R16 ;  /* 0x006c241001007387 */ /* 0x000fe20000100800 */
[----:B0-----:R-:W-:Y:S01]  /*22f90*/  IMAD.X R15, R11, 0x1, R2, P5 ;  /* 0x000000010b0f7824 */ /* 0x001fe200028e0602 */
[----:B------:R-:W-:Y:S02]  /*22fa0*/  IADD3 R10, P5, PT, R10, R27, RZ ;  /* 0x0000001b0a0a7210 */ /* 0x000fe40007fbe0ff */
[----:B------:R-:W5:Y:S04]  /*22fb0*/  LDL.LU R11, [R1+0x414] ;  /* 0x00041400010b7983 */ /* 0x000f680000300800 */
        /* <DEDUP_REMOVED lines=15> */
[C---:B------:R-:W-:Y:S01]  /*230b0*/  IADD3 R16, P1, PT, R4.reuse, R28, RZ ;  /* 0x0000001c04107210 */ /* 0x040fe20007f3e0ff */
[----:B0-----:R-:W-:Y:S01]  /*230c0*/  IMAD.X R15, R13, 0x1, R2, P0 ;  /* 0x000000010d0f7824 */ /* 0x001fe200000e0602 */
[----:B------:R-:W-:-:S03]  /*230d0*/  IADD3 R4, P0, PT, R4, R27, RZ ;  /* 0x0000001b04047210 */ /* 0x000fc60007f1e0ff */
[----:B------:R-:W-:Y:S04]  /*230e0*/  STL [R1+0x6c04], R16 ;  /* 0x006c041001007387 */ /* 0x000fe80000100800 */
[----:B------:R-:W5:Y:S04]  /*230f0*/  LDL.LU R13, [R1+0x40c] ;  /* 0x00040c00010d7983 */ /* 0x000f680000300800 */
[----:B------:R0:W-:Y:S04]  /*23100*/  STL [R1+0x6bf8], R15 ;  /* 0x006bf80f01007387 */ /* 0x0001e80000100800 */
[----:B------:R1:W-:Y:S01]  /*23110*/  STL [R1+0x6bf0], R4 ;  /* 0x006bf00401007387 */ /* 0x0003e20000100800 */
[----:B0-----:R-:W-:-:S03]  /*23120*/  IMAD.X R15, R7, 0x1, R0, P4 ;  /* 0x00000001070f7824 */ /* 0x001fc600020e0600 */
[----:B-1----:R-:W5:Y:S01]  /*23130*/  LDL.LU R4, [R1+0x504] ;  /* 0x0005040001047983 */ /* 0x002f620000300800 */
[----:B------:R-:W-:-:S03]  /*23140*/  IADD3 R16, P4, PT, R5, R28, RZ ;  /* 0x0000001c05107210 */ /* 0x000fc60007f9e0ff */
        /* <DEDUP_REMOVED lines=20> */
[----:B-----5:R-:W-:Y:S01]  /*23290*/  IADD3 R16, P1, PT, R8, R28, RZ ;  /* 0x0000001c08107210 */ /* 0x020fe20007f3e0ff */
[----:B0-----:R-:W-:Y:S01]  /*232a0*/  IMAD.X R15, R14, 0x1, R2, P0 ;  /* 0x000000010e0f7824 */ /* 0x001fe200000e0602 */
[----:B------:R-:W-:-:S03]  /*232b0*/  IADD3 R8, P0, PT, R8, R27, RZ ;  /* 0x0000001b08087210 */ /* 0x000fc60007f1e0ff */
[----:B------:R-:W-:Y:S04]  /*232c0*/  STL [R1+0x6bd4], R16 ;  /* 0x006bd41001007387 */ /* 0x000fe80000100800 */
        /* <DEDUP_REMOVED lines=31> */
[----:B------:R0:W-:Y:S04]  /*234c0*/  STL [R1+0x6b98], R15 ;  /* 0x006b980f01007387 */ /* 0x0001e80000100800 */
[----:B------:R1:W-:Y:S01]  /*234d0*/  STL [R1+0x6b90], R4 ;  /* 0x006b900401007387 */ /* 0x0003e20000100800 */
[----:B0-----:R-:W-:-:S03]  /*234e0*/  IMAD.X R15, R7, 0x1, R0, P4 ;  /* 0x00000001070f7824 */ /* 0x001fc600020e0600 */
[----:B-1----:R-:W5:Y:S04]  /*234f0*/  LDL.LU R4, [R1+0x4ec] ;  /* 0x0004ec0001047983 */ /* 0x002f680000300800 */
        /* <DEDUP_REMOVED lines=221> */
[----:B------:R-:W-:Y:S01]  /*242d0*/  IADD3 R16, P3, PT, R3, R28, RZ ;  /* 0x0000001c03107210 */ /* 0x000fe20007f7e0ff */
        /* <DEDUP_REMOVED lines=928> */
[----:B------:R0:W-:Y:S01]  /*27ce0*/  STL [R1+0x645c], R15 ;  /* 0x00645c0f01007387 */ /* 0x0001e20000100800 */
[----:B---3--:R-:W-:Y:S01]  /*27cf0*/  IADD3 R16, P3, PT, R6, R28, RZ ;  /* 0x0000001c06107210 */ /* 0x008fe20007f7e0ff */
[----:B0-----:R-:W-:Y:S01]  /*27d00*/  IMAD.X R15, R12, 0x1, R2, P2 ;  /* 0x000000010c0f7824 */ /* 0x001fe200010e0602 */
        /* <DEDUP_REMOVED lines=9> */
[----:B0-----:R-:W-:Y:S02]  /*27da0*/  IMAD.X R15, R14, 0x1, R2, P0 ;  /* 0x000000010e0f7824 */ /* 0x001fe400000e0602 */
[----:B------:R-:W4:Y:S04]  /*27db0*/  LDL.LU R14, [R1+0x220] ;  /* 0x00022000010e7983 */ /* 0x000f280000300800 */
[----:B------:R0:W-:Y:S04]  /*27dc0*/  STL [R1+0x6454], R16 ;  /* 0x0064541001007387 */ /* 0x0001e80000100800 */
[----:B------:R1:W-:Y:S01]  /*27dd0*/  STL [R1+0x6448], R15 ;  /* 0x0064480f01007387 */ /* 0x0003e20000100800 */
[----:B0-----:R-:W-:-:S03]  /*27de0*/  IADD3 R16, P0, PT, R8, R27, RZ ;  /* 0x0000001b08107210 */ /* 0x001fc60007f1e0ff */
[----:B------:R-:W5:Y:S01]  /*27df0*/  LDL.LU R8, [R1+0x48c] ;  /* 0x00048c0001087983 */ /* 0x000f620000300800 */
[----:B-1----:R-:W-:-:S03]  /*27e00*/  IMAD.X R15, R11, 0x1, R0, P4 ;  /* 0x000000010b0f7824 */ /* 0x002fc600020e0600 */
[----:B------:R-:W-:Y:S04]  /*27e10*/  STL [R1+0x6440], R16 ;  /* 0x0064401001007387 */ /* 0x000fe80000100800 */
[----:B------:R0:W-:Y:S02]  /*27e20*/  STL [R1+0x643c], R15 ;  /* 0x00643c0f01007387 */ /* 0x0001e40000100800 */
[----:B0-----:R-:W-:Y:S01]  /*27e30*/  IMAD.X R15, R11, 0x1, R2, P5 ;  /* 0x000000010b0f7824 */ /* 0x001fe200028e0602 */
[C---:B------:R-:W-:Y:S01]  /*27e40*/  IADD3 R16, P4, PT, R10.reuse, R28, RZ ;  /* 0x0000001c0a107210 */ /* 0x040fe20007f9e0ff */
[----:B------:R-:W5:Y:S04]  /*27e50*/  LDL.LU R11, [R1+0x21c] ;  /* 0x00021c00010b7983 */ /* 0x000f680000300800 */
[----:B------:R0:W-:Y:S04]  /*27e60*/  STL [R1+0x6444], R16 ;  /* 0x0064441001007387 */ /* 0x0001e80000100800 */
[----:B------:R1:W-:Y:S01]  /*27e70*/  STL [R1+0x6438], R15 ;  /* 0x0064380f01007387 */ /* 0x0003e20000100800 */
[----:B0-----:R-:W-:-:S03]  /*27e80*/  IADD3 R16, P5, PT, R10, R27, RZ ;  /* 0x0000001b0a107210 */ /* 0x001fc60007fbe0ff */
[----:B------:R-:W5:Y:S01]  /*27e90*/  LDL.LU R10, [R1+0x488] ;  /* 0x00048800010a7983 */ /* 0x000f620000300800 */
[----:B-1----:R-:W-:-:S03]  /*27ea0*/  IMAD.X R15, R9, 0x1, R0, P3 ;  /* 0x00000001090f7824 */ /* 0x002fc600018e0600 */
[----:B------:R-:W-:Y:S04]  /*27eb0*/  STL [R1+0x6430], R16 ;  /* 0x0064301001007387 */ /* 0x000fe80000100800 */
[----:B------:R0:W-:Y:S02]  /*27ec0*/  STL [R1+0x642c], R15 ;  /* 0x00642c0f01007387 */ /* 0x0001e40000100800 */
[----:B0-----:R-:W-:Y:S02]  /*27ed0*/  IMAD.X R15, R9, 0x1, R2, P2 ;  /* 0x00000001090f7824 */ /* 0x001fe400010e0602 */
[----:B------:R-:W5:Y:S01]  /*27ee0*/  LDL.LU R9, [R1+0x218] ;  /* 0x0002180001097983 */ /* 0x000f620000300800 */
[----:B------:R-:W-:-:S05]  /*27ef0*/  IADD3 R16, P3, PT, R3, R28, RZ ;  /* 0x0000001c03107210 */ /* 0x000fca0007f7e0ff */
        /* <DEDUP_REMOVED lines=8> */
[C---:B------:R-:W-:Y:S02]  /*27f80*/  IADD3 R16, P1, PT, R4.reuse, R28, RZ ;  /* 0x0000001c04107210 */ /* 0x040fe40007f3e0ff */
        /* <DEDUP_REMOVED lines=21> */
[----:B------:R4:W-:Y:S04]  /*280e0*/  STL [R1+0x6404], R15 ;  /* 0x0064040f01007387 */ /* 0x0009e80000100800 */
[----:B------:R-:W-:Y:S04]  /*280f0*/  STL [R1+0x63f8], R16 ;  /* 0x0063f81001007387 */ /* 0x000fe80000100800 */
[----:B------:R-:W2:Y:S04]  /*28100*/  LDL.LU R6, [R1+0x20c] ;  /* 0x00020c0001067983 */ /* 0x000ea80000300800 */
[----:B------:R0:W-:Y:S01]  /*28110*/  STL [R1+0x63f0], R12 ;  /* 0x0063f00c01007387 */ /* 0x0001e20000100800 */
[----:B----4-:R-:W-:-:S03]  /*28120*/  IMAD.X R15, R14, 0x1, R0, P1 ;  /* 0x000000010e0f7824 */ /* 0x010fc600008e0600 */
[----:B0-----:R-:W3:Y:S01]  /*28130*/  LDL.LU R12, [R1+0x478] ;  /* 0x00047800010c7983 */ /* 0x001ee20000300800 */
[----:B------:R-:W-:Y:S01]  /*28140*/  IMAD.X R16, R14, 0x1, R2, P0 ;  /* 0x000000010e107824 */ /* 0x000fe200000e0602 */
[C---:B-----5:R-:W-:Y:S02]  /*28150*/  IADD3 R17, P1, PT, R8.reuse, R28, RZ ;  /* 0x0000001c08117210 */ /* 0x060fe40007f3e0ff */
[----:B------:R0:W-:Y:S04]  /*28160*/  STL [R1+0x63ec], R15 ;  /* 0x0063ec0f01007387 */ /* 0x0001e80000100800 */
[----:B------:R-:W-:Y:S04]  /*28170*/  STL [R1+0x63f4], R17 ;  /* 0x0063f41101007387 */ /* 0x000fe80000100800 */
[----:B------:R-:W-:Y:S01]  /*28180*/  STL [R1+0x63e8], R16 ;  /* 0x0063e81001007387 */ /* 0x000fe20000100800 */
[----:B0-----:R-:W-:-:S03]  /*28190*/  IADD3 R15, P0, PT, R8, R27, RZ ;  /* 0x0000001b080f7210 */ /* 0x001fc60007f1e0ff */
[----:B------:R-:W4:Y:S04]  /*281a0*/  LDL.LU R8, [R1+0x208] ;  /* 0x0002080001087983 */ /* 0x000f280000300800 */
[----:B------:R0:W-:Y:S01]  /*281b0*/  STL [R1+0x63e0], R15 ;  /* 0x0063e00f01007387 */ /* 0x0001e20000100800 */
[----:B------:R-:W-:-:S03]  /*281c0*/  IMAD.X R14, R11, 0x1, R0, P4 ;  /* 0x000000010b0e7824 */ /* 0x000fc600020e0600 */
[----:B0-----:R-:W5:Y:S01]  /*281d0*/  LDL.LU R15, [R1+0x474] ;  /* 0x00047400010f7983 */ /* 0x001f620000300800 */
[----:B------:R-:W-:-:S03]  /*281e0*/  IMAD.X R11, R11, 0x1, R2, P5 ;  /* 0x000000010b0b7824 */ /* 0x000fc600028e0602 */
[----:B------:R0:W-:Y:S02]  /*281f0*/  STL [R1+0x63dc], R14 ;  /* 0x0063dc0e01007387 */ /* 0x0001e40000100800 */
[C---:B0-----:R-:W-:Y:S02]  /*28200*/  IADD3 R14, P4, PT, R10.reuse, R28, RZ ;  /* 0x0000001c0a0e7210 */ /* 0x041fe40007f9e0ff */
[----:B------:R-:W-:-:S03]  /*28210*/  IADD3 R10, P5, PT, R10, R27, RZ ;  /* 0x0000001b0a0a7210 */ /* 0x000fc60007fbe0ff */
[----:B------:R-:W-:Y:S04]  /*28220*/  STL [R1+0x63e4], R14 ;  /* 0x0063e40e01007387 */ /* 0x000fe80000100800 */
[----:B------:R0:W-:Y:S04]  /*28230*/  STL [R1+0x63d8], R11 ;  /* 0x0063d80b01007387 */ /* 0x0001e80000100800 */
[----:B0-----:R-:W5:Y:S04]  /*28240*/  LDL.LU R11, [R1+0x204] ;  /* 0x00020400010b7983 */ /* 0x001f680000300800 */
[----:B------:R0:W-:Y:S01]  /*28250*/  STL [R1+0x63d0], R10 ;  /* 0x0063d00a01007387 */ /* 0x0001e20000100800 */
[----:B------:R-:W-:-:S03]  /*28260*/  IMAD.X R14, R9, 0x1, R0, P3 ;  /* 0x00000001090e7824 */ /* 0x000fc600018e0600 */
[----:B0-----:R-:W5:Y:S01]  /*28270*/  LDL.LU R10, [R1+0x470] ;  /* 0x00047000010a7983 */ /* 0x001f620000300800 */
        /* <DEDUP_REMOVED lines=9> */
[----:B------:R-:W-:-:S02]  /*28310*/  IMAD.X R14, R13, 0x1, R0, P1 ;  /* 0x000000010d0e7824 */ /* 0x000fc400008e0600 */
[----:B------:R-:W-:-:S03]  /*28320*/  IMAD.X R13, R13, 0x1, R2, P0 ;  /* 0x000000010d0d7824 */ /* 0x000fc600000e0602 */
[----:B------:R0:W-:Y:S04]  /*28330*/  STL [R1+0x63bc], R14 ;  /* 0x0063bc0e01007387 */ /* 0x0001e80000100800 */
[----:B0-----:R-:W5:Y:S01]  /*28340*/  LDL.LU R14, [R1+0x1fc] ;  /* 0x0001fc00010e7983 */ /* 0x001f620000300800 */
        /* <DEDUP_REMOVED lines=10> */
[C---:B------:R-:W-:Y:S02]  /*283f0*/  IADD3 R16, P4, PT, R7.reuse, R28, RZ ;  /* 0x0000001c07107210 */ /* 0x040fe40007f9e0ff */
[----:B------:R-:W-:-:S03]  /*28400*/  IADD3 R7, P5, PT, R7, R27, RZ ;  /* 0x0000001b07077210 */ /* 0x000fc60007fbe0ff */
[----:B------:R-:W-:Y:S04]  /*28410*/  STL [R1+0x63b4], R16 ;  /* 0x0063b41001007387 */ /* 0x000fe80000100800 */
[----:B------:R0:W-:Y:S04]  /*28420*/  STL [R1+0x63a8], R13 ;  /* 0x0063a80d01007387 */ /* 0x0001e80000100800 */
[----:B0-----:R-:W5:Y:S04]  /*28430*/  LDL.LU R13, [R1+0x464] ;  /* 0x00046400010d7983 */ /* 0x001f680000300800 */
[----:B------:R3:W-:Y:S01]  /*28440*/  STL [R1+0x63a0], R7 ;  /* 0x0063a00701007387 */ /* 0x0007e20000100800 */
[----:B--2---:R-:W-:-:S02]  /*28450*/  IMAD.X R17, R6, 0x1, R0, P3 ;  /* 0x0000000106117824 */ /* 0x004fc400018e0600 */
[----:B------:R-:W-:-:S03]  /*28460*/  IMAD.X R16, R6, 0x1, R2, P2 ;  /* 0x0000000106107824 */ /* 0x000fc600010e0602 */
[----:B------:R-:W-:Y:S04]  /*28470*/  STL [R1+0x639c], R17 ;  /* 0x00639c1101007387 */ /* 0x000fe80000100800 */
[----:B------:R-:W2:Y:S01]  /*28480*/  LDL.LU R6, [R1+0x1f4] ;  /* 0x0001f40001067983 */ /* 0x000ea20000300800 */
[----:B---3--:R-:W-:-:S05]  /*28490*/  IADD3 R7, P3, PT, R12, R28, RZ ;  /* 0x0000001c0c077210 */ /* 0x008fca0007f7e0ff */
[----:B------:R0:W-:Y:S04]  /*284a0*/  STL [R1+0x63a4], R7 ;  /* 0x0063a40701007387 */ /* 0x0001e80000100800 */
[----:B0-----:R-:W3:Y:S04]  /*284b0*/  LDL.LU R7, [R1+0x460] ;  /* 0x0004600001077983 */ /* 0x001ee80000300800 */
[----:B------:R0:W-:Y:S02]  /*284c0*/  STL [R1+0x6398], R16 ;  /* 0x0063981001007387 */ /* 0x0001e40000100800 */
[----:B0-----:R-:W-:Y:S01]  /*284d0*/  IADD3 R16, P2, PT, R12, R27, RZ ;  /* 0x0000001b0c107210 */ /* 0x001fe20007f5e0ff */
[----:B----4-:R-:W-:Y:S01]  /*284e0*/  IMAD.X R12, R8, 0x1, R0, P1 ;  /* 0x00000001080c7824 */ /* 0x010fe200008e0600 */
[----:B-----5:R-:W-:-:S03]  /*284f0*/  IADD3 R17, P1, PT, R15, R28, RZ ;  /* 0x0000001c0f117210 */ /* 0x020fc60007f3e0ff */
[----:B------:R0:W-:Y:S04]  /*28500*/  STL [R1+0x6390], R16 ;  /* 0x0063901001007387 */ /* 0x0001e80000100800 */
[----:B------:R1:W-:Y:S01]  /*28510*/  STL [R1+0x638c], R12 ;  /* 0x00638c0c01007387 */ /* 0x0003e20000100800 */
[----:B0-----:R-:W-:-:S03]  /*28520*/  IMAD.X R16, R8, 0x1, R2, P0 ;  /* 0x0000000108107824 */ /* 0x001fc600000e0602 */
[----:B-1----:R-:W4:Y:S04]  /*28530*/  LDL.LU R12, [R1+0x1f0] ;  /* 0x0001f000010c7983 */ /* 0x002f280000300800 */
[----:B------:R0:W-:Y:S04]  /*28540*/  STL [R1+0x6394], R17 ;  /* 0x0063941101007387 */ /* 0x0001e80000100800 */
[----:B------:R-:W5:Y:S04]  /*28550*/  LDL.LU R8, [R1+0x45c] ;  /* 0x00045c0001087983 */ /* 0x000f680000300800 */
[----:B------:R1:W-:Y:S01]  /*28560*/  STL [R1+0x6388], R16 ;  /* 0x0063881001007387 */ /* 0x0003e20000100800 */
[----:B0-----:R-:W-:Y:S01]  /*28570*/  IMAD.X R17, R11, 0x1, R0, P4 ;  /* 0x000000010b117824 */ /* 0x001fe200020e0600 */
[----:B-1----:R-:W-:-:S05]  /*28580*/  IADD3 R16, P0, PT, R15, R27, RZ ;  /* 0x0000001b0f107210 */ /* 0x002fca0007f1e0ff */
[----:B------:R0:W-:Y:S04]  /*28590*/  STL [R1+0x6380], R16 ;  /* 0x0063801001007387 */ /* 0x0001e80000100800 */
[----:B------:R-:W-:Y:S01]  /*285a0*/  STL [R1+0x637c], R17 ;  /* 0x00637c1101007387 */ /* 0x000fe20000100800 */
[C---:B------:R-:W-:Y:S01]  /*285b0*/  IADD3 R15, P4, PT, R10.reuse, R28, RZ ;  /* 0x0000001c0a0f7210 */ /* 0x040fe20007f9e0ff */
[----:B0-----:R-:W-:Y:S02]  /*285c0*/  IMAD.X R16, R11, 0x1, R2, P5 ;  /* 0x000000010b107824 */ /* 0x001fe400028e0602 */
[----:B------:R-:W5:Y:S04]  /*285d0*/  LDL.LU R11, [R1+0x1ec] ;  /* 0x0001ec00010b7983 */ /* 0x000f680000300800 */
[----:B------:R0:W-:Y:S04]  /*285e0*/  STL [R1+0x6384], R15 ;  /* 0x0063840f01007387 */ /* 0x0001e80000100800 */
[----:B------:R1:W-:Y:S01]  /*285f0*/  STL [R1+0x6378], R16 ;  /* 0x0063781001007387 */ /* 0x0003e20000100800 */
[----:B0-----:R-:W-:-:S03]  /*28600*/  IADD3 R15, P5, PT, R10, R27, RZ ;  /* 0x0000001b0a0f7210 */ /* 0x001fc60007fbe0ff */
[----:B------:R-:W5:Y:S01]  /*28610*/  LDL.LU R10, [R1+0x458] ;  /* 0x00045800010a7983 */ /* 0x000f620000300800 */
[----:B-1----:R-:W-:-:S03]  /*28620*/  IMAD.X R16, R9, 0x1, R0, P3 ;  /* 0x0000000109107824 */ /* 0x002fc600018e0600 */
[----:B------:R0:W-:Y:S01]  /*28630*/  STL [R1+0x6370], R15 ;  /* 0x0063700f01007387 */ /* 0x0001e20000100800 */
[----:B------:R-:W-:-:S03]  /*28640*/  IMAD.X R9, R9, 0x1, R2, P2 ;  /* 0x0000000109097824 */ /* 0x000fc600010e0602 */
[----:B------:R-:W-:Y:S01]  /*28650*/  STL [R1+0x636c], R16 ;  /* 0x00636c1001007387 */ /* 0x000fe20000100800 */
[C---:B0-----:R-:W-:Y:S02]  /*28660*/  IADD3 R15, P3, PT, R3.reuse, R28, RZ ;  /* 0x0000001c030f7210 */ /* 0x041fe40007f7e0ff */
[----:B------:R-:W-:-:S03]  /*28670*/  IADD3 R3, P2, PT, R3, R27, RZ ;  /* 0x0000001b03037210 */ /* 0x000fc60007f5e0ff */
[----:B------:R-:W-:Y:S04]  /*28680*/  STL [R1+0x6374], R15 ;  /* 0x0063740f01007387 */ /* 0x000fe80000100800 */
[----:B------:R0:W-:Y:S04]  /*28690*/  STL [R1+0x6368], R9 ;  /* 0x0063680901007387 */ /* 0x0001e80000100800 */
[----:B0-----:R-:W5:Y:S04]  /*286a0*/  LDL.LU R9, [R1+0x1e8] ;  /* 0x0001e80001097983 */ /* 0x001f680000300800 */
[----:B------:R0:W-:Y:S04]  /*286b0*/  STL [R1+0x6360], R3 ;  /* 0x0063600301007387 */ /* 0x0001e80000100800 */
[----:B0-----:R-:W5:Y:S01]  /*286c0*/  LDL.LU R3, [R1+0x454] ;  /* 0x0004540001037983 */ /* 0x001f620000300800 */
[----:B------:R-:W-:Y:S01]  /*286d0*/  IMAD.X R15, R14, 0x1, R0, P1 ;  /* 0x000000010e0f7824 */ /* 0x000fe200008e0600 */
[----:B------:R-:W-:Y:S01]  /*286e0*/  IADD3 R17, P1, PT, R4, R28, RZ ;  /* 0x0000001c04117210 */ /* 0x000fe20007f3e0ff */
[----:B------:R-:W-:-:S03]  /*286f0*/  IMAD.X R16, R14, 0x1, R2, P0 ;  /* 0x000000010e107824 */ /* 0x000fc600000e0602 */
[----:B------:R0:W-:Y:S04]  /*28700*/  STL [R1+0x635c], R15 ;  /* 0x00635c0f01007387 */ /* 0x0001e80000100800 */
[----:B------:R-:W-:Y:S04]  /*28710*/  STL [R1+0x6364], R17 ;  /* 0x0063641101007387 */ /* 0x000fe80000100800 */
[----:B------:R-:W-:Y:S01]  /*28720*/  STL [R1+0x6358], R16 ;  /* 0x0063581001007387 */ /* 0x000fe20000100800 */
[----:B0-----:R-:W-:-:S03]  /*28730*/  IADD3 R15, P0, PT, R4, R27, RZ ;  /* 0x0000001b040f7210 */ /* 0x001fc60007f1e0ff */
[----:B------:R-:W5:Y:S01]  /*28740*/  LDL.LU R4, [R1+0x1e4] ;  /* 0x0001e40001047983 */ /* 0x000f620000300800 */
[----:B------:R-:W-:-:S03]  /*28750*/  IMAD.X R14, R5, 0x1, R0, P4 ;  /* 0x00000001050e7824 */ /* 0x000fc600020e0600 */
[----:B------:R-:W-:Y:S04]  /*28760*/  STL [R1+0x6350], R15 ;  /* 0x0063500f01007387 */ /* 0x000fe80000100800 */
[----:B------:R0:W-:Y:S02]  /*28770*/  STL [R1+0x634c], R14 ;  /* 0x00634c0e01007387 */ /* 0x0001e40000100800 */
[----:B0-----:R-:W-:Y:S02]  /*28780*/  IMAD.X R14, R5, 0x1, R2, P5 ;  /* 0x00000001050e7824 */ /* 0x001fe400028e0602 */
[----:B------:R-:W5:Y:S01]  /*28790*/  LDL.LU R5, [R1+0x44c] ;  /* 0x00044c0001057983 */ /* 0x000f620000300800 */
[C---:B------:R-:W-:Y:S02]  /*287a0*/  IADD3 R15, P4, PT, R13.reuse, R28, RZ ;  /* 0x0000001c0d0f7210 */ /* 0x040fe40007f9e0ff */
[----:B------:R-:W-:-:S03]  /*287b0*/  IADD3 R13, P5, PT, R13, R27, RZ ;  /* 0x0000001b0d0d7210 */ /* 0x000fc60007fbe0ff */
[----:B------:R2:W-:Y:S04]  /*287c0*/  STL [R1+0x6354], R15 ;  /* 0x0063540f01007387 */ /* 0x0005e80000100800 */
[----:B------:R-:W-:Y:S04]  /*287d0*/  STL [R1+0x6348], R14 ;  /* 0x0063480e01007387 */ /* 0x000fe80000100800 */
[----:B------:R0:W-:Y:S01]  /*287e0*/  STL [R1+0x6340], R13 ;  /* 0x0063400d01007387 */ /* 0x0001e20000100800 */
[----:B--2---:R-:W-:-:S05]  /*287f0*/  IMAD.X R15, R6, 0x1, R0, P3 ;  /* 0x00000001060f7824 */ /* 0x004fca00018e0600 */
[----:B------:R-:W-:Y:S04]  /*28800*/  STL [R1+0x633c], R15 ;  /* 0x00633c0f01007387 */ /* 0x000fe80000100800 */
[----:B------:R-:W2:Y:S01]  /*28810*/  LDL.LU R17, [R1+0x1e0] ;  /* 0x0001e00001117983 */ /* 0x000ea20000300800 */
[----:B0-----:R-:W-:Y:S01]  /*28820*/  IMAD.X R13, R6, 0x1, R2, P2 ;  /* 0x00000001060d7824 */ /* 0x001fe200010e0602 */
[----:B---3--:R-:W-:-:S05]  /*28830*/  IADD3 R14, P3, PT, R7, R28, RZ ;  /* 0x0000001c070e7210 */ /* 0x008fca0007f7e0ff */
[----:B------:R0:W-:Y:S04]  /*28840*/  STL [R1+0x6344], R14 ;  /* 0x0063440e01007387 */ /* 0x0001e80000100800 */
[----:B------:R-:W3:Y:S01]  /*28850*/  LDL.LU R6, [R1+0x18] ;  /* 0x0000180001067983 */ /* 0x000ee20000300800 */
[----:B0-----:R-:W-:-:S03]  /*28860*/  IADD3 R14, P2, PT, R7, R27, RZ ;  /* 0x0000001b070e7210 */ /* 0x001fc60007f5e0ff */
[----:B------:R5:W-:Y:S04]  /*28870*/  STL [R1+0x6338], R13 ;  /* 0x0063380d01007387 */ /* 0x000be80000100800 */
[----:B------:R-:W-:Y:S04]  /*28880*/  STL [R1+0x6330], R14 ;  /* 0x0063300e01007387 */ /* 0x000fe80000100800 */
[----:B------:R-:W3:Y:S01]  /*28890*/  LDL.LU R16, [R1+0x1dc] ;  /* 0x0001dc0001107983 */ /* 0x000ee20000300800 */
[----:B----4-:R-:W-:-:S05]  /*288a0*/  IMAD.X R7, R12, 0x1, R0, P1 ;  /* 0x000000010c077824 */ /* 0x010fca00008e0600 */
[----:B------:R0:W-:Y:S01]  /*288b0*/  STL [R1+0x632c], R7 ;  /* 0x00632c0701007387 */ /* 0x0001e20000100800 */
[----:B-----5:R-:W-:-:S03]  /*288c0*/  IADD3 R13, P1, PT, R8, R28, RZ ;  /* 0x0000001c080d7210 */ /* 0x020fc60007f3e0ff */
[----:B0-----:R-:W4:Y:S04]  /*288d0*/  LDL.LU R7, [R1+0x14] ;  /* 0x0000140001077983 */ /* 0x001f280000300800 */
[----:B------:R0:W-:Y:S02]  /*288e0*/  STL [R1+0x6334], R13 ;  /* 0x0063340d01007387 */ /* 0x0001e40000100800 */
[----:B0-----:R-:W-:Y:S01]  /*288f0*/  IMAD.X R13, R12, 0x1, R2, P0 ;  /* 0x000000010c0d7824 */ /* 0x001fe200000e0602 */
[----:B------:R-:W-:-:S04]  /*28900*/  IADD3 R8, P0, PT, R8, R27, RZ ;  /* 0x0000001b08087210 */ /* 0x000fc80007f1e0ff */
[----:B------:R-:W-:Y:S04]  /*28910*/  STL [R1+0x6328], R13 ;  /* 0x0063280d01007387 */ /* 0x000fe80000100800 */
[----:B------:R-:W5:Y:S01]  /*28920*/  LDL.LU R15, [R1+0x1d8] ;  /* 0x0001d800010f7983 */ /* 0x000f620000300800 */
[----:B------:R-:W-:-:S03]  /*28930*/  IMAD.X R12, R11, 0x1, R0, P4 ;  /* 0x000000010b0c7824 */ /* 0x000fc600020e0600 */
[----:B------:R0:W-:Y:S04]  /*28940*/  STL [R1+0x6320], R8 ;  /* 0x0063200801007387 */ /* 0x0001e80000100800 */
[----:B0-----:R-:W5:Y:S04]  /*28950*/  LDL.LU R8, [R1+0x10] ;  /* 0x0000100001087983 */ /* 0x001f680000300800 */
[----:B------:R0:W-:Y:S01]  /*28960*/  STL [R1+0x631c], R12 ;  /* 0x00631c0c01007387 */ /* 0x0001e20000100800 */
[----:B------:R-:W-:Y:S01]  /*28970*/  IMAD.X R11, R11, 0x1, R2, P5 ;  /* 0x000000010b0b7824 */ /* 0x000fe200028e0602 */
[----:B0-----:R-:W-:-:S05]  /*28980*/  IADD3 R12, P4, PT, R10, R28, RZ ;  /* 0x0000001c0a0c7210 */ /* 0x001fca0007f9e0ff */
[----:B------:R-:W-:Y:S04]  /*28990*/  STL [R1+0x6324], R12 ;  /* 0x0063240c01007387 */ /* 0x000fe80000100800 */
[----:B------:R-:W5:Y:S04]  /*289a0*/  LDL.LU R14, [R1+0x1d4] ;  /* 0x0001d400010e7983 */ /* 0x000f680000300800 */
[----:B------:R0:W-:Y:S01]  /*289b0*/  STL [R1+0x6318], R11 ;  /* 0x0063180b01007387 */ /* 0x0001e20000100800 */
[----:B------:R-:W-:-:S03]  /*289c0*/  IADD3 R10, P5, PT, R10, R27, RZ ;  /* 0x0000001b0a0a7210 */ /* 0x000fc60007fbe0ff */
[----:B------:R-:W5:Y:S01]  /*289d0*/  LDL.LU R13, [R1+0xc] ;  /* 0x00000c00010d7983 */ /* 0x000f620000300800 */
[----:B0-----:R-:W-:-:S03]  /*289e0*/  IMAD.X R11, R9, 0x1, R0, P3 ;  /* 0x00000001090b7824 */ /* 0x001fc600018e0600 */
[----:B------:R0:W-:Y:S04]  /*289f0*/  STL [R1+0x6310], R10 ;  /* 0x0063100a01007387 */ /* 0x0001e80000100800 */
[----:B------:R-:W-:Y:S04]  /*28a00*/  STL [R1+0x630c], R11 ;  /* 0x00630c0b01007387 */ /* 0x000fe80000100800 */
[----:B------:R-:W5:Y:S01]  /*28a10*/  LDL.LU R12, [R1+0x1d0] ;  /* 0x0001d000010c7983 */ /* 0x000f620000300800 */
[----:B0-----:R-:W-:-:S05]  /*28a20*/  IADD3 R10, P3, PT, R3, R28, RZ ;  /* 0x0000001c030a7210 */ /* 0x001fca0007f7e0ff */
[----:B------:R0:W-:Y:S01]  /*28a30*/  STL [R1+0x6314], R10 ;  /* 0x0063140a01007387 */ /* 0x0001e20000100800 */
[----:B------:R-:W-:-:S03]  /*28a40*/  IMAD.X R9, R9, 0x1, R2, P2 ;  /* 0x0000000109097824 */ /* 0x000fc600010e0602 */
[----:B0-----:R-:W5:Y:S01]  /*28a50*/  LDL.LU R10, [R1+0x8] ;  /* 0x00000800010a7983 */ /* 0x001f620000300800 */
[----:B------:R-:W-:-:S03]  /*28a60*/  IADD3 R3, P2, PT, R3, R27, RZ ;  /* 0x0000001b03037210 */ /* 0x000fc60007f5e0ff */
[----:B------:R0:W-:Y:S01]  /*28a70*/  STL [R1+0x6308], R9 ;  /* 0x0063080901007387 */ /* 0x0001e20000100800 */
[----:B------:R-:W-:-:S03]  /*28a80*/  IMAD.X R11, R4, 0x1, R0, P1 ;  /* 0x00000001040b7824 */ /* 0x000fc600008e0600 */
[----:B0-----:R-:W5:Y:S04]  /*28a90*/  LDL.LU R9, [R1+0x1cc] ;  /* 0x0001cc0001097983 */ /* 0x001f680000300800 */
[----:B------:R0:W-:Y:S04]  /*28aa0*/  STL [R1+0x6300], R3 ;  /* 0x0063000301007387 */ /* 0x0001e80000100800 */
[----:B0-----:R-:W5:Y:S04]  /*28ab0*/  LDL.LU R3, [R1+0x4] ;  /* 0x0000040001037983 */ /* 0x001f680000300800 */
[----:B------:R0:W-:Y:S01]  /*28ac0*/  STL [R1+0x62fc], R11 ;  /* 0x0062fc0b01007387 */ /* 0x0001e20000100800 */
[----:B------:R-:W-:Y:S01]  /*28ad0*/  IMAD.X R4, R4, 0x1, R2, P0 ;  /* 0x0000000104047824 */ /* 0x000fe200000e0602 */
[----:B0-----:R-:W-:-:S05]  /*28ae0*/  IADD3 R11, P1, PT, R5, R28, RZ ;  /* 0x0000001c050b7210 */ /* 0x001fca0007f3e0ff */
[----:B------:R0:W-:Y:S04]  /*28af0*/  STL [R1+0x6304], R11 ;  /* 0x0063040b01007387 */ /* 0x0001e80000100800 */
[----:B0-----:R-:W5:Y:S04]  /*28b00*/  LDL.LU R11, [R1+0x1c8] ;  /* 0x0001c800010b7983 */ /* 0x001f680000300800 */
[----:B------:R0:W-:Y:S04]  /*28b10*/  STL [R1+0x62f8], R4 ;  /* 0x0062f80401007387 */ /* 0x0001e80000100800 */
[----:B0-----:R-:W5:Y:S01]  /*28b20*/  LDL.LU R4, [R1] ;  /* 0x0000000001047983 */ /* 0x001f620000300800 */
[----:B------:R-:W-:-:S05]  /*28b30*/  IADD3 R5, P0, PT, R5, R27, RZ ;  /* 0x0000001b05057210 */ /* 0x000fca0007f1e0ff */
[----:B------:R2:W-:Y:S02]  /*28b40*/  STL [R1+0x62f0], R5 ;  /* 0x0062f00501007387 */ /* 0x0005e40000100800 */
[C---:B--2---:R-:W-:Y:S02]  /*28b50*/  IMAD.X R5, R17.reuse, 0x1, R0, P4 ;  /* 0x0000000111057824 */ /* 0x044fe400020e0600 */
[----:B------:R-:W-:-:S03]  /*28b60*/  IMAD.X R17, R17, 0x1, R2, P5 ;  /* 0x0000000111117824 */ /* 0x000fc600028e0602 */
[----:B------:R3:W-:Y:S02]  /*28b70*/  STL [R1+0x62ec], R5 ;  /* 0x0062ec0501007387 */ /* 0x0007e40000100800 */
[C---:B---3--:R-:W-:Y:S02]  /*28b80*/  IADD3 R5, P4, PT, R6.reuse, R28, RZ ;  /* 0x0000001c06057210 */ /* 0x048fe40007f9e0ff */
[----:B------:R-:W-:-:S03]  /*28b90*/  IADD3 R6, P5, PT, R6, R27, RZ ;  /* 0x0000001b06067210 */ /* 0x000fc60007fbe0ff */
[----:B------:R0:W-:Y:S04]  /*28ba0*/  STL [R1+0x62f4], R5 ;  /* 0x0062f40501007387 */ /* 0x0001e80000100800 */
[----:B0-----:R-:W2:Y:S04]  /*28bb0*/  LDL.LU R5, [R1+0x1c4] ;  /* 0x0001c40001057983 */ /* 0x001ea80000300800 */
[----:B------:R0:W-:Y:S04]  /*28bc0*/  STL [R1+0x62e8], R17 ;  /* 0x0062e81101007387 */ /* 0x0001e80000100800 */
[----:B0-----:R-:W3:Y:S04]  /*28bd0*/  LDL.LU R17, [R1+0x74f4] ;  /* 0x0074f40001117983 */ /* 0x001ee80000300800 */
[----:B------:R0:W-:Y:S02]  /*28be0*/  STL [R1+0x62e0], R6 ;  /* 0x0062e00601007387 */ /* 0x0001e40000100800 */
[----:B0-----:R-:W-:-:S02]  /*28bf0*/  IMAD.X R6, R16, 0x1, R0, P3 ;  /* 0x0000000110067824 */ /* 0x001fc400018e0600 */
[----:B------:R-:W-:-:S03]  /*28c00*/  IMAD.X R16, R16, 0x1, R2, P2 ;  /* 0x0000000110107824 */ /* 0x000fc600010e0602 */
[----:B------:R4:W-:Y:S02]  /*28c10*/  STL [R1+0x62dc], R6 ;  /* 0x0062dc0601007387 */ /* 0x0009e40000100800 */
[C---:B----4-:R-:W-:Y:S02]  /*28c20*/  IADD3 R6, P3, PT, R7.reuse, R28, RZ ;  /* 0x0000001c07067210 */ /* 0x050fe40007f7e0ff */
[----:B------:R-:W-:-:S03]  /*28c30*/  IADD3 R7, P2, PT, R7, R27, RZ ;  /* 0x0000001b07077210 */ /* 0x000fc60007f5e0ff */
[----:B------:R0:W-:Y:S04]  /*28c40*/  STL [R1+0x62e4], R6 ;  /* 0x0062e40601007387 */ /* 0x0001e80000100800 */
[----:B0-----:R-:W4:Y:S04]  /*28c50*/  LDL.LU R6, [R1+0x1c0] ;  /* 0x0001c00001067983 */ /* 0x001f280000300800 */
[----:B------:R0:W-:Y:S04]  /*28c60*/  STL [R1+0x62d8], R16 ;  /* 0x0062d81001007387 */ /* 0x0001e80000100800 */
[----:B0-----:R-:W2:Y:S04]  /*28c70*/  LDL.LU R16, [R1+0x74f0] ;  /* 0x0074f00001107983 */ /* 0x001ea80000300800 */
[----:B------:R5:W-:Y:S02]  /*28c80*/  STL [R1+0x62d0], R7 ;  /* 0x0062d00701007387 */ /* 0x000be40000100800 */
[----:B-----5:R-:W-:-:S02]  /*28c90*/  IMAD.X R7, R15, 0x1, R0, P1 ;  /* 0x000000010f077824 */ /* 0x020fc400008e0600 */
[----:B------:R-:W-:-:S03]  /*28ca0*/  IMAD.X R15, R15, 0x1, R2, P0 ;  /* 0x000000010f0f7824 */ /* 0x000fc600000e0602 */
[----:B------:R0:W-:Y:S02]  /*28cb0*/  STL [R1+0x62cc], R7 ;  /* 0x0062cc0701007387 */ /* 0x0001e40000100800 */
[C---:B0-----:R-:W-:Y:S02]  /*28cc0*/  IADD3 R7, P1, PT, R8.reuse, R28, RZ ;  /* 0x0000001c08077210 */ /* 0x041fe40007f3e0ff */
[----:B------:R-:W-:-:S03]  /*28cd0*/  IADD3 R8, P0, PT, R8, R27, RZ ;  /* 0x0000001b08087210 */ /* 0x000fc60007f1e0ff */
[----:B------:R0:W-:Y:S04]  /*28ce0*/  STL [R1+0x62d4], R7 ;  /* 0x0062d40701007387 */ /* 0x0001e80000100800 */
[----:B0-----:R-:W5:Y:S04]  /*28cf0*/  LDL.LU R7, [R1+0x1bc] ;  /* 0x0001bc0001077983 */ /* 0x001f680000300800 */
[----:B------:R0:W-:Y:S04]  /*28d00*/  STL [R1+0x62c8], R15 ;  /* 0x0062c80f01007387 */ /* 0x0001e80000100800 */
[----:B0-----:R-:W3:Y:S04]  /*28d10*/  LDL.LU R15, [R1+0x74ec] ;  /* 0x0074ec00010f7983 */ /* 0x001ee80000300800 */
[----:B------:R0:W-:Y:S02]  /*28d20*/  STL [R1+0x62c0], R8 ;  /* 0x0062c00801007387 */ /* 0x0001e40000100800 */
[----:B0-----:R-:W-:-:S02]  /*28d30*/  IMAD.X R8, R14, 0x1, R0, P4 ;  /* 0x000000010e087824 */ /* 0x001fc400020e0600 */
[----:B------:R-:W-:-:S03]  /*28d40*/  IMAD.X R14, R14, 0x1, R2, P5 ;  /* 0x000000010e0e7824 */ /* 0x000fc600028e0602 */
[----:B------:R0:W-:Y:S02]  /*28d50*/  STL [R1+0x62bc], R8 ;  /* 0x0062bc0801007387 */ /* 0x0001e40000100800 */
[C---:B0-----:R-:W-:Y:S02]  /*28d60*/  IADD3 R8, P4, PT, R13.reuse, R28, RZ ;  /* 0x0000001c0d087210 */ /* 0x041fe40007f9e0ff */
[----:B------:R-:W-:-:S03]  /*28d70*/  IADD3 R13, P5, PT, R13, R27, RZ ;  /* 0x0000001b0d0d7210 */ /* 0x000fc60007fbe0ff */
[----:B------:R0:W-:Y:S04]  /*28d80*/  STL [R1+0x62c4], R8 ;  /* 0x0062c40801007387 */ /* 0x0001e80000100800 */
[----:B0-----:R-:W3:Y:S04]  /*28d90*/  LDL.LU R8, [R1+0x1b8] ;  /* 0x0001b80001087983 */ /* 0x001ee80000300800 */
        /* <DEDUP_REMOVED lines=23> */
[----:B0-----:R-:W-:-:S05]  /*28f10*/  IMAD.X R3, R11, 0x1, R0, P4 ;  /* 0x000000010b037824 */ /* 0x001fca00020e0600 */
[----:B------:R0:W-:Y:S02]  /*28f20*/  STL [R1+0x628c], R3 ;  /* 0x00628c0301007387 */ /* 0x0001e40000100800 */
[----:B0-----:R-:W-:-:S05]  /*28f30*/  IADD3 R3, P4, PT, R4, R28, RZ ;  /* 0x0000001c04037210 */ /* 0x001fca0007f9e0ff */
[----:B------:R0:W-:Y:S04]  /*28f40*/  STL [R1+0x6294], R3 ;  /* 0x0062940301007387 */ /* 0x0001e80000100800 */
[----:B0-----:R-:W3:Y:S01]  /*28f50*/  LDL.LU R3, [R1+0x74d4] ;  /* 0x0074d40001037983 */ /* 0x001ee20000300800 */
[----:B------:R-:W-:Y:S01]  /*28f60*/  IMAD.X R11, R11, 0x1, R2, P5 ;  /* 0x000000010b0b7824 */ /* 0x000fe200028e0602 */
[----:B------:R-:W-:-:S04]  /*28f70*/  IADD3 R4, P5, PT, R4, R27, RZ ;  /* 0x0000001b04047210 */ /* 0x000fc80007fbe0ff */
[----:B------:R0:W-:Y:S04]  /*28f80*/  STL [R1+0x6288], R11 ;  /* 0x0062880b01007387 */ /* 0x0001e80000100800 */
[----:B0-----:R-:W4:Y:S04]  /*28f90*/  LDL.LU R11, [R1+0x1ac] ;  /* 0x0001ac00010b7983 */ /* 0x001f280000300800 */
[----:B------:R2:W-:Y:S02]  /*28fa0*/  STL [R1+0x6280], R4 ;  /* 0x0062800401007387 */ /* 0x0005e40000100800 */
[----:B--2---:R-:W-:-:S05]  /*28fb0*/  IMAD.X R4, R5, 0x1, R0, P3 ;  /* 0x0000000105047824 */ /* 0x004fca00018e0600 */
[----:B------:R3:W-:Y:S02]  /*28fc0*/  STL [R1+0x627c], R4 ;  /* 0x00627c0401007387 */ /* 0x0007e40000100800 */
[----:B---3--:R-:W-:-:S05]  /*28fd0*/  IADD3 R4, P3, PT, R3, R28, RZ ;  /* 0x0000001c03047210 */ /* 0x008fca0007f7e0ff */
[----:B------:R0:W-:Y:S04]  /*28fe0*/  STL [R1+0x6284], R4 ;  /* 0x0062840401007387 */ /* 0x0001e80000100800 */
[----:B0-----:R-:W2:Y:S01]  /*28ff0*/  LDL.LU R4, [R1+0x74d0] ;  /* 0x0074d00001047983 */ /* 0x001ea20000300800 */
[----:B------:R-:W-:-:S05]  /*29000*/  IMAD.X R5, R5, 0x1, R2, P2 ;  /* 0x0000000105057824 */ /* 0x000fca00010e0602 */
[----:B------:R0:W-:Y:S02]  /*29010*/  STL [R1+0x6278], R5 ;  /* 0x0062780501007387 */ /* 0x0001e40000100800 */
[----:B0-----:R-:W-:Y:S02]  /*29020*/  IADD3 R5, P2, PT, R3, R27, RZ ;  /* 0x0000001b03057210 */ /* 0x001fe40007f5e0ff */
[----:B------:R-:W3:Y:S04]  /*29030*/  LDL.LU R3, [R1+0x1b0] ;  /* 0x0001b00001037983 */ /* 0x000ee80000300800 */
[----:B------:R4:W-:Y:S02]  /*29040*/  STL [R1+0x6270], R5 ;  /* 0x0062700501007387 */ /* 0x0009e40000100800 */
[----:B----4-:R-:W-:-:S05]  /*29050*/  IMAD.X R5, R6, 0x1, R0, P1 ;  /* 0x0000000106057824 */ /* 0x010fca00008e0600 */
[----:B------:R2:W-:Y:S02]  /*29060*/  STL [R1+0x626c], R5 ;  /* 0x00626c0501007387 */ /* 0x0005e40000100800 */
[----:B--2---:R-:W-:-:S05]  /*29070*/  IADD3 R5, P1, PT, R4, R28, RZ ;  /* 0x0000001c04057210 */ /* 0x004fca0007f3e0ff */
[----:B------:R0:W-:Y:S04]  /*29080*/  STL [R1+0x6274], R5 ;  /* 0x0062740501007387 */ /* 0x0001e80000100800 */
[----:B0-----:R-:W2:Y:S01]  /*29090*/  LDL.LU R5, [R1+0x74cc] ;  /* 0x0074cc0001057983 */ /* 0x001ea20000300800 */
[----:B------:R-:W-:-:S05]  /*290a0*/  IMAD.X R6, R6, 0x1, R2, P0 ;  /* 0x0000000106067824 */ /* 0x000fca00000e0602 */
[----:B------:R0:W-:Y:S02]  /*290b0*/  STL [R1+0x6268], R6 ;  /* 0x0062680601007387 */ /* 0x0001e40000100800 */
[----:B0-----:R-:W-:Y:S02]  /*290c0*/  IADD3 R6, P0, PT, R4, R27, RZ ;  /* 0x0000001b04067210 */ /* 0x001fe40007f1e0ff */
[----:B------:R-:W4:Y:S04]  /*290d0*/  LDL.LU R4, [R1+0x1a4] ;  /* 0x0001a40001047983 */ /* 0x000f280000300800 */
[----:B------:R5:W-:Y:S02]  /*290e0*/  STL [R1+0x6260], R6 ;  /* 0x0062600601007387 */ /* 0x000be40000100800 */
[----:B-----5:R-:W-:-:S05]  /*290f0*/  IMAD.X R6, R7, 0x1, R0, P4 ;  /* 0x0000000107067824 */ /* 0x020fca00020e0600 */
[----:B------:R2:W-:Y:S02]  /*29100*/  STL [R1+0x625c], R6 ;  /* 0x00625c0601007387 */ /* 0x0005e40000100800 */
[----:B--2---:R-:W-:-:S05]  /*29110*/  IADD3 R6, P4, PT, R5, R28, RZ ;  /* 0x0000001c05067210 */ /* 0x004fca0007f9e0ff */
[----:B------:R0:W-:Y:S04]  /*29120*/  STL [R1+0x6264], R6 ;  /* 0x0062640601007387 */ /* 0x0001e80000100800 */
[----:B0-----:R-:W2:Y:S01]  /*29130*/  LDL.LU R6, [R1+0x74c8] ;  /* 0x0074c80001067983 */ /* 0x001ea20000300800 */
[----:B------:R-:W-:-:S05]  /*29140*/  IMAD.X R7, R7, 0x1, R2, P5 ;  /* 0x0000000107077824 */ /* 0x000fca00028e0602 */
[----:B------:R0:W-:Y:S02]  /*29150*/  STL [R1+0x6258], R7 ;  /* 0x0062580701007387 */ /* 0x0001e40000100800 */
[----:B0-----:R-:W-:Y:S02]  /*29160*/  IADD3 R7, P5, PT, R5, R27, RZ ;  /* 0x0000001b05077210 */ /* 0x001fe40007fbe0ff */
[----:B------:R-:W5:Y:S04]  /*29170*/  LDL.LU R5, [R1+0x1a8] ;  /* 0x0001a80001057983 */ /* 0x000f680000300800 */
[----:B------:R0:W-:Y:S02]  /*29180*/  STL [R1+0x6250], R7 ;  /* 0x0062500701007387 */ /* 0x0001e40000100800 */
[----:B0-----:R-:W-:-:S02]  /*29190*/  IMAD.X R7, R8, 0x1, R0, P3 ;  /* 0x0000000108077824 */ /* 0x001fc400018e0600 */
[----:B------:R-:W-:-:S03]  /*291a0*/  IMAD.X R8, R8, 0x1, R2, P2 ;  /* 0x0000000108087824 */ /* 0x000fc600010e0602 */
[----:B------:R2:W-:Y:S02]  /*291b0*/  STL [R1+0x624c], R7 ;  /* 0x00624c0701007387 */ /* 0x0005e40000100800 */
[----:B--2---:R-:W-:-:S05]  /*291c0*/  IADD3 R7, P3, PT, R6, R28, RZ ;  /* 0x0000001c06077210 */ /* 0x004fca0007f7e0ff */
[----:B------:R0:W-:Y:S04]  /*291d0*/  STL [R1+0x6254], R7 ;  /* 0x0062540701007387 */ /* 0x0001e80000100800 */
[----:B0-----:R-:W2:Y:S04]  /*291e0*/  LDL.LU R7, [R1+0x74c4] ;  /* 0x0074c40001077983 */ /* 0x001ea80000300800 */
[----:B------:R0:W-:Y:S02]  /*291f0*/  STL [R1+0x6248], R8 ;  /* 0x0062480801007387 */ /* 0x0001e40000100800 */
[----:B0-----:R-:W-:-:S02]  /*29200*/  IADD3 R8, P2, PT, R6, R27, RZ ;  /* 0x0000001b06087210 */ /* 0x001fc40007f5e0ff */
[----:B------:R-:W2:Y:S04]  /*29210*/  LDL.LU R6, [R1+0x1b4] ;  /* 0x0001b40001067983 */ /* 0x000ea80000300800 */
[----:B------:R2:W-:Y:S02]  /*29220*/  STL [R1+0x6240], R8 ;  /* 0x0062400801007387 */ /* 0x0005e40000100800 */
[----:B--2---:R-:W-:-:S05]  /*29230*/  IMAD.X R8, R6, 0x1, R0, P1 ;  /* 0x0000000106087824 */ /* 0x004fca00008e0600 */
[----:B------:R0:W-:Y:S02]  /*29240*/  STL [R1+0x623c], R8 ;  /* 0x00623c0801007387 */ /* 0x0001e40000100800 */
[----:B0-----:R-:W-:-:S05]  /*29250*/  IADD3 R8, P1, PT, R7, R28, RZ ;  /* 0x0000001c07087210 */ /* 0x001fca0007f3e0ff */
[----:B------:R0:W-:Y:S04]  /*29260*/  STL [R1+0x6244], R8 ;  /* 0x0062440801007387 */ /* 0x0001e80000100800 */
[----:B0-----:R-:W2:Y:S01]  /*29270*/  LDL.LU R8, [R1+0x74c0] ;  /* 0x0074c00001087983 */ /* 0x001ea20000300800 */
[----:B------:R-:W-:-:S05]  /*29280*/  IMAD.X R6, R6, 0x1, R2, P0 ;  /* 0x0000000106067824 */ /* 0x000fca00000e0602 */
[----:B------:R0:W-:Y:S02]  /*29290*/  STL [R1+0x6238], R6 ;  /* 0x0062380601007387 */ /* 0x0001e40000100800 */
[----:B0-----:R-:W-:Y:S02]  /*292a0*/  IADD3 R6, P0, PT, R7, R27, RZ ;  /* 0x0000001b07067210 */ /* 0x001fe40007f1e0ff */
[----:B------:R-:W4:Y:S04]  /*292b0*/  LDL.LU R7, [R1+0x198] ;  /* 0x0001980001077983 */ /* 0x000f280000300800 */
[----:B------:R3:W-:Y:S02]  /*292c0*/  STL [R1+0x6230], R6 ;  /* 0x0062300601007387 */ /* 0x0007e40000100800 */
[----:B---3--:R-:W-:-:S05]  /*292d0*/  IMAD.X R6, R3, 0x1, R0, P4 ;  /* 0x0000000103067824 */ /* 0x008fca00020e0600 */
[----:B------:R2:W-:Y:S02]  /*292e0*/  STL [R1+0x622c], R6 ;  /* 0x00622c0601007387 */ /* 0x0005e40000100800 */
[----:B--2---:R-:W-:-:S05]  /*292f0*/  IADD3 R6, P4, PT, R8, R28, RZ ;  /* 0x0000001c08067210 */ /* 0x004fca0007f9e0ff */
[----:B------:R0:W-:Y:S02]  /*29300*/  STL [R1+0x6234], R6 ;  /* 0x0062340601007387 */ /* 0x0001e40000100800 */
[----:B0-----:R-:W-:Y:S02]  /*29310*/  IMAD.X R6, R3, 0x1, R2, P5 ;  /* 0x0000000103067824 */ /* 0x001fe400028e0602 */
[----:B------:R-:W2:Y:S04]  /*29320*/  LDL.LU R3, [R1+0x194] ;  /* 0x0001940001037983 */ /* 0x000ea80000300800 */
[----:B------:R0:W-:Y:S02]  /*29330*/  STL [R1+0x6228], R6 ;  /* 0x0062280601007387 */ /* 0x0001e40000100800 */
[----:B0-----:R-:W-:-:S02]  /*29340*/  IADD3 R6, P5, PT, R8, R27, RZ ;  /* 0x0000001b08067210 */ /* 0x001fc40007fbe0ff */
[----:B------:R-:W3:Y:S04]  /*29350*/  LDL.LU R8, [R1+0x19c] ;  /* 0x00019c0001087983 */ /* 0x000ee80000300800 */
[----:B------:R0:W-:Y:S02]  /*29360*/  STL [R1+0x6220], R6 ;  /* 0x0062200601007387 */ /* 0x0001e40000100800 */
[----:B0-----:R-:W-:-:S05]  /*29370*/  IMAD.X R6, R11, 0x1, R0, P3 ;  /* 0x000000010b067824 */ /* 0x001fca00018e0600 */
[----:B------:R0:W-:Y:S02]  /*29380*/  STL [R1+0x621c], R6 ;  /* 0x00621c0601007387 */ /* 0x0001e40000100800 */
[----:B0-----:R-:W-:-:S05]  /*29390*/  IADD3 R6, P3, PT, R9, R28, RZ ;  /* 0x0000001c09067210 */ /* 0x001fca0007f7e0ff */
[----:B------:R0:W-:Y:S02]  /*293a0*/  STL [R1+0x6224], R6 ;  /* 0x0062240601007387 */ /* 0x0001e40000100800 */
[----:B0-----:R-:W-:Y:S01]  /*293b0*/  IMAD.X R6, R11, 0x1, R2, P2 ;  /* 0x000000010b067824 */ /* 0x001fe200010e0602 */
[----:B------:R-:W-:Y:S02]  /*293c0*/  IADD3 R11, P2, PT, R9, R27, RZ ;  /* 0x0000001b090b7210 */ /* 0x000fe40007f5e0ff */
[----:B------:R-:W2:Y:S04]  /*293d0*/  LDL.LU R9, [R1+0x1a0] ;  /* 0x0001a00001097983 */ /* 0x000ea80000300800 */
[----:B------:R0:W-:Y:S04]  /*293e0*/  STL [R1+0x6218], R6 ;  /* 0x0062180601007387 */ /* 0x0001e80000100800 */
[----:B0-----:R-:W2:Y:S04]  /*293f0*/  LDL.LU R6, [R1+0x190] ;  /* 0x0001900001067983 */ /* 0x001ea80000300800 */
[----:B------:R5:W-:Y:S02]  /*29400*/  STL [R1+0x6210], R11 ;  /* 0x0062100b01007387 */ /* 0x000be40000100800 */
[----:B-----5:R-:W-:-:S05]  /*29410*/  IMAD.X R11, R5, 0x1, R0, P1 ;  /* 0x00000001050b7824 */ /* 0x020fca00008e0600 */
[----:B------:R0:W-:Y:S02]  /*29420*/  STL [R1+0x620c], R11 ;  /* 0x00620c0b01007387 */ /* 0x0001e40000100800 */
[----:B0-----:R-:W-:-:S05]  /*29430*/  IADD3 R11, P1, PT, R10, R28, RZ ;  /* 0x0000001c0a0b7210 */ /* 0x001fca0007f3e0ff */
[----:B------:R0:W-:Y:S04]  /*29440*/  STL [R1+0x6214], R11 ;  /* 0x0062140b01007387 */ /* 0x0001e80000100800 */
[----:B0-----:R-:W5:Y:S01]  /*29450*/  LDL.LU R11, [R1+0x74bc] ;  /* 0x0074bc00010b7983 */ /* 0x001f620000300800 */
[----:B------:R-:W-:-:S05]  /*29460*/  IMAD.X R5, R5, 0x1, R2, P0 ;  /* 0x0000000105057824 */ /* 0x000fca00000e0602 */
[----:B------:R0:W-:Y:S02]  /*29470*/  STL [R1+0x6208], R5 ;  /* 0x0062080501007387 */ /* 0x0001e40000100800 */
[----:B0-----:R-:W-:Y:S01]  /*29480*/  IADD3 R5, P0, PT, R10, R27, RZ ;  /* 0x0000001b0a057210 */ /* 0x001fe20007f1e0ff */
[----:B----4-:R-:W-:-:S04]  /*29490*/  IMAD.X R10, R4, 0x1, R0, P4 ;  /* 0x00000001040a7824 */ /* 0x010fc800020e0600 */
[----:B------:R0:W-:Y:S04]  /*294a0*/  STL [R1+0x6200], R5 ;  /* 0x0062000501007387 */ /* 0x0001e80000100800 */
[----:B0-----:R-:W4:Y:S04]  /*294b0*/  LDL.LU R5, [R1+0x550] ;  /* 0x0005500001057983 */ /* 0x001f280000300800 */
[----:B------:R5:W-:Y:S02]  /*294c0*/  STL [R1+0x61fc], R10 ;  /* 0x0061fc0a01007387 */ /* 0x000be40000100800 */
[----:B-----5:R-:W-:-:S05]  /*294d0*/  IADD3 R10, P4, PT, R11, R28, RZ ;  /* 0x0000001c0b0a7210 */ /* 0x020fca0007f9e0ff */
[----:B------:R0:W-:Y:S02]  /*294e0*/  STL [R1+0x6204], R10 ;  /* 0x0062040a01007387 */ /* 0x0001e40000100800 */
[----:B0-----:R-:W-:Y:S01]  /*294f0*/  IMAD.X R10, R4, 0x1, R2, P5 ;  /* 0x00000001040a7824 */ /* 0x001fe200028e0602 */
[----:B------:R-:W-:-:S04]  /*29500*/  IADD3 R4, P5, PT, R11, R27, RZ ;  /* 0x0000001b0b047210 */ /* 0x000fc80007fbe0ff */
[----:B------:R2:W-:Y:S04]  /*29510*/  STL [R1+0x61f8], R10 ;  /* 0x0061f80a01007387 */ /* 0x0005e80000100800 */
[----:B------:R0:W-:Y:S01]  /*29520*/  STL [R1+0x61f0], R4 ;  /* 0x0061f00401007387 */ /* 0x0001e20000100800 */
[C---:B--2---:R-:W-:Y:S01]  /*29530*/  IMAD.X R10, R9.reuse, 0x1, R0, P3 ;  /* 0x00000001090a7824 */ /* 0x044fe200018e0600 */
[----:B------:R-:W-:Y:S02]  /*29540*/  IADD3 R11, P3, PT, R12, R28, RZ ;  /* 0x0000001c0c0b7210 */ /* 0x000fe40007f7e0ff */
[----:B0-----:R-:W2:Y:S04]  /*29550*/  LDL.LU R4, [R1+0x55c] ;  /* 0x00055c0001047983 */ /* 0x001ea80000300800 */
[----:B------:R0:W-:Y:S04]  /*29560*/  STL [R1+0x61ec], R10 ;  /* 0x0061ec0a01007387 */ /* 0x0001e80000100800 */
[----:B------:R1:W-:Y:S01]  /*29570*/  STL [R1+0x61f4], R11 ;  /* 0x0061f40b01007387 */ /* 0x0003e20000100800 */
[----:B0-----:R-:W-:-:S02]  /*29580*/  IMAD.X R10, R9, 0x1, R2, P2 ;  /* 0x00000001090a7824 */ /* 0x001fc400010e0602 */
[----:B---3--:R-:W-:Y:S01]  /*29590*/  IMAD.X R9, R8, 0x1, R0, P1 ;  /* 0x0000000108097824 */ /* 0x008fe200008e0600 */
[----:B-1----:R-:W-:Y:S02]  /*295a0*/  IADD3 R11, P2, PT, R12, R27, RZ ;  /* 0x0000001b0c0b7210 */ /* 0x002fe40007f5e0ff */
[----:B------:R0:W-:Y:S01]  /*295b0*/  STL [R1+0x61e8], R10 ;  /* 0x0061e80a01007387 */ /* 0x0001e20000100800 */
[----:B------:R-:W-:-:S03]  /*295c0*/  IMAD.X R8, R8, 0x1, R2, P0 ;  /* 0x0000000108087824 */ /* 0x000fc600000e0602 */
[----:B------:R1:W-:Y:S01]  /*295d0*/  STL [R1+0x61e0], R11 ;  /* 0x0061e00b01007387 */ /* 0x0003e20000100800 */
[----:B0-----:R-:W-:-:S03]  /*295e0*/  IADD3 R10, P1, PT, R13, R28, RZ ;  /* 0x0000001c0d0a7210 */ /* 0x001fc60007f3e0ff */
[----:B------:R0:W-:Y:S01]  /*295f0*/  STL [R1+0x61dc], R9 ;  /* 0x0061dc0901007387 */ /* 0x0001e20000100800 */
[----:B-1----:R-:W-:-:S03]  /*29600*/  IMAD.X R11, R7, 0x1, R0, P4 ;  /* 0x00000001070b7824 */ /* 0x002fc600020e0600 */
[----:B0-----:R-:W3:Y:S04]  /*29610*/  LDL.LU R9, [R1+0x574] ;  /* 0x0005740001097983 */ /* 0x001ee80000300800 */
[----:B------:R0:W-:Y:S04]  /*29620*/  STL [R1+0x61e4], R10 ;  /* 0x0061e40a01007387 */ /* 0x0001e80000100800 */
[----:B------:R1:W-:Y:S01]  /*29630*/  STL [R1+0x61d8], R8 ;  /* 0x0061d80801007387 */ /* 0x0003e20000100800 */
[----:B0-----:R-:W-:Y:S02]  /*29640*/  IADD3 R10, P0, PT, R13, R27, RZ ;  /* 0x0000001b0d0a7210 */ /* 0x001fe40007f1e0ff */
[----:B-1----:R-:W-:-:S03]  /*29650*/  IADD3 R8, P4, PT, R14, R28, RZ ;  /* 0x0000001c0e087210 */ /* 0x002fc60007f9e0ff */
[----:B------:R0:W-:Y:S04]  /*29660*/  STL [R1+0x61d0], R10 ;  /* 0x0061d00a01007387 */ /* 0x0001e80000100800 */
[----:B------:R-:W-:Y:S01]  /*29670*/  STL [R1+0x61cc], R11 ;  /* 0x0061cc0b01007387 */ /* 0x000fe20000100800 */
[----:B0-----:R-:W-:Y:S01]  /*29680*/  IMAD.X R10, R7, 0x1, R2, P5 ;  /* 0x00000001070a7824 */ /* 0x001fe200028e0602 */
[----:B------:R-:W-:Y:S02]  /*29690*/  IADD3 R7, P5, PT, R14, R27, RZ ;  /* 0x0000001b0e077210 */ /* 0x000fe40007fbe0ff */
[----:B------:R0:W-:Y:S04]  /*296a0*/  STL [R1+0x61d4], R8 ;  /* 0x0061d40801007387 */ /* 0x0001e80000100800 */
[----:B0-----:R-:W5:Y:S04]  /*296b0*/  LDL.LU R8, [R1+0x588] ;  /* 0x0005880001087983 */ /* 0x001f680000300800 */
[----:B------:R0:W-:Y:S04]  /*296c0*/  STL [R1+0x61c8], R10 ;  /* 0x0061c80a01007387 */ /* 0x0001e80000100800 */
[----:B------:R1:W-:Y:S01]  /*296d0*/  STL [R1+0x61c0], R7 ;  /* 0x0061c00701007387 */ /* 0x0003e20000100800 */
[----:B0-----:R-:W-:Y:S01]  /*296e0*/  IMAD.X R10, R3, 0x1, R0, P3 ;  /* 0x00000001030a7824 */ /* 0x001fe200018e0600 */
[----:B------:R-:W-:-:S02]  /*296f0*/  IADD3 R11, P3, PT, R15, R28, RZ ;  /* 0x0000001c0f0b7210 */ /* 0x000fc40007f7e0ff */
[----:B-1----:R-:W5:Y:S04]  /*29700*/  LDL.LU R7, [R1+0x570] ;  /* 0x0005700001077983 */ /* 0x002f680000300800 */
[----:B------:R0:W-:Y:S04]  /*29710*/  STL [R1+0x61bc], R10 ;  /* 0x0061bc0a01007387 */ /* 0x0001e80000100800 */
[----:B------:R-:W-:Y:S04]  /*29720*/  STL [R1+0x61c4], R11 ;  /* 0x0061c40b01007387 */ /* 0x000fe80000100800 */
[----:B------:R-:W5:Y:S01]  /*29730*/  LDL.LU R12, [R1+0x59c] ;  /* 0x00059c00010c7983 */ /* 0x000f620000300800 */
[----:B0-----:R-:W-:Y:S01]  /*29740*/  IMAD.X R10, R3, 0x1, R2, P2 ;  /* 0x00000001030a7824 */ /* 0x001fe200010e0602 */
[----:B------:R-:W-:-:S04]  /*29750*/  IADD3 R3, P2, PT, R15, R27, RZ ;  /* 0x0000001b0f037210 */ /* 0x000fc80007f5e0ff */
[----:B------:R-:W-:Y:S04]  /*29760*/  STL [R1+0x61b8], R10 ;  /* 0x0061b80a01007387 */ /* 0x000fe80000100800 */
[----:B------:R0:W-:Y:S04]  /*29770*/  STL [R1+0x61b0], R3 ;  /* 0x0061b00301007387 */ /* 0x0001e80000100800 */
[----:B0-----:R-:W5:Y:S01]  /*29780*/  LDL.LU R3, [R1+0x56c] ;  /* 0x00056c0001037983 */ /* 0x001f620000300800 */
[----:B------:R-:W-:Y:S01]  /*29790*/  IMAD.X R11, R6, 0x1, R0, P1 ;  /* 0x00000001060b7824 */ /* 0x000fe200008e0600 */
[----:B------:R-:W-:Y:S01]  /*297a0*/  IADD3 R10, P1, PT, R16, R28, RZ ;  /* 0x0000001c100a7210 */ /* 0x000fe20007f3e0ff */
[----:B------:R-:W-:-:S03]  /*297b0*/  IMAD.X R6, R6, 0x1, R2, P0 ;  /* 0x0000000106067824 */ /* 0x000fc600000e0602 */
[----:B------:R4:W-:Y:S04]  /*297c0*/  STL [R1+0x61ac], R11 ;  /* 0x0061ac0b01007387 */ /* 0x0009e80000100800 */
[----:B------:R-:W5:Y:S04]  /*297d0*/  LDL.LU R14, [R1+0x5ac] ;  /* 0x0005ac00010e7983 */ /* 0x000f680000300800 */
[----:B------:R0:W-:Y:S04]  /*297e0*/  STL [R1+0x61b4], R10 ;  /* 0x0061b40a01007387 */ /* 0x0001e80000100800 */
[----:B------:R1:W-:Y:S01]  /*297f0*/  STL [R1+0x61a8], R6 ;  /* 0x0061a80601007387 */ /* 0x0003e20000100800 */
[----:B----4-:R-:W-:Y:S01]  /*29800*/  IMAD.X R11, R5, 0x1, R0, P4 ;  /* 0x00000001050b7824 */ /* 0x010fe200020e0600 */
[----:B0-----:R-:W-:-:S02]  /*29810*/  IADD3 R10, P0, PT, R16, R27, RZ ;  /* 0x0000001b100a7210 */ /* 0x001fc40007f1e0ff */
[----:B-1----:R-:W4:Y:S01]  /*29820*/  LDL.LU R6, [R1+0x568] ;  /* 0x0005680001067983 */ /* 0x002f220000300800 */
[----:B------:R-:W-:-:S03]  /*29830*/  IMAD.X R5, R5, 0x1, R2, P5 ;  /* 0x0000000105057824 */ /* 0x000fc600028e0602 */
[----:B------:R0:W-:Y:S04]  /*29840*/  STL [R1+0x61a0], R10 ;  /* 0x0061a00a01007387 */ /* 0x0001e80000100800 */
[----:B------:R1:W-:Y:S01]  /*29850*/  STL [R1+0x6198], R11 ;  /* 0x0061980b01007387 */ /* 0x0003e20000100800 */
[C---:B------:R-:W-:Y:S02]  /*29860*/  IADD3 R13, P5, PT, R17.reuse, R27, RZ ;  /* 0x0000001b110d7210 */ /* 0x040fe40007fbe0ff */
[-C--:B0-----:R-:W-:Y:S01]  /*29870*/  IADD3 R10, P4, PT, R17, R28.reuse, RZ ;  /* 0x0000001c110a7210 */ /* 0x081fe20007f9e0ff */
[----:B-1----:R-:W4:Y:S04]  /*29880*/  LDL.LU R11, [R1+0x5c0] ;  /* 0x0005c000010b7983 */ /* 0x002f280000300800 */
[----:B------:R-:W-:Y:S04]  /*29890*/  STL [R1+0x61a4], R10 ;  /* 0x0061a40a01007387 */ /* 0x000fe80000100800 */
[----:B------:R0:W-:Y:S04]  /*298a0*/  STL [R1+0x619c], R5 ;  /* 0x00619c0501007387 */ /* 0x0001e80000100800 */
[----:B0-----:R-:W4:Y:S04]  /*298b0*/  LDL.LU R5, [R1+0x564] ;  /* 0x0005640001057983 */ /* 0x001f280000300800 */
[----:B------:R0:W-:Y:S01]  /*298c0*/  STL [R1+0x6190], R13 ;  /* 0x0061900d01007387 */ /* 0x0001e20000100800 */
[----:B--2---:R-:W-:Y:S01]  /*298d0*/  IMAD.X R10, R4, 0x1, R0, P3 ;  /* 0x00000001040a7824 */ /* 0x004fe200018e0600 */
[----:B0-----:R-:W-:Y:S01]  /*298e0*/  IADD3 R13, P3, PT, R18, R28, RZ ;  /* 0x0000001c120d7210 */ /* 0x001fe20007f7e0ff */
[----:B------:R-:W-:-:S03]  /*298f0*/  IMAD.X R4, R4, 0x1, R2, P2 ;  /* 0x0000000104047824 */ /* 0x000fc600010e0602 */
[----:B------:R0:W-:Y:S04]  /*29900*/  STL [R1+0x6188], R10 ;  /* 0x0061880a01007387 */ /* 0x0001e80000100800 */
[----:B0-----:R-:W2:Y:S04]  /*29910*/  LDL.LU R10, [R1+0x5d0] ;  /* 0x0005d000010a7983 */ /* 0x001ea80000300800 */
[----:B------:R-:W-:Y:S04]  /*29920*/  STL [R1+0x6194], R13 ;  /* 0x0061940d01007387 */ /* 0x000fe80000100800 */
[----:B------:R0:W-:Y:S04]  /*29930*/  STL [R1+0x618c], R4 ;  /* 0x00618c0401007387 */ /* 0x0001e80000100800 */
[----:B0-----:R-:W2:Y:S01]  /*29940*/  LDL.LU R4, [R1+0x57c] ;  /* 0x00057c0001047983 */ /* 0x001ea20000300800 */
[----:B------:R-:W-:Y:S01]  /*29950*/  IADD3 R13, P2, PT, R18, R27, RZ ;  /* 0x0000001b120d7210 */ /* 0x000fe20007f5e0ff */
[----:B---3--:R-:W-:-:S04]  /*29960*/  IMAD.X R15, R9, 0x1, R0, P1 ;  /* 0x00000001090f7824 */ /* 0x008fc800008e0600 */
[----:B------:R0:W-:Y:S04]  /*29970*/  STL [R1+0x6180], R13 ;  /* 0x0061800d01007387 */ /* 0x0001e80000100800 */
[----:B------:R1:W-:Y:S01]  /*29980*/  STL [R1+0x6178], R15 ;  /* 0x0061780f01007387 */ /* 0x0003e20000100800 */
[----:B0-----:R-:W-:Y:S01]  /*29990*/  IADD3 R13, P1, PT, R19, R28, RZ ;  /* 0x0000001c130d7210 */ /* 0x001fe20007f3e0ff */
[----:B-1----:R-:W-:Y:S01]  /*299a0*/  IMAD.X R15, R9, 0x1, R2, P0 ;  /* 0x00000001090f7824 */ /* 0x002fe200000e0602 */
[----:B------:R-:W-:-:S03]  /*299b0*/  IADD3 R9, P0, PT, R19, R27, RZ ;  /* 0x0000001b13097210 */ /* 0x000fc60007f1e0ff */
[----:B------:R0:W-:Y:S04]  /*299c0*/  STL [R1+0x6184], R13 ;  /* 0x0061840d01007387 */ /* 0x0001e80000100800 */
[----:B0-----:R-:W3:Y:S04]  /*299d0*/  LDL.LU R13, [R1+0x5e4] ;  /* 0x0005e400010d7983 */ /* 0x001ee80000300800 */
[----:B------:R5:W-:Y:S04]  /*299e0*/  STL [R1+0x617c], R15 ;  /* 0x00617c0f01007387 */ /* 0x000be80000100800 */
[----:B------:R0:W-:Y:S01]  /*299f0*/  STL [R1+0x6004], R9 ;  /* 0x0060040901007387 */ /* 0x0001e20000100800 */
[----:B-----5:R-:W-:-:S03]  /*29a00*/  IMAD.X R15, R8, 0x1, R0, P4 ;  /* 0x00000001080f7824 */ /* 0x020fc600020e0600 */
[----:B0-----:R-:W5:Y:S04]  /*29a10*/  LDL.LU R9, [R1+0x584] ;  /* 0x0005840001097983 */ /* 0x001f680000300800 */
[----:B------:R0:W-:Y:S01]  /*29a20*/  STL [R1+0x5fec], R15 ;  /* 0x005fec0f01007387 */ /* 0x0001e20000100800 */
[C---:B------:R-:W-:Y:S01]  /*29a30*/  IADD3 R16, P4, PT, R7.reuse, R28, RZ ;  /* 0x0000001c07107210 */ /* 0x040fe20007f9e0ff */
[----:B0-----:R-:W-:Y:S01]  /*29a40*/  IMAD.X R15, R8, 0x1, R2, P5 ;  /* 0x00000001080f7824 */ /* 0x001fe200028e0602 */
[----:B------:R-:W-:-:S03]  /*29a50*/  IADD3 R7, P5, PT, R7, R27, RZ ;  /* 0x0000001b07077210 */ /* 0x000fc60007fbe0ff */
[----:B------:R0:W-:Y:S04]  /*29a60*/  STL [R1+0x600c], R16 ;  /* 0x00600c1001007387 */ /* 0x0001e80000100800 */
[----:B------:R-:W5:Y:S04]  /*29a70*/  LDL.LU R8, [R1+0x5f8] ;  /* 0x0005f80001087983 */ /* 0x000f680000300800 */
[----:B------:R-:W-:Y:S01]  /*29a80*/  STL [R1+0x5ff0], R15 ;  /* 0x005ff00f01007387 */ /* 0x000fe20000100800 */
[----:B0-----:R-:W-:-:S03]  /*29a90*/  IMAD.X R16, R12, 0x1, R0, P3 ;  /* 0x000000010c107824 */ /* 0x001fc600018e0600 */
[----:B------:R0:W-:Y:S04]  /*29aa0*/  STL [R1+0x6014], R7 ;  /* 0x0060140701007387 */ /* 0x0001e80000100800 */
[----:B0-----:R-:W5:Y:S04]  /*29ab0*/  LDL.LU R7, [R1+0x590] ;  /* 0x0005900001077983 */ /* 0x001f680000300800 */
[----:B------:R0:W-:Y:S01]  /*29ac0*/  STL [R1+0x5ff4], R16 ;  /* 0x005ff41001007387 */ /* 0x0001e20000100800 */
[----:B------:R-:W-:Y:S01]  /*29ad0*/  IADD3 R15, P3, PT, R3, R28, RZ ;  /* 0x0000001c030f7210 */ /* 0x000fe20007f7e0ff */
[----:B0-----:R-:W-:-:S04]  /*29ae0*/  IMAD.X R16, R12, 0x1, R2, P2 ;  /* 0x000000010c107824 */ /* 0x001fc800010e0602 */
[----:B------:R0:W-:Y:S01]  /*29af0*/  STL [R1+0x601c], R15 ;  /* 0x00601c0f01007387 */ /* 0x0001e20000100800 */
[----:B------:R-:W-:-:S03]  /*29b00*/  IADD3 R12, P2, PT, R3, R27, RZ ;  /* 0x0000001b030c7210 */ /* 0x000fc60007f5e0ff */
[----:B------:R1:W-:Y:S04]  /*29b10*/  STL [R1+0x5ff8], R16 ;  /* 0x005ff81001007387 */ /* 0x0003e80000100800 */
[----:B------:R-:W5:Y:S01]  /*29b20*/  LDL.LU R3, [R1+0x608] ;  /* 0x0006080001037983 */ /* 0x000f620000300800 */
[----:B0-----:R-:W-:-:S03]  /*29b30*/  IMAD.X R15, R14, 0x1, R0, P1 ;  /* 0x000000010e0f7824 */ /* 0x001fc600008e0600 */
[----:B------:R0:W-:Y:S01]  /*29b40*/  STL [R1+0x6024], R12 ;  /* 0x0060240c01007387 */ /* 0x0001e20000100800 */
[----:B-1----:R-:W-:Y:S01]  /*29b50*/  IMAD.X R16, R14, 0x1, R2, P0 ;  /* 0x000000010e107824 */ /* 0x002fe200000e0602 */
[C---:B----4-:R-:W-:Y:S02]  /*29b60*/  IADD3 R17, P1, PT, R6.reuse, R28, RZ ;  /* 0x0000001c06117210 */ /* 0x050fe40007f3e0ff */
[----:B0-----:R-:W4:Y:S04]  /*29b70*/  LDL.LU R12, [R1+0x598] ;  /* 0x00059800010c7983 */ /* 0x001f280000300800 */
[----:B------:R0:W-:Y:S04]  /*29b80*/  STL [R1+0x5ffc], R15 ;  /* 0x005ffc0f01007387 */ /* 0x0001e80000100800 */
[----:B------:R-:W-:Y:S01]  /*29b90*/  STL [R1+0x602c], R17 ;  /* 0x00602c1101007387 */ /* 0x000fe20000100800 */
[----:B0-----:R-:W-:-:S03]  /*29ba0*/  IADD3 R15, P0, PT, R6, R27, RZ ;  /* 0x0000001b060f7210 */ /* 0x001fc60007f1e0ff */
[----:B------:R-:W-:Y:S01]  /*29bb0*/  STL [R1+0x6000], R16 ;  /* 0x0060001001007387 */ /* 0x000fe20000100800 */
[----:B------:R-:W-:-:S03]  /*29bc0*/  IMAD.X R14, R11, 0x1, R0, P4 ;  /* 0x000000010b0e7824 */ /* 0x000fc600020e0600 */
[----:B------:R-:W4:Y:S04]  /*29bd0*/  LDL.LU R6, [R1+0x618] ;  /* 0x0006180001067983 */ /* 0x000f280000300800 */
[----:B------:R0:W-:Y:S01]  /*29be0*/  STL [R1+0x6034], R15 ;  /* 0x0060340f01007387 */ /* 0x0001e20000100800 */
[----:B------:R-:W-:-:S03]  /*29bf0*/  IMAD.X R11, R11, 0x1, R2, P5 ;  /* 0x000000010b0b7824 */ /* 0x000fc600028e0602 */
[----:B0-----:R-:W4:Y:S04]  /*29c00*/  LDL.LU R15, [R1+0x5a4] ;  /* 0x0005a400010f7983 */ /* 0x001f280000300800 */
[----:B------:R0:W-:Y:S02]  /*29c10*/  STL [R1+0x6008], R14 ;  /* 0x0060080e01007387 */ /* 0x0001e40000100800 */
[C---:B0-----:R-:W-:Y:S02]  /*29c20*/  IADD3 R14, P4, PT, R5.reuse, R28, RZ ;  /* 0x0000001c050e7210 */ /* 0x041fe40007f9e0ff */
[----:B------:R-:W-:-:S03]  /*29c30*/  IADD3 R5, P5, PT, R5, R27, RZ ;  /* 0x0000001b05057210 */ /* 0x000fc60007fbe0ff */
[----:B------:R-:W-:Y:S04]  /*29c40*/  STL [R1+0x603c], R14 ;  /* 0x00603c0e01007387 */ /* 0x000fe80000100800 */
[----:B------:R0:W-:Y:S04]  /*29c50*/  STL [R1+0x6010], R11 ;  /* 0x0060100b01007387 */ /* 0x0001e80000100800 */
[----:B0-----:R-:W4:Y:S04]  /*29c60*/  LDL.LU R11, [R1+0x62c] ;  /* 0x00062c00010b7983 */ /* 0x001f280000300800 */
[----:B------:R0:W-:Y:S04]  /*29c70*/  STL [R1+0x6044], R5 ;  /* 0x0060440501007387 */ /* 0x0001e80000100800 */
[----:B0-----:R-:W4:Y:S01]  /*29c80*/  LDL.LU R5, [R1+0x5b0] ;  /* 0x0005b00001057983 */ /* 0x001f220000300800 */
[----:B--2---:R-:W-:-:S05]  /*29c90*/  IMAD.X R14, R10, 0x1, R0, P3 ;  /* 0x000000010a0e7824 */ /* 0x004fca00018e0600 */
[----:B------:R0:W-:Y:S01]  /*29ca0*/  STL [R1+0x6018], R14 ;  /* 0x0060180e01007387 */ /* 0x0001e20000100800 */
[----:B------:R-:W-:Y:S01]  /*29cb0*/  IADD3 R16, P3, PT, R4, R28, RZ ;  /* 0x0000001c04107210 */ /* 0x000fe20007f7e0ff */
[----:B0-----:R-:W-:Y:S01]  /*29cc0*/  IMAD.X R14, R10, 0x1, R2, P2 ;  /* 0x000000010a0e7824 */ /* 0x001fe200010e0602 */
[----:B------:R-:W-:-:S03]  /*29cd0*/  IADD3 R4, P2, PT, R4, R27, RZ ;  /* 0x0000001b04047210 */ /* 0x000fc60007f5e0ff */
[----:B------:R-:W-:Y:S04]  /*29ce0*/  STL [R1+0x604c], R16 ;  /* 0x00604c1001007387 */ /* 0x000fe80000100800 */
[----:B------:R-:W2:Y:S04]  /*29cf0*/  LDL.LU R10, [R1+0x640] ;  /* 0x00064000010a7983 */ /* 0x000ea80000300800 */
[----:B------:R-:W-:Y:S04]  /*29d00*/  STL [R1+0x6020], R14 ;  /* 0x0060200e01007387 */ /* 0x000fe80000100800 */
[----:B------:R0:W-:Y:S04]  /*29d10*/  STL [R1+0x6054], R4 ;  /* 0x0060540401007387 */ /* 0x0001e80000100800 */
[----:B0-----:R-:W2:Y:S01]  /*29d20*/  LDL.LU R4, [R1+0x5b8] ;  /* 0x0005b80001047983 */ /* 0x001ea20000300800 */
[----:B---3--:R-:W-:-:S02]  /*29d30*/  IMAD.X R14, R13, 0x1, R0, P1 ;  /* 0x000000010d0e7824 */ /* 0x008fc400008e0600 */
[----:B------:R-:W-:-:S03]  /*29d40*/  IMAD.X R13, R13, 0x1, R2, P0 ;  /* 0x000000010d0d7824 */ /* 0x000fc600000e0602 */
[----:B------:R0:W-:Y:S04]  /*29d50*/  STL [R1+0x6028], R14 ;  /* 0x0060280e01007387 */ /* 0x0001e80000100800 */
[----:B0-----:R-:W3:Y:S01]  /*29d60*/  LDL.LU R14, [R1+0x64c] ;  /* 0x00064c00010e7983 */ /* 0x001ee20000300800 */
[----:B-----5:R-:W-:-:S05]  /*29d70*/  IADD3 R16, P1, PT, R9, R28, RZ ;  /* 0x0000001c09107210 */ /* 0x020fca0007f3e0ff */
        /* <DEDUP_REMOVED lines=16> */
[----:B------:R0:W-:Y:S04]  /*29e80*/  STL [R1+0x6048], R13 ;  /* 0x0060480d01007387 */ /* 0x0001e80000100800 */
[----:B0-----:R-:W5:Y:S01]  /*29e90*/  LDL.LU R13, [R1+0x664] ;  /* 0x00066400010d7983 */ /* 0x001f620000300800 */
[----:B----4-:R-:W-:Y:S01]  /*29ea0*/  IADD3 R17, P3, PT, R12, R28, RZ ;  /* 0x0000001c0c117210 */ /* 0x010fe20007f7e0ff */
[----:B------:R-:W-:-:S04]  /*29eb0*/  IMAD.X R16, R3, 0x1, R2, P2 ;  /* 0x0000000103107824 */ /* 0x000fc800010e0602 */
[----:B------:R-:W-:Y:S04]  /*29ec0*/  STL [R1+0x607c], R17 ;  /* 0x00607c1101007387 */ /* 0x000fe80000100800 */
[----:B------:R-:W4:Y:S04]  /*29ed0*/  LDL.LU R3, [R1+0x5d8] ;  /* 0x0005d80001037983 */ /* 0x000f280000300800 */
[----:B------:R0:W-:Y:S02]  /*29ee0*/  STL [R1+0x6050], R16 ;  /* 0x0060501001007387 */ /* 0x0001e40000100800 */
[----:B0-----:R-:W-:Y:S01]  /*29ef0*/  IADD3 R16, P2, PT, R12, R27, RZ ;  /* 0x0000001b0c107210 */ /* 0x001fe20007f5e0ff */
[----:B------:R-:W-:-:S04]  /*29f00*/  IMAD.X R12, R6, 0x1, R0, P1 ;  /* 0x00000001060c7824 */ /* 0x000fc800008e0600 */
[----:B------:R0:W-:Y:S01]  /*29f10*/  STL [R1+0x6084], R16 ;  /* 0x0060841001007387 */ /* 0x0001e20000100800 */
[----:B------:R-:W-:-:S03]  /*29f20*/  IADD3 R17, P1, PT, R15, R28, RZ ;  /* 0x0000001c0f117210 */ /* 0x000fc60007f3e0ff */
[----:B------:R1:W-:Y:S01]  /*29f30*/  STL [R1+0x6058], R12 ;  /* 0x0060580c01007387 */ /* 0x0003e20000100800 */
[----:B0-----:R-:W-:-:S03]  /*29f40*/  IMAD.X R16, R6, 0x1, R2, P0 ;  /* 0x0000000106107824 */ /* 0x001fc600000e0602 */
[----:B-1----:R-:W4:Y:S04]  /*29f50*/  LDL.LU R12, [R1+0x670] ;  /* 0x00067000010c7983 */ /* 0x002f280000300800 */
[----:B------:R-:W-:Y:S04]  /*29f60*/  STL [R1+0x608c], R17 ;  /* 0x00608c1101007387 */ /* 0x000fe80000100800 */
[----:B------:R-:W4:Y:S04]  /*29f70*/  LDL.LU R6, [R1+0x5e0] ;  /* 0x0005e00001067983 */ /* 0x000f280000300800 */
[----:B------:R0:W-:Y:S02]  /*29f80*/  STL [R1+0x6060], R16 ;  /* 0x0060601001007387 */ /* 0x0001e40000100800 */
[----:B0-----:R-:W-:Y:S01]  /*29f90*/  IADD3 R16, P0, PT, R15, R27, RZ ;  /* 0x0000001b0f107210 */ /* 0x001fe20007f1e0ff */
[----:B------:R-:W-:-:S04]  /*29fa0*/  IMAD.X R17, R11, 0x1, R0, P4 ;  /* 0x000000010b117824 */ /* 0x000fc800020e0600 */
[----:B------:R0:W-:Y:S04]  /*29fb0*/  STL [R1+0x6094], R16 ;  /* 0x0060941001007387 */ /* 0x0001e80000100800 */
[----:B------:R-:W-:Y:S01]  /*29fc0*/  STL [R1+0x6068], R17 ;  /* 0x0060681101007387 */ /* 0x000fe20000100800 */
[----:B------:R-:W-:Y:S01]  /*29fd0*/  IADD3 R15, P4, PT, R5, R28, RZ ;  /* 0x0000001c050f7210 */ /* 0x000fe20007f9e0ff */
[----:B0-----:R-:W-:Y:S02]  /*29fe0*/  IMAD.X R16, R11, 0x1, R2, P5 ;  /* 0x000000010b107824 */ /* 0x001fe400028e0602 */
[----:B------:R-:W4:Y:S04]  /*29ff0*/  LDL.LU R11, [R1+0x67c] ;  /* 0x00067c00010b7983 */ /* 0x000f280000300800 */
[----:B------:R0:W-:Y:S04]  /*2a000*/  STL [R1+0x609c], R15 ;  /* 0x00609c0f01007387 */ /* 0x0001e80000100800 */
[----:B------:R2:W-:Y:S01]  /*2a010*/  STL [R1+0x6070], R16 ;  /* 0x0060701001007387 */ /* 0x0005e20000100800 */
[----:B0-----:R-:W-:-:S03]  /*2a020*/  IADD3 R15, P5, PT, R5, R27, RZ ;  /* 0x0000001b050f7210 */ /* 0x001fc60007fbe0ff */
[----:B------:R-:W4:Y:S04]  /*2a030*/  LDL.LU R5, [R1+0x5ec] ;  /* 0x0005ec0001057983 */ /* 0x000f280000300800 */
[----:B------:R-:W-:Y:S01]  /*2a040*/  STL [R1+0x60a4], R15 ;  /* 0x0060a40f01007387 */ /* 0x000fe20000100800 */
[----:B--2---:R-:W-:-:S05]  /*2a050*/  IMAD.X R16, R10, 0x1, R0, P3 ;  /* 0x000000010a107824 */ /* 0x004fca00018e0600 */
[----:B------:R0:W-:Y:S02]  /*2a060*/  STL [R1+0x6078], R16 ;  /* 0x0060781001007387 */ /* 0x0001e40000100800 */
[----:B0-----:R-:W-:Y:S01]  /*2a070*/  IMAD.X R16, R10, 0x1, R2, P2 ;  /* 0x000000010a107824 */ /* 0x001fe200010e0602 */
[C---:B------:R-:W-:Y:S02]  /*2a080*/  IADD3 R15, P3, PT, R4.reuse, R28, RZ ;  /* 0x0000001c040f7210 */ /* 0x040fe40007f7e0ff */
[----:B------:R-:W-:-:S03]  /*2a090*/  IADD3 R10, P2, PT, R4, R27, RZ ;  /* 0x0000001b040a7210 */ /* 0x000fc60007f5e0ff */
[----:B------:R-:W-:Y:S04]  /*2a0a0*/  STL [R1+0x60ac], R15 ;  /* 0x0060ac0f01007387 */ /* 0x000fe80000100800 */
[----:B------:R-:W-:Y:S04]  /*2a0b0*/  STL [R1+0x6080], R16 ;  /* 0x0060801001007387 */ /* 0x000fe80000100800 */
[----:B------:R-:W2:Y:S04]  /*2a0c0*/  LDL.LU R4, [R1+0x684] ;  /* 0x0006840001047983 */ /* 0x000ea80000300800 */
[----:B------:R0:W-:Y:S04]  /*2a0d0*/  STL [R1+0x60b4], R10 ;  /* 0x0060b40a01007387 */ /* 0x0001e80000100800 */
[----:B0-----:R-:W2:Y:S01]  /*2a0e0*/  LDL.LU R10, [R1+0x5f4] ;  /* 0x0005f400010a7983 */ /* 0x001ea20000300800 */
[----:B---3--:R-:W-:-:S05]  /*2a0f0*/  IMAD.X R15, R14, 0x1, R0, P1 ;  /* 0x000000010e0f7824 */ /* 0x008fca00008e0600 */
[----:B------:R0:W-:Y:S01]  /*2a100*/  STL [R1+0x6088], R15 ;  /* 0x0060880f01007387 */ /* 0x0001e20000100800 */
[C---:B-----5:R-:W-:Y:S01]  /*2a110*/  IADD3 R16, P1, PT, R9.reuse, R28, RZ ;  /* 0x0000001c09107210 */ /* 0x060fe20007f3e0ff */
[----:B0-----:R-:W-:Y:S01]  /*2a120*/  IMAD.X R15, R14, 0x1, R2, P0 ;  /* 0x000000010e0f7824 */ /* 0x001fe200000e0602 */
[----:B------:R-:W-:-:S03]  /*2a130*/  IADD3 R14, P0, PT, R9, R27, RZ ;  /* 0x0000001b090e7210 */ /* 0x000fc60007f1e0ff */
[----:B------:R0:W-:Y:S04]  /*2a140*/  STL [R1+0x60bc], R16 ;  /* 0x0060bc1001007387 */ /* 0x0001e80000100800 */
[----:B------:R-:W-:Y:S04]  /*2a150*/  STL [R1+0x6090], R15 ;  /* 0x0060900f01007387 */ /* 0x000fe80000100800 */
[----:B0-----:R-:W3:Y:S04]  /*2a160*/  LDL.LU R16, [R1+0x690] ;  /* 0x0006900001107983 */ /* 0x001ee80000300800 */
[----:B------:R0:W-:Y:S01]  /*2a170*/  STL [R1+0x60c4], R14 ;  /* 0x0060c40e01007387 */ /* 0x0001e20000100800 */
[----:B------:R-:W-:-:S05]  /*2a180*/  IMAD.X R9, R8, 0x1, R0, P4 ;  /* 0x0000000108097824 */ /* 0x000fca00020e0600 */
[----:B------:R1:W-:Y:S01]  /*2a190*/  STL [R1+0x6098], R9 ;  /* 0x0060980901007387 */ /* 0x0003e20000100800 */
[----:B0-----:R-:W-:-:S03]  /*2a1a0*/  IMAD.X R14, R8, 0x1, R2, P5 ;  /* 0x00000001080e7824 */ /* 0x001fc600028e0602 */
[----:B-1----:R-:W5:Y:S01]  /*2a1b0*/  LDL.LU R9, [R1+0x600] ;  /* 0x0006000001097983 */ /* 0x002f620000300800 */
[C---:B------:R-:W-:Y:S02]  /*2a1c0*/  IADD3 R15, P4, PT, R7.reuse, R28, RZ ;  /* 0x0000001c070f7210 */ /* 0x040fe40007f9e0ff */
[----:B------:R-:W-:-:S03]  /*2a1d0*/  IADD3 R8, P5, PT, R7, R27, RZ ;  /* 0x0000001b07087210 */ /* 0x000fc60007fbe0ff */
[----:B------:R-:W-:Y:S04]  /*2a1e0*/  STL [R1+0x60cc], R15 ;  /* 0x0060cc0f01007387 */ /* 0x000fe80000100800 */
[----:B------:R-:W-:Y:S04]  /*2a1f0*/  STL [R1+0x60a0], R14 ;  /* 0x0060a00e01007387 */ /* 0x000fe80000100800 */
[----:B------:R0:W-:Y:S01]  /*2a200*/  STL [R1+0x60d4], R8 ;  /* 0x0060d40801007387 */ /* 0x0001e20000100800 */
[----:B------:R-:W-:-:S03]  /*2a210*/  IMAD.X R7, R13, 0x1, R0, P3 ;  /* 0x000000010d077824 */ /* 0x000fc600018e0600 */
[----:B0-----:R-:W5:Y:S04]  /*2a220*/  LDL.LU R8, [R1+0x69c] ;  /* 0x00069c0001087983 */ /* 0x001f680000300800 */
[----:B------:R0:W-:Y:S04]  /*2a230*/  STL [R1+0x60a8], R7 ;  /* 0x0060a80701007387 */ /* 0x0001e80000100800 */
[----:B0-----:R-:W5:Y:S01]  /*2a240*/  LDL.LU R7, [R1+0x60c] ;  /* 0x00060c0001077983 */ /* 0x001f620000300800 */
[----:B----4-:R-:W-:Y:S01]  /*2a250*/  IADD3 R14, P3, PT, R3, R28, RZ ;  /* 0x0000001c030e7210 */ /* 0x010fe20007f7e0ff */
[----:B------:R-:W-:Y:S01]  /*2a260*/  IMAD.X R13, R13, 0x1, R2, P2 ;  /* 0x000000010d0d7824 */ /* 0x000fe200010e0602 */
[----:B------:R-:W-:-:S03]  /*2a270*/  IADD3 R3, P2, PT, R3, R27, RZ ;  /* 0x0000001b03037210 */ /* 0x000fc60007f5e0ff */
[----:B------:R-:W-:Y:S04]  /*2a280*/  STL [R1+0x60dc], R14 ;  /* 0x0060dc0e01007387 */ /* 0x000fe80000100800 */
[----:B------:R-:W-:Y:S04]  /*2a290*/  STL [R1+0x60b0], R13 ;  /* 0x0060b00d01007387 */ /* 0x000fe80000100800 */
[----:B------:R0:W-:Y:S04]  /*2a2a0*/  STL [R1+0x60e4], R3 ;  /* 0x0060e40301007387 */ /* 0x0001e80000100800 */
[----:B0-----:R-:W4:Y:S01]  /*2a2b0*/  LDL.LU R3, [R1+0x6a8] ;  /* 0x0006a80001037983 */ /* 0x001f220000300800 */
[----:B------:R-:W-:-:S05]  /*2a2c0*/  IMAD.X R14, R12, 0x1, R0, P1 ;  /* 0x000000010c0e7824 */ /* 0x000fca00008e0600 */
[----:B------:R-:W-:Y:S01]  /*2a2d0*/  STL [R1+0x60b8], R14 ;  /* 0x0060b80e01007387 */ /* 0x000fe20000100800 */
[----:B------:R-:W-:-:S03]  /*2a2e0*/  IADD3 R13, P1, PT, R6, R28, RZ ;  /* 0x0000001c060d7210 */ /* 0x000fc60007f3e0ff */
[----:B------:R-:W4:Y:S04]  /*2a2f0*/  LDL.LU R15, [R1+0x614] ;  /* 0x00061400010f7983 */ /* 0x000f280000300800 */
[----:B------:R0:W-:Y:S02]  /*2a300*/  STL [R1+0x60ec], R13 ;  /* 0x0060ec0d01007387 */ /* 0x0001e40000100800 */
[----:B0-----:R-:W-:Y:S01]  /*2a310*/  IMAD.X R13, R12, 0x1, R2, P0 ;  /* 0x000000010c0d7824 */ /* 0x001fe200000e0602 */
[----:B------:R-:W-:-:S04]  /*2a320*/  IADD3 R6, P0, PT, R6, R27, RZ ;  /* 0x0000001b06067210 */ /* 0x000fc80007f1e0ff */
[----:B------:R-:W-:Y:S04]  /*2a330*/  STL [R1+0x60c0], R13 ;  /* 0x0060c00d01007387 */ /* 0x000fe80000100800 */
[----:B------:R-:W4:Y:S04]  /*2a340*/  LDL.LU R14, [R1+0x6b0] ;  /* 0x0006b000010e7983 */ /* 0x000f280000300800 */
[----:B------:R0:W-:Y:S01]  /*2a350*/  STL [R1+0x60f4], R6 ;  /* 0x0060f40601007387 */ /* 0x0001e20000100800 */
[----:B------:R-:W-:-:S03]  /*2a360*/  IMAD.X R12, R11, 0x1, R0, P4 ;  /* 0x000000010b0c7824 */ /* 0x000fc600020e0600 */
[----:B0-----:R-:W4:Y:S04]  /*2a370*/  LDL.LU R6, [R1+0x620] ;  /* 0x0006200001067983 */ /* 0x001f280000300800 */
[----:B------:R0:W-:Y:S01]  /*2a380*/  STL [R1+0x60c8], R12 ;  /* 0x0060c80c01007387 */ /* 0x0001e20000100800 */
[----:B------:R-:W-:Y:S01]  /*2a390*/  IADD3 R13, P4, PT, R5, R28, RZ ;  /* 0x0000001c050d7210 */ /* 0x000fe20007f9e0ff */
[----:B0-----:R-:W-:-:S04]  /*2a3a0*/  IMAD.X R12, R11, 0x1, R2, P5 ;  /* 0x000000010b0c7824 */ /* 0x001fc800028e0602 */
[----:B------:R0:W-:Y:S01]  /*2a3b0*/  STL [R1+0x60fc], R13 ;  /* 0x0060fc0d01007387 */ /* 0x0001e20000100800 */
[----:B------:R-:W-:-:S03]  /*2a3c0*/  IADD3 R11, P5, PT, R5, R27, RZ ;  /* 0x0000001b050b7210 */ /* 0x000fc60007fbe0ff */
[----:B0-----:R-:W4:Y:S04]  /*2a3d0*/  LDL.LU R13, [R1+0x6b8] ;  /* 0x0006b800010d7983 */ /* 0x001f280000300800 */
[----:B------:R0:W-:Y:S04]  /*2a3e0*/  STL [R1+0x60d0], R12 ;  /* 0x0060d00c01007387 */ /* 0x0001e80000100800 */
[----:B------:R-:W4:Y:S04]  /*2a3f0*/  LDL.LU R5, [R1+0x628] ;  /* 0x0006280001057983 */ /* 0x000f280000300800 */
[----:B------:R2:W-:Y:S04]  /*2a400*/  STL [R1+0x6104], R11 ;  /* 0x0061040b01007387 */ /* 0x0005e80000100800 */
[----:B0-----:R-:W4:Y:S01]  /*2a410*/  LDL.LU R12, [R1+0x6c0] ;  /* 0x0006c000010c7983 */ /* 0x001f220000300800 */
[----:B--2---:R-:W-:-:S05]  /*2a420*/  IMAD.X R11, R4, 0x1, R0, P3 ;  /* 0x00000001040b7824 */ /* 0x004fca00018e0600 */
[----:B------:R0:W-:Y:S01]  /*2a430*/  STL [R1+0x60d8], R11 ;  /* 0x0060d80b01007387 */ /* 0x0001e20000100800 */
[----:B------:R-:W-:Y:S01]  /*2a440*/  IADD3 R17, P3, PT, R10, R28, RZ ;  /* 0x0000001c0a117210 */ /* 0x000fe20007f7e0ff */
[----:B0-----:R-:W-:-:S04]  /*2a450*/  IMAD.X R11, R4, 0x1, R2, P2 ;  /* 0x00000001040b7824 */ /* 0x001fc800010e0602 */
[----:B------:R-:W-:Y:S04]  /*2a460*/  STL [R1+0x610c], R17 ;  /* 0x00610c1101007387 */ /* 0x000fe80000100800 */
[----:B------:R-:W2:Y:S01]  /*2a470*/  LDL.LU R4, [R1+0x634] ;  /* 0x0006340001047983 */ /* 0x000ea20000300800 */
[----:B------:R-:W-:-:S03]  /*2a480*/  IADD3 R10, P2, PT, R10, R27, RZ ;  /* 0x0000001b0a0a7210 */ /* 0x000fc60007f5e0ff */
[----:B------:R0:W-:Y:S04]  /*2a490*/  STL [R1+0x60e0], R11 ;  /* 0x0060e00b01007387 */ /* 0x0001e80000100800 */
[----:B0-----:R-:W2:Y:S04]  /*2a4a0*/  LDL.LU R11, [R1+0x6c4] ;  /* 0x0006c400010b7983 */ /* 0x001ea80000300800 */
[----:B------:R0:W-:Y:S01]  /*2a4b0*/  STL [R1+0x6114], R10 ;  /* 0x0061140a01007387 */ /* 0x0001e20000100800 */
[C---:B---3--:R-:W-:Y:S02]  /*2a4c0*/  IMAD.X R17, R16.reuse, 0x1, R0, P1 ;  /* 0x0000000110117824 */ /* 0x048fe400008e0600 */
[----:B------:R-:W-:Y:S01]  /*2a4d0*/  IMAD.X R16, R16, 0x1, R2, P0 ;  /* 0x0000000110107824 */ /* 0x000fe200000e0602 */
[----:B0-----:R-:W3:Y:S04]  /*2a4e0*/  LDL.LU R10, [R1+0x63c] ;  /* 0x00063c00010a7983 */ /* 0x001ee80000300800 */
[----:B------:R0:W-:Y:S01]  /*2a4f0*/  STL [R1+0x60e8], R17 ;  /* 0x0060e81101007387 */ /* 0x0001e20000100800 */
[----:B-----5:R-:W-:-:S02]  /*2a500*/  IADD3 R18, P1, PT, R9, R28, RZ ;  /* 0x0000001c09127210 */ /* 0x020fc40007f3e0ff */
[----:B0-----:R-:W-:-:S03]  /*2a510*/  IADD3 R17, P0, PT, R9, R27, RZ ;  /* 0x0000001b09117210 */ /* 0x001fc60007f1e0ff */
[----:B------:R-:W-:Y:S04]  /*2a520*/  STL [R1+0x611c], R18 ;  /* 0x00611c1201007387 */ /* 0x000fe80000100800 */
[----:B------:R-:W5:Y:S04]  /*2a530*/  LDL.LU R9, [R1+0x6c8] ;  /* 0x0006c80001097983 */ /* 0x000f680000300800 */
[----:B------:R0:W-:Y:S04]  /*2a540*/  STL [R1+0x60f0], R16 ;  /* 0x0060f01001007387 */ /* 0x0001e80000100800 */
[----:B------:R1:W-:Y:S01]  /*2a550*/  STL [R1+0x6124], R17 ;  /* 0x0061241101007387 */ /* 0x0003e20000100800 */
[----:B0-----:R-:W-:-:S02]  /*2a560*/  IMAD.X R16, R8, 0x1, R0, P4 ;  /* 0x0000000108107824 */ /* 0x001fc400020e0600 */
[----:B-1----:R-:W-:-:S03]  /*2a570*/  IMAD.X R17, R8, 0x1, R2, P5 ;  /* 0x0000000108117824 */ /* 0x002fc600028e0602 */
[----:B------:R0:W-:Y:S01]  /*2a580*/  STL [R1+0x60f8], R16 ;  /* 0x0060f81001007387 */ /* 0x0001e20000100800 */
[C---:B------:R-:W-:Y:S02]  /*2a590*/  IADD3 R18, P4, PT, R7.reuse, R28, RZ ;  /* 0x0000001c07127210 */ /* 0x040fe40007f9e0ff */
[----:B0-----:R-:W-:-:S03]  /*2a5a0*/  IADD3 R16, P5, PT, R7, R27, RZ ;  /* 0x0000001b07107210 */ /* 0x001fc60007fbe0ff */
[----:B------:R4:W-:Y:S04]  /*2a5b0*/  STL [R1+0x612c], R18 ;  /* 0x00612c1201007387 */ /* 0x0009e80000100800 */
[----:B------:R-:W5:Y:S04]  /*2a5c0*/  LDL.LU R8, [R1+0x6cc] ;  /* 0x0006cc0001087983 */ /* 0x000f680000300800 */
[----:B------:R-:W-:Y:S04]  /*2a5d0*/  STL [R1+0x6100], R17 ;  /* 0x0061001101007387 */ /* 0x000fe80000100800 */
[----:B------:R-:W5:Y:S01]  /*2a5e0*/  LDL.LU R7, [R1+0x650] ;  /* 0x0006500001077983 */ /* 0x000f620000300800 */
[----:B----4-:R-:W-:-:S03]  /*2a5f0*/  IMAD.X R18, R3, 0x1, R0, P3 ;  /* 0x0000000103127824 */ /* 0x010fc600018e0600 */
[----:B------:R0:W-:Y:S04]  /*2a600*/  STL [R1+0x6134], R16 ;  /* 0x0061341001007387 */ /* 0x0001e80000100800 */
[----:B------:R-:W-:Y:S01]  /*2a610*/  STL [R1+0x6108], R18 ;  /* 0x0061081201007387 */ /* 0x000fe20000100800 */
[----:B0-----:R-:W-:Y:S01]  /*2a620*/  IMAD.X R16, R3, 0x1, R2, P2 ;  /* 0x0000000103107824 */ /* 0x001fe200010e0602 */
[C---:B------:R-:W-:Y:S02]  /*2a630*/  IADD3 R17, P3, PT, R15.reuse, R28, RZ ;  /* 0x0000001c0f117210 */ /* 0x040fe40007f7e0ff */
[----:B------:R-:W4:Y:S01]  /*2a640*/  LDL.LU R3, [R1+0x6d0] ;  /* 0x0006d00001037983 */ /* 0x000f220000300800 */
[----:B------:R-:W-:-:S03]  /*2a650*/  IADD3 R15, P2, PT, R15, R27, RZ ;  /* 0x0000001b0f0f7210 */ /* 0x000fc60007f5e0ff */
[----:B------:R0:W-:Y:S04]  /*2a660*/  STL [R1+0x613c], R17 ;  /* 0x00613c1101007387 */ /* 0x0001e80000100800 */
[----:B------:R-:W-:Y:S04]  /*2a670*/  STL [R1+0x6110], R16 ;  /* 0x0061101001007387 */ /* 0x000fe80000100800 */
[----:B------:R1:W-:Y:S01]  /*2a680*/  STL [R1+0x6144], R15 ;  /* 0x0061440f01007387 */ /* 0x0003e20000100800 */
[C---:B0-----:R-:W-:Y:S02]  /*2a690*/  IMAD.X R17, R14.reuse, 0x1, R0, P1 ;  /* 0x000000010e117824 */ /* 0x041fe400008e0600 */
[----:B-1----:R-:W-:-:S03]  /*2a6a0*/  IMAD.X R15, R14, 0x1, R2, P0 ;  /* 0x000000010e0f7824 */ /* 0x002fc600000e0602 */
[----:B------:R-:W-:Y:S01]  /*2a6b0*/  STL [R1+0x6118], R17 ;  /* 0x0061181101007387 */ /* 0x000fe20000100800 */
[C---:B------:R-:W-:Y:S02]  /*2a6c0*/  IADD3 R16, P1, PT, R6.reuse, R28, RZ ;  /* 0x0000001c06107210 */ /* 0x040fe40007f3e0ff */
[----:B------:R-:W-:-:S03]  /*2a6d0*/  IADD3 R14, P0, PT, R6, R27, RZ ;  /* 0x0000001b060e7210 */ /* 0x000fc60007f1e0ff */
[----:B------:R0:W-:Y:S04]  /*2a6e0*/  STL [R1+0x614c], R16 ;  /* 0x00614c1001007387 */ /* 0x0001e80000100800 */
[----:B------:R-:W4:Y:S04]  /*2a6f0*/  LDL.LU R6, [R1+0x6d4] ;  /* 0x0006d40001067983 */ /* 0x000f280000300800 */
[----:B------:R1:W-:Y:S04]  /*2a700*/  STL [R1+0x6120], R15 ;  /* 0x0061200f01007387 */ /* 0x0003e80000100800 */
[----:B------:R1:W-:Y:S01]  /*2a710*/  STL [R1+0x6154], R14 ;  /* 0x0061540e01007387 */ /* 0x0003e20000100800 */
[----:B0-----:R-:W-:-:S02]  /*2a720*/  IMAD.X R16, R13, 0x1, R0, P4 ;  /* 0x000000010d107824 */ /* 0x001fc400020e0600 */
[----:B-1----:R-:W-:Y:S01]  /*2a730*/  IMAD.X R15, R13, 0x1, R2, P5 ;  /* 0x000000010d0f7824 */ /* 0x002fe200028e0602 */
[C---:B------:R-:W-:Y:S02]  /*2a740*/  IADD3 R14, P4, PT, R5.reuse, R28, RZ ;  /* 0x0000001c050e7210 */ /* 0x040fe40007f9e0ff */
[----:B------:R-:W-:Y:S01]  /*2a750*/  STL [R1+0x6128], R16 ;  /* 0x0061281001007387 */ /* 0x000fe20000100800 */
[----:B------:R-:W-:-:S03]  /*2a760*/  IADD3 R13, P5, PT, R5, R27, RZ ;  /* 0x0000001b050d7210 */ /* 0x000fc60007fbe0ff */
[----:B------:R0:W-:Y:S04]  /*2a770*/  STL [R1+0x615c], R14 ;  /* 0x00615c0e01007387 */ /* 0x0001e80000100800 */
[----:B------:R-:W-:Y:S04]  /*2a780*/  STL [R1+0x6130], R15 ;  /* 0x0061300f01007387 */ /* 0x000fe80000100800 */
[----:B------:R-:W4:Y:S01]  /*2a790*/  LDL.LU R5, [R1+0x6d8] ;  /* 0x0006d80001057983 */ /* 0x000f220000300800 */
[----:B0-----:R-:W-:-:S03]  /*2a7a0*/  IMAD.X R14, R12, 0x1, R0, P3 ;  /* 0x000000010c0e7824 */ /* 0x001fc600018e0600 */
[----:B------:R2:W-:Y:S01]  /*2a7b0*/  STL [R1+0x6164], R13 ;  /* 0x0061640d01007387 */ /* 0x0005e20000100800 */
[----:B------:R-:W-:-:S03]  /*2a7c0*/  IMAD.X R12, R12, 0x1, R2, P2 ;  /* 0x000000010c0c7824 */ /* 0x000fc600010e0602 */
[----:B------:R-:W-:Y:S01]  /*2a7d0*/  STL [R1+0x6138], R14 ;  /* 0x0061380e01007387 */ /* 0x000fe20000100800 */
[C---:B--2---:R-:W-:Y:S02]  /*2a7e0*/  IADD3 R13, P3, PT, R4.reuse, R28, RZ ;  /* 0x0000001c040d7210 */ /* 0x044fe40007f7e0ff */
[----:B------:R-:W-:-:S03]  /*2a7f0*/  IADD3 R4, P2, PT, R4, R27, RZ ;  /* 0x0000001b04047210 */ /* 0x000fc60007f5e0ff */
[----:B------:R0:W-:Y:S04]  /*2a800*/  STL [R1+0x6168], R13 ;  /* 0x0061680d01007387 */ /* 0x0001e80000100800 */
[----:B------:R-:W-:Y:S04]  /*2a810*/  STL [R1+0x6140], R12 ;  /* 0x0061400c01007387 */ /* 0x000fe80000100800 */
[----:B------:R1:W-:Y:S01]  /*2a820*/  STL [R1+0x616c], R4 ;  /* 0x00616c0401007387 */ /* 0x0003e20000100800 */
[----:B0-----:R-:W-:-:S03]  /*2a830*/  IMAD.X R13, R11, 0x1, R0, P1 ;  /* 0x000000010b0d7824 */ /* 0x001fc600008e0600 */
[----:B-1----:R-:W2:Y:S01]  /*2a840*/  LDL.LU R4, [R1+0x6dc] ;  /* 0x0006dc0001047983 */ /* 0x002ea20000300800 */
[----:B---3--:R-:W-:-:S03]  /*2a850*/  IADD3 R12, P1, PT, R10, R28, RZ ;  /* 0x0000001c0a0c7210 */ /* 0x008fc60007f3e0ff */
[----:B------:R0:W-:Y:S04]  /*2a860*/  STL [R1+0x6148], R13 ;  /* 0x0061480d01007387 */ /* 0x0001e80000100800 */
[----:B------:R5:W-:Y:S01]  /*2a870*/  STL [R1+0x6170], R12 ;  /* 0x0061700c01007387 */ /* 0x000be20000100800 */
[----:B0-----:R-:W-:Y:S01]  /*2a880*/  IMAD.X R13, R11, 0x1, R2, P0 ;  /* 0x000000010b0d7824 */ /* 0x001fe200000e0602 */
[----:B------:R-:W-:-:S04]  /*2a890*/  IADD3 R11, P0, PT, R10, R27, RZ ;  /* 0x0000001b0a0b7210 */ /* 0x000fc80007f1e0ff */
[----:B------:R-:W-:Y:S04]  /*2a8a0*/  STL [R1+0x6150], R13 ;  /* 0x0061500d01007387 */ /* 0x000fe80000100800 */
[----:B------:R0:W-:Y:S01]  /*2a8b0*/  STL [R1+0x6174], R11 ;  /* 0x0061740b01007387 */ /* 0x0001e20000100800 */
[C---:B-----5:R-:W-:Y:S01]  /*2a8c0*/  IMAD.X R12, R9.reuse, 0x1, R0, P4 ;  /* 0x00000001090c7824 */ /* 0x060fe200020e0600 */
[----:B------:R-:W-:Y:S01]  /*2a8d0*/  IADD3 R10, P4, PT, R20, R28, RZ ;  /* 0x0000001c140a7210 */ /* 0x000fe20007f9e0ff */
[----:B0-----:R-:W-:-:S03]  /*2a8e0*/  IMAD.X R11, R9, 0x1, R2, P5 ;  /* 0x00000001090b7824 */ /* 0x001fc600028e0602 */
[----:B------:R-:W-:Y:S04]  /*2a8f0*/  STL [R1+0x6158], R12 ;  /* 0x0061580c01007387 */ /* 0x000fe80000100800 */
[----:B------:R-:W3:Y:S04]  /*2a900*/  LDL.LU R9, [R1+0x6e0] ;  /* 0x0006e00001097983 */ /* 0x000ee80000300800 */
[----:B------:R0:W-:Y:S04]  /*2a910*/  STL [R1+0x6ce0], R10 ;  /* 0x006ce00a01007387 */ /* 0x0001e80000100800 */
[----:B------:R-:W-:Y:S01]  /*2a920*/  STL [R1+0x6160], R11 ;  /* 0x0061600b01007387 */ /* 0x000fe20000100800 */
[----:B0-----:R-:W-:-:S05]  /*2a930*/  IADD3 R10, P5, PT, R20, R27, RZ ;  /* 0x0000001b140a7210 */ /* 0x001fca0007fbe0ff */
[----:B------:R0:W-:Y:S01]  /*2a940*/  STL [R1+0x5fe8], R10 ;  /* 0x005fe80a01007387 */ /* 0x0001e20000100800 */
[C---:B------:R-:W-:Y:S02]  /*2a950*/  IMAD.X R12, R8.reuse, 0x1, R0, P3 ;  /* 0x00000001080c7824 */ /* 0x040fe400018e0600 */
[----:B0-----:R-:W-:Y:S01]  /*2a960*/  IMAD.X R10, R8, 0x1, R2, P2 ;  /* 0x00000001080a7824 */ /* 0x001fe200010e0602 */
[C---:B------:R-:W-:Y:S02]  /*2a970*/  IADD3 R11, P3, PT, R7.reuse, R28, RZ ;  /* 0x0000001c070b7210 */ /* 0x040fe40007f7e0ff */
[----:B------:R-:W-:Y:S04]  /*2a980*/  STL [R1+0x5fcc], R12 ;  /* 0x005fcc0c01007387 */ /* 0x000fe80000100800 */
[----:B------:R-:W-:Y:S04]  /*2a990*/  STL [R1+0x5fdc], R11 ;  /* 0x005fdc0b01007387 */ /* 0x000fe80000100800 */
[----:B------:R-:W5:Y:S01]  /*2a9a0*/  LDL.LU R8, [R1+0x6e4] ;  /* 0x0006e40001087983 */ /* 0x000f620000300800 */
[----:B------:R-:W-:-:S03]  /*2a9b0*/  IADD3 R7, P2, PT, R7, R27, RZ ;  /* 0x0000001b07077210 */ /* 0x000fc60007f5e0ff */
[----:B------:R4:W-:Y:S04]  /*2a9c0*/  STL [R1+0x5fd0], R10 ;  /* 0x005fd00a01007387 */ /* 0x0009e80000100800 */
[----:B------:R0:W-:Y:S01]  /*2a9d0*/  STL [R1+0x5fe0], R7 ;  /* 0x005fe00701007387 */ /* 0x0001e20000100800 */
[C---:B----4-:R-:W-:Y:S02]  /*2a9e0*/  IMAD.X R10, R3.reuse, 0x1, R0, P1 ;  /* 0x00000001030a7824 */ /* 0x050fe400008e0600 */
[----:B------:R-:W-:Y:S01]  /*2a9f0*/  IMAD.X R3, R3, 0x1, R2, P0 ;  /* 0x0000000103037824 */ /* 0x000fe200000e0602 */
[C---:B0-----:R-:W-:Y:S02]  /*2aa00*/  IADD3 R7, P1, PT, R21.reuse, R28, RZ ;  /* 0x0000001c15077210 */ /* 0x041fe40007f3e0ff */
[----:B------:R0:W-:Y:S04]  /*2aa10*/  STL [R1+0x5fd4], R10 ;  /* 0x005fd40a01007387 */ /* 0x0001e80000100800 */
[----:B------:R1:W-:Y:S01]  /*2aa20*/  STL [R1+0x5fe4], R7 ;  /* 0x005fe40701007387 */ /* 0x0003e20000100800 */
[----:B0-----:R-:W-:-:S03]  /*2aa30*/  IADD3 R10, P6, PT, R21, R27, RZ ;  /* 0x0000001b150a7210 */ /* 0x001fc60007fde0ff */
[----:B------:R0:W-:Y:S01]  /*2aa40*/  STL [R1+0x5fd8], R3 ;  /* 0x005fd80301007387 */ /* 0x0001e20000100800 */
[----:B-1----:R-:W-:-:S03]  /*2aa50*/  IADD3 R7, P0, PT, R22, R28, RZ ;  /* 0x0000001c16077210 */ /* 0x002fc60007f1e0ff */
[----:B0-----:R-:W4:Y:S04]  /*2aa60*/  LDL.LU R3, [R1+0x6e8] ;  /* 0x0006e80001037983 */ /* 0x001f280000300800 */
[----:B------:R0:W-:Y:S04]  /*2aa70*/  STL [R1+0x5fc4], R10 ;  /* 0x005fc40a01007387 */ /* 0x0001e80000100800 */
[----:B------:R1:W-:Y:S01]  /*2aa80*/  STL [R1+0x5fc8], R7 ;  /* 0x005fc80701007387 */ /* 0x0003e20000100800 */
[----:B0-----:R-:W-:Y:S01]  /*2aa90*/  IMAD.X R10, R6, 0x1, R0, P4 ;  /* 0x00000001060a7824 */ /* 0x001fe200020e0600 */
[----:B-1----:R-:W-:Y:S01]  /*2aaa0*/  IADD3 R7, P4, PT, R22, R27, RZ ;  /* 0x0000001b16077210 */ /* 0x002fe20007f9e0ff */
[----:B------:R-:W-:-:S03]  /*2aab0*/  IMAD.X R6, R6, 0x1, R2, P5 ;  /* 0x0000000106067824 */ /* 0x000fc600028e0602 */
[----:B------:R0:W-:Y:S04]  /*2aac0*/  STL [R1+0x6cdc], R10 ;  /* 0x006cdc0a01007387 */ /* 0x0001e80000100800 */
[----:B------:R-:W4:Y:S04]  /*2aad0*/  LDL.LU R13, [R1+0x558] ;  /* 0x00055800010d7983 */ /* 0x000f280000300800 */
[----:B------:R1:W-:Y:S01]  /*2aae0*/  STL [R1+0x5fb8], R7 ;  /* 0x005fb80701007387 */ /* 0x0003e20000100800 */
[----:B0-----:R-:W-:-:S03]  /*2aaf0*/  IADD3 R10, P5, PT, R23, R28, RZ ;  /* 0x0000001c170a7210 */ /* 0x001fc60007fbe0ff */
[----:B------:R0:W-:Y:S04]  /*2ab00*/  STL [R1+0x5fc0], R6 ;  /* 0x005fc00601007387 */ /* 0x0001e80000100800 */
[----:B-1----:R-:W4:Y:S04]  /*2ab10*/  LDL.LU R7, [R1+0x6ec] ;  /* 0x0006ec0001077983 */ /* 0x002f280000300800 */
[----:B------:R1:W-:Y:S01]  /*2ab20*/  STL [R1+0x5fbc], R10 ;  /* 0x005fbc0a01007387 */ /* 0x0003e20000100800 */
[----:B0-----:R-:W-:Y:S01]  /*2ab30*/  IMAD.X R6, R5, 0x1, R0, P3 ;  /* 0x0000000105067824 */ /* 0x001fe200018e0600 */
[----:B-1----:R-:W-:Y:S01]  /*2ab40*/  IADD3 R10, P3, PT, R23, R27, RZ ;  /* 0x0000001b170a7210 */ /* 0x002fe20007f7e0ff */
[----:B------:R-:W-:-:S03]  /*2ab50*/  IMAD.X R5, R5, 0x1, R2, P2 ;  /* 0x0000000105057824 */ /* 0x000fc600010e0602 */
[----:B------:R0:W-:Y:S04]  /*2ab60*/  STL [R1+0x5fb4], R6 ;  /* 0x005fb40601007387 */ /* 0x0001e80000100800 */
[----:B0-----:R-:W4:Y:S04]  /*2ab70*/  LDL.LU R6, [R1+0x560] ;  /* 0x0005600001067983 */ /* 0x001f280000300800 */
[----:B------:R0:W-:Y:S04]  /*2ab80*/  STL [R1+0x5fac], R10 ;  /* 0x005fac0a01007387 */ /* 0x0001e80000100800 */
[----:B------:R1:W-:Y:S01]  /*2ab90*/  STL [R1+0x5fa4], R5 ;  /* 0x005fa40501007387 */ /* 0x0003e20000100800 */
[----:B0-----:R-:W-:-:S03]  /*2aba0*/  IADD3 R10, P2, PT, R24, R28, RZ ;  /* 0x0000001c180a7210 */ /* 0x001fc60007f5e0ff */
[----:B-1----:R-:W4:Y:S04]  /*2abb0*/  LDL.LU R5, [R1+0x6f0] ;  /* 0x0006f00001057983 */ /* 0x002f280000300800 */
[----:B------:R0:W-:Y:S01]  /*2abc0*/  STL [R1+0x5fb0], R10 ;  /* 0x005fb00a01007387 */ /* 0x0001e20000100800 */
[----:B--2---:R-:W-:Y:S01]  /*2abd0*/  IMAD.X R11, R4, 0x1, R0, P1 ;  /* 0x00000001040b7824 */ /* 0x004fe200008e0600 */
[----:B0-----:R-:W-:Y:S01]  /*2abe0*/  IADD3 R10, P1, PT, R24, R27, RZ ;  /* 0x0000001b180a7210 */ /* 0x001fe20007f3e0ff */
[----:B------:R-:W-:-:S03]  /*2abf0*/  IMAD.X R4, R4, 0x1, R2, P6 ;  /* 0x0000000104047824 */ /* 0x000fc600030e0602 */
[----:B------:R-:W-:Y:S04]  /*2ac00*/  STL [R1+0x5fa8], R11 ;  /* 0x005fa80b01007387 */ /* 0x000fe80000100800 */
[----:B------:R-:W2:Y:S04]  /*2ac10*/  LDL.LU R12, [R1+0x578] ;  /* 0x00057800010c7983 */ /* 0x000ea80000300800 */
[----:B------:R-:W-:Y:S04]  /*2ac20*/  STL [R1+0x5f9c], R10 ;  /* 0x005f9c0a01007387 */ /* 0x000fe80000100800 */
[----:B------:R0:W-:Y:S04]  /*2ac30*/  STL [R1+0x5f94], R4 ;  /* 0x005f940401007387 */ /* 0x0001e80000100800 */
[----:B0-----:R-:W2:Y:S01]  /*2ac40*/  LDL.LU R4, [R1+0x6f4] ;  /* 0x0006f40001047983 */ /* 0x001ea20000300800 */
[----:B------:R-:W-:-:S05]  /*2ac50*/  IADD3 R10, P6, PT, R25, R28, RZ ;  /* 0x0000001c190a7210 */ /* 0x000fca0007fde0ff */
[----:B------:R0:W-:Y:S01]  /*2ac60*/  STL [R1+0x5fa0], R10 ;  /* 0x005fa00a01007387 */ /* 0x0001e20000100800 */
[----:B---3--:R-:W-:Y:S01]  /*2ac70*/  IMAD.X R11, R9, 0x1, R0, P0 ;  /* 0x00000001090b7824 */ /* 0x008fe200000e0600 */
[----:B------:R-:W-:Y:S01]  /*2ac80*/  IADD3 R14, P0, PT, R25, R27, RZ ;  /* 0x0000001b190e7210 */ /* 0x000fe20007f1e0ff */
[----:B0-----:R-:W-:-:S03]  /*2ac90*/  IMAD.X R10, R9, 0x1, R2, P4 ;  /* 0x00000001090a7824 */ /* 0x001fc600020e0602 */
[----:B------:R0:W-:Y:S01]  /*2aca0*/  STL [R1+0x5f98], R11 ;  /* 0x005f980b01007387 */ /* 0x0001e20000100800 */
[----:B------:R-:W-:-:S03]  /*2acb0*/  IADD3 R9, P4, PT, R26, R28, RZ ;  /* 0x0000001c1a097210 */ /* 0x000fc60007f9e0ff */
[----:B0-----:R-:W3:Y:S04]  /*2acc0*/  LDL.LU R11, [R1+0x580] ;  /* 0x00058000010b7983 */ /* 0x001ee80000300800 */
[----:B------:R-:W-:Y:S04]  /*2acd0*/  STL [R1+0x5f8c], R14 ;  /* 0x005f8c0e01007387 */ /* 0x000fe80000100800 */
[----:B------:R0:W-:Y:S04]  /*2ace0*/  STL [R1+0x5f84], R10 ;  /* 0x005f840a01007387 */ /* 0x0001e80000100800 */
[----:B0-----:R-:W3:Y:S04]  /*2acf0*/  LDL.LU R10, [R1+0x6f8] ;  /* 0x0006f800010a7983 */ /* 0x001ee80000300800 */
[----:B------:R0:W-:Y:S01]  /*2ad00*/  STL [R1+0x5f90], R9 ;  /* 0x005f900901007387 */ /* 0x0001e20000100800 */
[----:B-----5:R-:W-:Y:S01]  /*2ad10*/  IMAD.X R14, R8, 0x1, R0, P5 ;  /* 0x00000001080e7824 */ /* 0x020fe200028e0600 */
[----:B0-----:R-:W-:Y:S01]  /*2ad20*/  IADD3 R9, P5, PT, R26, R27, RZ ;  /* 0x0000001b1a097210 */ /* 0x001fe20007fbe0ff */
[----:B------:R-:W-:-:S03]  /*2ad30*/  IMAD.X R8, R8, 0x1, R2, P3 ;  /* 0x0000000108087824 */ /* 0x000fc600018e0602 */
[----:B------:R0:W-:Y:S04]  /*2ad40*/  STL [R1+0x5f88], R14 ;  /* 0x005f880e01007387 */ /* 0x0001e80000100800 */
[----:B0-----:R-:W5:Y:S04]  /*2ad50*/  LDL.LU R14, [R1+0x58c] ;  /* 0x00058c00010e7983 */ /* 0x001f680000300800 */
[----:B------:R0:W-:Y:S04]  /*2ad60*/  STL [R1+0x5f7c], R9 ;  /* 0x005f7c0901007387 */ /* 0x0001e80000100800 */
[----:B------:R4:W-:Y:S04]  /*2ad70*/  STL [R1+0x5f74], R8 ;  /* 0x005f740801007387 */ /* 0x0009e80000100800 */
[----:B0-----:R-:W5:Y:S01]  /*2ad80*/  LDL.LU R9, [R1+0x6fc] ;  /* 0x0006fc0001097983 */ /* 0x001f620000300800 */
[----:B------:R-:W-:-:S05]  /*2ad90*/  IADD3 R15, P3, PT, R29, R28, RZ ;  /* 0x0000001c1d0f7210 */ /* 0x000fca0007f7e0ff */
[----:B------:R0:W-:Y:S01]  /*2ada0*/  STL [R1+0x5f80], R15 ;  /* 0x005f800f01007387 */ /* 0x0001e20000100800 */
[C---:B----4-:R-:W-:Y:S02]  /*2adb0*/  IMAD.X R8, R3.reuse, 0x1, R0, P2 ;  /* 0x0000000103087824 */ /* 0x050fe400010e0600 */
[----:B------:R-:W-:Y:S01]  /*2adc0*/  IMAD.X R3, R3, 0x1, R2, P1 ;  /* 0x0000000103037824 */ /* 0x000fe200008e0602 */
[----:B0-----:R-:W-:Y:S02]  /*2add0*/  IADD3 R15, P2, PT, R29, R27, RZ ;  /* 0x0000001b1d0f7210 */ /* 0x001fe40007f5e0ff */
[----:B------:R0:W-:Y:S04]  /*2ade0*/  STL [R1+0x5f78], R8 ;  /* 0x005f780801007387 */ /* 0x0001e80000100800 */
[----:B0-----:R-:W4:Y:S04]  /*2adf0*/  LDL.LU R8, [R1+0x594] ;  /* 0x0005940001087983 */ /* 0x001f280000300800 */
[----:B------:R0:W-:Y:S04]  /*2ae00*/  STL [R1+0x5d08], R15 ;  /* 0x005d080f01007387 */ /* 0x0001e80000100800 */
[----:B------:R1:W-:Y:S01]  /*2ae10*/  STL [R1+0x5cec], R3 ;  /* 0x005cec0301007387 */ /* 0x0003e20000100800 */
[----:B0-----:R-:W-:-:S03]  /*2ae20*/  IADD3 R15, P1, PT, R13, R28, RZ ;  /* 0x0000001c0d0f7210 */ /* 0x001fc60007f3e0ff */
[----:B-1----:R-:W4:Y:S04]  /*2ae30*/  LDL.LU R3, [R1+0x700] ;  /* 0x0007000001037983 */ /* 0x002f280000300800 */
[----:B------:R0:W-:Y:S01]  /*2ae40*/  STL [R1+0x5d10], R15 ;  /* 0x005d100f01007387 */ /* 0x0001e20000100800 */
[C---:B------:R-:W-:Y:S02]  /*2ae50*/  IMAD.X R16, R7.reuse, 0x1, R0, P6 ;  /* 0x0000000107107824 */ /* 0x040fe400030e0600 */
[----:B------:R-:W-:-:S03]  /*2ae60*/  IMAD.X R7, R7, 0x1, R2, P0 ;  /* 0x0000000107077824 */ /* 0x000fc600000e0602 */
[----:B------:R-:W-:Y:S01]  /*2ae70*/  STL [R1+0x5cf0], R16 ;  /* 0x005cf01001007387 */ /* 0x000fe20000100800 */
[----:B0-----:R-:W-:-:S03]  /*2ae80*/  IADD3 R15, P6, PT, R13, R27, RZ ;  /* 0x0000001b0d0f7210 */ /* 0x001fc60007fde0ff */
[----:B------:R-:W4:Y:S04]  /*2ae90*/  LDL.LU R13, [R1+0x5a0] ;  /* 0x0005a000010d7983 */ /* 0x000f280000300800 */
[----:B------:R0:W-:Y:S04]  /*2aea0*/  STL [R1+0x5d18], R15 ;  /* 0x005d180f01007387 */ /* 0x0001e80000100800 */
[----:B------:R1:W-:Y:S01]  /*2aeb0*/  STL [R1+0x5cf4], R7 ;  /* 0x005cf40701007387 */ /* 0x0003e20000100800 */
[----:B0-----:R-:W-:-:S03]  /*2aec0*/  IADD3 R15, P0, PT, R6, R28, RZ ;  /* 0x0000001c060f7210 */ /* 0x001fc60007f1e0ff */
[----:B-1----:R-:W4:Y:S04]  /*2aed0*/  LDL.LU R7, [R1+0x704] ;  /* 0x0007040001077983 */ /* 0x002f280000300800 */
[----:B------:R0:W-:Y:S01]  /*2aee0*/  STL [R1+0x5d20], R15 ;  /* 0x005d200f01007387 */ /* 0x0001e20000100800 */
[C---:B------:R-:W-:Y:S01]  /*2aef0*/  IMAD.X R16, R5.reuse, 0x1, R0, P4 ;  /* 0x0000000105107824 */ /* 0x040fe200020e0600 */
[----:B0-----:R-:W-:Y:S01]  /*2af00*/  IADD3 R15, P4, PT, R6, R27, RZ ;  /* 0x0000001b060f7210 */ /* 0x001fe20007f9e0ff */
[----:B------:R-:W-:-:S03]  /*2af10*/  IMAD.X R5, R5, 0x1, R2, P5 ;  /* 0x0000000105057824 */ /* 0x000fc600028e0602 */
[----:B------:R-:W-:Y:S04]  /*2af20*/  STL [R1+0x5cf8], R16 ;  /* 0x005cf81001007387 */ /* 0x000fe80000100800 */
[----:B------:R-:W4:Y:S04]  /*2af30*/  LDL.LU R6, [R1+0x5a8] ;  /* 0x0005a80001067983 */ /* 0x000f280000300800 */
[----:B------:R-:W-:Y:S04]  /*2af40*/  STL [R1+0x5d28], R15 ;  /* 0x005d280f01007387 */ /* 0x000fe80000100800 */
[----:B------:R0:W-:Y:S04]  /*2af50*/  STL [R1+0x5cfc], R5 ;  /* 0x005cfc0501007387 */ /* 0x0001e80000100800 */
[----:B0-----:R-:W4:Y:S01]  /*2af60*/  LDL.LU R5, [R1+0x708] ;  /* 0x0007080001057983 */ /* 0x001f220000300800 */
[----:B--2---:R-:W-:-:S05]  /*2af70*/  IADD3 R15, P5, PT, R12, R28, RZ ;  /* 0x0000001c0c0f7210 */ /* 0x004fca0007fbe0ff */
[----:B------:R0:W-:Y:S01]  /*2af80*/  STL [R1+0x5d30], R15 ;  /* 0x005d300f01007387 */ /* 0x0001e20000100800 */
[----:B------:R-:W-:Y:S01]  /*2af90*/  IMAD.X R16, R4, 0x1, R0, P3 ;  /* 0x0000000104107824 */ /* 0x000fe200018e0600 */
[----:B0-----:R-:W-:Y:S01]  /*2afa0*/  IADD3 R15, P3, PT, R12, R27, RZ ;  /* 0x0000001b0c0f7210 */ /* 0x001fe20007f7e0ff */
[----:B------:R-:W-:-:S03]  /*2afb0*/  IMAD.X R4, R4, 0x1, R2, P2 ;  /* 0x0000000104047824 */ /* 0x000fc600010e0602 */
[----:B------:R-:W-:Y:S04]  /*2afc0*/  STL [R1+0x5d00], R16 ;  /* 0x005d001001007387 */ /* 0x000fe80000100800 */
[----:B------:R-:W2:Y:S04]  /*2afd0*/  LDL.LU R12, [R1+0x5b4] ;  /* 0x0005b400010c7983 */ /* 0x000ea80000300800 */
[----:B------:R-:W-:Y:S04]  /*2afe0*/  STL [R1+0x5d38], R15 ;  /* 0x005d380f01007387 */ /* 0x000fe80000100800 */
[----:B------:R0:W-:Y:S04]  /*2aff0*/  STL [R1+0x5d04], R4 ;  /* 0x005d040401007387 */ /* 0x0001e80000100800 */
[----:B0-----:R-:W2:Y:S01]  /*2b000*/  LDL.LU R4, [R1+0x70c] ;  /* 0x00070c0001047983 */ /* 0x001ea20000300800 */
[----:B---3--:R-:W-:-:S05]  /*2b010*/  IADD3 R15, P2, PT, R11, R28, RZ ;  /* 0x0000001c0b0f7210 */ /* 0x008fca0007f5e0ff */
[----:B------:R0:W-:Y:S01]  /*2b020*/  STL [R1+0x5d40], R15 ;  /* 0x005d400f01007387 */ /* 0x0001e20000100800 */
[C---:B------:R-:W-:Y:S01]  /*2b030*/  IMAD.X R16, R10.reuse, 0x1, R0, P1 ;  /* 0x000000010a107824 */ /* 0x040fe200008e0600 */
[----:B0-----:R-:W-:Y:S01]  /*2b040*/  IADD3 R15, P1, PT, R11, R27, RZ ;  /* 0x0000001b0b0f7210 */ /* 0x001fe20007f3e0ff */
[----:B------:R-:W-:-:S03]  /*2b050*/  IMAD.X R10, R10, 0x1, R2, P6 ;  /* 0x000000010a0a7824 */ /* 0x000fc600030e0602 */
[----:B------:R-:W-:Y:S04]  /*2b060*/  STL [R1+0x5d0c], R16 ;  /* 0x005d0c1001007387 */ /* 0x000fe80000100800 */
[----:B------:R-:W3:Y:S04]  /*2b070*/  LDL.LU R11, [R1+0x5bc] ;  /* 0x0005bc00010b7983 */ /* 0x000ee80000300800 */
[----:B------:R-:W-:Y:S04]  /*2b080*/  STL [R1+0x5d48], R15 ;  /* 0x005d480f01007387 */ /* 0x000fe80000100800 */
[----:B------:R0:W-:Y:S04]  /*2b090*/  STL [R1+0x5d14], R10 ;  /* 0x005d140a01007387 */ /* 0x0001e80000100800 */
[----:B0-----:R-:W3:Y:S01]  /*2b0a0*/  LDL.LU R10, [R1+0x710] ;  /* 0x00071000010a7983 */ /* 0x001ee20000300800 */
[----:B-----5:R-:W-:-:S05]  /*2b0b0*/  IADD3 R15, P6, PT, R14, R28, RZ ;  /* 0x0000001c0e0f7210 */ /* 0x020fca0007fde0ff */
[----:B------:R0:W-:Y:S01]  /*2b0c0*/  STL [R1+0x5d50], R15 ;  /* 0x005d500f01007387 */ /* 0x0001e20000100800 */
[C---:B------:R-:W-:Y:S01]  /*2b0d0*/  IMAD.X R16, R9.reuse, 0x1, R0, P0 ;  /* 0x0000000109107824 */ /* 0x040fe200000e0600 */
[----:B0-----:R-:W-:Y:S01]  /*2b0e0*/  IADD3 R15, P0, PT, R14, R27, RZ ;  /* 0x0000001b0e0f7210 */ /* 0x001fe20007f1e0ff */
[----:B------:R-:W-:-:S03]  /*2b0f0*/  IMAD.X R9, R9, 0x1, R2, P4 ;  /* 0x0000000109097824 */ /* 0x000fc600020e0602 */
[----:B------:R-:W-:Y:S04]  /*2b100*/  STL [R1+0x5d1c], R16 ;  /* 0x005d1c1001007387 */ /* 0x000fe80000100800 */
[----:B------:R-:W5:Y:S04]  /*2b110*/  LDL.LU R14, [R1+0x5c8] ;  /* 0x0005c800010e7983 */ /* 0x000f680000300800 */
[----:B------:R-:W-:Y:S04]  /*2b120*/  STL [R1+0x5d58], R15 ;  /* 0x005d580f01007387 */ /* 0x000fe80000100800 */
[----:B------:R0:W-:Y:S04]  /*2b130*/  STL [R1+0x5d24], R9 ;  /* 0x005d240901007387 */ /* 0x0001e80000100800 */
[----:B0-----:R-:W5:Y:S01]  /*2b140*/  LDL.LU R9, [R1+0x714] ;  /* 0x0007140001097983 */ /* 0x001f620000300800 */
[----:B----4-:R-:W-:-:S05]  /*2b150*/  IADD3 R15, P4, PT, R8, R28, RZ ;  /* 0x0000001c080f7210 */ /* 0x010fca0007f9e0ff */
[----:B------:R0:W-:Y:S01]  /*2b160*/  STL [R1+0x5d60], R15 ;  /* 0x005d600f01007387 */ /* 0x0001e20000100800 */
[C---:B------:R-:W-:Y:S01]  /*2b170*/  IMAD.X R16, R3.reuse, 0x1, R0, P5 ;  /* 0x0000000103107824 */ /* 0x040fe200028e0600 */
[----:B0-----:R-:W-:Y:S01]  /*2b180*/  IADD3 R15, P5, PT, R8, R27, RZ ;  /* 0x0000001b080f7210 */ /* 0x001fe20007fbe0ff */
[----:B------:R-:W-:-:S03]  /*2b190*/  IMAD.X R3, R3, 0x1, R2, P3 ;  /* 0x0000000103037824 */ /* 0x000fc600018e0602 */
[----:B------:R-:W-:Y:S04]  /*2b1a0*/  STL [R1+0x5d2c], R16 ;  /* 0x005d2c1001007387 */ /* 0x000fe80000100800 */
[----:B------:R-:W4:Y:S04]  /*2b1b0*/  LDL.LU R8, [R1+0x5d4] ;  /* 0x0005d40001087983 */ /* 0x000f280000300800 */
[----:B------:R0:W-:Y:S04]  /*2b1c0*/  STL [R1+0x5d68], R15 ;  /* 0x005d680f01007387 */ /* 0x0001e80000100800 */
[----:B------:R1:W-:Y:S01]  /*2b1d0*/  STL [R1+0x5d34], R3 ;  /* 0x005d340301007387 */ /* 0x0003e20000100800 */
[----:B0-----:R-:W-:-:S03]  /*2b1e0*/  IADD3 R15, P3, PT, R13, R28, RZ ;  /* 0x0000001c0d0f7210 */ /* 0x001fc60007f7e0ff */
[----:B-1----:R-:W4:Y:S04]  /*2b1f0*/  LDL.LU R3, [R1+0x718] ;  /* 0x0007180001037983 */ /* 0x002f280000300800 */
[----:B------:R0:W-:Y:S01]  /*2b200*/  STL [R1+0x5d70], R15 ;  /* 0x005d700f01007387 */ /* 0x0001e20000100800 */
[C---:B------:R-:W-:Y:S02]  /*2b210*/  IMAD.X R16, R7.reuse, 0x1, R0, P2 ;  /* 0x0000000107107824 */ /* 0x040fe400010e0600 */
[----:B------:R-:W-:Y:S01]  /*2b220*/  IMAD.X R7, R7, 0x1, R2, P1 ;  /* 0x0000000107077824 */ /* 0x000fe200008e0602 */
[----:B0-----:R-:W-:Y:S02]  /*2b230*/  IADD3 R15, P2, PT, R13, R27, RZ ;  /* 0x0000001b0d0f7210 */ /* 0x001fe40007f5e0ff */
[----:B------:R-:W-:Y:S04]  /*2b240*/  STL [R1+0x5d3c], R16 ;  /* 0x005d3c1001007387 */ /* 0x000fe80000100800 */
        /* <DEDUP_REMOVED lines=27> */
[----:B0-----:R-:W-:Y:S02]  /*2b400*/  IADD3 R15, P3, PT, R11, R27, RZ ;  /* 0x0000001b0b0f7210 */ /* 0x001fe40007f7e0ff */
[----:B------:R-:W3:Y:S04]  /*2b410*/  LDL.LU R11, [R1+0x5fc] ;  /* 0x0005fc00010b7983 */ /* 0x000ee80000300800 */
[----:B------:R0:W-:Y:S04]  /*2b420*/  STL [R1+0x5d6c], R16 ;  /* 0x005d6c1001007387 */ /* 0x0001e80000100800 */
[----:B------:R5:W-:Y:S01]  /*2b430*/  STL [R1+0x5da8], R15 ;  /* 0x005da80f01007387 */ /* 0x000be20000100800 */
[----:B0-----:R-:W-:-:S03]  /*2b440*/  IMAD.X R16, R10, 0x1, R2, P2 ;  /* 0x000000010a107824 */ /* 0x001fc600010e0602 */
[----:B------:R-:W3:Y:S01]  /*2b450*/  LDL.LU R10, [R1+0x728] ;  /* 0x00072800010a7983 */ /* 0x000ee20000300800 */
[----:B-----5:R-:W-:-:S03]  /*2b460*/  IADD3 R15, P2, PT, R14, R28, RZ ;  /* 0x0000001c0e0f7210 */ /* 0x020fc60007f5e0ff */
[----:B------:R0:W-:Y:S04]  /*2b470*/  STL [R1+0x5d74], R16 ;  /* 0x005d741001007387 */ /* 0x0001e80000100800 */
[----:B------:R1:W-:Y:S01]  /*2b480*/  STL [R1+0x5db0], R15 ;  /* 0x005db00f01007387 */ /* 0x0003e20000100800 */
[C---:B0-----:R-:W-:Y:S01]  /*2b490*/  IMAD.X R16, R9.reuse, 0x1, R0, P1 ;  /* 0x0000000109107824 */ /* 0x041fe200008e0600 */
[----:B-1----:R-:W-:Y:S02]  /*2b4a0*/  IADD3 R15, P1, PT, R14, R27, RZ ;  /* 0x0000001b0e0f7210 */ /* 0x002fe40007f3e0ff */
[----:B------:R-:W5:Y:S04]  /*2b4b0*/  LDL.LU R14, [R1+0x604] ;  /* 0x00060400010e7983 */ /* 0x000f680000300800 */
[----:B------:R0:W-:Y:S04]  /*2b4c0*/  STL [R1+0x5d7c], R16 ;  /* 0x005d7c1001007387 */ /* 0x0001e80000100800 */
[----:B------:R4:W-:Y:S01]  /*2b4d0*/  STL [R1+0x5db8], R15 ;  /* 0x005db80f01007387 */ /* 0x0009e20000100800 */
[----:B0-----:R-:W-:-:S03]  /*2b4e0*/  IMAD.X R16, R9, 0x1, R2, P6 ;  /* 0x0000000109107824 */ /* 0x001fc600030e0602 */
[----:B------:R-:W5:Y:S04]  /*2b4f0*/  LDL.LU R9, [R1+0x72c] ;  /* 0x00072c0001097983 */ /* 0x000f680000300800 */
[----:B------:R0:W-:Y:S01]  /*2b500*/  STL [R1+0x5d84], R16 ;  /* 0x005d841001007387 */ /* 0x0001e20000100800 */
[----:B----4-:R-:W-:-:S05]  /*2b510*/  IADD3 R15, P6, PT, R8, R28, RZ ;  /* 0x0000001c080f7210 */ /* 0x010fca0007fde0ff */
[----:B------:R1:W-:Y:S01]  /*2b520*/  STL [R1+0x5dc0], R15 ;  /* 0x005dc00f01007387 */ /* 0x0003e20000100800 */
[C---:B0-----:R-:W-:Y:S01]  /*2b530*/  IMAD.X R16, R3.reuse, 0x1, R0, P0 ;  /* 0x0000000103107824 */ /* 0x041fe200000e0600 */
[----:B-1----:R-:W-:Y:S02]  /*2b540*/  IADD3 R15, P0, PT, R8, R27, RZ ;  /* 0x0000001b080f7210 */ /* 0x002fe40007f1e0ff */
[----:B------:R-:W4:Y:S04]  /*2b550*/  LDL.LU R8, [R1+0x610] ;  /* 0x0006100001087983 */ /* 0x000f280000300800 */
[----:B------:R0:W-:Y:S04]  /*2b560*/  STL [R1+0x5d8c], R16 ;  /* 0x005d8c1001007387 */ /* 0x0001e80000100800 */
[----:B------:R1:W-:Y:S01]  /*2b570*/  STL [R1+0x5dc8], R15 ;  /* 0x005dc80f01007387 */ /* 0x0003e20000100800 */
[----:B0-----:R-:W-:-:S03]  /*2b580*/  IMAD.X R16, R3, 0x1, R2, P4 ;  /* 0x0000000103107824 */ /* 0x001fc600020e0602 */
[----:B------:R-:W4:Y:S01]  /*2b590*/  LDL.LU R3, [R1+0x730] ;  /* 0x0007300001037983 */ /* 0x000f220000300800 */
[----:B-1----:R-:W-:-:S03]  /*2b5a0*/  IADD3 R15, P4, PT, R13, R28, RZ ;  /* 0x0000001c0d0f7210 */ /* 0x002fc60007f9e0ff */
[----:B------:R0:W-:Y:S04]  /*2b5b0*/  STL [R1+0x5d94], R16 ;  /* 0x005d941001007387 */ /* 0x0001e80000100800 */
[----:B------:R1:W-:Y:S01]  /*2b5c0*/  STL [R1+0x5dd0], R15 ;  /* 0x005dd00f01007387 */ /* 0x0003e20000100800 */
[----:B0-----:R-:W-:Y:S01]  /*2b5d0*/  IMAD.X R16, R7, 0x1, R0, P5 ;  /* 0x0000000107107824 */ /* 0x001fe200028e0600 */
        /* <DEDUP_REMOVED lines=9> */
[C---:B0-----:R-:W-:Y:S01]  /*2b670*/  IMAD.X R16, R5.reuse, 0x1, R0, P2 ;  /* 0x0000000105107824 */ /* 0x041fe200010e0600 */
[----:B-1----:R-:W-:Y:S01]  /*2b680*/  IADD3 R15, P2, PT, R6, R27, RZ ;  /* 0x0000001b060f7210 */ /* 0x002fe20007f5e0ff */
        /* <DEDUP_REMOVED lines=11> */
[----:B------:R3:W-:Y:S04]  /*2b740*/  STL [R1+0x5dbc], R15 ;  /* 0x005dbc0f01007387 */ /* 0x0007e80000100800 */
[----:B------:R-:W-:Y:S04]  /*2b750*/  STL [R1+0x5df8], R16 ;  /* 0x005df81001007387 */ /* 0x000fe80000100800 */
[----:B------:R-:W2:Y:S04]  /*2b760*/  LDL.LU R4, [R1+0x630] ;  /* 0x0006300001047983 */ /* 0x000ea80000300800 */
[----:B------:R0:W-:Y:S01]  /*2b770*/  STL [R1+0x5dc4], R12 ;  /* 0x005dc40c01007387 */ /* 0x0001e20000100800 */
[----:B---3--:R-:W-:-:S03]  /*2b780*/  IADD3 R15, P0, PT, R11, R28, RZ ;  /* 0x0000001c0b0f7210 */ /* 0x008fc60007f1e0ff */
[----:B0-----:R-:W3:Y:S04]  /*2b790*/  LDL.LU R12, [R1+0x73c] ;  /* 0x00073c00010c7983 */ /* 0x001ee80000300800 */
[----:B------:R0:W-:Y:S02]  /*2b7a0*/  STL [R1+0x5e00], R15 ;  /* 0x005e000f01007387 */ /* 0x0001e40000100800 */
[C---:B0-----:R-:W-:Y:S01]  /*2b7b0*/  IMAD.X R15, R10.reuse, 0x1, R0, P4 ;  /* 0x000000010a0f7824 */ /* 0x041fe200020e0600 */
[----:B------:R-:W-:Y:S01]  /*2b7c0*/  IADD3 R11, P4, PT, R11, R27, RZ ;  /* 0x0000001b0b0b7210 */ /* 0x000fe20007f9e0ff */
[----:B------:R-:W-:-:S03]  /*2b7d0*/  IMAD.X R10, R10, 0x1, R2, P5 ;  /* 0x000000010a0a7824 */ /* 0x000fc600028e0602 */
[----:B------:R-:W-:Y:S04]  /*2b7e0*/  STL [R1+0x5dcc], R15 ;  /* 0x005dcc0f01007387 */ /* 0x000fe80000100800 */
[----:B------:R0:W-:Y:S04]  /*2b7f0*/  STL [R1+0x5e08], R11 ;  /* 0x005e080b01007387 */ /* 0x0001e80000100800 */
[----:B0-----:R-:W3:Y:S04]  /*2b800*/  LDL.LU R11, [R1+0x638] ;  /* 0x00063800010b7983 */ /* 0x001ee80000300800 */
[----:B------:R0:W-:Y:S01]  /*2b810*/  STL [R1+0x5dd4], R10 ;  /* 0x005dd40a01007387 */ /* 0x0001e20000100800 */
[----:B-----5:R-:W-:-:S03]  /*2b820*/  IADD3 R15, P5, PT, R14, R28, RZ ;  /* 0x0000001c0e0f7210 */ /* 0x020fc60007fbe0ff */
[----:B0-----:R-:W5:Y:S04]  /*2b830*/  LDL.LU R10, [R1+0x740] ;  /* 0x00074000010a7983 */ /* 0x001f680000300800 */
[----:B------:R0:W-:Y:S01]  /*2b840*/  STL [R1+0x5e10], R15 ;  /* 0x005e100f01007387 */ /* 0x0001e20000100800 */
[----:B------:R-:W-:Y:S01]  /*2b850*/  IMAD.X R17, R9, 0x1, R0, P3 ;  /* 0x0000000109117824 */ /* 0x000fe200018e0600 */
[----:B------:R-:W-:-:S04]  /*2b860*/  IADD3 R16, P3, PT, R14, R27, RZ ;  /* 0x0000001b0e107210 */ /* 0x000fc80007f7e0ff */
[----:B------:R-:W-:Y:S01]  /*2b870*/  STL [R1+0x5ddc], R17 ;  /* 0x005ddc1101007387 */ /* 0x000fe20000100800 */
[----:B0-----:R-:W-:-:S03]  /*2b880*/  IMAD.X R15, R9, 0x1, R2, P2 ;  /* 0x00000001090f7824 */ /* 0x001fc600010e0602 */
[----:B------:R-:W-:Y:S04]  /*2b890*/  STL [R1+0x5e18], R16 ;  /* 0x005e181001007387 */ /* 0x000fe80000100800 */
[----:B------:R-:W5:Y:S04]  /*2b8a0*/  LDL.LU R9, [R1+0x644] ;  /* 0x0006440001097983 */ /* 0x000f680000300800 */
[----:B------:R0:W-:Y:S04]  /*2b8b0*/  STL [R1+0x5de4], R15 ;  /* 0x005de40f01007387 */ /* 0x0001e80000100800 */
[----:B0-----:R-:W5:Y:S01]  /*2b8c0*/  LDL.LU R15, [R1+0x744] ;  /* 0x00074400010f7983 */ /* 0x001f620000300800 */
[----:B----4-:R-:W-:-:S05]  /*2b8d0*/  IADD3 R14, P2, PT, R8, R28, RZ ;  /* 0x0000001c080e7210 */ /* 0x010fca0007f5e0ff */
[----:B------:R0:W-:Y:S02]  /*2b8e0*/  STL [R1+0x5e20], R14 ;  /* 0x005e200e01007387 */ /* 0x0001e40000100800 */
[C---:B0-----:R-:W-:Y:S01]  /*2b8f0*/  IMAD.X R14, R3.reuse, 0x1, R0, P1 ;  /* 0x00000001030e7824 */ /* 0x041fe200008e0600 */
[----:B------:R-:W-:Y:S01]  /*2b900*/  IADD3 R8, P1, PT, R8, R27, RZ ;  /* 0x0000001b08087210 */ /* 0x000fe20007f3e0ff */
[----:B------:R-:W-:-:S03]  /*2b910*/  IMAD.X R3, R3, 0x1, R2, P6 ;  /* 0x0000000103037824 */ /* 0x000fc600030e0602 */
[----:B------:R-:W-:Y:S04]  /*2b920*/  STL [R1+0x5dec], R14 ;  /* 0x005dec0e01007387 */ /* 0x000fe80000100800 */
[----:B------:R0:W-:Y:S04]  /*2b930*/  STL [R1+0x5e28], R8 ;  /* 0x005e280801007387 */ /* 0x0001e80000100800 */
[----:B0-----:R-:W4:Y:S01]  /*2b940*/  LDL.LU R8, [R1+0x648] ;  /* 0x0006480001087983 */ /* 0x001f220000300800 */
[----:B------:R-:W-:-:S03]  /*2b950*/  IADD3 R14, P6, PT, R13, R28, RZ ;  /* 0x0000001c0d0e7210 */ /* 0x000fc60007fde0ff */
[----:B------:R0:W-:Y:S04]  /*2b960*/  STL [R1+0x5df4], R3 ;  /* 0x005df40301007387 */ /* 0x0001e80000100800 */
[----:B0-----:R-:W4:Y:S01]  /*2b970*/  LDL.LU R3, [R1+0x748] ;  /* 0x0007480001037983 */ /* 0x001f220000300800 */
[----:B------:R-:W-:Y:S01]  /*2b980*/  IMAD.X R17, R7, 0x1, R0, P0 ;  /* 0x0000000107117824 */ /* 0x000fe200000e0600 */
[----:B------:R-:W-:Y:S02]  /*2b990*/  IADD3 R16, P0, PT, R13, R27, RZ ;  /* 0x0000001b0d107210 */ /* 0x000fe40007f1e0ff */
[----:B------:R0:W-:Y:S01]  /*2b9a0*/  STL [R1+0x5e30], R14 ;  /* 0x005e300e01007387 */ /* 0x0001e20000100800 */
[----:B------:R-:W-:-:S03]  /*2b9b0*/  IMAD.X R13, R7, 0x1, R2, P4 ;  /* 0x00000001070d7824 */ /* 0x000fc600020e0602 */
[----:B0-----:R-:W4:Y:S04]  /*2b9c0*/  LDL.LU R14, [R1+0x654] ;  /* 0x00065400010e7983 */ /* 0x001f280000300800 */
[----:B------:R-:W-:Y:S04]  /*2b9d0*/  STL [R1+0x5dfc], R17 ;  /* 0x005dfc1101007387 */ /* 0x000fe80000100800 */
[----:B------:R0:W-:Y:S04]  /*2b9e0*/  STL [R1+0x5e38], R16 ;  /* 0x005e381001007387 */ /* 0x0001e80000100800 */
[----:B------:R-:W4:Y:S04]  /*2b9f0*/  LDL.LU R7, [R1+0x74c] ;  /* 0x00074c0001077983 */ /* 0x000f280000300800 */
[----:B------:R1:W-:Y:S01]  /*2ba00*/  STL [R1+0x5e04], R13 ;  /* 0x005e040d01007387 */ /* 0x0003e20000100800 */
[----:B0-----:R-:W-:-:S05]  /*2ba10*/  IADD3 R16, P4, PT, R6, R28, RZ ;  /* 0x0000001c06107210 */ /* 0x001fca0007f9e0ff */
[----:B------:R0:W-:Y:S01]  /*2ba20*/  STL [R1+0x5e40], R16 ;  /* 0x005e401001007387 */ /* 0x0001e20000100800 */
[C---:B-1----:R-:W-:Y:S01]  /*2ba30*/  IMAD.X R13, R5.reuse, 0x1, R0, P5 ;  /* 0x00000001050d7824 */ /* 0x042fe200028e0600 */
[----:B0-----:R-:W-:Y:S02]  /*2ba40*/  IADD3 R16, P5, PT, R6, R27, RZ ;  /* 0x0000001b06107210 */ /* 0x001fe40007fbe0ff */
[----:B------:R-:W4:Y:S04]  /*2ba50*/  LDL.LU R6, [R1+0x65c] ;  /* 0x00065c0001067983 */ /* 0x000f280000300800 */
[----:B------:R0:W-:Y:S04]  /*2ba60*/  STL [R1+0x5e0c], R13 ;  /* 0x005e0c0d01007387 */ /* 0x0001e80000100800 */
[----:B------:R-:W-:Y:S01]  /*2ba70*/  STL [R1+0x5e48], R16 ;  /* 0x005e481001007387 */ /* 0x000fe20000100800 */
[----:B0-----:R-:W-:-:S03]  /*2ba80*/  IMAD.X R13, R5, 0x1, R2, P3 ;  /* 0x00000001050d7824 */ /* 0x001fc600018e0602 */
[----:B------:R-:W4:Y:S04]  /*2ba90*/  LDL.LU R5, [R1+0x750] ;  /* 0x0007500001057983 */ /* 0x000f280000300800 */
[----:B------:R3:W-:Y:S01]  /*2baa0*/  STL [R1+0x5e14], R13 ;  /* 0x005e140d01007387 */ /* 0x0007e20000100800 */
[----:B--2---:R-:W-:-:S05]  /*2bab0*/  IADD3 R17, P3, PT, R4, R28, RZ ;  /* 0x0000001c04117210 */ /* 0x004fca0007f7e0ff */
[----:B------:R-:W-:Y:S01]  /*2bac0*/  STL [R1+0x5e50], R17 ;  /* 0x005e501101007387 */ /* 0x000fe20000100800 */
[----:B---3--:R-:W-:Y:S01]  /*2bad0*/  IMAD.X R13, R12, 0x1, R0, P2 ;  /* 0x000000010c0d7824 */ /* 0x008fe200010e0600 */
[----:B------:R-:W-:Y:S02]  /*2bae0*/  IADD3 R16, P2, PT, R4, R27, RZ ;  /* 0x0000001b04107210 */ /* 0x000fe40007f5e0ff */
[----:B------:R-:W2:Y:S04]  /*2baf0*/  LDL.LU R4, [R1+0x660] ;  /* 0x0006600001047983 */ /* 0x000ea80000300800 */
[----:B------:R0:W-:Y:S04]  /*2bb00*/  STL [R1+0x5e1c], R13 ;  /* 0x005e1c0d01007387 */ /* 0x0001e80000100800 */
[----:B0-----:R-:W3:Y:S04]  /*2bb10*/  LDL.LU R13, [R1+0x754] ;  /* 0x00075400010d7983 */ /* 0x001ee80000300800 */
[----:B------:R0:W-:Y:S02]  /*2bb20*/  STL [R1+0x5e58], R16 ;  /* 0x005e581001007387 */ /* 0x0001e40000100800 */
[----:B0-----:R-:W-:Y:S01]  /*2bb30*/  IMAD.X R16, R12, 0x1, R2, P1 ;  /* 0x000000010c107824 */ /* 0x001fe200008e0602 */
[----:B------:R-:W-:-:S04]  /*2bb40*/  IADD3 R12, P1, PT, R11, R28, RZ ;  /* 0x0000001c0b0c7210 */ /* 0x000fc80007f3e0ff */
[----:B------:R0:W-:Y:S04]  /*2bb50*/  STL [R1+0x5e24], R16 ;  /* 0x005e241001007387 */ /* 0x0001e80000100800 */
[----:B------:R1:W-:Y:S01]  /*2bb60*/  STL [R1+0x5e60], R12 ;  /* 0x005e600c01007387 */ /* 0x0003e20000100800 */
[C---:B-----5:R-:W-:Y:S01]  /*2bb70*/  IMAD.X R17, R10.reuse, 0x1, R0, P6 ;  /* 0x000000010a117824 */ /* 0x060fe200030e0600 */
[----:B0-----:R-:W-:Y:S02]  /*2bb80*/  IADD3 R16, P6, PT, R11, R27, RZ ;  /* 0x0000001b0b107210 */ /* 0x001fe40007fde0ff */
[----:B-1----:R-:W5:Y:S04]  /*2bb90*/  LDL.LU R12, [R1+0x668] ;  /* 0x00066800010c7983 */ /* 0x002f680000300800 */
[----:B------:R-:W-:Y:S04]  /*2bba0*/  STL [R1+0x5e2c], R17 ;  /* 0x005e2c1101007387 */ /* 0x000fe80000100800 */
[----:B------:R-:W5:Y:S04]  /*2bbb0*/  LDL.LU R11, [R1+0x758] ;  /* 0x00075800010b7983 */ /* 0x000f680000300800 */
[----:B------:R0:W-:Y:S02]  /*2bbc0*/  STL [R1+0x5e68], R16 ;  /* 0x005e681001007387 */ /* 0x0001e40000100800 */
[----:B0-----:R-:W-:Y:S01]  /*2bbd0*/  IMAD.X R16, R10, 0x1, R2, P0 ;  /* 0x000000010a107824 */ /* 0x001fe200000e0602 */
[----:B------:R-:W-:-:S04]  /*2bbe0*/  IADD3 R10, P0, PT, R9, R28, RZ ;  /* 0x0000001c090a7210 */ /* 0x000fc80007f1e0ff */
[----:B------:R0:W-:Y:S01]  /*2bbf0*/  STL [R1+0x5e34], R16 ;  /* 0x005e341001007387 */ /* 0x0001e20000100800 */
[----:B------:R-:W-:-:S03]  /*2bc00*/  IMAD.X R17, R15, 0x1, R0, P4 ;  /* 0x000000010f117824 */ /* 0x000fc600020e0600 */
[----:B------:R1:W-:Y:S01]  /*2bc10*/  STL [R1+0x5e70], R10 ;  /* 0x005e700a01007387 */ /* 0x0003e20000100800 */
[----:B0-----:R-:W-:-:S03]  /*2bc20*/  IADD3 R16, P4, PT, R9, R27, RZ ;  /* 0x0000001b09107210 */ /* 0x001fc60007f9e0ff */
[----:B-1----:R-:W5:Y:S04]  /*2bc30*/  LDL.LU R10, [R1+0x66c] ;  /* 0x00066c00010a7983 */ /* 0x002f680000300800 */
[----:B------:R0:W-:Y:S04]  /*2bc40*/  STL [R1+0x5e3c], R17 ;  /* 0x005e3c1101007387 */ /* 0x0001e80000100800 */
[----:B------:R-:W5:Y:S04]  /*2bc50*/  LDL.LU R9, [R1+0x75c] ;  /* 0x00075c0001097983 */ /* 0x000f680000300800 */
[----:B------:R4:W-:Y:S01]  /*2bc60*/  STL [R1+0x5e78], R16 ;  /* 0x005e781001007387 */ /* 0x0009e20000100800 */
[----:B0-----:R-:W-:-:S05]  /*2bc70*/  IMAD.X R17, R15, 0x1, R2, P5 ;  /* 0x000000010f117824 */ /* 0x001fca00028e0602 */
[----:B------:R-:W-:Y:S01]  /*2bc80*/  STL [R1+0x5e44], R17 ;  /* 0x005e441101007387 */ /* 0x000fe20000100800 */
[----:B----4-:R-:W-:-:S05]  /*2bc90*/  IADD3 R16, P5, PT, R8, R28, RZ ;  /* 0x0000001c08107210 */ /* 0x010fca0007fbe0ff */
[----:B------:R-:W-:Y:S01]  /*2bca0*/  STL [R1+0x5e80], R16 ;  /* 0x005e801001007387 */ /* 0x000fe20000100800 */
[C---:B------:R-:W-:Y:S01]  /*2bcb0*/  IMAD.X R15, R3.reuse, 0x1, R0, P3 ;  /* 0x00000001030f7824 */ /* 0x040fe200018e0600 */
[----:B------:R-:W-:Y:S01]  /*2bcc0*/  IADD3 R8, P3, PT, R8, R27, RZ ;  /* 0x0000001b08087210 */ /* 0x000fe20007f7e0ff */
[----:B------:R-:W-:-:S03]  /*2bcd0*/  IMAD.X R3, R3, 0x1, R2, P2 ;  /* 0x0000000103037824 */ /* 0x000fc600010e0602 */
[----:B------:R0:W-:Y:S04]  /*2bce0*/  STL [R1+0x5e4c], R15 ;  /* 0x005e4c0f01007387 */ /* 0x0001e80000100800 */
[----:B------:R1:W-:Y:S01]  /*2bcf0*/  STL [R1+0x5e88], R8 ;  /* 0x005e880801007387 */ /* 0x0003e20000100800 */
[----:B0-----:R-:W-:-:S03]  /*2bd00*/  IADD3 R15, P2, PT, R14, R28, RZ ;  /* 0x0000001c0e0f7210 */ /* 0x001fc60007f5e0ff */
[----:B-1----:R-:W4:Y:S04]  /*2bd10*/  LDL.LU R8, [R1+0x674] ;  /* 0x0006740001087983 */ /* 0x002f280000300800 */
[----:B------:R0:W-:Y:S01]  /*2bd20*/  STL [R1+0x5e54], R3 ;  /* 0x005e540301007387 */ /* 0x0001e20000100800 */
[C---:B------:R-:W-:Y:S01]  /*2bd30*/  IMAD.X R17, R7.reuse, 0x1, R0, P1 ;  /* 0x0000000107117824 */ /* 0x040fe200008e0600 */
[----:B------:R-:W-:Y:S02]  /*2bd40*/  IADD3 R16, P1, PT, R14, R27, RZ ;  /* 0x0000001b0e107210 */ /* 0x000fe40007f3e0ff */
[----:B0-----:R-:W4:Y:S04]  /*2bd50*/  LDL.LU R3, [R1+0x760] ;  /* 0x0007600001037983 */ /* 0x001f280000300800 */
[----:B------:R0:W-:Y:S04]  /*2bd60*/  STL [R1+0x5e90], R15 ;  /* 0x005e900f01007387 */ /* 0x0001e80000100800 */
[----:B------:R-:W-:Y:S01]  /*2bd70*/  STL [R1+0x5e5c], R17 ;  /* 0x005e5c1101007387 */ /* 0x000fe20000100800 */
[----:B0-----:R-:W-:-:S03]  /*2bd80*/  IMAD.X R15, R7, 0x1, R2, P6 ;  /* 0x00000001070f7824 */ /* 0x001fc600030e0602 */
[----:B------:R-:W-:Y:S04]  /*2bd90*/  STL [R1+0x5e98], R16 ;  /* 0x005e981001007387 */ /* 0x000fe80000100800 */
[----:B------:R-:W4:Y:S01]  /*2bda0*/  LDL.LU R7, [R1+0x678] ;  /* 0x0006780001077983 */ /* 0x000f220000300800 */
[----:B------:R-:W-:-:S03]  /*2bdb0*/  IADD3 R14, P6, PT, R6, R28, RZ ;  /* 0x0000001c060e7210 */ /* 0x000fc60007fde0ff */
[----:B------:R0:W-:Y:S04]  /*2bdc0*/  STL [R1+0x5e64], R15 ;  /* 0x005e640f01007387 */ /* 0x0001e80000100800 */
[----:B------:R1:W-:Y:S01]  /*2bdd0*/  STL [R1+0x5ea0], R14 ;  /* 0x005ea00e01007387 */ /* 0x0003e20000100800 */
[C---:B0-----:R-:W-:Y:S01]  /*2bde0*/  IMAD.X R15, R5.reuse, 0x1, R0, P0 ;  /* 0x00000001050f7824 */ /* 0x041fe200000e0600 */
[----:B-1----:R-:W-:Y:S02]  /*2bdf0*/  IADD3 R14, P0, PT, R6, R27, RZ ;  /* 0x0000001b060e7210 */ /* 0x002fe40007f1e0ff */
[----:B------:R-:W4:Y:S01]  /*2be00*/  LDL.LU R6, [R1+0x764] ;  /* 0x0007640001067983 */ /* 0x000f220000300800 */
[----:B------:R-:W-:-:S03]  /*2be10*/  IMAD.X R5, R5, 0x1, R2, P4 ;  /* 0x0000000105057824 */ /* 0x000fc600020e0602 */
[----:B------:R-:W-:Y:S04]  /*2be20*/  STL [R1+0x5e6c], R15 ;  /* 0x005e6c0f01007387 */ /* 0x000fe80000100800 */
[----:B------:R-:W-:Y:S04]  /*2be30*/  STL [R1+0x5ea8], R14 ;  /* 0x005ea80e01007387 */ /* 0x000fe80000100800 */
[----:B------:R0:W-:Y:S04]  /*2be40*/  STL [R1+0x5e74], R5 ;  /* 0x005e740501007387 */ /* 0x0001e80000100800 */
[----:B0-----:R-:W4:Y:S01]  /*2be50*/  LDL.LU R5, [R1+0x680] ;  /* 0x0006800001057983 */ /* 0x001f220000300800 */
[----:B--2---:R-:W-:-:S05]  /*2be60*/  IADD3 R14, P4, PT, R4, R28, RZ ;  /* 0x0000001c040e7210 */ /* 0x004fca0007f9e0ff */
[----:B------:R0:W-:Y:S01]  /*2be70*/  STL [R1+0x5eb0], R14 ;  /* 0x005eb00e01007387 */ /* 0x0001e20000100800 */
[----:B---3--:R-:W-:Y:S01]  /*2be80*/  IMAD.X R15, R13, 0x1, R0, P5 ;  /* 0x000000010d0f7824 */ /* 0x008fe200028e0600 */
[----:B0-----:R-:W-:-:S04]  /*2be90*/  IADD3 R14, P5, PT, R4, R27, RZ ;  /* 0x0000001b040e7210 */ /* 0x001fc80007fbe0ff */
[----:B------:R0:W-:Y:S04]  /*2bea0*/  STL [R1+0x5e7c], R15 ;  /* 0x005e7c0f01007387 */ /* 0x0001e80000100800 */
[----:B------:R-:W2:Y:S01]  /*2beb0*/  LDL.LU R4, [R1+0x768] ;  /* 0x0007680001047983 */ /* 0x000ea20000300800 */
[----:B0-----:R-:W-:-:S03]  /*2bec0*/  IMAD.X R15, R13, 0x1, R2, P3 ;  /* 0x000000010d0f7824 */ /* 0x001fc600018e0602 */
[----:B------:R5:W-:Y:S04]  /*2bed0*/  STL [R1+0x5eb8], R14 ;  /* 0x005eb80e01007387 */ /* 0x000be80000100800 */
[----:B------:R0:W-:Y:S04]  /*2bee0*/  STL [R1+0x5e84], R15 ;  /* 0x005e840f01007387 */ /* 0x0001e80000100800 */
[----:B------:R-:W3:Y:S01]  /*2bef0*/  LDL.LU R16, [R1+0x688] ;  /* 0x0006880001107983 */ /* 0x000ee20000300800 */
[----:B-----5:R-:W-:Y:S01]  /*2bf00*/  IADD3 R14, P3, PT, R12, R28, RZ ;  /* 0x0000001c0c0e7210 */ /* 0x020fe20007f7e0ff */
[----:B------:R-:W-:-:S04]  /*2bf10*/  IMAD.X R13, R11, 0x1, R0, P2 ;  /* 0x000000010b0d7824 */ /* 0x000fc800010e0600 */
[----:B------:R-:W-:Y:S01]  /*2bf20*/  STL [R1+0x5ec0], R14 ;  /* 0x005ec00e01007387 */ /* 0x000fe20000100800 */
[----:B------:R-:W-:-:S03]  /*2bf30*/  IADD3 R12, P2, PT, R12, R27, RZ ;  /* 0x0000001b0c0c7210 */ /* 0x000fc60007f5e0ff */
[----:B------:R1:W-:Y:S04]  /*2bf40*/  STL [R1+0x5e8c], R13 ;  /* 0x005e8c0d01007387 */ /* 0x0003e80000100800 */
[----:B0-----:R-:W5:Y:S01]  /*2bf50*/  LDL.LU R15, [R1+0x76c] ;  /* 0x00076c00010f7983 */ /* 0x001f620000300800 */
[----:B-1----:R-:W-:-:S03]  /*2bf60*/  IMAD.X R13, R11, 0x1, R2, P1 ;  /* 0x000000010b0d7824 */ /* 0x002fc600008e0602 */
[----:B------:R0:W-:Y:S04]  /*2bf70*/  STL [R1+0x5ec8], R12 ;  /* 0x005ec80c01007387 */ /* 0x0001e80000100800 */
[----:B------:R1:W-:Y:S04]  /*2bf80*/  STL [R1+0x5e94], R13 ;  /* 0x005e940d01007387 */ /* 0x0003e80000100800 */
[----:B------:R-:W5:Y:S01]  /*2bf90*/  LDL.LU R14, [R1+0x68c] ;  /* 0x00068c00010e7983 */ /* 0x000f620000300800 */
[----:B0-----:R-:W-:-:S05]  /*2bfa0*/  IADD3 R12, P1, PT, R10, R28, RZ ;  /* 0x0000001c0a0c7210 */ /* 0x001fca0007f3e0ff */
[----:B------:R0:W-:Y:S01]  /*2bfb0*/  STL [R1+0x5ed0], R12 ;  /* 0x005ed00c01007387 */ /* 0x0001e20000100800 */
[C---:B------:R-:W-:Y:S01]  /*2bfc0*/  IMAD.X R11, R9.reuse, 0x1, R0, P6 ;  /* 0x00000001090b7824 */ /* 0x040fe200030e0600 */
[----:B------:R-:W-:Y:S02]  /*2bfd0*/  IADD3 R10, P6, PT, R10, R27, RZ ;  /* 0x0000001b0a0a7210 */ /* 0x000fe40007fde0ff */
[----:B-1----:R-:W5:Y:S04]  /*2bfe0*/  LDL.LU R13, [R1+0x770] ;  /* 0x00077000010d7983 */ /* 0x002f680000300800 */
[----:B------:R1:W-:Y:S04]  /*2bff0*/  STL [R1+0x5e9c], R11 ;  /* 0x005e9c0b01007387 */ /* 0x0003e80000100800 */
[----:B0-----:R-:W5:Y:S04]  /*2c000*/  LDL.LU R12, [R1+0x694] ;  /* 0x00069400010c7983 */ /* 0x001f680000300800 */
[----:B------:R4:W-:Y:S04]  /*2c010*/  STL [R1+0x5ed8], R10 ;  /* 0x005ed80a01007387 */ /* 0x0009e80000100800 */
[----:B-1----:R-:W5:Y:S01]  /*2c020*/  LDL.LU R11, [R1+0x774] ;  /* 0x00077400010b7983 */ /* 0x002f620000300800 */
[----:B------:R-:W-:-:S05]  /*2c030*/  IMAD.X R9, R9, 0x1, R2, P0 ;  /* 0x0000000109097824 */ /* 0x000fca00000e0602 */
[----:B------:R0:W-:Y:S01]  /*2c040*/  STL [R1+0x5ea4], R9 ;  /* 0x005ea40901007387 */ /* 0x0001e20000100800 */
[----:B----4-:R-:W-:-:S05]  /*2c050*/  IADD3 R10, P0, PT, R8, R28, RZ ;  /* 0x0000001c080a7210 */ /* 0x010fca0007f1e0ff */
[----:B------:R1:W-:Y:S01]  /*2c060*/  STL [R1+0x5ee0], R10 ;  /* 0x005ee00a01007387 */ /* 0x0003e20000100800 */
[C---:B0-----:R-:W-:Y:S01]  /*2c070*/  IMAD.X R9, R3.reuse, 0x1, R0, P4 ;  /* 0x0000000103097824 */ /* 0x041fe200020e0600 */
[----:B------:R-:W-:Y:S02]  /*2c080*/  IADD3 R8, P4, PT, R8, R27, RZ ;  /* 0x0000001b08087210 */ /* 0x000fe40007f9e0ff */
[----:B-1----:R-:W4:Y:S01]  /*2c090*/  LDL.LU R10, [R1+0x698] ;  /* 0x00069800010a7983 */ /* 0x002f220000300800 */
[----:B------:R-:W-:-:S03]  /*2c0a0*/  IMAD.X R3, R3, 0x1, R2, P5 ;  /* 0x0000000103037824 */ /* 0x000fc600028e0602 */
[----:B------:R0:W-:Y:S04]  /*2c0b0*/  STL [R1+0x5eac], R9 ;  /* 0x005eac0901007387 */ /* 0x0001e80000100800 */
[----:B0-----:R-:W4:Y:S01]  /*2c0c0*/  LDL.LU R9, [R1+0x778] ;  /* 0x0007780001097983 */ /* 0x001f220000300800 */
[----:B------:R-:W-:-:S03]  /*2c0d0*/  IADD3 R17, P5, PT, R7, R28, RZ ;  /* 0x0000001c07117210 */ /* 0x000fc60007fbe0ff */
[----:B------:R0:W-:Y:S04]  /*2c0e0*/  STL [R1+0x5ee8], R8 ;  /* 0x005ee80801007387 */ /* 0x0001e80000100800 */
[----:B0-----:R-:W4:Y:S04]  /*2c0f0*/  LDL.LU R8, [R1+0x6a0] ;  /* 0x0006a00001087983 */ /* 0x001f280000300800 */
[----:B------:R0:W-:Y:S01]  /*2c100*/  STL [R1+0x5eb4], R3 ;  /* 0x005eb40301007387 */ /* 0x0001e20000100800 */
[----:B------:R-:W-:-:S03]  /*2c110*/  IMAD.X R18, R6, 0x1, R0, P3 ;  /* 0x0000000106127824 */ /* 0x000fc600018e0600 */
[----:B0-----:R-:W4:Y:S04]  /*2c120*/  LDL.LU R3, [R1+0x77c] ;  /* 0x00077c0001037983 */ /* 0x001f280000300800 */
[----:B------:R0:W-:Y:S02]  /*2c130*/  STL [R1+0x5ef0], R17 ;  /* 0x005ef01101007387 */ /* 0x0001e40000100800 */
[----:B0-----:R-:W-:Y:S02]  /*2c140*/  IADD3 R17, P3, PT, R7, R27, RZ ;  /* 0x0000001b07117210 */ /* 0x001fe40007f7e0ff */
        /* <DEDUP_REMOVED lines=8> */
[C---:B--2---:R-:W-:Y:S01]  /*2c1d0*/  IMAD.X R18, R4.reuse, 0x1, R0, P1 ;  /* 0x0000000104127824 */ /* 0x044fe200008e0600 */
[----:B0-----:R-:W-:Y:S01]  /*2c1e0*/  IADD3 R17, P1, PT, R5, R27, RZ ;  /* 0x0000001b05117210 */ /* 0x001fe20007f3e0ff */
[----:B------:R-:W-:-:S03]  /*2c1f0*/  IMAD.X R4, R4, 0x1, R2, P6 ;  /* 0x0000000104047824 */ /* 0x000fc600030e0602 */
[----:B------:R-:W-:Y:S04]  /*2c200*/  STL [R1+0x5ecc], R18 ;  /* 0x005ecc1201007387 */ /* 0x000fe80000100800 */
[----:B------:R-:W2:Y:S04]  /*2c210*/  LDL.LU R5, [R1+0x6ac] ;  /* 0x0006ac0001057983 */ /* 0x000ea80000300800 */
[----:B------:R3:W-:Y:S04]  /*2c220*/  STL [R1+0x5f08], R17 ;  /* 0x005f081101007387 */ /* 0x0007e80000100800 */
[----:B------:R0:W-:Y:S01]  /*2c230*/  STL [R1+0x5ed4], R4 ;  /* 0x005ed40401007387 */ /* 0x0001e20000100800 */
[----:B---3--:R-:W-:-:S03]  /*2c240*/  IADD3 R17, P6, PT, R16, R28, RZ ;  /* 0x0000001c10117210 */ /* 0x008fc60007fde0ff */
[----:B0-----:R-:W3:Y:S04]  /*2c250*/  LDL.LU R4, [R1+0x784] ;  /* 0x0007840001047983 */ /* 0x001ee80000300800 */
[----:B------:R0:W-:Y:S04]  /*2c260*/  STL [R1+0x5f10], R17 ;  /* 0x005f101101007387 */ /* 0x0001e80000100800 */
[----:B------:R-:W3:Y:S01]  /*2c270*/  LDL.LU R24, [R1+0x6b4] ;  /* 0x0006b40001187983 */ /* 0x000ee20000300800 */
[C---:B-----5:R-:W-:Y:S01]  /*2c280*/  IMAD.X R18, R15.reuse, 0x1, R0, P0 ;  /* 0x000000010f127824 */ /* 0x060fe200000e0600 */
[----:B0-----:R-:W-:Y:S01]  /*2c290*/  IADD3 R17, P0, PT, R16, R27, RZ ;  /* 0x0000001b10117210 */ /* 0x001fe20007f1e0ff */
[----:B------:R-:W-:-:S03]  /*2c2a0*/  IMAD.X R16, R15, 0x1, R2, P4 ;  /* 0x000000010f107824 */ /* 0x000fc600020e0602 */
[----:B------:R-:W-:Y:S04]  /*2c2b0*/  STL [R1+0x5edc], R18 ;  /* 0x005edc1201007387 */ /* 0x000fe80000100800 */
[----:B------:R0:W-:Y:S01]  /*2c2c0*/  STL [R1+0x5f18], R17 ;  /* 0x005f181101007387 */ /* 0x0001e20000100800 */
[----:B------:R-:W-:-:S03]  /*2c2d0*/  IADD3 R15, P4, PT, R14, R28, RZ ;  /* 0x0000001c0e0f7210 */ /* 0x000fc60007f9e0ff */
[----:B------:R1:W-:Y:S04]  /*2c2e0*/  STL [R1+0x5ee4], R16 ;  /* 0x005ee41001007387 */ /* 0x0003e80000100800 */
[----:B------:R5:W-:Y:S01]  /*2c2f0*/  STL [R1+0x5f20], R15 ;  /* 0x005f200f01007387 */ /* 0x000be20000100800 */
[C---:B0-----:R-:W-:Y:S01]  /*2c300*/  IMAD.X R17, R13.reuse, 0x1, R0, P5 ;  /* 0x000000010d117824 */ /* 0x041fe200028e0600 */
[----:B-1----:R-:W-:Y:S01]  /*2c310*/  IADD3 R16, P5, PT, R14, R27, RZ ;  /* 0x0000001b0e107210 */ /* 0x002fe20007fbe0ff */
[----:B-----5:R-:W-:-:S03]  /*2c320*/  IMAD.X R15, R13, 0x1, R2, P3 ;  /* 0x000000010d0f7824 */ /* 0x020fc600018e0602 */
[----:B------:R-:W-:Y:S01]  /*2c330*/  STL [R1+0x5eec], R17 ;  /* 0x005eec1101007387 */ /* 0x000fe20000100800 */
[----:B------:R-:W-:-:S03]  /*2c340*/  IADD3 R14, P3, PT, R12, R28, RZ ;  /* 0x0000001c0c0e7210 */ /* 0x000fc60007f7e0ff */
[----:B------:R-:W-:Y:S04]  /*2c350*/  STL [R1+0x5f28], R16 ;  /* 0x005f281001007387 */ /* 0x000fe80000100800 */
[----:B------:R-:W-:Y:S01]  /*2c360*/  STL [R1+0x5ef4], R15 ;  /* 0x005ef40f01007387 */ /* 0x000fe20000100800 */
[----:B------:R-:W-:-:S03]  /*2c370*/  IMAD.X R13, R11, 0x1, R0, P2 ;  /* 0x000000010b0d7824 */ /* 0x000fc600010e0600 */
[----:B------:R-:W-:Y:S04]  /*2c380*/  STL [R1+0x5f30], R14 ;  /* 0x005f300e01007387 */ /* 0x000fe80000100800 */
[----:B------:R4:W-:Y:S04]  /*2c390*/  STL [R1+0x5efc], R13 ;  /* 0x005efc0d01007387 */ /* 0x0009e80000100800 */
[----:B------:R-:W5:Y:S01]  /*2c3a0*/  LDL.LU R23, [R1+0x788] ;  /* 0x0007880001177983 */ /* 0x000f620000300800 */
[----:B------:R-:W-:Y:S01]  /*2c3b0*/  IADD3 R12, P2, PT, R12, R27, RZ ;  /* 0x0000001b0c0c7210 */ /* 0x000fe20007f5e0ff */
[----:B------:R-:W-:-:S04]  /*2c3c0*/  IMAD.X R11, R11, 0x1, R2, P1 ;  /* 0x000000010b0b7824 */ /* 0x000fc800008e0602 */
[----:B------:R0:W-:Y:S04]  /*2c3d0*/  STL [R1+0x5f38], R12 ;  /* 0x005f380c01007387 */ /* 0x0001e80000100800 */
[----:B------:R1:W-:Y:S01]  /*2c3e0*/  STL [R1+0x5f04], R11 ;  /* 0x005f040b01007387 */ /* 0x0003e20000100800 */
[----:B----4-:R-:W-:-:S05]  /*2c3f0*/  IADD3 R13, P1, PT, R10, R28, RZ ;  /* 0x0000001c0a0d7210 */ /* 0x010fca0007f3e0ff */
[----:B------:R-:W-:Y:S01]  /*2c400*/  STL [R1+0x5f40], R13 ;  /* 0x005f400d01007387 */ /* 0x000fe20000100800 */
[C---:B0-----:R-:W-:Y:S01]  /*2c410*/  IMAD.X R12, R9.reuse, 0x1, R0, P6 ;  /* 0x00000001090c7824 */ /* 0x041fe200030e0600 */
[----:B-1----:R-:W-:Y:S01]  /*2c420*/  IADD3 R11, P6, PT, R10, R27, RZ ;  /* 0x0000001b0a0b7210 */ /* 0x002fe20007fde0ff */
        /* <DEDUP_REMOVED lines=8> */
[----:B----4-:R-:W-:-:S03]  /*2c4b0*/  IMAD.X R9, R3, 0x1, R2, P5 ;  /* 0x0000000103097824 */ /* 0x010fc600028e0602 */
[----:B------:R-:W-:Y:S04]  /*2c4c0*/  STL [R1+0x5f1c], R11 ;  /* 0x005f1c0b01007387 */ /* 0x000fe80000100800 */
[----:B------:R-:W-:Y:S04]  /*2c4d0*/  STL [R1+0x5f58], R10 ;  /* 0x005f580a01007387 */ /* 0x000fe80000100800 */
[----:B------:R-:W4:Y:S01]  /*2c4e0*/  LDL.LU R3, [R1+0x6bc] ;  /* 0x0006bc0001037983 */ /* 0x000f220000300800 */
[----:B------:R-:W-:-:S03]  /*2c4f0*/  IADD3 R8, P5, PT, R7, R28, RZ ;  /* 0x0000001c07087210 */ /* 0x000fc60007fbe0ff */
[----:B------:R0:W-:Y:S04]  /*2c500*/  STL [R1+0x5f24], R9 ;  /* 0x005f240901007387 */ /* 0x0001e80000100800 */
[----:B------:R-:W4:Y:S04]  /*2c510*/  LDL.LU R22, [R1+0x78c] ;  /* 0x00078c0001167983 */ /* 0x000f280000300800 */
        /* <DEDUP_REMOVED lines=8> */
[----:B------:R-:W4:Y:S01]  /*2c5a0*/  LDL.LU R20, [R1+0x794] ;  /* 0x0007940001147983 */ /* 0x000f220000300800 */
[----:B--2---:R-:W-:-:S05]  /*2c5b0*/  IADD3 R6, P2, PT, R5, R28, RZ ;  /* 0x0000001c05067210 */ /* 0x004fca0007f5e0ff */
[----:B------:R0:W-:Y:S01]  /*2c5c0*/  STL [R1+0x5f64], R6 ;  /* 0x005f640601007387 */ /* 0x0001e20000100800 */
[C---:B---3--:R-:W-:Y:S01]  /*2c5d0*/  IMAD.X R7, R4.reuse, 0x1, R0, P1 ;  /* 0x0000000104077824 */ /* 0x048fe200008e0600 */
[----:B0-----:R-:W-:Y:S01]  /*2c5e0*/  IADD3 R6, P1, PT, R5, R27, RZ ;  /* 0x0000001b05067210 */ /* 0x001fe20007f3e0ff */
[----:B------:R-:W-:-:S03]  /*2c5f0*/  IMAD.X R5, R4, 0x1, R2, P6 ;  /* 0x0000000104057824 */ /* 0x000fc600030e0602 */
[----:B------:R-:W-:Y:S01]  /*2c600*/  STL [R1+0x5f3c], R7 ;  /* 0x005f3c0701007387 */ /* 0x000fe20000100800 */
[----:B------:R-:W-:-:S03]  /*2c610*/  IADD3 R4, P6, PT, R24, R28, RZ ;  /* 0x0000001c18047210 */ /* 0x000fc60007fde0ff */
[----:B------:R-:W-:Y:S04]  /*2c620*/  STL [R1+0x5f68], R6 ;  /* 0x005f680601007387 */ /* 0x000fe80000100800 */
[----:B------:R-:W2:Y:S04]  /*2c630*/  LDL R19, [R1+0x39c0] ;  /* 0x0039c00001137983 */ /* 0x000ea80000100800 */
[----:B------:R-:W-:Y:S04]  /*2c640*/  STL [R1+0x5f44], R5 ;  /* 0x005f440501007387 */ /* 0x000fe80000100800 */
[----:B------:R-:W3:Y:S04]  /*2c650*/  LDL R18, [R1+0x39c8] ;  /* 0x0039c80001127983 */ /* 0x000ee80000100800 */
[----:B------:R5:W-:Y:S04]  /*2c660*/  STL [R1+0x5f6c], R4 ;  /* 0x005f6c0401007387 */ /* 0x000be80000100800 */
        /* <DEDUP_REMOVED lines=9> */
[----:B-----5:R-:W-:-:S05]  /*2c700*/  IMAD.X R4, R23, 0x1, R0, P0 ;  /* 0x0000000117047824 */ /* 0x020fca00000e0600 */
[----:B------:R0:W-:Y:S04]  /*2c710*/  STL [R1+0x5f4c], R4 ;  /* 0x005f4c0401007387 */ /* 0x0001e80000100800 */
[----:B------:R-:W5:Y:S04]  /*2c720*/  LDL R8, [R1+0x39b0] ;  /* 0x0039b00001087983 */ /* 0x000f680000100800 */
[----:B------:R-:W5:Y:S04]  /*2c730*/  LDL R7, [R1+0x39b4] ;  /* 0x0039b40001077983 */ /* 0x000f680000100800 */
[----:B------:R-:W5:Y:S04]  /*2c740*/  LDL R6, [R1+0x39b8] ;  /* 0x0039b80001067983 */ /* 0x000f680000100800 */
[----:B------:R-:W5:Y:S04]  /*2c750*/  LDL R5, [R1+0x39bc] ;  /* 0x0039bc0001057983 */ /* 0x000f680000100800 */
[----:B0-----:R-:W5:Y:S01]  /*2c760*/  LDL R4, [R1+0x39c4] ;  /* 0x0039c40001047983 */ /* 0x001f620000100800 */
[----:B------:R-:W-:Y:S01]  /*2c770*/  IADD3 R24, P0, PT, R24, R27, RZ ;  /* 0x0000001b18187210 */ /* 0x000fe20007f1e0ff */
[----:B------:R-:W-:-:S04]  /*2c780*/  IMAD.X R23, R23, 0x1, R2, P4 ;  /* 0x0000000117177824 */ /* 0x000fc800020e0602 */
[----:B------:R0:W-:Y:S04]  /*2c790*/  STL [R1+0x5f70], R24 ;  /* 0x005f701801007387 */ /* 0x0001e80000100800 */
[----:B------:R1:W-:Y:S01]  /*2c7a0*/  STL [R1+0x5f54], R23 ;  /* 0x005f541701007387 */ /* 0x0003e20000100800 */
[----:B------:R-:W-:-:S04]  /*2c7b0*/  UIMAD UR25, UR76, 0x7f, URZ ;  /* 0x0000007f4c1978a4 */ /* 0x000fc8000f8e02ff */
[----:B------:R-:W-:Y:S01]  /*2c7c0*/  USHF.R.S32.HI UR77, URZ, 0x1f, UR25 ;  /* 0x0000001fff4d7899 */ /* 0x000fe20008011419 */
[C---:B----4-:R-:W-:Y:S01]  /*2c7d0*/  IADD3 R25, P4, PT, R3.reuse, R28, RZ ;  /* 0x0000001c03197210 */ /* 0x050fe20007f9e0ff */
[C---:B0-----:R-:W-:Y:S01]  /*2c7e0*/  IMAD.X R24, R22.reuse, 0x1, R0, P5 ;  /* 0x0000000116187824 */ /* 0x041fe200028e0600 */
[----:B-1----:R-:W-:Y:S01]  /*2c7f0*/  IADD3 R23, P5, PT, R3, R27, RZ ;  /* 0x0000001b03177210 */ /* 0x002fe20007fbe0ff */
[----:B------:R-:W-:Y:S02]  /*2c800*/  IMAD.X R22, R22, 0x1, R2, P3 ;  /* 0x0000000116167824 */ /* 0x000fe400018e0602 */
[----:B------:R-:W-:Y:S01]  /*2c810*/  STL [R1+0x5ce8], R25 ;  /* 0x005ce81901007387 */ /* 0x000fe20000100800 */
[----:B------:R-:W-:-:S03]  /*2c820*/  SHF.R.S32.HI R3, RZ, 0x1f, R3 ;  /* 0x0000001fff037819 */ /* 0x000fc60000011403 */
[----:B------:R0:W-:Y:S04]  /*2c830*/  STL [R1+0x5ce4], R24 ;  /* 0x005ce41801007387 */ /* 0x0001e80000100800 */
[----:B------:R1:W-:Y:S04]  /*2c840*/  STL [R1+0x5ce0], R23 ;  /* 0x005ce01701007387 */ /* 0x0003e80000100800 */
[----:B------:R4:W-:Y:S01]  /*2c850*/  STL [R1+0x5ccc], R22 ;  /* 0x005ccc1601007387 */ /* 0x0009e20000100800 */
[C---:B0-----:R-:W-:Y:S02]  /*2c860*/  IMAD.X R24, R21.reuse, 0x1, R0, P2 ;  /* 0x0000000115187824 */ /* 0x041fe400010e0600 */
[----:B-1----:R-:W-:-:S03]  /*2c870*/  IMAD.X R23, R21, 0x1, R2, P1 ;  /* 0x0000000115177824 */ /* 0x002fc600008e0602 */
[----:B------:R-:W-:Y:S01]  /*2c880*/  STL [R1+0x5cd0], R24 ;  /* 0x005cd01801007387 */ /* 0x000fe20000100800 */
[C---:B----4-:R-:W-:Y:S02]  /*2c890*/  IMAD.X R22, R20.reuse, 0x1, R0, P6 ;  /* 0x0000000114167824 */ /* 0x050fe400030e0600 */
[----:B------:R-:W-:Y:S02]  /*2c8a0*/  IMAD.X R21, R20, 0x1, R2, P0 ;  /* 0x0000000114157824 */ /* 0x000fe400000e0602 */
[C---:B------:R-:W-:Y:S01]  /*2c8b0*/  IMAD.X R20, R3.reuse, 0x1, R0, P4 ;  /* 0x0000000103147824 */ /* 0x040fe200020e0600 */
[----:B------:R-:W-:Y:S01]  /*2c8c0*/  STL [R1+0x5cd4], R23 ;  /* 0x005cd41701007387 */ /* 0x000fe20000100800 */
[----:B------:R-:W-:-:S03]  /*2c8d0*/  IMAD.X R0, R3, 0x1, R2, P5 ;  /* 0x0000000103007824 */ /* 0x000fc600028e0602 */
[----:B------:R-:W-:Y:S04]  /*2c8e0*/  STL [R1+0x5cd8], R22 ;  /* 0x005cd81601007387 */ /* 0x000fe80000100800 */
[----:B------:R-:W-:Y:S04]  /*2c8f0*/  STL [R1+0x5cdc], R21 ;  /* 0x005cdc1501007387 */ /* 0x000fe80000100800 */
[----:B------:R-:W-:Y:S04]  /*2c900*/  STL [R1+0x5cc8], R20 ;  /* 0x005cc81401007387 */ /* 0x000fe80000100800 */
[----:B------:R3:W-:Y:S01]  /*2c910*/  STL [R1+0x3d04], R0 ;  /* 0x003d040001007387 */ /* 0x0007e20000100800 */
[----:B--2---:R-:W-:-:S02]  /*2c920*/  IADD3 R3, P6, PT, R19, UR25, RZ ;  /* 0x0000001913037c10 */ /* 0x004fc4000ffde0ff */
[----:B---3--:R-:W-:-:S03]  /*2c930*/  IADD3 R0, P5, PT, R18, UR25, RZ ;  /* 0x0000001912007c10 */ /* 0x008fc6000ffbe0ff */
[----:B------:R0:W-:Y:S04]  /*2c940*/  STL [R1+0x3d0c], R3 ;  /* 0x003d0c0301007387 */ /* 0x0001e80000100800 */
[----:B------:R1:W-:Y:S01]  /*2c950*/  STL [R1+0x3d14], R0 ;  /* 0x003d140001007387 */ /* 0x0003e20000100800 */
[----:B------:R-:W-:Y:S02]  /*2c960*/  IADD3 R2, P4, PT, R17, UR25, RZ ;  /* 0x0000001911027c10 */ /* 0x000fe4000ff9e0ff */
[----:B0-----:R-:W-:-:S03]  /*2c970*/  IADD3 R3, P3, PT, R16, UR25, RZ ;  /* 0x0000001910037c10 */ /* 0x001fc6000ff7e0ff */
[----:B------:R0:W-:Y:S01]  /*2c980*/  STL [R1+0x3d1c], R2 ;  /* 0x003d1c0201007387 */ /* 0x0001e20000100800 */
[----:B-1----:R-:W-:-:S03]  /*2c990*/  IADD3 R0, P2, PT, R15, UR25, RZ ;  /* 0x000000190f007c10 */ /* 0x002fc6000ff5e0ff */
[----:B------:R1:W-:Y:S04]  /*2c9a0*/  STL [R1+0x3d24], R3 ;  /* 0x003d240301007387 */ /* 0x0003e80000100800 */
[----:B------:R2:W-:Y:S01]  /*2c9b0*/  STL [R1+0x3d2c], R0 ;  /* 0x003d2c0001007387 */ /* 0x0005e20000100800 */
[----:B0-----:R-:W-:Y:S02]  /*2c9c0*/  IADD3 R2, P1, PT, R14, UR25, RZ ;  /* 0x000000190e027c10 */ /* 0x001fe4000ff3e0ff */
[----:B-1----:R-:W-:-:S03]  /*2c9d0*/  IADD3 R3, P0, PT, R13, UR25, RZ ;  /* 0x000000190d037c10 */ /* 0x002fc6000ff1e0ff */
[----:B------:R0:W-:Y:S01]  /*2c9e0*/  STL [R1+0x3d34], R2 ;  /* 0x003d340201007387 */ /* 0x0001e20000100800 */
[----:B--2---:R-:W-:-:S03]  /*2c9f0*/  IADD3.X R0, PT, PT, R12, UR77, RZ, P6, !PT ;  /* 0x0000004d0c007c10 */ /* 0x004fc6000b7fe4ff */
[----:B------:R1:W-:Y:S04]  /*2ca00*/  STL [R1+0x3d3c], R3 ;  /* 0x003d3c0301007387 */ /* 0x0003e80000100800 */
[----:B------:R2:W-:Y:S01]  /*2ca10*/  STL [R1+0x3d08], R0 ;  /* 0x003d080001007387 */ /* 0x0005e20000100800 */
[----:B0-----:R-:W-:Y:S02]  /*2ca20*/  IADD3 R2, P6, PT, R11, UR25, RZ ;  /* 0x000000190b027c10 */ /* 0x001fe4000ffde0ff */
[----:B-1----:R-:W-:Y:S02]  /*2ca30*/  IADD3.X R3, PT, PT, R9, UR77, RZ, P4, !PT ;  /* 0x0000004d09037c10 */ /* 0x002fe4000a7fe4ff */
[----:B--2---:R-:W-:Y:S01]  /*2ca40*/  IADD3.X R0, PT, PT, R10, UR77, RZ, P5, !PT ;  /* 0x0000004d0a007c10 */ /* 0x004fe2000affe4ff */
[----:B------:R5:W-:Y:S04]  /*2ca50*/  STL [R1+0x3d44], R2 ;  /* 0x003d440201007387 */ /* 0x000be80000100800 */
[----:B------:R0:W-:Y:S01]  /*2ca60*/  STL [R1+0x3d10], R0 ;  /* 0x003d100001007387 */ /* 0x0001e20000100800 */
[----:B------:R-:W-:-:S03]  /*2ca70*/  UIMAD UR25, UR76, 0x7e, URZ ;  /* 0x0000007e4c1978a4 */ /* 0x000fc6000f8e02ff */
[----:B------:R1:W-:Y:S01]  /*2ca80*/  STL [R1+0x3d18], R3 ;  /* 0x003d180301007387 */ /* 0x0003e20000100800 */
[----:B-----5:R-:W-:Y:S02]  /*2ca90*/  IADD3.X R2, PT, PT, R8, UR77, RZ, P3, !PT ;  /* 0x0000004d08027c10 */ /* 0x020fe40009ffe4ff */
[----:B0-----:R-:W-:-:S03]  /*2caa0*/  IADD3.X R0, PT, PT, R7, UR77, RZ, P2, !PT ;  /* 0x0000004d07007c10 */ /* 0x001fc600097fe4ff */
[----:B------:R0:W-:Y:S01]  /*2cab0*/  STL [R1+0x3d20], R2 ;  /* 0x003d200201007387 */ /* 0x0001e20000100800 */
[----:B-1----:R-:W-:-:S03]  /*2cac0*/  IADD3.X R3, PT, PT, R6, UR77, RZ, P1, !PT ;  /* 0x0000004d06037c10 */ /* 0x002fc60008ffe4ff */
[----:B------:R1:W-:Y:S01]  /*2cad0*/  STL [R1+0x3d28], R0 ;  /* 0x003d280001007387 */ /* 0x0003e20000100800 */
[----:B0-----:R-:W-:-:S03]  /*2cae0*/  IADD3.X R2, PT, PT, R5, UR77, RZ, P0, !PT ;  /* 0x0000004d05027c10 */ /* 0x001fc600087fe4ff */
[----:B------:R0:W-:Y:S01]  /*2caf0*/  STL [R1+0x3d30], R3 ;  /* 0x003d300301007387 */ /* 0x0001e20000100800 */
[----:B-1----:R-:W-:-:S03]  /*2cb00*/  IADD3.X R0, PT, PT, R4, UR77, RZ, P6, !PT ;  /* 0x0000004d04007c10 */ /* 0x002fc6000b7fe4ff */
[----:B------:R1:W-:Y:S04]  /*2cb10*/  STL [R1+0x3d38], R2 ;  /* 0x003d380201007387 */ /* 0x0003e80000100800 */
[----:B------:R2:W-:Y:S01]  /*2cb20*/  STL [R1+0x3d40], R0 ;  /* 0x003d400001007387 */ /* 0x0005e20000100800 */
[----:B0-----:R-:W-:Y:S01]  /*2cb30*/  IADD3 R3, P6, PT, R19, UR25, RZ ;  /* 0x0000001913037c10 */ /* 0x001fe2000ffde0ff */
[----:B------:R-:W-:Y:S02]  /*2cb40*/  USHF.R.S32.HI UR77, URZ, 0x1f, UR25 ;  /* 0x0000001fff4d7899 */ /* 0x000fe40008011419 */
[----:B-1----:R-:W-:Y:S02]  /*2cb50*/  IADD3 R2, P4, PT, R17, UR25, RZ ;  /* 0x0000001911027c10 */ /* 0x002fe4000ff9e0ff */
[----:B--2---:R-:W-:Y:S01]  /*2cb60*/  IADD3 R0, P5, PT, R18, UR25, RZ ;  /* 0x0000001912007c10 */ /* 0x004fe2000ffbe0ff */
[----:B------:R0:W-:Y:S04]  /*2cb70*/  STL [R1+0x3d4c], R3 ;  /* 0x003d4c0301007387 */ /* 0x0001e80000100800 */
[----:B------:R1:W-:Y:S01]  /*2cb80*/  STL [R1+0x3d54], R0 ;  /* 0x003d540001007387 */ /* 0x0003e20000100800 */
        /* <DEDUP_REMOVED lines=16> */
[----:B0-----:R-:W-:-:S03]  /*2cc90*/  IADD3.X R2, PT, PT, R8, UR77, RZ, P3, !PT ;  /* 0x0000004d08027c10 */ /* 0x001fc60009ffe4ff */
[----:B------:R0:W-:Y:S01]  /*2cca0*/  STL [R1+0x3d58], R3 ;  /* 0x003d580301007387 */ /* 0x0001e20000100800 */
[----:B-1----:R-:W-:-:S03]  /*2ccb0*/  IADD3.X R0, PT, PT, R7, UR77, RZ, P2, !PT ;  /* 0x0000004d07007c10 */ /* 0x002fc600097fe4ff */
[----:B------:R1:W-:Y:S01]  /*2ccc0*/  STL [R1+0x3d60], R2 ;  /* 0x003d600201007387 */ /* 0x0003e20000100800 */
[----:B------:R-:W-:-:S03]  /*2ccd0*/  UIMAD UR25, UR76, 0x7d, URZ ;  /* 0x0000007d4c1978a4 */ /* 0x000fc6000f8e02ff */
[----:B------:R2:W-:Y:S01]  /*2cce0*/  STL [R1+0x3d68], R0 ;  /* 0x003d680001007387 */ /* 0x0005e20000100800 */
[----:B0-----:R-:W-:Y:S02]  /*2ccf0*/  IADD3.X R3, PT, PT, R6, UR77, RZ, P1, !PT ;  /* 0x0000004d06037c10 */ /* 0x001fe40008ffe4ff */
[----:B-1----:R-:W-:-:S03]  /*2cd00*/  IADD3.X R2, PT, PT, R5, UR77, RZ, P0, !PT ;  /* 0x0000004d05027c10 */ /* 0x002fc600087fe4ff */
[----:B------:R0:W-:Y:S01]  /*2cd10*/  STL [R1+0x3d70], R3 ;  /* 0x003d700301007387 */ /* 0x0001e20000100800 */
[----:B--2---:R-:W-:-:S03]  /*2cd20*/  IADD3.X R0, PT, PT, R4, UR77, RZ, P6, !PT ;  /* 0x0000004d04007c10 */ /* 0x004fc6000b7fe4ff */
        /* <DEDUP_REMOVED lines=466> */
[----:B------:R-:W-:Y:S01]  /*2ea50*/  UIMAD UR25, UR76, 0x6f, URZ ;  /* 0x0000006f4c1978a4 */ /* 0x000fe2000f8e02ff */
[----:B0-----:R-:W-:-:S02]  /*2ea60*/  IADD3.X R2, PT, PT, R8, UR77, RZ, P3, !PT ;  /* 0x0000004d08027c10 */ /* 0x001fc40009ffe4ff */
[----:B------:R0:W-:Y:S01]  /*2ea70*/  STL [R1+0x40d8], R3 ;  /* 0x0040d80301007387 */ /* 0x0001e20000100800 */
[----:B-1----:R-:W-:-:S03]  /*2ea80*/  IADD3.X R0, PT, PT, R7, UR77, RZ, P2, !PT ;  /* 0x0000004d07007c10 */ /* 0x002fc600097fe4ff */
[----:B------:R1:W-:Y:S04]  /*2ea90*/  STL [R1+0x40e0], R2 ;  /* 0x0040e00201007387 */ /* 0x0003e80000100800 */
[----:B------:R2:W-:Y:S01]  /*2eaa0*/  STL [R1+0x40e8], R0 ;  /* 0x0040e80001007387 */ /* 0x0005e20000100800 */
[----:B0-----:R-:W-:Y:S02]  /*2eab0*/  IADD3.X R3, PT, PT, R6, UR77, RZ, P1, !PT ;  /* 0x0000004d06037c10 */ /* 0x001fe40008ffe4ff */
[----:B-1----:R-:W-:-:S03]  /*2eac0*/  IADD3.X R2, PT, PT, R5, UR77, RZ, P0, !PT ;  /* 0x0000004d05027c10 */ /* 0x002fc600087fe4ff */
[----:B------:R0:W-:Y:S01]  /*2ead0*/  STL [R1+0x40f0], R3 ;  /* 0x0040f00301007387 */ /* 0x0001e20000100800 */
[----:B--2---:R-:W-:-:S03]  /*2eae0*/  IADD3.X R0, PT, PT, R4, UR77, RZ, P6, !PT ;  /* 0x0000004d04007c10 */ /* 0x004fc6000b7fe4ff */
[----:B------:R1:W-:Y:S04]  /*2eaf0*/  STL [R1+0x40f8], R2 ;  /* 0x0040f80201007387 */ /* 0x0003e80000100800 */
[----:B------:R2:W-:Y:S01]  /*2eb00*/  STL [R1+0x4100], R0 ;  /* 0x0041000001007387 */ /* 0x0005e20000100800 */
[----:B0-----:R-:W-:Y:S02]  /*2eb10*/  IADD3 R3, P6, PT, R19, UR25, RZ ;  /* 0x0000001913037c10 */ /* 0x001fe4000ffde0ff */
[----:B-1----:R-:W-:-:S03]  /*2eb20*/  IADD3 R2, P5, PT, R18, UR25, RZ ;  /* 0x0000001912027c10 */ /* 0x002fc6000ffbe0ff */
[----:B------:R0:W-:Y:S01]  /*2eb30*/  STL [R1+0x410c], R3 ;  /* 0x00410c0301007387 */ /* 0x0001e20000100800 */
[----:B--2---:R-:W-:-:S03]  /*2eb40*/  IADD3 R0, P4, PT, R17, UR25, RZ ;  /* 0x0000001911007c10 */ /* 0x004fc6000ff9e0ff */
[----:B------:R1:W-:Y:S01]  /*2eb50*/  STL [R1+0x4114], R2 ;  /* 0x0041140201007387 */ /* 0x0003e20000100800 */
[----:B------:R-:W-:-:S03]  /*2eb60*/  USHF.R.S32.HI UR77, URZ, 0x1f, UR25 ;  /* 0x0000001fff4d7899 */ /* 0x000fc60008011419 */
[----:B------:R2:W-:Y:S01]  /*2eb70*/  STL [R1+0x411c], R0 ;  /* 0x00411c0001007387 */ /* 0x0005e20000100800 */
[----:B0-----:R-:W-:Y:S02]  /*2eb80*/  IADD3 R3, P3, PT, R16, UR25, RZ ;  /* 0x0000001910037c10 */ /* 0x001fe4000ff7e0ff */
[----:B-1----:R-:W-:-:S03]  /*2eb90*/  IADD3 R2, P2, PT, R15, UR25, RZ ;  /* 0x000000190f027c10 */ /* 0x002fc6000ff5e0ff */
[----:B------:R0:W-:Y:S01]  /*2eba0*/  STL [R1+0x4124], R3 ;  /* 0x0041240301007387 */ /* 0x0001e20000100800 */
[----:B--2---:R-:W-:-:S03]  /*2ebb0*/  IADD3 R0, P1, PT, R14, UR25, RZ ;  /* 0x000000190e007c10 */ /* 0x004fc6000ff3e0ff */
[----:B------:R1:W-:Y:S04]  /*2ebc0*/  STL [R1+0x412c], R2 ;  /* 0x00412c0201007387 */ /* 0x0003e80000100800 */
[----:B------:R2:W-:Y:S01]  /*2ebd0*/  STL [R1+0x4134], R0 ;  /* 0x0041340001007387 */ /* 0x0005e20000100800 */
[----:B0-----:R-:W-:Y:S02]  /*2ebe0*/  IADD3 R3, P0, PT, R13, UR25, RZ ;  /* 0x000000190d037c10 */ /* 0x001fe4000ff1e0ff */
[----:B-1----:R-:W-:-:S03]  /*2ebf0*/  IADD3.X R2, PT, PT, R12, UR77, RZ, P6, !PT ;  /* 0x0000004d0c027c10 */ /* 0x002fc6000b7fe4ff */
[----:B------:R0:W-:Y:S01]  /*2ec00*/  STL [R1+0x413c], R3 ;  /* 0x00413c0301007387 */ /* 0x0001e20000100800 */
[----:B--2---:R-:W-:-:S03]  /*2ec10*/  IADD3 R0, P6, PT, R11, UR25, RZ ;  /* 0x000000190b007c10 */ /* 0x004fc6000ffde0ff */
[----:B------:R-:W-:Y:S01]  /*2ec20*/  STL [R1+0x4108], R2 ;  /* 0x0041080201007387 */ /* 0x000fe20000100800 */
[----:B------:R-:W-:Y:S01]  /*2ec30*/  UIMAD UR24, UR24, 0x2b, URZ ;  /* 0x0000002b181878a4 */ /* 0x000fe2000f8e02ff */
[----:B------:R-:W1:Y:S02]  /*2ec40*/  LDCU UR25, c[0x0][0x3a8] ;  /* 0x00007500ff1977ac */ /* 0x000e640008000800 */
[----:B------:R2:W-:Y:S01]  /*2ec50*/  STL [R1+0x4144], R0 ;  /* 0x0041440001007387 */ /* 0x0005e20000100800 */
[----:B0-----:R-:W-:Y:S02]  /*2ec60*/  IADD3.X R3, PT, PT, R9, UR77, RZ, P4, !PT ;  /* 0x0000004d09037c10 */ /* 0x001fe4000a7fe4ff */
[----:B--2---:R-:W-:Y:S02]  /*2ec70*/  IADD3.X R0, PT, PT, R10, UR77, RZ, P5, !PT ;  /* 0x0000004d0a007c10 */ /* 0x004fe4000affe4ff */
[----:B------:R-:W-:-:S03]  /*2ec80*/  IADD3.X R2, PT, PT, R8, UR77, RZ, P3, !PT ;  /* 0x0000004d08027c10 */ /* 0x000fc60009ffe4ff */
[----:B------:R0:W-:Y:S04]  /*2ec90*/  STL [R1+0x4110], R0 ;  /* 0x0041100001007387 */ /* 0x0001e80000100800 */
[----:B------:R2:W-:Y:S01]  /*2eca0*/  STL [R1+0x4118], R3 ;  /* 0x0041180301007387 */ /* 0x0005e20000100800 */
[----:B0-----:R-:W-:-:S03]  /*2ecb0*/  IADD3.X R0, PT, PT, R7, UR77, RZ, P2, !PT ;  /* 0x0000004d07007c10 */ /* 0x001fc600097fe4ff */
[----:B------:R0:W-:Y:S01]  /*2ecc0*/  STL [R1+0x4120], R2 ;  /* 0x0041200201007387 */ /* 0x0001e20000100800 */
[----:B--2---:R-:W-:-:S03]  /*2ecd0*/  IADD3.X R3, PT, PT, R6, UR77, RZ, P1, !PT ;  /* 0x0000004d06037c10 */ /* 0x004fc60008ffe4ff */
[----:B------:R2:W-:Y:S01]  /*2ece0*/  STL [R1+0x4128], R0 ;  /* 0x0041280001007387 */ /* 0x0005e20000100800 */
[----:B0-----:R-:W-:-:S03]  /*2ecf0*/  IADD3.X R2, PT, PT, R5, UR77, RZ, P0, !PT ;  /* 0x0000004d05027c10 */ /* 0x001fc600087fe4ff */
[----:B------:R0:W-:Y:S01]  /*2ed00*/  STL [R1+0x4130], R3 ;  /* 0x0041300301007387 */ /* 0x0001e20000100800 */
[----:B--2---:R-:W-:-:S03]  /*2ed10*/  IADD3.X R0, PT, PT, R4, UR77, RZ, P6, !PT ;  /* 0x0000004d04007c10 */ /* 0x004fc6000b7fe4ff */
[----:B------:R2:W-:Y:S04]  /*2ed20*/  STL [R1+0x4138], R2 ;  /* 0x0041380201007387 */ /* 0x0005e80000100800 */
[----:B------:R3:W-:Y:S01]  /*2ed30*/  STL [R1+0x4140], R0 ;  /* 0x0041400001007387 */ /* 0x0007e20000100800 */
[----:B0-----:R-:W-:Y:S02]  /*2ed40*/  IADD3 R3, P6, PT, R19, UR51, RZ ;  /* 0x0000003313037c10 */ /* 0x001fe4000ffde0ff */
[----:B--2---:R-:W-:-:S03]  /*2ed50*/  IADD3 R2, P5, PT, R18, UR51, RZ ;  /* 0x0000003312027c10 */ /* 0x004fc6000ffbe0ff */
[----:B------:R0:W-:Y:S01]  /*2ed60*/  STL [R1+0x414c], R3 ;  /* 0x00414c0301007387 */ /* 0x0001e20000100800 */
[----:B---3--:R-:W-:-:S03]  /*2ed70*/  IADD3 R0, P4, PT, R17, UR51, RZ ;  /* 0x0000003311007c10 */ /* 0x008fc6000ff9e0ff */
[----:B------:R2:W-:Y:S01]  /*2ed80*/  STL [R1+0x4154], R2 ;  /* 0x0041540201007387 */ /* 0x0005e20000100800 */
[----:B------:R-:W-:-:S03]  /*2ed90*/  USHF.R.S32.HI UR77, URZ, 0x1f, UR51 ;  /* 0x0000001fff4d7899 */ /* 0x000fc60008011433 */
[----:B------:R3:W-:Y:S01]  /*2eda0*/  STL [R1+0x415c], R0 ;  /* 0x00415c0001007387 */ /* 0x0007e20000100800 */
[----:B0-----:R-:W-:Y:S02]  /*2edb0*/  IADD3 R3, P3, PT, R16, UR51, RZ ;  /* 0x0000003310037c10 */ /* 0x001fe4000ff7e0ff */
[----:B--2---:R-:W-:-:S03]  /*2edc0*/  IADD3 R2, P2, PT, R15, UR51, RZ ;  /* 0x000000330f027c10 */ /* 0x004fc6000ff5e0ff */
[----:B------:R0:W-:Y:S01]  /*2edd0*/  STL [R1+0x4164], R3 ;  /* 0x0041640301007387 */ /* 0x0001e20000100800 */
[----:B---3--:R-:W-:-:S03]  /*2ede0*/  IADD3 R0, P1, PT, R14, UR51, RZ ;  /* 0x000000330e007c10 */ /* 0x008fc6000ff3e0ff */
[----:B------:R2:W-:Y:S04]  /*2edf0*/  STL [R1+0x416c], R2 ;  /* 0x00416c0201007387 */ /* 0x0005e80000100800 */
[----:B------:R3:W-:Y:S01]  /*2ee00*/  STL [R1+0x4174], R0 ;  /* 0x0041740001007387 */ /* 0x0007e20000100800 */
[----:B0-----:R-:W-:Y:S02]  /*2ee10*/  IADD3 R3, P0, PT, R13, UR51, RZ ;  /* 0x000000330d037c10 */ /* 0x001fe4000ff1e0ff */
[----:B--2---:R-:W-:-:S03]  /*2ee20*/  IADD3.X R2, PT, PT, R12, UR77, RZ, P6, !PT ;  /* 0x0000004d0c027c10 */ /* 0x004fc6000b7fe4ff */
[----:B------:R0:W-:Y:S01]  /*2ee30*/  STL [R1+0x417c], R3 ;  /* 0x00417c0301007387 */ /* 0x0001e20000100800 */
[----:B---3--:R-:W-:-:S03]  /*2ee40*/  IADD3 R0, P6, PT, R11, UR51, RZ ;  /* 0x000000330b007c10 */ /* 0x008fc6000ffde0ff */
[----:B------:R2:W-:Y:S01]  /*2ee50*/  STL [R1+0x4148], R2 ;  /* 0x0041480201007387 */ /* 0x0005e20000100800 */
[----:B------:R-:W3:Y:S01]  /*2ee60*/  S2R R20, SR_TID.X ;  /* 0x0000000000147919 */ /* 0x000ee20000002100 */
[----:B-1----:R-:W-:Y:S01]  /*2ee70*/  UIMAD UR25, UR25, 0x2a, URZ ;  /* 0x0000002a191978a4 */ /* 0x002fe2000f8e02ff */
[----:B0-----:R-:W-:Y:S01]  /*2ee80*/  IADD3.X R3, PT, PT, R9, UR77, RZ, P4, !PT ;  /* 0x0000004d09037c10 */ /* 0x001fe2000a7fe4ff */
[----:B------:R-:W0:Y:S01]  /*2ee90*/  LDCU UR51, c[0x0][0x3a8] ;  /* 0x00007500ff3377ac */ /* 0x000e220008000800 */
[----:B------:R1:W-:Y:S01]  /*2eea0*/  STL [R1+0x4184], R0 ;  /* 0x0041840001007387 */ /* 0x0003e20000100800 */
[----:B--2---:R-:W-:Y:S02]  /*2eeb0*/  IADD3.X R2, PT, PT, R8, UR77, RZ, P3, !PT ;  /* 0x0000004d08027c10 */ /* 0x004fe40009ffe4ff */
[----:B-1----:R-:W-:-:S05]  /*2eec0*/  IADD3.X R0, PT, PT, R10, UR77, RZ, P5, !PT ;  /* 0x0000004d0a007c10 */ /* 0x002fca000affe4ff */
[----:B------:R1:W-:Y:S04]  /*2eed0*/  STL [R1+0x4150], R0 ;  /* 0x0041500001007387 */ /* 0x0003e80000100800 */
[----:B------:R2:W-:Y:S01]  /*2eee0*/  STL [R1+0x4158], R3 ;  /* 0x0041580301007387 */ /* 0x0005e20000100800 */
[----:B-1----:R-:W-:-:S03]  /*2eef0*/  IADD3.X R0, PT, PT, R7, UR77, RZ, P2, !PT ;  /* 0x0000004d07007c10 */ /* 0x002fc600097fe4ff */
[----:B------:R1:W-:Y:S01]  /*2ef00*/  STL [R1+0x4160], R2 ;  /* 0x0041600201007387 */ /* 0x0003e20000100800 */
[----:B--2---:R-:W-:-:S03]  /*2ef10*/  IADD3.X R3, PT, PT, R6, UR77, RZ, P1, !PT ;  /* 0x0000004d06037c10 */ /* 0x004fc60008ffe4ff */
[----:B------:R2:W-:Y:S01]  /*2ef20*/  STL [R1+0x4168], R0 ;  /* 0x0041680001007387 */ /* 0x0005e20000100800 */
[----:B-1----:R-:W-:-:S03]  /*2ef30*/  IADD3.X R2, PT, PT, R5, UR77, RZ, P0, !PT ;  /* 0x0000004d05027c10 */ /* 0x002fc600087fe4ff */
[----:B------:R1:W-:Y:S01]  /*2ef40*/  STL [R1+0x4170], R3 ;  /* 0x0041700301007387 */ /* 0x0003e20000100800 */
[----:B--2---:R-:W-:-:S03]  /*2ef50*/  IADD3.X R0, PT, PT, R4, UR77, RZ, P6, !PT ;  /* 0x0000004d04007c10 */ /* 0x004fc6000b7fe4ff */
[----:B------:R2:W-:Y:S04]  /*2ef60*/  STL [R1+0x4178], R2 ;  /* 0x0041780201007387 */ /* 0x0005e80000100800 */
[----:B------:R4:W-:Y:S01]  /*2ef70*/  STL [R1+0x4180], R0 ;  /* 0x0041800001007387 */ /* 0x0009e20000100800 */
[----:B-1----:R-:W-:Y:S02]  /*2ef80*/  IADD3 R3, P6, PT, R19, UR53, RZ ;  /* 0x0000003513037c10 */ /* 0x002fe4000ffde0ff */
[----:B--2---:R-:W-:-:S03]  /*2ef90*/  IADD3 R2, P5, PT, R18, UR53, RZ ;  /* 0x0000003512027c10 */ /* 0x004fc6000ffbe0ff */
[----:B------:R1:W-:Y:S01]  /*2efa0*/  STL [R1+0x418c], R3 ;  /* 0x00418c0301007387 */ /* 0x0003e20000100800 */
[----:B----4-:R-:W-:-:S03]  /*2efb0*/  IADD3 R0, P4, PT, R17, UR53, RZ ;  /* 0x0000003511007c10 */ /* 0x010fc6000ff9e0ff */
[----:B------:R2:W-:Y:S01]  /*2efc0*/  STL [R1+0x4194], R2 ;  /* 0x0041940201007387 */ /* 0x0005e20000100800 */
[----:B------:R-:W-:-:S03]  /*2efd0*/  USHF.R.S32.HI UR77, URZ, 0x1f, UR53 ;  /* 0x0000001fff4d7899 */ /* 0x000fc60008011435 */
[----:B------:R4:W-:Y:S01]  /*2efe0*/  STL [R1+0x419c], R0 ;  /* 0x00419c0001007387 */ /* 0x0009e20000100800 */
[----:B-1----:R-:W-:Y:S02]  /*2eff0*/  IADD3 R3, P3, PT, R16, UR53, RZ ;  /* 0x0000003510037c10 */ /* 0x002fe4000ff7e0ff */
[----:B--2---:R-:W-:-:S03]  /*2f000*/  IADD3 R2, P2, PT, R15, UR53, RZ ;  /* 0x000000350f027c10 */ /* 0x004fc6000ff5e0ff */
[----:B------:R1:W-:Y:S01]  /*2f010*/  STL [R1+0x41a4], R3 ;  /* 0x0041a40301007387 */ /* 0x0003e20000100800 */
[----:B----4-:R-:W-:-:S03]  /*2f020*/  IADD3 R0, P1, PT, R14, UR53, RZ ;  /* 0x000000350e007c10 */ /* 0x010fc6000ff3e0ff */
[----:B------:R2:W-:Y:S04]  /*2f030*/  STL [R1+0x41ac], R2 ;  /* 0x0041ac0201007387 */ /* 0x0005e80000100800 */
[----:B------:R4:W-:Y:S01]  /*2f040*/  STL [R1+0x41b4], R0 ;  /* 0x0041b40001007387 */ /* 0x0009e20000100800 */
[----:B-1----:R-:W-:Y:S02]  /*2f050*/  IADD3 R3, P0, PT, R13, UR53, RZ ;  /* 0x000000350d037c10 */ /* 0x002fe4000ff1e0ff */
[----:B--2---:R-:W-:-:S03]  /*2f060*/  IADD3.X R2, PT, PT, R12, UR77, RZ, P6, !PT ;  /* 0x0000004d0c027c10 */ /* 0x004fc6000b7fe4ff */
[----:B------:R1:W-:Y:S01]  /*2f070*/  STL [R1+0x41bc], R3 ;  /* 0x0041bc0301007387 */ /* 0x0003e20000100800 */
[----:B----4-:R-:W-:-:S03]  /*2f080*/  IADD3 R0, P6, PT, R11, UR53, RZ ;  /* 0x000000350b007c10 */ /* 0x010fc6000ffde0ff */
[----:B------:R-:W-:Y:S01]  /*2f090*/  STL [R1+0x4188], R2 ;  /* 0x0041880201007387 */ /* 0x000fe20000100800 */
[----:B0-----:R-:W-:Y:S01]  /*2f0a0*/  UIMAD UR51, UR51, 0x29, URZ ;  /* 0x00000029333378a4 */ /* 0x001fe2000f8e02ff */
[----:B------:R-:W0:Y:S02]  /*2f0b0*/  LDCU UR53, c[0x0][0x3a8] ;  /* 0x00007500ff3577ac */ /* 0x000e240008000800 */
[----:B------:R2:W-:Y:S01]  /*2f0c0*/  STL [R1+0x41c4], R0 ;  /* 0x0041c40001007387 */ /* 0x0005e20000100800 */
[----:B-1----:R-:W-:Y:S02]  /*2f0d0*/  IADD3.X R3, PT, PT, R9, UR77, RZ, P4, !PT ;  /* 0x0000004d09037c10 */ /* 0x002fe4000a7fe4ff */
[----:B--2---:R-:W-:Y:S02]  /*2f0e0*/  IADD3.X R0, PT, PT, R10, UR77, RZ, P5, !PT ;  /* 0x0000004d0a007c10 */ /* 0x004fe4000affe4ff */
[----:B------:R-:W-:-:S03]  /*2f0f0*/  IADD3.X R2, PT, PT, R8, UR77, RZ, P3, !PT ;  /* 0x0000004d08027c10 */ /* 0x000fc60009ffe4ff */
        /* <DEDUP_REMOVED lines=309> */
[----:B0-----:R-:W-:Y:S01]  /*30450*/  USHF.L.U32 UR69, UR69, 0x5, URZ ;  /* 0x0000000545457899 */ /* 0x001fe200080006ff */
        /* <DEDUP_REMOVED lines=104> */
[----:B------:R-:W2:Y:S03]  /*30ae0*/  LDCU UR75, c[0x0][0x3a8] ;  /* 0x00007500ff4b77ac */ /* 0x000ea60008000800 */
[----:B------:R4:W-:Y:S01]  /*30af0*/  STL [R1+0x44c4], R0 ;  /* 0x0044c40001007387 */ /* 0x0009e20000100800 */
[----:B-1----:R-:W-:Y:S02]  /*30b00*/  IADD3.X R3, PT, PT, R9, UR77, RZ, P4, !PT ;  /* 0x0000004d09037c10 */ /* 0x002fe4000a7fe4ff */
[----:B----4-:R-:W-:Y:S02]  /*30b10*/  IADD3.X R0, PT, PT, R10, UR77, RZ, P5, !PT ;  /* 0x0000004d0a007c10 */ /* 0x010fe4000affe4ff */
[----:B------:R-:W-:-:S03]  /*30b20*/  IADD3.X R2, PT, PT, R8, UR77, RZ, P3, !PT ;  /* 0x0000004d08027c10 */ /* 0x000fc60009ffe4ff */
[----:B------:R1:W-:Y:S04]  /*30b30*/  STL [R1+0x4490], R0 ;  /* 0x0044900001007387 */ /* 0x0003e80000100800 */
[----:B------:R4:W-:Y:S01]  /*30b40*/  STL [R1+0x4498], R3 ;  /* 0x0044980301007387 */ /* 0x0009e20000100800 */
[----:B-1----:R-:W-:-:S03]  /*30b50*/  IADD3.X R0, PT, PT, R7, UR77, RZ, P2, !PT ;  /* 0x0000004d07007c10 */ /* 0x002fc600097fe4ff */
[----:B------:R1:W-:Y:S01]  /*30b60*/  STL [R1+0x44a0], R2 ;  /* 0x0044a00201007387 */ /* 0x0003e20000100800 */
[----:B----4-:R-:W-:-:S03]  /*30b70*/  IADD3.X R3, PT, PT, R6, UR77, RZ, P1, !PT ;  /* 0x0000004d06037c10 */ /* 0x010fc60008ffe4ff */
[----:B------:R4:W-:Y:S01]  /*30b80*/  STL [R1+0x44a8], R0 ;  /* 0x0044a80001007387 */ /* 0x0009e20000100800 */
[----:B-1----:R-:W-:-:S03]  /*30b90*/  IADD3.X R2, PT, PT, R5, UR77, RZ, P0, !PT ;  /* 0x0000004d05027c10 */ /* 0x002fc600087fe4ff */
[----:B------:R1:W-:Y:S01]  /*30ba0*/  STL [R1+0x44b0], R3 ;  /* 0x0044b00301007387 */ /* 0x0003e20000100800 */
[----:B----4-:R-:W-:-:S03]  /*30bb0*/  IADD3.X R0, PT, PT, R4, UR77, RZ, P6, !PT ;  /* 0x0000004d04007c10 */ /* 0x010fc6000b7fe4ff */
[----:B------:R4:W-:Y:S04]  /*30bc0*/  STL [R1+0x44b8], R2 ;  /* 0x0044b80201007387 */ /* 0x0009e80000100800 */
[----:B------:R5:W-:Y:S01]  /*30bd0*/  STL [R1+0x44c0], R0 ;  /* 0x0044c00001007387 */ /* 0x000be20000100800 */
[----:B-1----:R-:W-:Y:S02]  /*30be0*/  IADD3 R3, P6, PT, R19, UR16, RZ ;  /* 0x0000001013037c10 */ /* 0x002fe4000ffde0ff */
[----:B----4-:R-:W-:-:S03]  /*30bf0*/  IADD3 R2, P5, PT, R18, UR16, RZ ;  /* 0x0000001012027c10 */ /* 0x010fc6000ffbe0ff */
[----:B------:R1:W-:Y:S01]  /*30c00*/  STL [R1+0x44cc], R3 ;  /* 0x0044cc0301007387 */ /* 0x0003e20000100800 */
[----:B-----5:R-:W-:-:S03]  /*30c10*/  IADD3 R0, P4, PT, R17, UR16, RZ ;  /* 0x0000001011007c10 */ /* 0x020fc6000ff9e0ff */
[----:B------:R4:W-:Y:S01]  /*30c20*/  STL [R1+0x44d4], R2 ;  /* 0x0044d40201007387 */ /* 0x0009e20000100800 */
[----:B------:R-:W-:-:S03]  /*30c30*/  USHF.R.S32.HI UR77, URZ, 0x1f, UR16 ;  /* 0x0000001fff4d7899 */ /* 0x000fc60008011410 */
[----:B------:R5:W-:Y:S01]  /*30c40*/  STL [R1+0x44dc], R0 ;  /* 0x0044dc0001007387 */ /* 0x000be20000100800 */
[----:B-1----:R-:W-:Y:S02]  /*30c50*/  IADD3 R3, P3, PT, R16, UR16, RZ ;  /* 0x0000001010037c10 */ /* 0x002fe4000ff7e0ff */
[----:B----4-:R-:W-:-:S03]  /*30c60*/  IADD3 R2, P2, PT, R15, UR16, RZ ;  /* 0x000000100f027c10 */ /* 0x010fc6000ff5e0ff */
[----:B------:R1:W-:Y:S01]  /*30c70*/  STL [R1+0x44e4], R3 ;  /* 0x0044e40301007387 */ /* 0x0003e20000100800 */
[----:B-----5:R-:W-:-:S03]  /*30c80*/  IADD3 R0, P1, PT, R14, UR16, RZ ;  /* 0x000000100e007c10 */ /* 0x020fc6000ff3e0ff */
[----:B------:R4:W-:Y:S04]  /*30c90*/  STL [R1+0x44ec], R2 ;  /* 0x0044ec0201007387 */ /* 0x0009e80000100800 */
[----:B------:R5:W-:Y:S01]  /*30ca0*/  STL [R1+0x44f4], R0 ;  /* 0x0044f40001007387 */ /* 0x000be20000100800 */
[----:B-1----:R-:W-:Y:S02]  /*30cb0*/  IADD3 R3, P0, PT, R13, UR16, RZ ;  /* 0x000000100d037c10 */ /* 0x002fe4000ff1e0ff */
[----:B----4-:R-:W-:-:S03]  /*30cc0*/  IADD3.X R2, PT, PT, R12, UR77, RZ, P6, !PT ;  /* 0x0000004d0c027c10 */ /* 0x010fc6000b7fe4ff */
[----:B------:R1:W-:Y:S01]  /*30cd0*/  STL [R1+0x44fc], R3 ;  /* 0x0044fc0301007387 */ /* 0x0003e20000100800 */
[----:B-----5:R-:W-:-:S03]  /*30ce0*/  IADD3 R0, P6, PT, R11, UR16, RZ ;  /* 0x000000100b007c10 */ /* 0x020fc6000ffde0ff */
[----:B------:R-:W-:Y:S01]  /*30cf0*/  STL [R1+0x44c8], R2 ;  /* 0x0044c80201007387 */ /* 0x000fe20000100800 */
[----:B------:R-:W4:Y:S03]  /*30d00*/  LDCU UR16, c[0x0][0x3a8] ;  /* 0x00007500ff1077ac */ /* 0x000f260008000800 */
[----:B------:R5:W-:Y:S01]  /*30d10*/  STL [R1+0x4504], R0 ;  /* 0x0045040001007387 */ /* 0x000be20000100800 */
[----:B-1----:R-:W-:Y:S02]  /*30d20*/  IADD3.X R3, PT, PT, R9, UR77, RZ, P4, !PT ;  /* 0x0000004d09037c10 */ /* 0x002fe4000a7fe4ff */
[----:B-----5:R-:W-:Y:S02]  /*30d30*/  IADD3.X R0, PT, PT, R10, UR77, RZ, P5, !PT ;  /* 0x0000004d0a007c10 */ /* 0x020fe4000affe4ff */
[----:B------:R-:W-:-:S03]  /*30d40*/  IADD3.X R2, PT, PT, R8, UR77, RZ, P3, !PT ;  /* 0x0000004d08027c10 */ /* 0x000fc60009ffe4ff */
[----:B------:R1:W-:Y:S04]  /*30d50*/  STL [R1+0x44d0], R0 ;  /* 0x0044d00001007387 */ /* 0x0003e80000100800 */
[----:B------:R5:W-:Y:S01]  /*30d60*/  STL [R1+0x44d8], R3 ;  /* 0x0044d80301007387 */ /* 0x000be20000100800 */
[----:B-1----:R-:W-:-:S03]  /*30d70*/  IADD3.X R0, PT, PT, R7, UR77, RZ, P2, !PT ;  /* 0x0000004d07007c10 */ /* 0x002fc600097fe4ff */
[----:B------:R1:W-:Y:S01]  /*30d80*/  STL [R1+0x44e0], R2 ;  /* 0x0044e00201007387 */ /* 0x0003e20000100800 */
[----:B-----5:R-:W-:-:S03]  /*30d90*/  IADD3.X R3, PT, PT, R6, UR77, RZ, P1, !PT ;  /* 0x0000004d06037c10 */ /* 0x020fc60008ffe4ff */
[----:B------:R5:W-:Y:S01]  /*30da0*/  STL [R1+0x44e8], R0 ;  /* 0x0044e80001007387 */ /* 0x000be20000100800 */
[----:B-1----:R-:W-:-:S03]  /*30db0*/  IADD3.X R2, PT, PT, R5, UR77, RZ, P0, !PT ;  /* 0x0000004d05027c10 */ /* 0x002fc600087fe4ff */
[----:B------:R1:W-:Y:S01]  /*30dc0*/  STL [R1+0x44f0], R3 ;  /* 0x0044f00301007387 */ /* 0x0003e20000100800 */
[----:B-----5:R-:W-:-:S03]  /*30dd0*/  IADD3.X R0, PT, PT, R4, UR77, RZ, P6, !PT ;  /* 0x0000004d04007c10 */ /* 0x020fc6000b7fe4ff */
[----:B------:R5:W-:Y:S04]  /*30de0*/  STL [R1+0x44f8], R2 ;  /* 0x0044f80201007387 */ /* 0x000be80000100800 */
[----:B------:R0:W-:Y:S01]  /*30df0*/  STL [R1+0x4500], R0 ;  /* 0x0045000001007387 */ /* 0x0001e20000100800 */
[----:B-1----:R-:W-:Y:S02]  /*30e00*/  IADD3 R3, P6, PT, R19, UR17, RZ ;  /* 0x0000001113037c10 */ /* 0x002fe4000ffde0ff */
[----:B-----5:R-:W-:-:S03]  /*30e10*/  IADD3 R2, P5, PT, R18, UR17, RZ ;  /* 0x0000001112027c10 */ /* 0x020fc6000ffbe0ff */
[----:B------:R1:W-:Y:S01]  /*30e20*/  STL [R1+0x450c], R3 ;  /* 0x00450c0301007387 */ /* 0x0003e20000100800 */
[----:B0-----:R-:W-:-:S03]  /*30e30*/  IADD3 R0, P4, PT, R17, UR17, RZ ;  /* 0x0000001111007c10 */ /* 0x001fc6000ff9e0ff */
[----:B------:R0:W-:Y:S01]  /*30e40*/  STL [R1+0x4514], R2 ;  /* 0x0045140201007387 */ /* 0x0001e20000100800 */
[----:B------:R-:W-:-:S03]  /*30e50*/  USHF.R.S32.HI UR77, URZ, 0x1f, UR17 ;  /* 0x0000001fff4d7899 */ /* 0x000fc60008011411 */
[----:B------:R5:W-:Y:S01]  /*30e60*/  STL [R1+0x451c], R0 ;  /* 0x00451c0001007387 */ /* 0x000be20000100800 */
[----:B-1----:R-:W-:Y:S02]  /*30e70*/  IADD3 R3, P3, PT, R16, UR17, RZ ;  /* 0x0000001110037c10 */ /* 0x002fe4000ff7e0ff */
[----:B0-----:R-:W-:-:S03]  /*30e80*/  IADD3 R2, P2, PT, R15, UR17, RZ ;  /* 0x000000110f027c10 */ /* 0x001fc6000ff5e0ff */
[----:B------:R0:W-:Y:S01]  /*30e90*/  STL [R1+0x4524], R3 ;  /* 0x0045240301007387 */ /* 0x0001e20000100800 */
[----:B-----5:R-:W-:-:S03]  /*30ea0*/  IADD3 R0, P1, PT, R14, UR17, RZ ;  /* 0x000000110e007c10 */ /* 0x020fc6000ff3e0ff */
[----:B------:R1:W-:Y:S04]  /*30eb0*/  STL [R1+0x452c], R2 ;  /* 0x00452c0201007387 */ /* 0x0003e80000100800 */
[----:B------:R5:W-:Y:S01]  /*30ec0*/  STL [R1+0x4534], R0 ;  /* 0x0045340001007387 */ /* 0x000be20000100800 */
[----:B0-----:R-:W-:Y:S02]  /*30ed0*/  IADD3 R3, P0, PT, R13, UR17, RZ ;  /* 0x000000110d037c10 */ /* 0x001fe4000ff1e0ff */
[----:B-1----:R-:W-:-:S03]  /*30ee0*/  IADD3.X R2, PT, PT, R12, UR77, RZ, P6, !PT ;  /* 0x0000004d0c027c10 */ /* 0x002fc6000b7fe4ff */
[----:B------:R0:W-:Y:S01]  /*30ef0*/  STL [R1+0x453c], R3 ;  /* 0x00453c0301007387 */ /* 0x0001e20000100800 */
[----:B-----5:R-:W-:-:S03]  /*30f00*/  IADD3 R0, P6, PT, R11, UR17, RZ ;  /* 0x000000110b007c10 */ /* 0x020fc6000ffde0ff */
[----:B------:R-:W-:Y:S01]  /*30f10*/  STL [R1+0x4508], R2 ;  /* 0x0045080201007387 */ /* 0x000fe20000100800 */
[----:B------:R-:W1:Y:S03]  /*30f20*/  LDCU UR17, c[0x0][0x3a8] ;  /* 0x00007500ff1177ac */ /* 0x000e660008000800 */
[----:B------:R5:W-:Y:S01]  /*30f30*/  STL [R1+0x4544], R0 ;  /* 0x0045440001007387 */ /* 0x000be20000100800 */
[----:B0-----:R-:W-:Y:S02]  /*30f40*/  IADD3.X R3, PT, PT, R9, UR77, RZ, P4, !PT ;  /* 0x0000004d09037c10 */ /* 0x001fe4000a7fe4ff */
[----:B-----5:R-:W-:Y:S02]  /*30f50*/  IADD3.X R0, PT, PT, R10, UR77, RZ, P5, !PT ;  /* 0x0000004d0a007c10 */ /* 0x020fe4000affe4ff */
[----:B------:R-:W-:-:S03]  /*30f60*/  IADD3.X R2, PT, PT, R8, UR77, RZ, P3, !PT ;  /* 0x0000004d08027c10 */ /* 0x000fc60009ffe4ff */
[----:B------:R0:W-:Y:S04]  /*30f70*/  STL [R1+0x4510], R0 ;  /* 0x0045100001007387 */ /* 0x0001e80000100800 */
[----:B------:R5:W-:Y:S01]  /*30f80*/  STL [R1+0x4518], R3 ;  /* 0x0045180301007387 */ /* 0x000be20000100800 */
[----:B0-----:R-:W-:-:S03]  /*30f90*/  IADD3.X R0, PT, PT, R7, UR77, RZ, P2, !PT ;  /* 0x0000004d07007c10 */ /* 0x001fc600097fe4ff */
[----:B------:R0:W-:Y:S01]  /*30fa0*/  STL [R1+0x4520], R2 ;  /* 0x0045200201007387 */ /* 0x0001e20000100800 */
[----:B-----5:R-:W-:-:S03]  /*30fb0*/  IADD3.X R3, PT, PT, R6, UR77, RZ, P1, !PT ;  /* 0x0000004d06037c10 */ /* 0x020fc60008ffe4ff */
[----:B------:R5:W-:Y:S01]  /*30fc0*/  STL [R1+0x4528], R0 ;  /* 0x0045280001007387 */ /* 0x000be20000100800 */
[----:B0-----:R-:W-:-:S03]  /*30fd0*/  IADD3.X R2, PT, PT, R5, UR77, RZ, P0, !PT ;  /* 0x0000004d05027c10 */ /* 0x001fc600087fe4ff */
[----:B------:R0:W-:Y:S01]  /*30fe0*/  STL [R1+0x4530], R3 ;  /* 0x0045300301007387 */ /* 0x0001e20000100800 */
[----:B-----5:R-:W-:-:S03]  /*30ff0*/  IADD3.X R0, PT, PT, R4, UR77, RZ, P6, !PT ;  /* 0x0000004d04007c10 */ /* 0x020fc6000b7fe4ff */
[----:B------:R5:W-:Y:S04]  /*31000*/  STL [R1+0x4538], R2 ;  /* 0x0045380201007387 */ /* 0x000be80000100800 */
[----:B------:R1:W-:Y:S01]  /*31010*/  STL [R1+0x4540], R0 ;  /* 0x0045400001007387 */ /* 0x0003e20000100800 */
[----:B0-----:R-:W-:Y:S02]  /*31020*/  IADD3 R3, P6, PT, R19, UR18, RZ ;  /* 0x0000001213037c10 */ /* 0x001fe4000ffde0ff */
[----:B-----5:R-:W-:-:S03]  /*31030*/  IADD3 R2, P5, PT, R18, UR18, RZ ;  /* 0x0000001212027c10 */ /* 0x020fc6000ffbe0ff */
[----:B------:R0:W-:Y:S01]  /*31040*/  STL [R1+0x454c], R3 ;  /* 0x00454c0301007387 */ /* 0x0001e20000100800 */
[----:B-1----:R-:W-:-:S03]  /*31050*/  IADD3 R0, P4, PT, R17, UR18, RZ ;  /* 0x0000001211007c10 */ /* 0x002fc6000ff9e0ff */
[----:B------:R1:W-:Y:S01]  /*31060*/  STL [R1+0x4554], R2 ;  /* 0x0045540201007387 */ /* 0x0003e20000100800 */
[----:B------:R-:W-:-:S03]  /*31070*/  USHF.R.S32.HI UR77, URZ, 0x1f, UR18 ;  /* 0x0000001fff4d7899 */ /* 0x000fc60008011412 */
[----:B------:R5:W-:Y:S01]  /*31080*/  STL [R1+0x455c], R0 ;  /* 0x00455c0001007387 */ /* 0x000be20000100800 */
[----:B0-----:R-:W-:Y:S02]  /*31090*/  IADD3 R3, P3, PT, R16, UR18, RZ ;  /* 0x0000001210037c10 */ /* 0x001fe4000ff7e0ff */
[----:B-1----:R-:W-:-:S03]  /*310a0*/  IADD3 R2, P2, PT, R15, UR18, RZ ;  /* 0x000000120f027c10 */ /* 0x002fc6000ff5e0ff */
        /* <DEDUP_REMOVED lines=824> */
[----:B------:R1:W-:Y:S01]  /*34430*/  STL [R1+0x4b48], R2 ;  /* 0x004b480201007387 */ /* 0x0003e20000100800 */
[----:B------:R-:W5:Y:S03]  /*34440*/  LDCU UR46, c[0x0][0x3a8] ;  /* 0x00007500ff2e77ac */ /* 0x000f660008000800 */
[----:B------:R2:W-:Y:S01]  /*34450*/  STL [R1+0x4b84], R0 ;  /* 0x004b840001007387 */ /* 0x0005e20000100800 */
[----:B0-----:R-:W-:Y:S02]  /*34460*/  IADD3.X R3, PT, PT, R9, UR77, RZ, P4, !PT ;  /* 0x0000004d09037c10 */ /* 0x001fe4000a7fe4ff */
[----:B-1----:R-:W-:Y:S02]  /*34470*/  IADD3.X R2, PT, PT, R8, UR77, RZ, P3, !PT ;  /* 0x0000004d08027c10 */ /* 0x002fe40009ffe4ff */
[----:B--2---:R-:W-:-:S05]  /*34480*/  IADD3.X R0, PT, PT, R10, UR77, RZ, P5, !PT ;  /* 0x0000004d0a007c10 */ /* 0x004fca000affe4ff */
[----:B------:R0:W-:Y:S04]  /*34490*/  STL [R1+0x4b50], R0 ;  /* 0x004b500001007387 */ /* 0x0001e80000100800 */
[----:B------:R1:W-:Y:S01]  /*344a0*/  STL [R1+0x4b58], R3 ;  /* 0x004b580301007387 */ /* 0x0003e20000100800 */
        /* <DEDUP_REMOVED lines=26> */
[----:B------:R1:W-:Y:S01]  /*34650*/  STL [R1+0x4b88], R2 ;  /* 0x004b880201007387 */ /* 0x0003e20000100800 */
[----:B------:R-:W-:Y:S02]  /*34660*/  USHF.L.U32 UR76, UR76, 0x7, URZ ;  /* 0x000000074c4c7899 */ /* 0x000fe400080006ff */
[----:B------:R-:W-:Y:S01]  /*34670*/  UIMAD UR73, UR73, 0x1d, URZ ;  /* 0x0000001d494978a4 */ /* 0x000fe2000f8e02ff */
[----:B------:R2:W-:Y:S01]  /*34680*/  STL [R1+0x4bc4], R0 ;  /* 0x004bc40001007387 */ /* 0x0005e20000100800 */
[----:B------:R-:W-:Y:S01]  /*34690*/  UIMAD UR75, UR75, 0x1c, URZ ;  /* 0x0000001c4b4b78a4 */ /* 0x000fe2000f8e02ff */
[----:B0-----:R-:W-:Y:S01]  /*346a0*/  IADD3.X R3, PT, PT, R9, UR77, RZ, P4, !PT ;  /* 0x0000004d09037c10 */ /* 0x001fe2000a7fe4ff */
[----:B----4-:R-:W-:Y:S02]  /*346b0*/  UIMAD UR16, UR16, 0x1b, URZ ;  /* 0x0000001b101078a4 */ /* 0x010fe4000f8e02ff */
[----:B------:R-:W-:Y:S01]  /*346c0*/  UIMAD UR17, UR17, 0x1a, URZ ;  /* 0x0000001a111178a4 */ /* 0x000fe2000f8e02ff */
[----:B-1----:R-:W-:Y:S01]  /*346d0*/  IADD3.X R2, PT, PT, R10, UR77, RZ, P5, !PT ;  /* 0x0000004d0a027c10 */ /* 0x002fe2000affe4ff */
[----:B------:R-:W-:-:S02]  /*346e0*/  UIMAD UR18, UR18, 0x19, URZ ;  /* 0x00000019121278a4 */ /* 0x000fc4000f8e02ff */
[----:B------:R-:W-:Y:S01]  /*346f0*/  UIMAD UR19, UR19, 0x18, URZ ;  /* 0x00000018131378a4 */ /* 0x000fe2000f8e02ff */
[----:B--2---:R-:W-:Y:S01]  /*34700*/  IADD3.X R0, PT, PT, R8, UR77, RZ, P3, !PT ;  /* 0x0000004d08007c10 */ /* 0x004fe20009ffe4ff */
[----:B------:R0:W-:Y:S01]  /*34710*/  STL [R1+0x4b90], R2 ;  /* 0x004b900201007387 */ /* 0x0001e20000100800 */
[----:B------:R-:W-:Y:S02]  /*34720*/  UIMAD UR20, UR20, 0x17, URZ ;  /* 0x00000017141478a4 */ /* 0x000fe4000f8e02ff */
[----:B------:R-:W-:Y:S01]  /*34730*/  UIMAD UR21, UR21, 0x16, URZ ;  /* 0x00000016151578a4 */ /* 0x000fe2000f8e02ff */
[----:B------:R1:W-:Y:S01]  /*34740*/  STL [R1+0x4b98], R3 ;  /* 0x004b980301007387 */ /* 0x0003e20000100800 */
[----:B------:R-:W-:Y:S02]  /*34750*/  UIMAD UR22, UR22, 0x15, URZ ;  /* 0x00000015161678a4 */ /* 0x000fe4000f8e02ff */
[----:B------:R-:W-:Y:S01]  /*34760*/  UIMAD UR23, UR23, 0x14, URZ ;  /* 0x00000014171778a4 */ /* 0x000fe2000f8e02ff */
[----:B------:R2:W-:Y:S01]  /*34770*/  STL [R1+0x4ba0], R0 ;  /* 0x004ba00001007387 */ /* 0x0005e20000100800 */
[----:B------:R-:W-:Y:S01]  /*34780*/  UIMAD UR28, UR28, 0x13, URZ ;  /* 0x000000131c1c78a4 */ /* 0x000fe2000f8e02ff */
[----:B0-----:R-:W-:Y:S01]  /*34790*/  IADD3.X R2, PT, PT, R7, UR77, RZ, P2, !PT ;  /* 0x0000004d07027c10 */ /* 0x001fe200097fe4ff */
[----:B------:R-:W-:-:S02]  /*347a0*/  UIMAD UR29, UR29, 0x12, URZ ;  /* 0x000000121d1d78a4 */ /* 0x000fc4000f8e02ff */
[----:B------:R-:W-:Y:S01]  /*347b0*/  UIMAD UR30, UR30, 0x11, URZ ;  /* 0x000000111e1e78a4 */ /* 0x000fe2000f8e02ff */
[----:B-1----:R-:W-:Y:S01]  /*347c0*/  IADD3.X R3, PT, PT, R6, UR77, RZ, P1, !PT ;  /* 0x0000004d06037c10 */ /* 0x002fe20008ffe4ff */
[----:B------:R0:W-:Y:S01]  /*347d0*/  STL [R1+0x4ba8], R2 ;  /* 0x004ba80201007387 */ /* 0x0001e20000100800 */
[----:B------:R-:W-:Y:S01]  /*347e0*/  USHF.L.U32 UR31, UR31, 0x4, URZ ;  /* 0x000000041f1f7899 */ /* 0x000fe200080006ff */
[----:B--2---:R-:W-:Y:S02]  /*347f0*/  IADD3.X R0, PT, PT, R5, UR77, RZ, P0, !PT ;  /* 0x0000004d05007c10 */ /* 0x004fe400087fe4ff */
        /* <DEDUP_REMOVED lines=8> */
[----:B-1----:R-:W-:Y:S01]  /*34880*/  IADD3 R3, P5, PT, R18, UR7, RZ ;  /* 0x0000000712037c10 */ /* 0x002fe2000ffbe0ff */
[----:B------:R-:W-:Y:S02]  /*34890*/  UIMAD UR37, UR37, 0xa, URZ ;  /* 0x0000000a252578a4 */ /* 0x000fe4000f8e02ff */
[----:B------:R-:W-:Y:S01]  /*348a0*/  UIMAD UR38, UR38, 0x9, URZ ;  /* 0x00000009262678a4 */ /* 0x000fe2000f8e02ff */
[----:B--2---:R-:W-:Y:S01]  /*348b0*/  IADD3 R0, P6, PT, R19, UR7, RZ ;  /* 0x0000000713007c10 */ /* 0x004fe2000ffde0ff */
[----:B------:R0:W-:Y:S01]  /*348c0*/  STL [R1+0x4bc0], R2 ;  /* 0x004bc00201007387 */ /* 0x0001e20000100800 */
[----:B------:R-:W-:Y:S02]  /*348d0*/  USHF.L.U32 UR39, UR39, 0x3, URZ ;  /* 0x0000000327277899 */ /* 0x000fe400080006ff */
[----:B------:R-:W-:Y:S01]  /*348e0*/  UIMAD UR40, UR40, 0x7, URZ ;  /* 0x00000007282878a4 */ /* 0x000fe2000f8e02ff */
[----:B------:R1:W-:Y:S01]  /*348f0*/  STL [R1+0x4bcc], R0 ;  /* 0x004bcc0001007387 */ /* 0x0003e20000100800 */
[----:B------:R-:W-:-:S02]  /*34900*/  UIMAD UR41, UR41, 0x6, URZ ;  /* 0x00000006292978a4 */ /* 0x000fc4000f8e02ff */
[----:B------:R-:W-:Y:S02]  /*34910*/  UIMAD UR42, UR42, 0x5, URZ ;  /* 0x000000052a2a78a4 */ /* 0x000fe4000f8e02ff */
[----:B------:R-:W-:Y:S01]  /*34920*/  USHF.L.U32 UR43, UR43, 0x2, URZ ;  /* 0x000000022b2b7899 */ /* 0x000fe200080006ff */
[----:B0-----:R-:W-:Y:S01]  /*34930*/  IADD3 R2, P4, PT, R17, UR7, RZ ;  /* 0x0000000711027c10 */ /* 0x001fe2000ff9e0ff */
[----:B------:R0:W-:Y:S01]  /*34940*/  STL [R1+0x4bd4], R3 ;  /* 0x004bd40301007387 */ /* 0x0001e20000100800 */
[----:B------:R-:W-:Y:S01]  /*34950*/  UIMAD UR44, UR44, 0x3, URZ ;  /* 0x000000032c2c78a4 */ /* 0x000fe2000f8e02ff */
[----:B-1----:R-:W-:Y:S02]  /*34960*/  IADD3 R0, P3, PT, R16, UR7, RZ ;  /* 0x0000000710007c10 */ /* 0x002fe4000ff7e0ff */
[----:B------:R1:W-:Y:S01]  /*34970*/  STL [R1+0x4bdc], R2 ;  /* 0x004bdc0201007387 */ /* 0x0003e20000100800 */
[----:B------:R-:W-:Y:S02]  /*34980*/  USHF.R.S32.HI UR77, URZ, 0x1f, UR7 ;  /* 0x0000001fff4d7899 */ /* 0x000fe40008011407 */
[----:B------:R-:W-:Y:S01]  /*34990*/  USHF.L.U32 UR45, UR45, 0x1, URZ ;  /* 0x000000012d2d7899 */ /* 0x000fe200080006ff */
[----:B------:R2:W-:Y:S01]  /*349a0*/  STL [R1+0x4be4], R0 ;  /* 0x004be40001007387 */ /* 0x0005e20000100800 */
[----:B------:R-:W4:Y:S01]  /*349b0*/  LDCU UR47, c[0x0][0x3a8] ;  /* 0x00007500ff2f77ac */ /* 0x000f220008000800 */
[----:B0-----:R-:W-:-:S02]  /*349c0*/  IADD3 R3, P2, PT, R15, UR7, RZ ;  /* 0x000000070f037c10 */ /* 0x001fc4000ff5e0ff */
[----:B-1----:R-:W-:-:S03]  /*349d0*/  IADD3 R2, P1, PT, R14, UR7, RZ ;  /* 0x000000070e027c10 */ /* 0x002fc6000ff3e0ff */
[----:B------:R-:W-:Y:S01]  /*349e0*/  STL [R1+0x4bec], R3 ;  /* 0x004bec0301007387 */ /* 0x000fe20000100800 */
[----:B--2---:R-:W-:-:S03]  /*349f0*/  IADD3 R0, P0, PT, R13, UR7, RZ ;  /* 0x000000070d007c10 */ /* 0x004fc6000ff1e0ff */
[----:B------:R0:W-:Y:S04]  /*34a00*/  STL [R1+0x4bf4], R2 ;  /* 0x004bf40201007387 */ /* 0x0001e80000100800 */
[----:B------:R1:W-:Y:S01]  /*34a10*/  STL [R1+0x4bfc], R0 ;  /* 0x004bfc0001007387 */ /* 0x0003e20000100800 */
[----:B0-----:R-:W-:Y:S02]  /*34a20*/  IADD3.X R2, PT, PT, R12, UR77, RZ, P6, !PT ;  /* 0x0000004d0c027c10 */ /* 0x001fe4000b7fe4ff */
[----:B-1----:R-:W-:-:S03]  /*34a30*/  IADD3 R0, P6, PT, R11, UR7, RZ ;  /* 0x000000070b007c10 */ /* 0x002fc6000ffde0ff */
[----:B------:R-:W-:Y:S01]  /*34a40*/  STL [R1+0x4bc8], R2 ;  /* 0x004bc80201007387 */ /* 0x000fe20000100800 */
[----:B------:R-:W-:Y:S01]  /*34a50*/  IADD3.X R21, PT, PT, R9, UR77, RZ, P4, !PT ;  /* 0x0000004d09157c10 */ /* 0x000fe2000a7fe4ff */
[----:B------:R-:W0:Y:S02]  /*34a60*/  LDCU UR7, c[0x0][0x3a8] ;  /* 0x00007500ff0777ac */ /* 0x000e240008000800 */
[----:B------:R1:W-:Y:S01]  /*34a70*/  STL [R1+0x4c04], R0 ;  /* 0x004c040001007387 */ /* 0x0003e20000100800 */
[----:B------:R-:W-:Y:S02]  /*34a80*/  IADD3.X R3, PT, PT, R8, UR77, RZ, P3, !PT ;  /* 0x0000004d08037c10 */ /* 0x000fe40009ffe4ff */
        /* <DEDUP_REMOVED lines=13> */
[----:B--2---:R-:W-:Y:S02]  /*34b60*/  IADD3 R3, P4, PT, R17, UR8, RZ ;  /* 0x0000000811037c10 */ /* 0x004fe4000ff9e0ff */
[----:B0-----:R-:W-:Y:S01]  /*34b70*/  IADD3 R0, P5, PT, R18, UR8, RZ ;  /* 0x0000000812007c10 */ /* 0x001fe2000ffbe0ff */
[----:B------:R0:W-:Y:S01]  /*34b80*/  STL [R1+0x4c34], R21 ;  /* 0x004c341501007387 */ /* 0x0001e20000100800 */
[----:B------:R-:W-:-:S03]  /*34b90*/  USHF.R.S32.HI UR77, URZ, 0x1f, UR8 ;  /* 0x0000001fff4d7899 */ /* 0x000fc60008011408 */
[----:B------:R1:W-:Y:S04]  /*34ba0*/  STL [R1+0x4c3c], R0 ;  /* 0x004c3c0001007387 */ /* 0x0003e80000100800 */
        /* <DEDUP_REMOVED lines=12> */
[----:B------:R-:W-:Y:S01]  /*34c70*/  IADD3.X R22, PT, PT, R9, UR77, RZ, P4, !PT ;  /* 0x0000004d09167c10 */ /* 0x000fe2000a7fe4ff */
[----:B------:R-:W1:Y:S02]  /*34c80*/  LDCU UR8, c[0x0][0x3a8] ;  /* 0x00007500ff0877ac */ /* 0x000e640008000800 */
[----:B------:R2:W-:Y:S01]  /*34c90*/  STL [R1+0x4c6c], R3 ;  /* 0x004c6c0301007387 */ /* 0x0005e20000100800 */
[----:B0-----:R-:W-:Y:S02]  /*34ca0*/  IADD3.X R21, PT, PT, R8, UR77, RZ, P3, !PT ;  /* 0x0000004d08157c10 */ /* 0x001fe40009ffe4ff */
[----:B--2---:R-:W-:-:S05]  /*34cb0*/  IADD3.X R3, PT, PT, R10, UR77, RZ, P5, !PT ;  /* 0x0000004d0a037c10 */ /* 0x004fca000affe4ff */
        /* <DEDUP_REMOVED lines=9> */
[----:B------:R2:W-:Y:S01]  /*34d50*/  STL [R1+0x4c60], R21 ;  /* 0x004c601501007387 */ /* 0x0005e20000100800 */
[----:B---3--:R-:W-:-:S03]  /*34d60*/  LOP3.LUT R2, R20, 0x3, RZ, 0xc0, !PT ;  /* 0x0000000314027812 */ /* 0x008fc600078ec0ff */
[----:B------:R3:W-:Y:S01]  /*34d70*/  STL [R1+0x4c68], R3 ;  /* 0x004c680301007387 */ /* 0x0007e20000100800 */
[----:B0-----:R-:W-:Y:S02]  /*34d80*/  IADD3 R22, P6, PT, R19, UR9, RZ ;  /* 0x0000000913167c10 */ /* 0x001fe4000ffde0ff */
[----:B--2---:R-:W-:-:S03]  /*34d90*/  IADD3 R21, P5, PT, R18, UR9, RZ ;  /* 0x0000000912157c10 */ /* 0x004fc6000ffbe0ff */
[----:B------:R0:W-:Y:S01]  /*34da0*/  STL [R1+0x4c74], R22 ;  /* 0x004c741601007387 */ /* 0x0001e20000100800 */
[----:B---3--:R-:W-:-:S03]  /*34db0*/  IADD3 R3, P4, PT, R17, UR9, RZ ;  /* 0x0000000911037c10 */ /* 0x008fc6000ff9e0ff */
[----:B------:R2:W-:Y:S01]  /*34dc0*/  STL [R1+0x4c7c], R21 ;  /* 0x004c7c1501007387 */ /* 0x0005e20000100800 */
[----:B------:R-:W-:Y:S01]  /*34dd0*/  SHF.R.U32.HI R0, RZ, 0x2, R20 ;  /* 0x00000002ff007819 */ /* 0x000fe20000011614 */
[----:B------:R-:W-:Y:S02]  /*34de0*/  USHF.R.S32.HI UR77, URZ, 0x1f, UR9 ;  /* 0x0000001fff4d7899 */ /* 0x000fe40008011409 */
[----:B------:R3:W-:Y:S01]  /*34df0*/  STL [R1+0x4c84], R3 ;  /* 0x004c840301007387 */ /* 0x0007e20000100800 */
[----:B0-----:R-:W-:Y:S01]  /*34e00*/  IADD3 R22, P3, PT, R16, UR9, RZ ;  /* 0x0000000910167c10 */ /* 0x001fe2000ff7e0ff */
[----:B------:R-:W-:Y:S01]  /*34e10*/  IMAD R2, R2, 0x820, RZ ;  /* 0x0000082002027824 */ /* 0x000fe200078e02ff */
[----:B--2---:R-:W-:-:S03]  /*34e20*/  IADD3 R21, P2, PT, R15, UR9, RZ ;  /* 0x000000090f157c10 */ /* 0x004fc6000ff5e0ff */
[----:B------:R0:W-:Y:S01]  /*34e30*/  STL [R1+0x4c8c], R22 ;  /* 0x004c8c1601007387 */ /* 0x0001e20000100800 */
[----:B------:R-:W-:Y:S02]  /*34e40*/  SGXT.U32 R0, R0, 0x3 ;  /* 0x000000030000781a */ /* 0x000fe40000000000 */
[----:B---3--:R-:W-:Y:S01]  /*34e50*/  IADD3 R3, P1, PT, R14, UR9, RZ ;  /* 0x000000090e037c10 */ /* 0x008fe2000ff3e0ff */
[----:B------:R2:W-:Y:S01]  /*34e60*/  STL [R1+0x4c94], R21 ;  /* 0x004c941501007387 */ /* 0x0005e20000100800 */
[----:B------:R-:W-:-:S03]  /*34e70*/  LOP3.LUT R0, R2, R0, RZ, 0xfc, !PT ;  /* 0x0000000002007212 */ /* 0x000fc600078efcff */
[----:B------:R3:W-:Y:S01]  /*34e80*/  STL [R1+0x4c9c], R3 ;  /* 0x004c9c0301007387 */ /* 0x0007e20000100800 */
[----:B0-----:R-:W-:Y:S02]  /*34e90*/  IADD3 R22, P0, PT, R13, UR9, RZ ;  /* 0x000000090d167c10 */ /* 0x001fe4000ff1e0ff */
[----:B------:R-:W-:Y:S02]  /*34ea0*/  IADD3.X R2, PT, PT, R10, UR77, RZ, P5, !PT ;  /* 0x0000004d0a027c10 */ /* 0x000fe4000affe4ff */
[----:B--2---:R-:W-:Y:S01]  /*34eb0*/  IADD3.X R21, PT, PT, R12, UR77, RZ, P6, !PT ;  /* 0x0000004d0c157c10 */ /* 0x004fe2000b7fe4ff */
[----:B------:R-:W-:Y:S01]  /*34ec0*/  STL [R1+0x4ca4], R22 ;  /* 0x004ca41601007387 */ /* 0x000fe20000100800 */
[----:B---3--:R-:W-:-:S03]  /*34ed0*/  IADD3 R3, P6, PT, R11, UR9, RZ ;  /* 0x000000090b037c10 */ /* 0x008fc6000ffde0ff */
[----:B------:R0:W-:Y:S01]  /*34ee0*/  STL [R1+0x4c70], R21 ;  /* 0x004c701501007387 */ /* 0x0001e20000100800 */
[----:B------:R-:W2:Y:S03]  /*34ef0*/  LDCU UR9, c[0x0][0x3a8] ;  /* 0x00007500ff0977ac */ /* 0x000ea60008000800 */
[----:B------:R3:W-:Y:S04]  /*34f00*/  STL [R1+0x4cac], R3 ;  /* 0x004cac0301007387 */ /* 0x0007e80000100800 */
[----:B------:R1:W-:Y:S01]  /*34f10*/  STL [R1+0x4c78], R2 ;  /* 0x004c780201007387 */ /* 0x0003e20000100800 */
[----:B0-----:R-:W-:Y:S02]  /*34f20*/  IADD3.X R21, PT, PT, R9, UR77, RZ, P4, !PT ;  /* 0x0000004d09157c10 */ /* 0x001fe4000a7fe4ff */
[----:B---3--:R-:W-:-:S03]  /*34f30*/  IADD3.X R3, PT, PT, R8, UR77, RZ, P3, !PT ;  /* 0x0000004d08037c10 */ /* 0x008fc60009ffe4ff */
[----:B------:R0:W-:Y:S01]  /*34f40*/  STL [R1+0x4c80], R21 ;  /* 0x004c801501007387 */ /* 0x0001e20000100800 */
[----:B-1----:R-:W-:-:S03]  /*34f50*/  IADD3.X R2, PT, PT, R7, UR77, RZ, P2, !PT ;  /* 0x0000004d07027c10 */ /* 0x002fc600097fe4ff */
[----:B------:R1:W-:Y:S04]  /*34f60*/  STL [R1+0x4c88], R3 ;  /* 0x004c880301007387 */ /* 0x0003e80000100800 */
[----:B------:R3:W-:Y:S01]  /*34f70*/  STL [R1+0x4c90], R2 ;  /* 0x004c900201007387 */ /* 0x0007e20000100800 */
[----:B0-----:R-:W-:Y:S02]  /*34f80*/  IADD3.X R21, PT, PT, R6, UR77, RZ, P1, !PT ;  /* 0x0000004d06157c10 */ /* 0x001fe40008ffe4ff */
[----:B-1----:R-:W-:-:S03]  /*34f90*/  IADD3.X R3, PT, PT, R5, UR77, RZ, P0, !PT ;  /* 0x0000004d05037c10 */ /* 0x002fc600087fe4ff */
[----:B------:R0:W-:Y:S01]  /*34fa0*/  STL [R1+0x4c98], R21 ;  /* 0x004c981501007387 */ /* 0x0001e20000100800 */
[----:B---3--:R-:W-:-:S03]  /*34fb0*/  IADD3.X R2, PT, PT, R4, UR77, RZ, P6, !PT ;  /* 0x0000004d04027c10 */ /* 0x008fc6000b7fe4ff */
[----:B------:R1:W-:Y:S04]  /*34fc0*/  STL [R1+0x4ca0], R3 ;  /* 0x004ca00301007387 */ /* 0x0003e80000100800 */
[----:B------:R3:W-:Y:S01]  /*34fd0*/  STL [R1+0x4ca8], R2 ;  /* 0x004ca80201007387 */ /* 0x0007e20000100800 */
[----:B0-----:R-:W-:Y:S02]  /*34fe0*/  IADD3 R21, P6, PT, R19, UR10, RZ ;  /* 0x0000000a13157c10 */ /* 0x001fe4000ffde0ff */
[----:B-1----:R-:W-:Y:S02]  /*34ff0*/  IADD3 R3, P4, PT, R17, UR10, RZ ;  /* 0x0000000a11037c10 */ /* 0x002fe4000ff9e0ff */
[----:B---3--:R-:W-:Y:S01]  /*35000*/  IADD3 R2, P5, PT, R18, UR10, RZ ;  /* 0x0000000a12027c10 */ /* 0x008fe2000ffbe0ff */
[----:B------:R0:W-:Y:S01]  /*35010*/  STL [R1+0x4cb4], R21 ;  /* 0x004cb41501007387 */ /* 0x0001e20000100800 */
[----:B------:R-:W-:-:S03]  /*35020*/  USHF.R.S32.HI UR77, URZ, 0x1f, UR10 ;  /* 0x0000001fff4d7899 */ /* 0x000fc6000801140a */
[----:B------:R1:W-:Y:S04]  /*35030*/  STL [R1+0x4cbc], R2 ;  /* 0x004cbc0201007387 */ /* 0x0003e80000100800 */
[----:B------:R3:W-:Y:S01]  /*35040*/  STL [R1+0x4cc4], R3 ;  /* 0x004cc40301007387 */ /* 0x0007e20000100800 */
[----:B0-----:R-:W-:Y:S02]  /*35050*/  IADD3 R21, P3, PT, R16, UR10, RZ ;  /* 0x0000000a10157c10 */ /* 0x001fe4000ff7e0ff */
[----:B-1----:R-:W-:-:S03]  /*35060*/  IADD3 R2, P2, PT, R15, UR10, RZ ;  /* 0x0000000a0f027c10 */ /* 0x002fc6000ff5e0ff */
[----:B------:R0:W-:Y:S01]  /*35070*/  STL [R1+0x4ccc], R21 ;  /* 0x004ccc1501007387 */ /* 0x0001e20000100800 */
[----:B---3--:R-:W-:-:S03]  /*35080*/  IADD3 R3, P1, PT, R14, UR10, RZ ;  /* 0x0000000a0e037c10 */ /* 0x008fc6000ff3e0ff */
[----:B------:R1:W-:Y:S04]  /*35090*/  STL [R1+0x4cd4], R2 ;  /* 0x004cd40201007387 */ /* 0x0003e80000100800 */
[----:B------:R3:W-:Y:S01]  /*350a0*/  STL [R1+0x4cdc], R3 ;  /* 0x004cdc0301007387 */ /* 0x0007e20000100800 */
[----:B0-----:R-:W-:Y:S02]  /*350b0*/  IADD3 R21, P0, PT, R13, UR10, RZ ;  /* 0x0000000a0d157c10 */ /* 0x001fe4000ff1e0ff */
[----:B-1----:R-:W-:-:S03]  /*350c0*/  IADD3.X R2, PT, PT, R12, UR77, RZ, P6, !PT ;  /* 0x0000004d0c027c10 */ /* 0x002fc6000b7fe4ff */
[----:B------:R0:W-:Y:S01]  /*350d0*/  STL [R1+0x4ce4], R21 ;  /* 0x004ce41501007387 */ /* 0x0001e20000100800 */
[----:B---3--:R-:W-:-:S03]  /*350e0*/  IADD3 R3, P6, PT, R11, UR10, RZ ;  /* 0x0000000a0b037c10 */ /* 0x008fc6000ffde0ff */
[----:B------:R-:W-:Y:S01]  /*350f0*/  STL [R1+0x4cb0], R2 ;  /* 0x004cb00201007387 */ /* 0x000fe20000100800 */
[----:B------:R-:W-:Y:S01]  /*35100*/  IADD3.X R22, PT, PT, R9, UR77, RZ, P4, !PT ;  /* 0x0000004d09167c10 */ /* 0x000fe2000a7fe4ff */
[----:B------:R-:W1:Y:S02]  /*35110*/  LDCU UR10, c[0x0][0x3a8] ;  /* 0x00007500ff0a77ac */ /* 0x000e640008000800 */
[----:B------:R3:W-:Y:S01]  /*35120*/  STL [R1+0x4cec], R3 ;  /* 0x004cec0301007387 */ /* 0x0007e20000100800 */
[----:B0-----:R-:W-:Y:S02]  /*35130*/  IADD3.X R21, PT, PT, R8, UR77, RZ, P3, !PT ;  /* 0x0000004d08157c10 */ /* 0x001fe40009ffe4ff */
[----:B---3--:R-:W-:-:S05]  /*35140*/  IADD3.X R3, PT, PT, R10, UR77, RZ, P5, !PT ;  /* 0x0000004d0a037c10 */ /* 0x008fca000affe4ff */
[----:B------:R0:W-:Y:S04]  /*35150*/  STL [R1+0x4cb8], R3 ;  /* 0x004cb80301007387 */ /* 0x0001e80000100800 */
[----:B------:R3:W-:Y:S01]  /*35160*/  STL [R1+0x4cc0], R22 ;  /* 0x004cc01601007387 */ /* 0x0007e20000100800 */
[----:B0-----:R-:W-:-:S03]  /*35170*/  IADD3.X R3, PT, PT, R7, UR77, RZ, P2, !PT ;  /* 0x0000004d07037c10 */ /* 0x001fc600097fe4ff */
[----:B------:R0:W-:Y:S01]  /*35180*/  STL [R1+0x4cc8], R21 ;  /* 0x004cc81501007387 */ /* 0x0001e20000100800 */
[----:B---3--:R-:W-:-:S03]  /*35190*/  IADD3.X R22, PT, PT, R6, UR77, RZ, P1, !PT ;  /* 0x0000004d06167c10 */ /* 0x008fc60008ffe4ff */
[----:B------:R3:W-:Y:S01]  /*351a0*/  STL [R1+0x4cd0], R3 ;  /* 0x004cd00301007387 */ /* 0x0007e20000100800 */
[----:B0-----:R-:W-:-:S03]  /*351b0*/  IADD3.X R21, PT, PT, R5, UR77, RZ, P0, !PT ;  /* 0x0000004d05157c10 */ /* 0x001fc600087fe4ff */
[----:B------:R0:W-:Y:S01]  /*351c0*/  STL [R1+0x4cd8], R22 ;  /* 0x004cd81601007387 */ /* 0x0001e20000100800 */
[----:B---3--:R-:W-:-:S03]  /*351d0*/  IADD3.X R3, PT, PT, R4, UR77, RZ, P6, !PT ;  /* 0x0000004d04037c10 */ /* 0x008fc6000b7fe4ff */
[----:B------:R3:W-:Y:S04]  /*351e0*/  STL [R1+0x4ce0], R21 ;  /* 0x004ce01501007387 */ /* 0x0007e80000100800 */
[----:B------:R1:W-:Y:S01]  /*351f0*/  STL [R1+0x4ce8], R3 ;  /* 0x004ce80301007387 */ /* 0x0003e20000100800 */
[----:B0-----:R-:W-:Y:S02]  /*35200*/  IADD3 R22, P6, PT, R19, UR11, RZ ;  /* 0x0000000b13167c10 */ /* 0x001fe4000ffde0ff */
[----:B---3--:R-:W-:Y:S02]  /*35210*/  IADD3 R21, P4, PT, R17, UR11, RZ ;  /* 0x0000000b11157c10 */ /* 0x008fe4000ff9e0ff */
[----:B-1----:R-:W-:Y:S01]  /*35220*/  IADD3 R3, P5, PT, R18, UR11, RZ ;  /* 0x0000000b12037c10 */ /* 0x002fe2000ffbe0ff */
        /* <DEDUP_REMOVED lines=32> */
[----:B---3--:R-:W-:-:S03]  /*35430*/  IADD3 R22, P5, PT, R18, UR12, RZ ;  /* 0x0000000c12167c10 */ /* 0x008fc6000ffbe0ff */
        /* <DEDUP_REMOVED lines=8> */
[----:B------:R-:W-:Y:S02]  /*354c0*/  LOP3.LUT R2, R20, 0x7, RZ, 0xc0, !PT ;  /* 0x0000000714027812 */ /* 0x000fe400078ec0ff */
[----:B---3--:R-:W-:Y:S01]  /*354d0*/  IADD3 R21, P1, PT, R14, UR12, RZ ;  /* 0x0000000c0e157c10 */ /* 0x008fe2000ff3e0ff */
[----:B------:R1:W-:Y:S01]  /*354e0*/  STL [R1+0x4d54], R22 ;  /* 0x004d541601007387 */ /* 0x0003e20000100800 */
[----:B------:R-:W-:-:S03]  /*354f0*/  IMAD.SHL.U32 R3, R20, 0x2, RZ ;  /* 0x0000000214037824 */ /* 0x000fc600078e00ff */
[----:B------:R3:W-:Y:S01]  /*35500*/  STL [R1+0x4d5c], R21 ;  /* 0x004d5c1501007387 */ /* 0x0007e20000100800 */
[----:B0-----:R-:W-:Y:S01]  /*35510*/  IADD3 R23, P0, PT, R13, UR12, RZ ;  /* 0x0000000c0d177c10 */ /* 0x001fe2000ff1e0ff */
[----:B------:R-:W-:Y:S01]  /*35520*/  IMAD R2, R2, 0x90, RZ ;  /* 0x0000009002027824 */ /* 0x000fe200078e02ff */
[----:B-1----:R-:W-:-:S03]  /*35530*/  IADD3.X R22, PT, PT, R12, UR77, RZ, P6, !PT ;  /* 0x0000004d0c167c10 */ /* 0x002fc6000b7fe4ff */
[----:B------:R-:W-:Y:S01]  /*35540*/  STL [R1+0x4d64], R23 ;  /* 0x004d641701007387 */ /* 0x000fe20000100800 */
[----:B---3--:R-:W-:-:S03]  /*35550*/  IADD3 R21, P6, PT, R11, UR12, RZ ;  /* 0x0000000c0b157c10 */ /* 0x008fc6000ffde0ff */
[----:B------:R-:W-:Y:S01]  /*35560*/  STL [R1+0x4d30], R22 ;  /* 0x004d301601007387 */ /* 0x000fe20000100800 */
[----:B------:R-:W-:Y:S01]  /*35570*/  LOP3.LUT R3, R2, 0x30, R3, 0x78, !PT ;  /* 0x0000003002037812 */ /* 0x000fe200078e7803 */
[----:B------:R-:W0:Y:S02]  /*35580*/  LDCU UR12, c[0x0][0x3a8] ;  /* 0x00007500ff0c77ac */ /* 0x000e240008000800 */
[----:B------:R1:W-:Y:S01]  /*35590*/  STL [R1+0x4d6c], R21 ;  /* 0x004d6c1501007387 */ /* 0x0003e20000100800 */
[----:B------:R-:W-:Y:S02]  /*355a0*/  IADD3.X R2, PT, PT, R9, UR77, RZ, P4, !PT ;  /* 0x0000004d09027c10 */ /* 0x000fe4000a7fe4ff */
[----:B-1----:R-:W-:-:S05]  /*355b0*/  IADD3.X R21, PT, PT, R10, UR77, RZ, P5, !PT ;  /* 0x0000004d0a157c10 */ /* 0x002fca000affe4ff */
[----:B------:R1:W-:Y:S04]  /*355c0*/  STL [R1+0x4d38], R21 ;  /* 0x004d381501007387 */ /* 0x0003e80000100800 */
[----:B------:R3:W-:Y:S01]  /*355d0*/  STL [R1+0x4d40], R2 ;  /* 0x004d400201007387 */ /* 0x0007e20000100800 */
[----:B------:R-:W-:Y:S02]  /*355e0*/  IADD3.X R22, PT, PT, R6, UR77, RZ, P1, !PT ;  /* 0x0000004d06167c10 */ /* 0x000fe40008ffe4ff */
[----:B-1----:R-:W-:Y:S02]  /*355f0*/  IADD3.X R21, PT, PT, R8, UR77, RZ, P3, !PT ;  /* 0x0000004d08157c10 */ /* 0x002fe40009ffe4ff */
[----:B---3--:R-:W-:-:S03]  /*35600*/  IADD3.X R2, PT, PT, R7, UR77, RZ, P2, !PT ;  /* 0x0000004d07027c10 */ /* 0x008fc600097fe4ff */
[----:B------:R1:W-:Y:S04]  /*35610*/  STL [R1+0x4d48], R21 ;  /* 0x004d481501007387 */ /* 0x0003e80000100800 */
[----:B------:R3:W-:Y:S01]  /*35620*/  STL [R1+0x4d50], R2 ;  /* 0x004d500201007387 */ /* 0x0007e20000100800 */
[----:B-1----:R-:W-:-:S03]  /*35630*/  IADD3.X R21, PT, PT, R5, UR77, RZ, P0, !PT ;  /* 0x0000004d05157c10 */ /* 0x002fc600087fe4ff */
[----:B------:R1:W-:Y:S01]  /*35640*/  STL [R1+0x4d58], R22 ;  /* 0x004d581601007387 */ /* 0x0003e20000100800 */
[----:B---3--:R-:W-:-:S03]  /*35650*/  IADD3.X R2, PT, PT, R4, UR77, RZ, P6, !PT ;  /* 0x0000004d04027c10 */ /* 0x008fc6000b7fe4ff */
[----:B------:R3:W-:Y:S04]  /*35660*/  STL [R1+0x4d60], R21 ;  /* 0x004d601501007387 */ /* 0x0007e80000100800 */
[----:B------:R0:W-:Y:S01]  /*35670*/  STL [R1+0x4d68], R2 ;  /* 0x004d680201007387 */ /* 0x0001e20000100800 */
[----:B-1----:R-:W-:Y:S01]  /*35680*/  IADD3 R22, P6, PT, R19, UR13, RZ ;  /* 0x0000000d13167c10 */ /* 0x002fe2000ffde0ff */
[----:B------:R-:W-:Y:S02]  /*35690*/  USHF.R.S32.HI UR77, URZ, 0x1f, UR13 ;  /* 0x0000001fff4d7899 */ /* 0x000fe4000801140d */
[----:B---3--:R-:W-:Y:S02]  /*356a0*/  IADD3 R21, P4, PT, R17, UR13, RZ ;  /* 0x0000000d11157c10 */ /* 0x008fe4000ff9e0ff */
[----:B0-----:R-:W-:Y:S01]  /*356b0*/  IADD3 R2, P5, PT, R18, UR13, RZ ;  /* 0x0000000d12027c10 */ /* 0x001fe2000ffbe0ff */
        /* <DEDUP_REMOVED lines=10> */
[----:B---3--:R-:W-:-:S03]  /*35760*/  IADD3.X R2, PT, PT, R12, UR77, RZ, P6, !PT ;  /* 0x0000004d0c027c10 */ /* 0x008fc6000b7fe4ff */
[----:B------:R-:W-:Y:S04]  /*35770*/  STL [R1+0x4da4], R22 ;  /* 0x004da41601007387 */ /* 0x000fe80000100800 */
[----:B------:R1:W-:Y:S01]  /*35780*/  STL [R1+0x4d70], R2 ;  /* 0x004d700201007387 */ /* 0x0003e20000100800 */
[----:B0-----:R-:W-:Y:S01]  /*35790*/  IADD3 R21, P6, PT, R11, UR13, RZ ;  /* 0x0000000d0b157c10 */ /* 0x001fe2000ffde0ff */
[----:B------:R-:W0:Y:S01]  /*357a0*/  LDCU UR13, c[0x0][0x3a8] ;  /* 0x00007500ff0d77ac */ /* 0x000e220008000800 */
[----:B-1----:R-:W-:Y:S02]  /*357b0*/  SHF.R.U32.HI R2, RZ, 0x1, R20 ;  /* 0x00000001ff027819 */ /* 0x002fe40000011614 */
[----:B------:R-:W-:Y:S01]  /*357c0*/  IADD3.X R20, PT, PT, R10, UR77, RZ, P5, !PT ;  /* 0x0000004d0a147c10 */ /* 0x000fe2000affe4ff */
[----:B------:R1:W-:Y:S01]  /*357d0*/  STL [R1+0x4dac], R21 ;  /* 0x004dac1501007387 */ /* 0x0003e20000100800 */
[----:B------:R-:W-:-:S03]  /*357e0*/  IADD3.X R22, PT, PT, R9, UR77, RZ, P4, !PT ;  /* 0x0000004d09167c10 */ /* 0x000fc6000a7fe4ff */
[----:B------:R3:W-:Y:S01]  /*357f0*/  STL [R1+0x4d78], R20 ;  /* 0x004d781401007387 */ /* 0x0007e20000100800 */
[----:B-1----:R-:W-:-:S03]  /*35800*/  IADD3.X R21, PT, PT, R8, UR77, RZ, P3, !PT ;  /* 0x0000004d08157c10 */ /* 0x002fc60009ffe4ff */
[----:B------:R1:W-:Y:S01]  /*35810*/  STL [R1+0x4d80], R22 ;  /* 0x004d801601007387 */ /* 0x0003e20000100800 */
[----:B---3--:R-:W-:-:S03]  /*35820*/  IADD3.X R20, PT, PT, R7, UR77, RZ, P2, !PT ;  /* 0x0000004d07147c10 */ /* 0x008fc600097fe4ff */
[----:B------:R3:W-:Y:S04]  /*35830*/  STL [R1+0x4d88], R21 ;  /* 0x004d881501007387 */ /* 0x0007e80000100800 */
[----:B------:R0:W-:Y:S01]  /*35840*/  STL [R1+0x4d90], R20 ;  /* 0x004d901401007387 */ /* 0x0001e20000100800 */
[----:B-1----:R-:W-:Y:S02]  /*35850*/  IADD3.X R22, PT, PT, R6, UR77, RZ, P1, !PT ;  /* 0x0000004d06167c10 */ /* 0x002fe40008ffe4ff */
[----:B---3--:R-:W-:-:S03]  /*35860*/  IADD3.X R21, PT, PT, R5, UR77, RZ, P0, !PT ;  /* 0x0000004d05157c10 */ /* 0x008fc600087fe4ff */
[----:B------:R1:W-:Y:S01]  /*35870*/  STL [R1+0x4d98], R22 ;  /* 0x004d981601007387 */ /* 0x0003e20000100800 */
[----:B0-----:R-:W-:-:S03]  /*35880*/  IADD3.X R20, PT, PT, R4, UR77, RZ, P6, !PT ;  /* 0x0000004d04147c10 */ /* 0x001fc6000b7fe4ff */
[----:B------:R0:W-:Y:S04]  /*35890*/  STL [R1+0x4da0], R21 ;  /* 0x004da01501007387 */ /* 0x0001e80000100800 */
[----:B------:R3:W-:Y:S01]  /*358a0*/  STL [R1+0x4da8], R20 ;  /* 0x004da81401007387 */ /* 0x0007e20000100800 */
[----:B-1----:R-:W-:Y:S02]  /*358b0*/  IADD3 R22, P6, PT, R19, UR14, RZ ;  /* 0x0000000e13167c10 */ /* 0x002fe4000ffde0ff */
[----:B0-----:R-:W-:-:S03]  /*358c0*/  IADD3 R21, P5, PT, R18, UR14, RZ ;  /* 0x0000000e12157c10 */ /* 0x001fc6000ffbe0ff */
[----:B------:R0:W-:Y:S01]  /*358d0*/  STL [R1+0x4db4], R22 ;  /* 0x004db41601007387 */ /* 0x0001e20000100800 */
[----:B---3--:R-:W-:-:S03]  /*358e0*/  IADD3 R20, P4, PT, R17, UR14, RZ ;  /* 0x0000000e11147c10 */ /* 0x008fc6000ff9e0ff */
[----:B------:R1:W-:Y:S01]  /*358f0*/  STL [R1+0x4dbc], R21 ;  /* 0x004dbc1501007387 */ /* 0x0003e20000100800 */
[----:B------:R-:W-:-:S03]  /*35900*/  USHF.R.S32.HI UR77, URZ, 0x1f, UR14 ;  /* 0x0000001fff4d7899 */ /* 0x000fc6000801140e */
[----:B------:R3:W-:Y:S01]  /*35910*/  STL [R1+0x4dc4], R20 ;  /* 0x004dc41401007387 */ /* 0x0007e20000100800 */
[----:B0-----:R-:W-:Y:S02]  /*35920*/  IADD3 R22, P3, PT, R16, UR14, RZ ;  /* 0x0000000e10167c10 */ /* 0x001fe4000ff7e0ff */
[----:B-1----:R-:W-:-:S03]  /*35930*/  IADD3 R21, P2, PT, R15, UR14, RZ ;  /* 0x0000000e0f157c10 */ /* 0x002fc6000ff5e0ff */
[----:B------:R0:W-:Y:S01]  /*35940*/  STL [R1+0x4dcc], R22 ;  /* 0x004dcc1601007387 */ /* 0x0001e20000100800 */
[----:B---3--:R-:W-:-:S03]  /*35950*/  IADD3 R20, P1, PT, R14, UR14, RZ ;  /* 0x0000000e0e147c10 */ /* 0x008fc6000ff3e0ff */
[----:B------:R1:W-:Y:S01]  /*35960*/  STL [R1+0x4dd4], R21 ;  /* 0x004dd41501007387 */ /* 0x0003e20000100800 */
[----:B------:R-:W-:-:S03]  /*35970*/  LOP3.LUT R0, R0, 0x10, R2, 0xf8, !PT ;  /* 0x0000001000007812 */ /* 0x000fc600078ef802 */
[----:B------:R3:W-:Y:S01]  /*35980*/  STL [R1+0x4ddc], R20 ;  /* 0x004ddc1401007387 */ /* 0x0007e20000100800 */
[----:B0-----:R-:W-:Y:S02]  /*35990*/  IADD3 R22, P0, PT, R13, UR14, RZ ;  /* 0x0000000e0d167c10 */ /* 0x001fe4000ff1e0ff */
[----:B------:R-:W-:Y:S02]  /*359a0*/  IADD3.X R2, PT, PT, R10, UR77, RZ, P5, !PT ;  /* 0x0000004d0a027c10 */ /* 0x000fe4000affe4ff */
[----:B-1----:R-:W-:Y:S01]  /*359b0*/  IADD3.X R21, PT, PT, R12, UR77, RZ, P6, !PT ;  /* 0x0000004d0c157c10 */ /* 0x002fe2000b7fe4ff */
[----:B------:R-:W-:Y:S01]  /*359c0*/  STL [R1+0x4de4], R22 ;  /* 0x004de41601007387 */ /* 0x000fe20000100800 */
[----:B---3--:R-:W-:-:S03]  /*359d0*/  IADD3 R20, P6, PT, R11, UR14, RZ ;  /* 0x0000000e0b147c10 */ /* 0x008fc6000ffde0ff */
[----:B------:R0:W-:Y:S01]  /*359e0*/  STL [R1+0x4db0], R21 ;  /* 0x004db01501007387 */ /* 0x0001e20000100800 */
[----:B------:R-:W1:Y:S03]  /*359f0*/  LDCU UR14, c[0x0][0x3a8] ;  /* 0x00007500ff0e77ac */ /* 0x000e660008000800 */
[----:B------:R3:W-:Y:S04]  /*35a00*/  STL [R1+0x4dec], R20 ;  /* 0x004dec1401007387 */ /* 0x0007e80000100800 */
[----:B------:R2:W-:Y:S01]  /*35a10*/  STL [R1+0x4db8], R2 ;  /* 0x004db80201007387 */ /* 0x0005e20000100800 */
[----:B0-----:R-:W-:Y:S02]  /*35a20*/  IADD3.X R21, PT, PT, R9, UR77, RZ, P4, !PT ;  /* 0x0000004d09157c10 */ /* 0x001fe4000a7fe4ff */
[----:B---3--:R-:W-:-:S03]  /*35a30*/  IADD3.X R20, PT, PT, R8, UR77, RZ, P3, !PT ;  /* 0x0000004d08147c10 */ /* 0x008fc60009ffe4ff */
[----:B------:R0:W-:Y:S01]  /*35a40*/  STL [R1+0x4dc0], R21 ;  /* 0x004dc01501007387 */ /* 0x0001e20000100800 */
[----:B--2---:R-:W-:-:S03]  /*35a50*/  IADD3.X R2, PT, PT, R7, UR77, RZ, P2, !PT ;  /* 0x0000004d07027c10 */ /* 0x004fc600097fe4ff */
[----:B------:R2:W-:Y:S04]  /*35a60*/  STL [R1+0x4dc8], R20 ;  /* 0x004dc81401007387 */ /* 0x0005e80000100800 */
[----:B------:R3:W-:Y:S01]  /*35a70*/  STL [R1+0x4dd0], R2 ;  /* 0x004dd00201007387 */ /* 0x0007e20000100800 */
[----:B0-----:R-:W-:Y:S02]  /*35a80*/  IADD3.X R21, PT, PT, R6, UR77, RZ, P1, !PT ;  /* 0x0000004d06157c10 */ /* 0x001fe40008ffe4ff */
[----:B--2---:R-:W-:-:S03]  /*35a90*/  IADD3.X R20, PT, PT, R5, UR77, RZ, P0, !PT ;  /* 0x0000004d05147c10 */ /* 0x004fc600087fe4ff */
[----:B------:R0:W-:Y:S01]  /*35aa0*/  STL [R1+0x4dd8], R21 ;  /* 0x004dd81501007387 */ /* 0x0001e20000100800 */
[----:B---3--:R-:W-:-:S03]  /*35ab0*/  IADD3.X R2, PT, PT, R4, UR77, RZ, P6, !PT ;  /* 0x0000004d04027c10 */ /* 0x008fc6000b7fe4ff */
        /* <DEDUP_REMOVED lines=17> */
[----:B------:R-:W-:Y:S01]  /*35bd0*/  STL [R1+0x4e24], R21 ;  /* 0x004e241501007387 */ /* 0x000fe20000100800 */
[----:B---3--:R-:W-:-:S03]  /*35be0*/  IADD3 R2, P6, PT, R11, UR48, RZ ;  /* 0x000000300b027c10 */ /* 0x008fc6000ffde0ff */
[----:B------:R-:W-:Y:S04]  /*35bf0*/  STL [R1+0x4df0], R20 ;  /* 0x004df01401007387 */ /* 0x000fe80000100800 */
[----:B------:R0:W-:Y:S04]  /*35c00*/  STL [R1+0x4e2c], R2 ;  /* 0x004e2c0201007387 */ /* 0x0001e80000100800 */
        /* <DEDUP_REMOVED lines=2041> */
[----:B0-----:R-:W-:-:S03]  /*3dba0*/  IADD3.X R2, PT, PT, R10, UR77, RZ, P5, !PT ;  /* 0x0000004d0a027c10 */ /* 0x001fc6000affe4ff */
[----:B------:R-:W-:Y:S04]  /*3dbb0*/  STL [R1+0x7e0], RZ ;  /* 0x0007e0ff01007387 */ /* 0x000fe80000100800 */
[----:B------:R-:W-:Y:S04]  /*3dbc0*/  STL [R1+0x7e4], RZ ;  /* 0x0007e4ff01007387 */ /* 0x000fe80000100800 */
[----:B------:R-:W-:Y:S04]  /*3dbd0*/  STL [R1+0x7e8], RZ ;  /* 0x0007e8ff01007387 */ /* 0x000fe80000100800 */
[----:B------:R-:W-:Y:S01]  /*3dbe0*/  STL [R1+0x7ec], RZ ;  /* 0x0007ecff01007387 */ /* 0x000fe20000100800 */
[----:B------:R-:W-:-:S03]  /*3dbf0*/  IADD3.X R21, PT, PT, R9, UR77, RZ, P4, !PT ;  /* 0x0000004d09157c10 */ /* 0x000fc6000a7fe4ff */
[----:B------:R-:W-:Y:S01]  /*3dc00*/  STL [R1+0x7c0], RZ ;  /* 0x0007c0ff01007387 */ /* 0x000fe20000100800 */
[----:B------:R-:W-:-:S03]  /*3dc10*/  IADD3.X R20, PT, PT, R8, UR77, RZ, P3, !PT ;  /* 0x0000004d08147c10 */ /* 0x000fc60009ffe4ff */
[----:B------:R-:W-:Y:S04]  /*3dc20*/  STL [R1+0x7c4], RZ ;  /* 0x0007c4ff01007387 */ /* 0x000fe80000100800 */
[----:B------:R-:W-:Y:S04]  /*3dc30*/  STL [R1+0x7c8], RZ ;  /* 0x0007c8ff01007387 */ /* 0x000fe80000100800 */
[----:B------:R-:W-:Y:S04]  /*3dc40*/  STL [R1+0x7cc], RZ ;  /* 0x0007ccff01007387 */ /* 0x000fe80000100800 */
        /* <DEDUP_REMOVED lines=10> */
[----:B------:R-:W-:-:S03]  /*3dcf0*/  USHF.R.S32.HI UR48, URZ, 0x1f, UR49 ;  /* 0x0000001fff307899 */ /* 0x000fc60008011431 */
[----:B------:R3:W-:Y:S01]  /*3dd00*/  STL [R1+0x4e28], R2 ;  /* 0x004e280201007387 */ /* 0x0007e20000100800 */
[----:B0-----:R-:W-:Y:S01]  /*3dd10*/  IADD3 R21, P6, PT, R19, UR15, RZ ;  /* 0x0000000f13157c10 */ /* 0x001fe2000ffde0ff */
[----:B------:R-:W-:Y:S01]  /*3dd20*/  ULEA.HI UR48, UR48, UR49, URZ, 0x7 ;  /* 0x0000003130307291 */ /* 0x000fe2000f8f38ff */
[----:B--2---:R-:W-:Y:S02]  /*3dd30*/  IADD3 R20, P4, PT, R17, UR15, RZ ;  /* 0x0000000f11147c10 */ /* 0x004fe4000ff9e0ff */
[----:B---3--:R-:W-:Y:S01]  /*3dd40*/  IADD3 R2, P5, PT, R18, UR15, RZ ;  /* 0x0000000f12027c10 */ /* 0x008fe2000ffbe0ff */
[----:B------:R0:W-:Y:S01]  /*3dd50*/  STL [R1+0x4e34], R21 ;  /* 0x004e341501007387 */ /* 0x0001e20000100800 */
[----:B------:R-:W-:-:S03]  /*3dd60*/  USHF.R.S32.HI UR49, URZ, 0x1f, UR15 ;  /* 0x0000001fff317899 */ /* 0x000fc6000801140f */
[----:B------:R2:W-:Y:S01]  /*3dd70*/  STL [R1+0x4e3c], R2 ;  /* 0x004e3c0201007387 */ /* 0x0005e20000100800 */
[----:B0-----:R-:W-:-:S03]  /*3dd80*/  IADD3 R21, P3, PT, R16, UR15, RZ ;  /* 0x0000000f10157c10 */ /* 0x001fc6000ff7e0ff */
[----:B------:R0:W-:Y:S01]  /*3dd90*/  STL [R1+0x4e44], R20 ;  /* 0x004e441401007387 */ /* 0x0001e20000100800 */
[----:B--2---:R-:W-:-:S03]  /*3dda0*/  IADD3 R2, P2, PT, R15, UR15, RZ ;  /* 0x0000000f0f027c10 */ /* 0x004fc6000ff5e0ff */
[----:B------:R2:W-:Y:S04]  /*3ddb0*/  STL [R1+0x4e4c], R21 ;  /* 0x004e4c1501007387 */ /* 0x0005e80000100800 */
[----:B------:R3:W-:Y:S01]  /*3ddc0*/  STL [R1+0x4e54], R2 ;  /* 0x004e540201007387 */ /* 0x0007e20000100800 */
[----:B0-----:R-:W-:Y:S02]  /*3ddd0*/  IADD3 R20, P1, PT, R14, UR15, RZ ;  /* 0x0000000f0e147c10 */ /* 0x001fe4000ff3e0ff */
[----:B--2---:R-:W-:-:S03]  /*3dde0*/  IADD3 R21, P0, PT, R13, UR15, RZ ;  /* 0x0000000f0d157c10 */ /* 0x004fc6000ff1e0ff */
[----:B------:R0:W-:Y:S01]  /*3ddf0*/  STL [R1+0x4e5c], R20 ;  /* 0x004e5c1401007387 */ /* 0x0001e20000100800 */
[----:B---3--:R-:W-:-:S03]  /*3de00*/  IADD3.X R2, PT, PT, R12, UR49, RZ, P6, !PT ;  /* 0x000000310c027c10 */ /* 0x008fc6000b7fe4ff */
[----:B------:R2:W-:Y:S04]  /*3de10*/  STL [R1+0x4e64], R21 ;  /* 0x004e641501007387 */ /* 0x0005e80000100800 */
[----:B------:R3:W-:Y:S01]  /*3de20*/  STL [R1+0x4e30], R2 ;  /* 0x004e300201007387 */ /* 0x0007e20000100800 */
[----:B0-----:R-:W-:Y:S02]  /*3de30*/  IADD3 R20, P6, PT, R11, UR15, RZ ;  /* 0x0000000f0b147c10 */ /* 0x001fe4000ffde0ff */
[----:B--2---:R-:W-:Y:S02]  /*3de40*/  IADD3.X R21, PT, PT, R9, UR49, RZ, P4, !PT ;  /* 0x0000003109157c10 */ /* 0x004fe4000a7fe4ff */
[----:B---3--:R-:W-:Y:S01]  /*3de50*/  IADD3.X R2, PT, PT, R10, UR49, RZ, P5, !PT ;  /* 0x000000310a027c10 */ /* 0x008fe2000affe4ff */
[----:B------:R0:W-:Y:S04]  /*3de60*/  STL [R1+0x4e6c], R20 ;  /* 0x004e6c1401007387 */ /* 0x0001e80000100800 */
[----:B------:R2:W-:Y:S01]  /*3de70*/  STL [R1+0x4e38], R2 ;  /* 0x004e380201007387 */ /* 0x0005e20000100800 */
[----:B0-----:R-:W-:-:S03]  /*3de80*/  IADD3.X R20, PT, PT, R8, UR49, RZ, P3, !PT ;  /* 0x0000003108147c10 */ /* 0x001fc60009ffe4ff */
        /* <DEDUP_REMOVED lines=10> */
[----:B0-----:R-:W-:Y:S01]  /*3df30*/  IADD3 R21, P6, PT, R19, UR52, RZ ;  /* 0x0000003413157c10 */ /* 0x001fe2000ffde0ff */
[----:B------:R-:W-:Y:S02]  /*3df40*/  USHF.R.S32.HI UR77, URZ, 0x1f, UR52 ;  /* 0x0000001fff4d7899 */ /* 0x000fe40008011434 */
[----:B--2---:R-:W-:Y:S02]  /*3df50*/  IADD3 R20, P4, PT, R17, UR52, RZ ;  /* 0x0000003411147c10 */ /* 0x004fe4000ff9e0ff */
[----:B---3--:R-:W-:Y:S01]  /*3df60*/  IADD3 R2, P5, PT, R18, UR52, RZ ;  /* 0x0000003412027c10 */ /* 0x008fe2000ffbe0ff */
[----:B------:R0:W-:Y:S04]  /*3df70*/  STL [R1+0x4e74], R21 ;  /* 0x004e741501007387 */ /* 0x0001e80000100800 */
        /* <DEDUP_REMOVED lines=904> */
[----:B------:R0:W-:Y:S01]  /*41800*/  STL [R1+0x556c], R2 ;  /* 0x00556c0201007387 */ /* 0x0001e20000100800 */
[----:B-1----:R-:W-:Y:S02]  /*41810*/  UIMAD UR14, UR14, 0x43, URZ ;  /* 0x000000430e0e78a4 */ /* 0x002fe4000f8e02ff */
[----:B-----5:R-:W-:Y:S02]  /*41820*/  USHF.R.S32.HI UR46, URZ, 0x1f, UR46 ;  /* 0x0000001fff2e7899 */ /* 0x020fe4000801142e */
[----:B------:R-:W-:Y:S02]  /*41830*/  USHF.R.S32.HI UR27, URZ, 0x1f, UR73 ;  /* 0x0000001fff1b7899 */ /* 0x000fe40008011449 */
[----:B------:R-:W-:-:S02]  /*41840*/  USHF.R.S32.HI UR15, URZ, 0x1f, UR75 ;  /* 0x0000001fff0f7899 */ /* 0x000fc4000801144b */
[----:B------:R-:W-:Y:S02]  /*41850*/  USHF.R.S32.HI UR24, URZ, 0x1f, UR16 ;  /* 0x0000001fff187899 */ /* 0x000fe40008011410 */
[----:B------:R-:W-:Y:S02]  /*41860*/  USHF.R.S32.HI UR71, URZ, 0x1f, UR17 ;  /* 0x0000001fff477899 */ /* 0x000fe40008011411 */
[----:B------:R-:W-:Y:S02]  /*41870*/  USHF.R.S32.HI UR25, URZ, 0x1f, UR18 ;  /* 0x0000001fff197899 */ /* 0x000fe40008011412 */
[----:B------:R-:W-:Y:S02]  /*41880*/  USHF.R.S32.HI UR60, URZ, 0x1f, UR19 ;  /* 0x0000001fff3c7899 */ /* 0x000fe40008011413 */
        /* <DEDUP_REMOVED lines=24> */
[----:B------:R-:W-:Y:S01]  /*41a10*/  USHF.R.S32.HI UR48, URZ, 0x7, UR48 ;  /* 0x00000007ff307899 */ /* 0x000fe20008011430 */
[C---:B0-----:R-:W-:Y:S02]  /*41a20*/  LOP3.LUT R2, R0.reuse, 0x20, RZ, 0x3c, !PT ;  /* 0x0000002000027812 */ /* 0x041fe400078e3cff */
[----:B------:R-:W-:-:S02]  /*41a30*/  LOP3.LUT R2, R0, 0x450, RZ, 0x3c, !PT ;  /* 0x0000045000027812 */ /* 0x000fc400078e3cff */
[----:B------:R-:W-:Y:S02]  /*41a40*/  IADD3.X R2, PT, PT, R10, UR64, RZ, P6, !PT ;  /* 0x000000400a027c10 */ /* 0x000fe4000b7fe4ff */
[----:B------:R-:W-:Y:S02]  /*41a50*/  LOP3.LUT R20, R3, 0x40, RZ, 0x3c, !PT ;  /* 0x0000004003147812 */ /* 0x000fe400078e3cff */
[C---:B------:R-:W-:Y:S01]  /*41a60*/  LOP3.LUT R3, R0.reuse, 0x410, RZ, 0x3c, !PT ;  /* 0x0000041000037812 */ /* 0x040fe200078e3cff */
[----:B------:R0:W-:Y:S01]  /*41a70*/  STL [R1+0x5538], R2 ;  /* 0x0055380201007387 */ /* 0x0001e20000100800 */
[C---:B------:R-:W-:Y:S02]  /*41a80*/  LOP3.LUT R20, R0.reuse, 0x430, RZ, 0x3c, !PT ;  /* 0x0000043000147812 */ /* 0x040fe400078e3cff */
[C---:B------:R-:W-:Y:S02]  /*41a90*/  LOP3.LUT R3, R0.reuse, 0x40, RZ, 0x3c, !PT ;  /* 0x0000004000037812 */ /* 0x040fe400078e3cff */
[----:B------:R-:W-:-:S02]  /*41aa0*/  LOP3.LUT R20, R0, 0x60, RZ, 0x3c, !PT ;  /* 0x0000006000147812 */ /* 0x000fc400078e3cff */
[----:B------:R-:W-:Y:S02]  /*41ab0*/  LOP3.LUT R3, R0, 0x470, RZ, 0x3c, !PT ;  /* 0x0000047000037812 */ /* 0x000fe400078e3cff */
[----:B------:R-:W-:Y:S02]  /*41ac0*/  IADD3 R20, P6, PT, R19, UR73, RZ ;  /* 0x0000004913147c10 */ /* 0x000fe4000ffde0ff */
[----:B------:R-:W-:Y:S02]  /*41ad0*/  IADD3.X R3, PT, PT, R9, UR64, RZ, P5, !PT ;  /* 0x0000004009037c10 */ /* 0x000fe4000affe4ff */
[----:B0-----:R-:W-:Y:S01]  /*41ae0*/  IADD3 R2, P5, PT, R18, UR73, RZ ;  /* 0x0000004912027c10 */ /* 0x001fe2000ffbe0ff */
[----:B------:R0:W-:Y:S04]  /*41af0*/  STL [R1+0x5574], R20 ;  /* 0x0055741401007387 */ /* 0x0001e80000100800 */
[----:B------:R1:W-:Y:S04]  /*41b00*/  STL [R1+0x5540], R3 ;  /* 0x0055400301007387 */ /* 0x0003e80000100800 */
[----:B------:R2:W-:Y:S01]  /*41b10*/  STL [R1+0x557c], R2 ;  /* 0x00557c0201007387 */ /* 0x0005e20000100800 */
[----:B0-----:R-:W-:-:S02]  /*41b20*/  IADD3.X R20, PT, PT, R8, UR64, RZ, P4, !PT ;  /* 0x0000004008147c10 */ /* 0x001fc4000a7fe4ff */
[----:B-1----:R-:W-:-:S03]  /*41b30*/  IADD3 R3, P4, PT, R17, UR73, RZ ;  /* 0x0000004911037c10 */ /* 0x002fc6000ff9e0ff */
[----:B------:R0:W-:Y:S01]  /*41b40*/  STL [R1+0x5548], R20 ;  /* 0x0055481401007387 */ /* 0x0001e20000100800 */
[----:B--2---:R-:W-:-:S03]  /*41b50*/  IADD3.X R2, PT, PT, R7, UR64, RZ, P3, !PT ;  /* 0x0000004007027c10 */ /* 0x004fc60009ffe4ff */
[----:B------:R1:W-:Y:S04]  /*41b60*/  STL [R1+0x5584], R3 ;  /* 0x0055840301007387 */ /* 0x0003e80000100800 */
[----:B------:R2:W-:Y:S01]  /*41b70*/  STL [R1+0x5550], R2 ;  /* 0x0055500201007387 */ /* 0x0005e20000100800 */
[----:B0-----:R-:W-:Y:S02]  /*41b80*/  IADD3 R20, P3, PT, R16, UR73, RZ ;  /* 0x0000004910147c10 */ /* 0x001fe4000ff7e0ff */
[----:B-1----:R-:W-:-:S03]  /*41b90*/  IADD3.X R3, PT, PT, R6, UR64, RZ, P2, !PT ;  /* 0x0000004006037c10 */ /* 0x002fc600097fe4ff */
[----:B------:R0:W-:Y:S01]  /*41ba0*/  STL [R1+0x558c], R20 ;  /* 0x00558c1401007387 */ /* 0x0001e20000100800 */
[----:B--2---:R-:W-:-:S03]  /*41bb0*/  IADD3 R2, P2, PT, R15, UR73, RZ ;  /* 0x000000490f027c10 */ /* 0x004fc6000ff5e0ff */
[----:B------:R1:W-:Y:S04]  /*41bc0*/  STL [R1+0x5558], R3 ;  /* 0x0055580301007387 */ /* 0x0003e80000100800 */
[----:B------:R2:W-:Y:S01]  /*41bd0*/  STL [R1+0x5594], R2 ;  /* 0x0055940201007387 */ /* 0x0005e20000100800 */
[----:B0-----:R-:W-:Y:S02]  /*41be0*/  IADD3.X R20, PT, PT, R5, UR64, RZ, P1, !PT ;  /* 0x0000004005147c10 */ /* 0x001fe40008ffe4ff */
        /* <DEDUP_REMOVED lines=876> */
[----:B----4-:R-:W-:-:S03]  /*452b0*/  IADD3 R3, P6, PT, R19, UR47, RZ ;  /* 0x0000002f13037c10 */ /* 0x010fc6000ffde0ff */
[----:B------:R0:W-:Y:S01]  /*452c0*/  STL [R1+0x5c38], R20 ;  /* 0x005c381401007387 */ /* 0x0001e20000100800 */
[----:B-1----:R-:W-:-:S03]  /*452d0*/  IADD3.X R2, PT, PT, R9, UR26, RZ, P5, !PT ;  /* 0x0000001a09027c10 */ /* 0x002fc6000affe4ff */
        /* <DEDUP_REMOVED lines=28> */
[----:B------:R-:W-:Y:S01]  /*454a0*/  STL [R1+0x5cac], R20 ;  /* 0x005cac1401007387 */ /* 0x000fe20000100800 */
[----:B--2---:R-:W-:-:S03]  /*454b0*/  IADD3 R2, P5, PT, R19, UR14, RZ ;  /* 0x0000000e13027c10 */ /* 0x004fc6000ffbe0ff */
[----:B------:R0:W-:Y:S01]  /*454c0*/  STL [R1+0x5c78], R3 ;  /* 0x005c780301007387 */ /* 0x0001e20000100800 */
[----:B------:R-:W-:Y:S02]  /*454d0*/  IADD3.X R19, PT, PT, R9, UR46, RZ, P4, !PT ;  /* 0x0000002e09137c10 */ /* 0x000fe4000a7fe4ff */
[----:B------:R-:W-:Y:S01]  /*454e0*/  IADD3.X R12, PT, PT, R12, UR77, RZ, P5, !PT ;  /* 0x0000004d0c0c7c10 */ /* 0x000fe2000affe4ff */
[----:B------:R1:W-:Y:S04]  /*454f0*/  STL [R1+0x4c0c], R2 ;  /* 0x004c0c0201007387 */ /* 0x0003e80000100800 */
[----:B------:R-:W-:Y:S01]  /*45500*/  STL [R1+0x5c80], R19 ;  /* 0x005c801301007387 */ /* 0x000fe20000100800 */
[----:B0-----:R-:W-:Y:S02]  /*45510*/  IADD3 R3, P4, PT, R18, UR14, RZ ;  /* 0x0000000e12037c10 */ /* 0x001fe4000ff9e0ff */
[----:B-1----:R-:W-:-:S03]  /*45520*/  IADD3.X R2, PT, PT, R8, UR46, RZ, P3, !PT ;  /* 0x0000002e08027c10 */ /* 0x002fc60009ffe4ff */
[----:B------:R0:W-:Y:S01]  /*45530*/  STL [R1+0x4c14], R3 ;  /* 0x004c140301007387 */ /* 0x0001e20000100800 */
[----:B------:R-:W-:-:S03]  /*45540*/  IADD3 R17, P3, PT, R17, UR14, RZ ;  /* 0x0000000e11117c10 */ /* 0x000fc6000ff7e0ff */
[----:B------:R1:W-:Y:S01]  /*45550*/  STL [R1+0x5c88], R2 ;  /* 0x005c880201007387 */ /* 0x0003e20000100800 */
[----:B------:R-:W-:-:S03]  /*45560*/  IADD3.X R9, PT, PT, R9, UR77, RZ, P3, !PT ;  /* 0x0000004d09097c10 */ /* 0x000fc60009ffe4ff */
[----:B------:R-:W-:Y:S01]  /*45570*/  STL [R1+0x4c1c], R17 ;  /* 0x004c1c1101007387 */ /* 0x000fe20000100800 */
[----:B0-----:R-:W-:Y:S02]  /*45580*/  IADD3.X R3, PT, PT, R7, UR46, RZ, P2, !PT ;  /* 0x0000002e07037c10 */ /* 0x001fe400097fe4ff */
[----:B-1----:R-:W-:-:S03]  /*45590*/  IADD3 R2, P2, PT, R16, UR14, RZ ;  /* 0x0000000e10027c10 */ /* 0x002fc6000ff5e0ff */
[----:B------:R0:W-:Y:S01]  /*455a0*/  STL [R1+0x5c90], R3 ;  /* 0x005c900301007387 */ /* 0x0001e20000100800 */
[----:B------:R-:W-:-:S03]  /*455b0*/  IADD3.X R16, PT, PT, R6, UR46, RZ, P1, !PT ;  /* 0x0000002e06107c10 */ /* 0x000fc60008ffe4ff */
        /* <DEDUP_REMOVED lines=11> */
[----:B------:R0:W-:Y:S04]  /*45670*/  STL [R1+0x5ca8], R3 ;  /* 0x005ca80301007387 */ /* 0x0001e80000100800 */
[----:B------:R1:W-:Y:S04]  /*45680*/  STL [R1+0x5cbc], R2 ;  /* 0x005cbc0201007387 */ /* 0x0003e80000100800 */
[----:B------:R-:W-:Y:S01]  /*45690*/  STL [R1+0x4c08], R12 ;  /* 0x004c080c01007387 */ /* 0x000fe20000100800 */
[----:B0-----:R-:W-:Y:S02]  /*456a0*/  IADD3 R3, P5, PT, R11, UR14, RZ ;  /* 0x0000000e0b037c10 */ /* 0x001fe4000ffbe0ff */
[----:B-1----:R-:W-:-:S03]  /*456b0*/  IADD3.X R2, PT, PT, R10, UR77, RZ, P4, !PT ;  /* 0x0000004d0a027c10 */ /* 0x002fc6000a7fe4ff */
[----:B------:R0:W-:Y:S04]  /*456c0*/  STL [R1+0x5cc4], R3 ;  /* 0x005cc40301007387 */ /* 0x0001e80000100800 */
[----:B------:R1:W-:Y:S04]  /*456d0*/  STL [R1+0x4c10], R2 ;  /* 0x004c100201007387 */ /* 0x0003e80000100800 */
[----:B------:R-:W-:Y:S01]  /*456e0*/  STL [R1+0x4c18], R9 ;  /* 0x004c180901007387 */ /* 0x000fe20000100800 */
[----:B0-----:R-:W-:Y:S02]  /*456f0*/  IADD3.X R3, PT, PT, R8, UR77, RZ, P2, !PT ;  /* 0x0000004d08037c10 */ /* 0x001fe400097fe4ff */
[----:B-1----:R-:W-:-:S03]  /*45700*/  IADD3.X R2, PT, PT, R7, UR77, RZ, P1, !PT ;  /* 0x0000004d07027c10 */ /* 0x002fc60008ffe4ff */
[----:B------:R0:W-:Y:S04]  /*45710*/  STL [R1+0x4c20], R3 ;  /* 0x004c200301007387 */ /* 0x0001e80000100800 */
[----:B------:R1:W-:Y:S04]  /*45720*/  STL [R1+0x4c28], R2 ;  /* 0x004c280201007387 */ /* 0x0003e80000100800 */
[----:B------:R2:W-:Y:S01]  /*45730*/  STL [R1+0x5cb0], R6 ;  /* 0x005cb00601007387 */ /* 0x0005e20000100800 */
[----:B0-----:R-:W-:Y:S02]  /*45740*/  IADD3.X R3, PT, PT, R5, UR77, RZ, P6, !PT ;  /* 0x0000004d05037c10 */ /* 0x001fe4000b7fe4ff */
[----:B-1----:R-:W-:-:S05]  /*45750*/  IADD3.X R2, PT, PT, R4, UR77, RZ, P5, !PT ;  /* 0x0000004d04027c10 */ /* 0x002fca000affe4ff */
[----:B------:R2:W-:Y:S04]  /*45760*/  STL [R1+0x5cc0], R2 ;  /* 0x005cc00201007387 */ /* 0x0005e80000100800 */
[----:B------:R2:W-:Y:S02]  /*45770*/  STL [R1+0x5cb8], R3 ;  /* 0x005cb80301007387 */ /* 0x0005e40000100800 */
.L_x_1:
[----:B------:R-:W3:Y:S01]  /*45780*/  LDL R5, [R1+0x39c4] ;  /* 0x0039c40001057983 */ /* 0x000ee20000100800 */
[----:B--2---:R-:W0:Y:S03]  /*45790*/  LDC R2, c[0x0][0x3a0] ;  /* 0x0000e800ff027b82 */ /* 0x004e260000000800 */
[----:B---3--:R1:W-:Y:S04]  /*457a0*/  STL [R1+0x85c8], R5 ;  /* 0x0085c80501007387 */ /* 0x0083e80000100800 */
[----:B------:R-:W2:Y:S04]  /*457b0*/  LDL R4, [R1+0x39cc] ;  /* 0x0039cc0001047983 */ /* 0x000ea80000100800 */
[----:B-1----:R-:W0:Y:S04]  /*457c0*/  LDL R5, [R1+0x3aa0] ;  /* 0x003aa00001057983 */ /* 0x002e280000100800 */
[----:B------:R-:W-:Y:S04]  /*457d0*/  STL [R1+0x7690], R29 ;  /* 0x0076901d01007387 */ /* 0x000fe80000100800 */
        /* <DEDUP_REMOVED lines=974> */
[----:B------:R1:W-:Y:S04]  /*494c0*/  STL [R1+0x85c4], R27 ;  /* 0x0085c41b01007387 */ /* 0x0003e80000100800 */
        /* <DEDUP_REMOVED lines=18> */
[----:B------:R-:W-:Y:S01]  /*495f0*/  STL [R1+0x763c], R8 ;  /* 0x00763c0801007387 */ /* 0x000fe20000100800 */
[----:B0-----:R-:W-:-:S03]  /*49600*/  IMAD R2, R5, -0x80, R2 ;  /* 0xffffff8005027824 */ /* 0x001fc600078e0202 */
[----:B------:R-:W-:Y:S04]  /*49610*/  STL [R1+0x7638], R7 ;  /* 0x0076380701007387 */ /* 0x000fe80000100800 */
[----:B------:R-:W-:Y:S04]  /*49620*/  STL [R1+0x7634], R6 ;  /* 0x0076340601007387 */ /* 0x000fe80000100800 */
[----:B------:R-:W-:Y:S04]  /*49630*/  STL [R1+0x7630], R3 ;  /* 0x0076300301007387 */ /* 0x000fe80000100800 */
[----:B-----5:R-:W-:Y:S04]  /*49640*/  STL [R1+0x74bc], R0 ;  /* 0x0074bc0001007387 */ /* 0x020fe80000100800 */
[----:B------:R-:W2:Y:S01]  /*49650*/  LDL.LU R5, [R1+0x85c8] ;  /* 0x0085c80001057983 */ /* 0x000ea20000300800 */
[----:B------:R-:W-:-:S02]  /*49660*/  ISETP.GT.AND P0, PT, R2, RZ, PT ;  /* 0x000000ff0200720c */ /* 0x000fc40003f04270 */
[----:B-1----:R-:W-:-:S11]  /*49670*/  PRMT R27, RZ, 0x7610, R27 ;  /* 0x00007610ff1b7816 */ /* 0x002fd6000000001b */
[----:B--2---:R-:W2:Y:S04]  /*49680*/  @P0 LDG.E.U8 R27, desc[UR4][R4.64] ;  /* 0x00000004041b0981 */ /* 0x004ea8000c1e1100 */
[----:B--2---:R0:W-:Y:S04]  /*49690*/  STL [R1+0x1128], R27 ;  /* 0x0011281b01007387 */ /* 0x0041e80000100800 */
[----:B0-----:R-:W2:Y:S04]  /*496a0*/  LDL.LU R27, [R1+0x85c4] ;  /* 0x0085c400011b7983 */ /* 0x001ea80000300800 */
[----:B------:R-:W3:Y:S04]  /*496b0*/  LDL R4, [R1+0x39bc] ;  /* 0x0039bc0001047983 */ /* 0x000ee80000100800 */
[----:B------:R-:W3:Y:S01]  /*496c0*/  LDL R5, [R1+0x39d0] ;  /* 0x0039d00001057983 */ /* 0x000ee20000100800 */
[----:B------:R-:W-:-:S02]  /*496d0*/  PRMT R29, RZ, 0x7610, R29 ;  /* 0x00007610ff1d7816 */ /* 0x000fc4000000001d */
[----:B---3--:R-:W-:-:S04]  /*496e0*/  @P0 LOP3.LUT R5, R5, R4, RZ, 0x3c, !PT ;  /* 0x0000000405050212 */ /* 0x008fc800078e3cff */
[----:B------:R-:W-:-:S04]  /*496f0*/  @P0 LOP3.LUT R4, R5, R4, RZ, 0x3c, !PT ;  /* 0x0000000405040212 */ /* 0x000fc800078e3cff */
[----:B------:R-:W-:-:S05]  /*49700*/  @P0 LOP3.LUT R5, R5, R4, RZ, 0x3c, !PT ;  /* 0x0000000405050212 */ /* 0x000fca00078e3cff */
[----:B------:R-:W3:Y:S04]  /*49710*/  @P0 LDG.E.U8 R29, desc[UR4][R4.64] ;  /* 0x00000004041d0981 */ /* 0x000ee8000c1e1100 */
[----:B---3--:R0:W-:Y:S04]  /*49720*/  STL [R1+0x1124], R29 ;  /* 0x0011241d01007387 */ /* 0x0081e80000100800 */
[----:B0-----:R-:W3:Y:S04]  /*49730*/  LDL.LU R29, [R1+0x85c0] ;  /* 0x0085c000011d7983 */ /* 0x001ee80000300800 */
[----:B------:R-:W4:Y:S04]  /*49740*/  LDL R4, [R1+0x39b8] ;  /* 0x0039b80001047983 */ /* 0x000f280000100800 */
[----:B------:R-:W4:Y:S01]  /*49750*/  LDL R5, [R1+0x39d4] ;  /* 0x0039d40001057983 */ /* 0x000f220000100800 */
[----:B------:R-:W-:-:S02]  /*49760*/  PRMT R28, RZ, 0x7610, R28 ;  /* 0x00007610ff1c7816 */ /* 0x000fc4000000001c */
[----:B----4-:R-:W-:-:S04]  /*49770*/  @P0 LOP3.LUT R5, R5, R4, RZ, 0x3c, !PT ;  /* 0x0000000405050212 */ /* 0x010fc800078e3cff */
[----:B------:R-:W-:-:S04]  /*49780*/  @P0 LOP3.LUT R4, R5, R4, RZ, 0x3c, !PT ;  /* 0x0000000405040212 */ /* 0x000fc800078e3cff */
[----:B------:R-:W-:-:S05]  /*49790*/  @P0 LOP3.LUT R5, R5, R4, RZ, 0x3c, !PT ;  /* 0x0000000405050212 */ /* 0x000fca00078e3cff */
[----:B------:R-:W4:Y:S04]  /*497a0*/  @P0 LDG.E.U8 R28, desc[UR4][R4.64] ;  /* 0x00000004041c0981 */ /* 0x000f28000c1e1100 */
[----:B----4-:R0:W-:Y:S04]  /*497b0*/  STL [R1+0x1120], R28 ;  /* 0x0011201c01007387 */ /* 0x0101e80000100800 */
[----:B0-----:R-:W4:Y:S04]  /*497c0*/  LDL.LU R28, [R1+0x85bc] ;  /* 0x0085bc00011c7983 */ /* 0x001f280000300800 */
[----:B------:R-:W2:Y:S04]  /*497d0*/  LDL R4, [R1+0x39b4] ;  /* 0x0039b40001047983 */ /* 0x000ea80000100800 */
[----:B------:R-:W2:Y:S01]  /*497e0*/  LDL R5, [R1+0x39d8] ;  /* 0x0039d80001057983 */ /* 0x000ea20000100800 */
[----:B---3--:R-:W-:-:S02]  /*497f0*/  PRMT R29, RZ, 0x7610, R29 ;  /* 0x00007610ff1d7816 */ /* 0x008fc4000000001d */
[----:B--2---:R-:W-:-:S04]  /*49800*/  @P0 LOP3.LUT R5, R5, R4, RZ, 0x3c, !PT ;  /* 0x0000000405050212 */ /* 0x004fc800078e3cff */
[----:B------:R-:W-:-:S04]  /*49810*/  @P0 LOP3.LUT R4, R5, R4, RZ, 0x3c, !PT ;  /* 0x0000000405040212 */ /* 0x000fc800078e3cff */
[----:B------:R-:W-:-:S05]  /*49820*/  @P0 LOP3.LUT R5, R5, R4, RZ, 0x3c, !PT ;  /* 0x0000000405050212 */ /* 0x000fca00078e3cff */
[----:B------:R-:W2:Y:S04]  /*49830*/  @P0 LDG.E.U8 R29, desc[UR4][R4.64] ;  /* 0x00000004041d0981 */ /* 0x000ea8000c1e1100 */
[----:B--2---:R0:W-:Y:S04]  /*49840*/  STL [R1+0x111c], R29 ;  /* 0x00111c1d01007387 */ /* 0x0041e80000100800 */
[----:B0-----:R-:W2:Y:S04]  /*49850*/  LDL.LU R29, [R1+0x85b8] ;  /* 0x0085b800011d7983 */ /* 0x001ea80000300800 */
[----:B------:R-:W3:Y:S04]  /*49860*/  LDL R4, [R1+0x39b0] ;  /* 0x0039b00001047983 */ /* 0x000ee80000100800 */
[----:B------:R-:W3:Y:S01]  /*49870*/  LDL R5, [R1+0x39dc] ;  /* 0x0039dc0001057983 */ /* 0x000ee20000100800 */
[----:B----4-:R-:W-:-:S02]  /*49880*/  PRMT R28, RZ, 0x7610, R28 ;  /* 0x00007610ff1c7816 */ /* 0x010fc4000000001c */
        /* <DEDUP_REMOVED lines=8> */
[----:B--2---:R-:W-:-:S02]  /*49910*/  PRMT R29, RZ, 0x7610, R29 ;  /* 0x00007610ff1d7816 */ /* 0x004fc4000000001d */
[----:B----4-:R-:W-:-:S04]  /*49920*/  @P0 LOP3.LUT R5, R5, R4, RZ, 0x3c, !PT ;  /* 0x0000000405050212 */ /* 0x010fc800078e3cff */
[----:B------:R-:W-:-:S04]  /*49930*/  @P0 LOP3.LUT R4, R5, R4, RZ, 0x3c, !PT ;  /* 0x0000000405040212 */ /* 0x000fc800078e3cff */
[----:B------:R-:W-:-:S05]  /*49940*/  @P0 LOP3.LUT R5, R5, R4, RZ, 0x3c, !PT ;  /* 0x0000000405050212 */ /* 0x000fca00078e3cff */
[----:B------:R-:W2:Y:S04]  /*49950*/  @P0 LDG.E.U8 R29, desc[UR4][R4.64] ;  /* 0x00000004041d0981 */ /* 0x000ea8000c1e1100 */
[----:B--2---:R0:W-:Y:S04]  /*49960*/  STL [R1+0x1114], R29 ;  /* 0x0011141d01007387 */ /* 0x0041e80000100800 */
[----:B0-----:R-:W2:Y:S04]  /*49970*/  LDL.LU R29, [R1+0x85b0] ;  /* 0x0085b000011d7983 */ /* 0x001ea80000300800 */
[----:B------:R-:W4:Y:S04]  /*49980*/  LDL R4, [R1+0x39a8] ;  /* 0x0039a80001047983 */ /* 0x000f280000100800 */
[----:B------:R-:W4:Y:S01]  /*49990*/  LDL R5, [R1+0x39c8] ;  /* 0x0039c80001057983 */ /* 0x000f220000100800 */
[----:B---3--:R-:W-:-:S02]  /*499a0*/  PRMT R28, RZ, 0x7610, R28 ;  /* 0x00007610ff1c7816 */ /* 0x008fc4000000001c */
[----:B----4-:R-:W-:-:S04]  /*499b0*/  @P0 LOP3.LUT R5, R5, R4, RZ, 0x3c, !PT ;  /* 0x0000000405050212 */ /* 0x010fc800078e3cff */
        /* <DEDUP_REMOVED lines=11> */
[----:B------:R-:W2:Y:S01]  /*49a70*/  @P0 LDG.E.U8 R29, desc[UR4][R4.64] ;  /* 0x00000004041d0981 */ /* 0x000ea2000c1e1100 */
[----:B------:R-:W-:-:S03]  /*49a80*/  ISETP.GT.AND P1, PT, R2, 0x1, PT ;  /* 0x000000010200780c */ /* 0x000fc60003f24270 */
        /* <DEDUP_REMOVED lines=8831> */
[----:B------:R-:W4:Y:S01]  /*6c280*/  @P1 LDG.E.U8 R27, desc[UR4][R4.64] ;  /* 0x00000004041b1981 */ /* 0x000f22000c1e1100 */
[----:B------:R-:W-:-:S03]  /*6c290*/  ISETP.GT.AND P0, PT, R2, 0x7a, PT ;  /* 0x0000007a0200780c */ /* 0x000fc60003f04270 */
[----:B----4-:R0:W-:Y:S04]  /*6c2a0*/  STL [R1+0x5c], R27 ;  /* 0x00005c1b01007387 */ /* 0x0101e80000100800 */
[----:B0-----:R-:W4:Y:S04]  /*6c2b0*/  LDL.LU R27, [R1+0x7688] ;  /* 0x00768800011b7983 */ /* 0x001f280000300800 */
[----:B------:R-:W2:Y:S04]  /*6c2c0*/  LDL R4, [R1+0x3e80] ;  /* 0x003e800001047983 */ /* 0x000ea80000100800 */
[----:B------:R-:W2:Y:S01]  /*6c2d0*/  LDL R5, [R1+0x3e84] ;  /* 0x003e840001057983 */ /* 0x000ea20000100800 */
[----:B------:R-:W-:-:S02]  /*6c2e0*/  PRMT R26, RZ, 0x7610, R26 ;  /* 0x00007610ff1a7816 */ /* 0x000fc4000000001a */
[----:B--2---:R-:W-:-:S04]  /*6c2f0*/  @P0 LOP3.LUT R5, R5, R4, RZ, 0x3c, !PT ;  /* 0x0000000405050212 */ /* 0x004fc800078e3cff */
[----:B------:R-:W-:-:S04]  /*6c300*/  @P0 LOP3.LUT R4, R5, R4, RZ, 0x3c, !PT ;  /* 0x0000000405040212 */ /* 0x000fc800078e3cff */
[----:B------:R-:W-:-:S05]  /*6c310*/  @P0 LOP3.LUT R5, R5, R4, RZ, 0x3c, !PT ;  /* 0x0000000405050212 */ /* 0x000fca00078e3cff */
[----:B------:R-:W2:Y:S04]  /*6c320*/  @P0 LDG.E.U8 R26, desc[UR4][R4.64] ;  /* 0x00000004041a0981 */ /* 0x000ea8000c1e1100 */
[----:B--2---:R0:W-:Y:S04]  /*6c330*/  STL [R1+0x58], R26 ;  /* 0x0000581a01007387 */ /* 0x0041e80000100800 */
[----:B0-----:R-:W2:Y:S04]  /*6c340*/  LDL.LU R26, [R1+0x7684] ;  /* 0x00768400011a7983 */ /* 0x001ea80000300800 */
        /* <DEDUP_REMOVED lines=60> */
[----:B------:R-:W2:Y:S01]  /*6c710*/  @P0 LDG.E.U8 R19, desc[UR4][R4.64] ;  /* 0x0000000404130981 */ /* 0x000ea2000c1e1100 */
[----:B------:R-:W-:-:S03]  /*6c720*/  ISETP.GT.AND P1, PT, R2, 0x7b, PT ;  /* 0x0000007b0200780c */ /* 0x000fc60003f24270 */
        /* <DEDUP_REMOVED lines=117> */
[----:B------:R0:W2:Y:S04]  /*6ce80*/  @P0 LDG.E.U8 R0, desc[UR4][R4.64] ;  /* 0x0000000404000981 */ /* 0x0000a8000c1e1100 */
[----:B------:R-:W0:Y:S04]  /*6ce90*/  LDL R4, [R1+0x3dd8] ;  /* 0x003dd80001047983 */ /* 0x000e280000100800 */
[----:B------:R-:W0:Y:S01]  /*6cea0*/  LDL R5, [R1+0x3ddc] ;  /* 0x003ddc0001057983 */ /* 0x000e220000100800 */
[----:B------:R-:W-:Y:S02]  /*6ceb0*/  PRMT R6, RZ, 0x7610, R6 ;  /* 0x00007610ff067816 */ /* 0x000fe40000000006 */
[----:B0-----:R-:W-:-:S04]  /*6cec0*/  @P0 LOP3.LUT R5, R5, R4, RZ, 0x3c, !PT ;  /* 0x0000000405050212 */ /* 0x001fc800078e3cff */
[----:B------:R-:W-:-:S04]  /*6ced0*/  @P0 LOP3.LUT R4, R5, R4, RZ, 0x3c, !PT ;  /* 0x0000000405040212 */ /* 0x000fc800078e3cff */
[----:B------:R-:W-:-:S05]  /*6cee0*/  @P0 LOP3.LUT R5, R5, R4, RZ, 0x3c, !PT ;  /* 0x0000000405050212 */ /* 0x000fca00078e3cff */
[----:B------:R-:W3:Y:S04]  /*6cef0*/  @P0 LDG.E.U8 R6, desc[UR4][R4.64] ;  /* 0x0000000404060981 */ /* 0x000ee8000c1e1100 */
[----:B--2---:R0:W-:Y:S04]  /*6cf00*/  STL [R1+0x8], R0 ;  /* 0x0000080001007387 */ /* 0x0041e80000100800 */
[----:B0-----:R-:W2:Y:S04]  /*6cf10*/  LDL R0, [R1+0x3dbc] ;  /* 0x003dbc0001007983 */ /* 0x001ea80000100800 */
[----:B---3--:R0:W-:Y:S04]  /*6cf20*/  STL [R1+0x4], R6 ;  /* 0x0000040601007387 */ /* 0x0081e80000100800 */
[----:B0-----:R-:W3:Y:S04]  /*6cf30*/  LDL.LU R6, [R1+0x7634] ;  /* 0x0076340001067983 */ /* 0x001ee80000300800 */
[----:B------:R-:W2:Y:S04]  /*6cf40*/  LDL R4, [R1+0x3dd0] ;  /* 0x003dd00001047983 */ /* 0x000ea80000100800 */
[----:B------:R-:W2:Y:S01]  /*6cf50*/  LDL R5, [R1+0x3dd4] ;  /* 0x003dd40001057983 */ /* 0x000ea20000100800 */
[----:B------:R-:W-:-:S02]  /*6cf60*/  PRMT R3, RZ, 0x7610, R3 ;  /* 0x00007610ff037816 */ /* 0x000fc40000000003 */
[----:B--2---:R-:W-:-:S04]  /*6cf70*/  @P0 LOP3.LUT R5, R5, R4, RZ, 0x3c, !PT ;  /* 0x0000000405050212 */ /* 0x004fc800078e3cff */
[----:B------:R-:W-:-:S04]  /*6cf80*/  @P0 LOP3.LUT R4, R5, R4, RZ, 0x3c, !PT ;  /* 0x0000000405040212 */ /* 0x000fc800078e3cff */
[----:B------:R-:W-:-:S05]  /*6cf90*/  @P0 LOP3.LUT R5, R5, R4, RZ, 0x3c, !PT ;  /* 0x0000000405050212 */ /* 0x000fca00078e3cff */
[----:B------:R-:W2:Y:S04]  /*6cfa0*/  @P0 LDG.E.U8 R3, desc[UR4][R4.64] ;  /* 0x0000000404030981 */ /* 0x000ea8000c1e1100 */
[----:B--2---:R0:W-:Y:S04]  /*6cfb0*/  STL [R1], R3 ;  /* 0x0000000301007387 */ /* 0x0041e80000100800 */
        /* <DEDUP_REMOVED lines=10> */
[----:B------:R-:W-:Y:S02]  /*6d060*/  ISETP.GT.AND P1, PT, R2, 0x7d, PT ;  /* 0x0000007d0200780c */ /* 0x000fe40003f24270 */
[----:B------:R-:W-:-:S11]  /*6d070*/  PRMT R28, RZ, 0x7610, R28 ;  /* 0x00007610ff1c7816 */ /* 0x000fd6000000001c */
[----:B0-----:R-:W-:-:S04]  /*6d080*/  @P1 LOP3.LUT R5, R5, R4, RZ, 0x3c, !PT ;  /* 0x0000000405051212 */ /* 0x001fc800078e3cff */
[----:B------:R-:W-:-:S04]  /*6d090*/  @P1 LOP3.LUT R4, R5, R4, RZ, 0x3c, !PT ;  /* 0x0000000405041212 */ /* 0x000fc800078e3cff */
[----:B------:R-:W-:Y:S01]  /*6d0a0*/  @P1 LOP3.LUT R5, R5, R4, RZ, 0x3c, !PT ;  /* 0x0000000405051212 */ /* 0x000fe200078e3cff */
[----:B--2---:R0:W-:Y:S04]  /*6d0b0*/  STL [R1+0x75d4], R29 ;  /* 0x0075d41d01007387 */ /* 0x0041e80000100800 */
[----:B------:R1:W2:Y:S01]  /*6d0c0*/  @P1 LDG.E.U8 R28, desc[UR4][R4.64] ;  /* 0x00000004041c1981 */ /* 0x0002a2000c1e1100 */
[----:B----4-:R-:W-:-:S03]  /*6d0d0*/  PRMT R27, RZ, 0x7610, R27 ;  /* 0x00007610ff1b7816 */ /* 0x010fc6000000001b */
[----:B0-----:R-:W4:Y:S04]  /*6d0e0*/  LDL R29, [R1+0x3db4] ;  /* 0x003db400011d7983 */ /* 0x001f280000100800 */
[----:B------:R-:W3:Y:S01]  /*6d0f0*/  LDL R5, [R1+0x3db8] ;  /* 0x003db80001057983 */ /* 0x000ee20000100800 */
[----:B-1----:R-:W-:-:S03]  /*6d100*/  @P1 IMAD.MOV.U32 R4, RZ, RZ, R0 ;  /* 0x000000ffff041224 */ /* 0x002fc600078e0000 */
[----:B--2---:R0:W-:Y:S01]  /*6d110*/  STL [R1+0x7590], R28 ;  /* 0x0075901c01007387 */ /* 0x0041e20000100800 */
[----:B------:R-:W-:-:S03]  /*6d120*/  PRMT R26, RZ, 0x7610, R26 ;  /* 0x00007610ff1a7816 */ /* 0x000fc6000000001a */
[----:B------:R-:W2:Y:S04]  /*6d130*/  LDL R0, [R1+0x3da4] ;  /* 0x003da40001007983 */ /* 0x000ea80000100800 */
[----:B0-----:R-:W2:Y:S04]  /*6d140*/  LDL R28, [R1+0x3db0] ;  /* 0x003db000011c7983 */ /* 0x001ea80000100800 */
[----:B---3--:R4:W3:Y:S02]  /*6d150*/  @P1 LDG.E.U8 R27, desc[UR4][R4.64] ;  /* 0x00000004041b1981 */ /* 0x0088e4000c1e1100 */
[----:B----4-:R-:W-:-:S02]  /*6d160*/  @P1 IMAD.MOV.U32 R4, RZ, RZ, R29 ;  /* 0x000000ffff041224 */ /* 0x010fc400078e001d */
[----:B--2---:R-:W-:Y:S01]  /*6d170*/  @P1 IMAD.MOV.U32 R5, RZ, RZ, R28 ;  /* 0x000000ffff051224 */ /* 0x004fe200078e001c */
[----:B---3--:R0:W-:Y:S01]  /*6d180*/  STL [R1+0x7594], R27 ;  /* 0x0075941b01007387 */ /* 0x0081e20000100800 */
[----:B------:R-:W-:-:S03]  /*6d190*/  PRMT R25, RZ, 0x7610, R25 ;  /* 0x00007610ff197816 */ /* 0x000fc60000000019 */
[----:B------:R-:W2:Y:S04]  /*6d1a0*/  LDL R29, [R1+0x3d98] ;  /* 0x003d9800011d7983 */ /* 0x000ea80000100800 */
[----:B------:R-:W3:Y:S04]  /*6d1b0*/  LDL R28, [R1+0x3d9c] ;  /* 0x003d9c00011c7983 */ /* 0x000ee80000100800 */
[----:B------:R-:W4:Y:S04]  /*6d1c0*/  @P1 LDG.E.U8 R26, desc[UR4][R4.64] ;  /* 0x00000004041a1981 */ /* 0x000f28000c1e1100 */
[----:B0-----:R-:W2:Y:S04]  /*6d1d0*/  LDL R27, [R1+0x3dac] ;  /* 0x003dac00011b7983 */ /* 0x001ea80000100800 */
[----:B------:R-:W3:Y:S04]  /*6d1e0*/  LDL R5, [R1+0x3da8] ;  /* 0x003da80001057983 */ /* 0x000ee80000100800 */
[----:B----4-:R0:W-:Y:S01]  /*6d1f0*/  STL [R1+0x7598], R26 ;  /* 0x0075981a01007387 */ /* 0x0101e20000100800 */
[----:B--2---:R-:W-:Y:S01]  /*6d200*/  @P1 IMAD.MOV.U32 R4, RZ, RZ, R27 ;  /* 0x000000ffff041224 */ /* 0x004fe200078e001b */
[----:B------:R-:W-:-:S02]  /*6d210*/  PRMT R24, RZ, 0x7610, R24 ;  /* 0x00007610ff187816 */ /* 0x000fc40000000018 */
[----:B------:R-:W-:Y:S01]  /*6d220*/  PRMT R23, RZ, 0x7610, R23 ;  /* 0x00007610ff177816 */ /* 0x000fe20000000017 */
[----:B------:R-:W2:Y:S04]  /*6d230*/  LDL R27, [R1+0x3d90] ;  /* 0x003d9000011b7983 */ /* 0x000ea80000100800 */
[----:B---3--:R1:W3:Y:S04]  /*6d240*/  @P1 LDG.E.U8 R25, desc[UR4][R4.64] ;  /* 0x0000000404191981 */ /* 0x0082e8000c1e1100 */
[----:B0-----:R-:W4:Y:S04]  /*6d250*/  LDL R26, [R1+0x3d94] ;  /* 0x003d9400011a7983 */ /* 0x001f280000100800 */
[----:B------:R-:W2:Y:S01]  /*6d260*/  LDL R5, [R1+0x3da0] ;  /* 0x003da00001057983 */ /* 0x000ea20000100800 */
[----:B-1----:R-:W-:-:S05]  /*6d270*/  @P1 IMAD.MOV.U32 R4, RZ, RZ, R0 ;  /* 0x000000ffff041224 */ /* 0x002fca00078e0000 */
[----:B--2---:R0:W2:Y:S02]  /*6d280*/  @P1 LDG.E.U8 R24, desc[UR4][R4.64] ;  /* 0x0000000404181981 */ /* 0x0040a4000c1e1100 */
[----:B0-----:R-:W-:Y:S02]  /*6d290*/  @P1 IMAD.MOV.U32 R4, RZ, RZ, R28 ;  /* 0x000000ffff041224 */ /* 0x001fe400078e001c */
[----:B------:R-:W-:-:S05]  /*6d2a0*/  @P1 IMAD.MOV.U32 R5, RZ, RZ, R29 ;  /* 0x000000ffff051224 */ /* 0x000fca00078e001d */
[----:B------:R-:W4:Y:S04]  /*6d2b0*/  @P1 LDG.E.U8 R23, desc[UR4][R4.64] ;  /* 0x0000000404171981 */ /* 0x000f28000c1e1100 */
[----:B---3--:R0:W-:Y:S04]  /*6d2c0*/  STL [R1+0x759c], R25 ;  /* 0x00759c1901007387 */ /* 0x0081e80000100800 */
[----:B------:R-:W3:Y:S04]  /*6d2d0*/  LDL R0, [R1+0x3d8c] ;  /* 0x003d8c0001007983 */ /* 0x000ee80000100800 */
[----:B0-----:R-:W3:Y:S04]  /*6d2e0*/  LDL R25, [R1+0x3d88] ;  /* 0x003d880001197983 */ /* 0x001ee80000100800 */
[----:B--2---:R0:W-:Y:S04]  /*6d2f0*/  STL [R1+0x75a0], R24 ;  /* 0x0075a01801007387 */ /* 0x0041e80000100800 */
[----:B------:R-:W2:Y:S04]  /*6d300*/  LDL R29, [R1+0x3d84] ;  /* 0x003d8400011d7983 */ /* 0x000ea80000100800 */
[----:B------:R-:W2:Y:S04]  /*6d310*/  LDL R28, [R1+0x3d78] ;  /* 0x003d7800011c7983 */ /* 0x000ea80000100800 */
[----:B0-----:R-:W2:Y:S04]  /*6d320*/  LDL R24, [R1+0x3d7c] ;  /* 0x003d7c0001187983 */ /* 0x001ea80000100800 */
[----:B----4-:R0:W-:Y:S04]  /*6d330*/  STL [R1+0x75a4], R23 ;  /* 0x0075a41701007387 */ /* 0x0101e80000100800 */
[----:B0-----:R-:W4:Y:S01]  /*6d340*/  LDL R23, [R1+0x3d80] ;  /* 0x003d800001177983 */ /* 0x001f220000100800 */
[----:B------:R-:W-:Y:S01]  /*6d350*/  PRMT R22, RZ, 0x7610, R22 ;  /* 0x00007610ff167816 */ /* 0x000fe20000000016 */
[----:B------:R-:W-:-:S02]  /*6d360*/  @P1 IMAD.MOV.U32 R4, RZ, RZ, R26 ;  /* 0x000000ffff041224 */ /* 0x000fc400078e001a */
[----:B------:R-:W-:Y:S01]  /*6d370*/  @P1 IMAD.MOV.U32 R5, RZ, RZ, R27 ;  /* 0x000000ffff051224 */ /* 0x000fe200078e001b */
[----:B------:R-:W4:Y:S04]  /*6d380*/  LDL R26, [R1+0x3d74] ;  /* 0x003d7400011a7983 */ /* 0x000f280000100800 */
[----:B------:R-:W4:Y:S01]  /*6d390*/  LDL R27, [R1+0x3d70] ;  /* 0x003d7000011b7983 */ /* 0x000f220000100800 */
[----:B------:R-:W-:-:S03]  /*6d3a0*/  ISETP.GT.AND P0, PT, R2, 0x7e, PT ;  /* 0x0000007e0200780c */ /* 0x000fc60003f04270 */
[----:B------:R3:W4:Y:S01]  /*6d3b0*/  @P1 LDG.E.U8 R22, desc[UR4][R4.64] ;  /* 0x0000000404161981 */ /* 0x000722000c1e1100 */
[----:B------:R-:W-:Y:S02]  /*6d3c0*/  PRMT R21, RZ, 0x7610, R21 ;  /* 0x00007610ff157816 */ /* 0x000fe40000000015 */
[----:B------:R-:W-:Y:S01]  /*6d3d0*/  PRMT R20, RZ, 0x7610, R20 ;  /* 0x00007610ff147816 */ /* 0x000fe20000000014 */
[----:B---3--:R-:W-:Y:S02]  /*6d3e0*/  @P1 IMAD.MOV.U32 R4, RZ, RZ, R0 ;  /* 0x000000ffff041224 */ /* 0x008fe400078e0000 */
[----:B------:R-:W-:-:S05]  /*6d3f0*/  @P1 IMAD.MOV.U32 R5, RZ, RZ, R25 ;  /* 0x000000ffff051224 */ /* 0x000fca00078e0019 */
[----:B------:R2:W3:Y:S02]  /*6d400*/  @P1 LDG.E.U8 R21, desc[UR4][R4.64] ;  /* 0x0000000404151981 */ /* 0x0004e4000c1e1100 */
[----:B--2---:R-:W-:Y:S02]  /*6d410*/  @P0 IMAD.MOV.U32 R4, RZ, RZ, R29 ;  /* 0x000000ffff040224 */ /* 0x004fe400078e001d */
[----:B----4-:R-:W-:-:S05]  /*6d420*/  @P0 IMAD.MOV.U32 R5, RZ, RZ, R23 ;  /* 0x000000ffff050224 */ /* 0x010fca00078e0017 */
[----:B------:R0:W2:Y:S01]  /*6d430*/  @P0 LDG.E.U8 R20, desc[UR4][R4.64] ;  /* 0x0000000404140981 */ /* 0x0000a2000c1e1100 */
[----:B------:R-:W-:Y:S02]  /*6d440*/  PRMT R19, RZ, 0x7610, R19 ;  /* 0x00007610ff137816 */ /* 0x000fe40000000013 */
[----:B------:R-:W-:Y:S01]  /*6d450*/  PRMT R18, RZ, 0x7610, R18 ;  /* 0x00007610ff127816 */ /* 0x000fe20000000012 */
[----:B0-----:R-:W-:Y:S02]  /*6d460*/  @P0 IMAD.MOV.U32 R4, RZ, RZ, R24 ;  /* 0x000000ffff040224 */ /* 0x001fe400078e0018 */
[----:B------:R-:W-:-:S05]  /*6d470*/  @P0 IMAD.MOV.U32 R5, RZ, RZ, R28 ;  /* 0x000000ffff050224 */ /* 0x000fca00078e001c */
[----:B------:R0:W4:Y:S04]  /*6d480*/  @P0 LDG.E.U8 R19, desc[UR4][R4.64] ;  /* 0x0000000404130981 */ /* 0x000128000c1e1100 */
[----:B------:R1:W-:Y:S04]  /*6d490*/  STL [R1+0x75a8], R22 ;  /* 0x0075a81601007387 */ /* 0x0003e80000100800 */
[----:B------:R-:W4:Y:S04]  /*6d4a0*/  LDL R0, [R1+0x3d6c] ;  /* 0x003d6c0001007983 */ /* 0x000f280000100800 */
[----:B------:R-:W4:Y:S01]  /*6d4b0*/  LDL R25, [R1+0x3d68] ;  /* 0x003d680001197983 */ /* 0x000f220000100800 */
[----:B0-----:R-:W-:-:S02]  /*6d4c0*/  @P0 IMAD.MOV.U32 R4, RZ, RZ, R26 ;  /* 0x000000ffff040224 */ /* 0x001fc400078e001a */
[----:B------:R-:W-:-:S05]  /*6d4d0*/  @P0 IMAD.MOV.U32 R5, RZ, RZ, R27 ;  /* 0x000000ffff050224 */ /* 0x000fca00078e001b */
[----:B------:R0:W4:Y:S04]  /*6d4e0*/  @P0 LDG.E.U8 R18, desc[UR4][R4.64] ;  /* 0x0000000404120981 */ /* 0x000128000c1e1100 */
[----:B---3--:R3:W-:Y:S04]  /*6d4f0*/  STL [R1+0x75ac], R21 ;  /* 0x0075ac1501007387 */ /* 0x0087e80000100800 */
[----:B--2---:R2:W-:Y:S04]  /*6d500*/  STL [R1+0x7548], R20 ;  /* 0x0075481401007387 */ /* 0x0045e80000100800 */
[----:B------:R-:W2:Y:S04]  /*6d510*/  LDL R24, [R1+0x3d60] ;  /* 0x003d600001187983 */ /* 0x000ea80000100800 */
[----:B------:R-:W2:Y:S04]  /*6d520*/  LDL R23, [R1+0x3d64] ;  /* 0x003d640001177983 */ /* 0x000ea80000100800 */
[----:B----4-:R4:W-:Y:S04]  /*6d530*/  STL [R1+0x754c], R19 ;  /* 0x00754c1301007387 */ /* 0x0109e80000100800 */
[----:B-1----:R-:W2:Y:S04]  /*6d540*/  LDL R22, [R1+0x3d58] ;  /* 0x003d580001167983 */ /* 0x002ea80000100800 */
[----:B---3--:R-:W3:Y:S01]  /*6d550*/  LDL R21, [R1+0x3d5c] ;  /* 0x003d5c0001157983 */ /* 0x008ee20000100800 */
[----:B0-----:R-:W-:Y:S01]  /*6d560*/  @P0 IMAD.MOV.U32 R4, RZ, RZ, R0 ;  /* 0x000000ffff040224 */ /* 0x001fe200078e0000 */
[----:B------:R-:W-:-:S02]  /*6d570*/  PRMT R17, RZ, 0x7610, R17 ;  /* 0x00007610ff117816 */ /* 0x000fc40000000011 */
[----:B------:R0:W-:Y:S04]  /*6d580*/  STL [R1+0x7550], R18 ;  /* 0x0075501201007387 */ /* 0x0001e80000100800 */
[----:B--2---:R-:W2:Y:S04]  /*6d590*/  LDL R20, [R1+0x3d50] ;  /* 0x003d500001147983 */ /* 0x004ea80000100800 */
[----:B------:R-:W2:Y:S01]  /*6d5a0*/  LDL R0, [R1+0x3d54] ;  /* 0x003d540001007983 */ /* 0x000ea20000100800 */
[----:B------:R-:W-:-:S03]  /*6d5b0*/  @P0 IMAD.MOV.U32 R5, RZ, RZ, R25 ;  /* 0x000000ffff050224 */ /* 0x000fc600078e0019 */
[----:B----4-:R-:W4:Y:S01]  /*6d5c0*/  LDL R19, [R1+0x3d48] ;  /* 0x003d480001137983 */ /* 0x010f220000100800 */
[----:B------:R-:W-:-:S03]  /*6d5d0*/  PRMT R16, RZ, 0x7610, R16 ;  /* 0x00007610ff107816 */ /* 0x000fc60000000010 */
[----:B------:R1:W4:Y:S04]  /*6d5e0*/  @P0 LDG.E.U8 R17, desc[UR4][R4.64] ;  /* 0x0000000404110981 */ /* 0x000328000c1e1100 */
[----:B0-----:R-:W4:Y:S01]  /*6d5f0*/  LDL R18, [R1+0x3d4c] ;  /* 0x003d4c0001127983 */ /* 0x001f220000100800 */
[----:B-1----:R-:W-:Y:S02]  /*6d600*/  @P0 IMAD.MOV.U32 R5, RZ, RZ, R24 ;  /* 0x000000ffff050224 */ /* 0x002fe400078e0018 */
[----:B------:R-:W-:-:S05]  /*6d610*/  @P0 IMAD.MOV.U32 R4, RZ, RZ, R23 ;  /* 0x000000ffff040224 */ /* 0x000fca00078e0017 */
[----:B------:R0:W4:Y:S01]  /*6d620*/  @P0 LDG.E.U8 R16, desc[UR4][R4.64] ;  /* 0x0000000404100981 */ /* 0x000122000c1e1100 */
[----:B------:R-:W-:Y:S02]  /*6d630*/  PRMT R15, RZ, 0x7610, R15 ;  /* 0x00007610ff0f7816 */ /* 0x000fe4000000000f */
[----:B------:R-:W-:Y:S01]  /*6d640*/  PRMT R14, RZ, 0x7610, R14 ;  /* 0x00007610ff0e7816 */ /* 0x000fe2000000000e */
[----:B0-----:R-:W-:Y:S02]  /*6d650*/  @P0 IMAD.MOV.U32 R5, RZ, RZ, R22 ;  /* 0x000000ffff050224 */ /* 0x001fe400078e0016 */
[----:B---3--:R-:W-:-:S05]  /*6d660*/  @P0 IMAD.MOV.U32 R4, RZ, RZ, R21 ;  /* 0x000000ffff040224 */ /* 0x008fca00078e0015 */
[----:B------:R2:W3:Y:S02]  /*6d670*/  @P0 LDG.E.U8 R15, desc[UR4][R4.64] ;  /* 0x00000004040f0981 */ /* 0x0004e4000c1e1100 */
[----:B--2---:R-:W-:Y:S02]  /*6d680*/  @P0 IMAD.MOV.U32 R5, RZ, RZ, R20 ;  /* 0x000000ffff050224 */ /* 0x004fe400078e0014 */
[----:B------:R-:W-:-:S05]  /*6d690*/  @P0 IMAD.MOV.U32 R4, RZ, RZ, R0 ;  /* 0x000000ffff040224 */ /* 0x000fca00078e0000 */
[----:B------:R0:W2:Y:S01]  /*6d6a0*/  @P0 LDG.E.U8 R14, desc[UR4][R4.64] ;  /* 0x00000004040e0981 */ /* 0x0000a2000c1e1100 */
[----:B------:R-:W-:-:S03]  /*6d6b0*/  PRMT R13, RZ, 0x7610, R13 ;  /* 0x00007610ff0d7816 */ /* 0x000fc6000000000d */
[----:B----4-:R-:W-:Y:S01]  /*6d6c0*/  STL [R1+0x7554], R17 ;  /* 0x0075541101007387 */ /* 0x010fe20000100800 */
[----:B0-----:R-:W-:Y:S02]  /*6d6d0*/  @P0 IMAD.MOV.U32 R4, RZ, RZ, R18 ;  /* 0x000000ffff040224 */ /* 0x001fe400078e0012 */
[----:B------:R-:W-:Y:S01]  /*6d6e0*/  @P0 IMAD.MOV.U32 R5, RZ, RZ, R19 ;  /* 0x000000ffff050224 */ /* 0x000fe200078e0013 */
[----:B------:R0:W-:Y:S04]  /*6d6f0*/  STL [R1+0x74d0], R2 ;  /* 0x0074d00201007387 */ /* 0x0001e80000100800 */
[----:B------:R-:W4:Y:S01]  /*6d700*/  @P0 LDG.E.U8 R13, desc[UR4][R4.64] ;  /* 0x00000004040d0981 */ /* 0x000f22000c1e1100 */
[----:B------:R-:W-:-:S03]  /*6d710*/  ISETP.GT.AND P1, PT, R2, 0x7f, PT ;  /* 0x0000007f0200780c */ /* 0x000fc60003f24270 */
[----:B------:R1:W-:Y:S04]  /*6d720*/  STL [R1+0x7558], R16 ;  /* 0x0075581001007387 */ /* 0x0003e80000100800 */
[----:B0-----:R-:W4:Y:S04]  /*6d730*/  LDL R2, [R1+0x3d44] ;  /* 0x003d440001027983 */ /* 0x001f280000100800 */
[----:B------:R-:W4:Y:S04]  /*6d740*/  LDL R21, [R1+0x3d40] ;  /* 0x003d400001157983 */ /* 0x000f280000100800 */
[----:B---3--:R0:W-:Y:S04]  /*6d750*/  STL [R1+0x755c], R15 ;  /* 0x00755c0f01007387 */ /* 0x0081e80000100800 */
[----:B------:R-:W3:Y:S04]  /*6d760*/  LDL R20, [R1+0x3d38] ;  /* 0x003d380001147983 */ /* 0x000ee80000100800 */
[----:B------:R-:W3:Y:S04]  /*6d770*/  LDL R0, [R1+0x3d3c] ;  /* 0x003d3c0001007983 */ /* 0x000ee80000100800 */
[----:B--2---:R2:W-:Y:S04]  /*6d780*/  STL [R1+0x7544], R14 ;  /* 0x0075440e01007387 */ /* 0x0045e80000100800 */
[----:B------:R-:W3:Y:S04]  /*6d790*/  LDL R19, [R1+0x3d30] ;  /* 0x003d300001137983 */ /* 0x000ee80000100800 */
[----:B------:R-:W3:Y:S04]  /*6d7a0*/  LDL R18, [R1+0x3d34] ;  /* 0x003d340001127983 */ /* 0x000ee80000100800 */
[----:B------:R-:W3:Y:S04]  /*6d7b0*/  LDL R17, [R1+0x3d28] ;  /* 0x003d280001117983 */ /* 0x000ee80000100800 */
[----:B-1----:R-:W3:Y:S04]  /*6d7c0*/  LDL R16, [R1+0x3d2c] ;  /* 0x003d2c0001107983 */ /* 0x002ee80000100800 */
[----:B----4-:R1:W-:Y:S04]  /*6d7d0*/  STL [R1+0x7560], R13 ;  /* 0x0075600d01007387 */ /* 0x0103e80000100800 */
[----:B0-----:R-:W4:Y:S04]  /*6d7e0*/  LDL R15, [R1+0x3d20] ;  /* 0x003d2000010f7983 */ /* 0x001f280000100800 */
[----:B--2---:R-:W2:Y:S04]  /*6d7f0*/  LDL R14, [R1+0x3d24] ;  /* 0x003d2400010e7983 */ /* 0x004ea80000100800 */
[----:B-1----:R-:W2:Y:S01]  /*6d800*/  LDL R13, [R1+0x3d18] ;  /* 0x003d1800010d7983 */ /* 0x002ea20000100800 */
[----:B------:R-:W-:-:S03]  /*6d810*/  @P1 IMAD.MOV.U32 R4, RZ, RZ, R2 ;  /* 0x000000ffff041224 */ /* 0x000fc600078e0002 */
[----:B------:R-:W4:Y:S01]  /*6d820*/  LDL R2, [R1+0x3d1c] ;  /* 0x003d1c0001027983 */ /* 0x000f220000100800 */
[----:B------:R-:W-:Y:S01]  /*6d830*/  PRMT R12, RZ, 0x7610, R12 ;  /* 0x00007610ff0c7816 */ /* 0x000fe2000000000c */
[----:B------:R-:W-:Y:S01]  /*6d840*/  @P1 IMAD.MOV.U32 R5, RZ, RZ, R21 ;  /* 0x000000ffff051224 */ /* 0x000fe200078e0015 */
[----:B------:R-:W-:-:S04]  /*6d850*/  PRMT R11, RZ, 0x7610, R11 ;  /* 0x00007610ff0b7816 */ /* 0x000fc8000000000b */
[----:B------:R3:W4:Y:S01]  /*6d860*/  @P1 LDG.E.U8 R12, desc[UR4][R4.64] ;  /* 0x00000004040c1981 */ /* 0x000722000c1e1100 */
[----:B------:R-:W-:Y:S01]  /*6d870*/  PRMT R10, RZ, 0x7610, R10 ;  /* 0x00007610ff0a7816 */ /* 0x000fe2000000000a */
[----:B---3--:R-:W-:Y:S02]  /*6d880*/  @P1 IMAD.MOV.U32 R4, RZ, RZ, R0 ;  /* 0x000000ffff041224 */ /* 0x008fe400078e0000 */
[----:B------:R-:W-:-:S05]  /*6d890*/  @P1 IMAD.MOV.U32 R5, RZ, RZ, R20 ;  /* 0x000000ffff051224 */ /* 0x000fca00078e0014 */
[----:B------:R0:W3:Y:S01]  /*6d8a0*/  @P1 LDG.E.U8 R11, desc[UR4][R4.64] ;  /* 0x00000004040b1981 */ /* 0x0000e2000c1e1100 */
[----:B------:R-:W-:Y:S01]  /*6d8b0*/  PRMT R9, RZ, 0x7610, R9 ;  /* 0x00007610ff097816 */ /* 0x000fe20000000009 */
[----:B0-----:R-:W-:Y:S02]  /*6d8c0*/  @P1 IMAD.MOV.U32 R4, RZ, RZ, R18 ;  /* 0x000000ffff041224 */ /* 0x001fe400078e0012 */
[----:B------:R-:W-:-:S05]  /*6d8d0*/  @P1 IMAD.MOV.U32 R5, RZ, RZ, R19 ;  /* 0x000000ffff051224 */ /* 0x000fca00078e0013 */
[----:B------:R0:W3:Y:S01]  /*6d8e0*/  @P1 LDG.E.U8 R10, desc[UR4][R4.64] ;  /* 0x00000004040a1981 */ /* 0x0000e2000c1e1100 */
[----:B------:R-:W-:Y:S01]  /*6d8f0*/  PRMT R8, RZ, 0x7610, R8 ;  /* 0x00007610ff087816 */ /* 0x000fe20000000008 */
[----:B0-----:R-:W-:Y:S02]  /*6d900*/  @P1 IMAD.MOV.U32 R4, RZ, RZ, R16 ;  /* 0x000000ffff041224 */ /* 0x001fe400078e0010 */
[----:B------:R-:W-:-:S05]  /*6d910*/  @P1 IMAD.MOV.U32 R5, RZ, RZ, R17 ;  /* 0x000000ffff051224 */ /* 0x000fca00078e0011 */
[----:B------:R2:W3:Y:S01]  /*6d920*/  @P1 LDG.E.U8 R9, desc[UR4][R4.64] ;  /* 0x0000000404091981 */ /* 0x0004e2000c1e1100 */
[----:B------:R-:W-:Y:S01]  /*6d930*/  PRMT R7, RZ, 0x7610, R7 ;  /* 0x00007610ff077816 */ /* 0x000fe20000000007 */
[----:B--2---:R-:W-:Y:S02]  /*6d940*/  @P1 IMAD.MOV.U32 R4, RZ, RZ, R14 ;  /* 0x000000ffff041224 */ /* 0x004fe400078e000e */
[----:B----4-:R-:W-:-:S05]  /*6d950*/  @P1 IMAD.MOV.U32 R5, RZ, RZ, R15 ;  /* 0x000000ffff051224 */ /* 0x010fca00078e000f */
[----:B------:R0:W2:Y:S02]  /*6d960*/  @P1 LDG.E.U8 R8, desc[UR4][R4.64] ;  /* 0x0000000404081981 */ /* 0x0000a4000c1e1100 */
[----:B0-----:R-:W-:Y:S02]  /*6d970*/  @P1 IMAD.MOV.U32 R5, RZ, RZ, R13 ;  /* 0x000000ffff051224 */ /* 0x001fe400078e000d */
[----:B------:R-:W-:-:S05]  /*6d980*/  @P1 IMAD.MOV.U32 R4, RZ, RZ, R2 ;  /* 0x000000ffff041224 */ /* 0x000fca00078e0002 */
[----:B------:R-:W4:Y:S04]  /*6d990*/  @P1 LDG.E.U8 R7, desc[UR4][R4.64] ;  /* 0x0000000404071981 */ /* 0x000f28000c1e1100 */
[----:B------:R-:W-:Y:S04]  /*6d9a0*/  STL [R1+0x74d4], R12 ;  /* 0x0074d40c01007387 */ /* 0x000fe80000100800 */
[----:B------:R-:W4:Y:S04]  /*6d9b0*/  LDL R0, [R1+0x3d14] ;  /* 0x003d140001007983 */ /* 0x000f280000100800 */
[----:B---3--:R0:W-:Y:S04]  /*6d9c0*/  STL [R1+0x74cc], R11 ;  /* 0x0074cc0b01007387 */ /* 0x0081e80000100800 */
[----:B0-----:R-:W3:Y:S04]  /*6d9d0*/  LDL R11, [R1+0x3d10] ;  /* 0x003d1000010b7983 */ /* 0x001ee80000100800 */
[----:B------:R0:W-:Y:S04]  /*6d9e0*/  STL [R1+0x74d8], R10 ;  /* 0x0074d80a01007387 */ /* 0x0001e80000100800 */
[----:B------:R-:W-:Y:S04]  /*6d9f0*/  STL [R1+0x74dc], R9 ;  /* 0x0074dc0901007387 */ /* 0x000fe80000100800 */
[----:B--2---:R1:W-:Y:S04]  /*6da00*/  STL [R1+0x74e0], R8 ;  /* 0x0074e00801007387 */ /* 0x0043e80000100800 */
[----:B0-----:R-:W2:Y:S04]  /*6da10*/  LDL.LU R10, [R1+0x1128] ;  /* 0x00112800010a7983 */ /* 0x001ea80000300800 */
[----:B------:R-:W2:Y:S04]  /*6da20*/  LDL.LU R27, [R1+0x1124] ;  /* 0x00112400011b7983 */ /* 0x000ea80000300800 */
[----:B------:R-:W2:Y:S04]  /*6da30*/  LDL.LU R22, [R1+0x1120] ;  /* 0x0011200001167983 */ /* 0x000ea80000300800 */
[----:B------:R-:W2:Y:S04]  /*6da40*/  LDL.LU R23, [R1+0x111c] ;  /* 0x00111c0001177983 */ /* 0x000ea80000300800 */
[----:B----4-:R0:W-:Y:S04]  /*6da50*/  STL [R1+0x74e4], R7 ;  /* 0x0074e40701007387 */ /* 0x0101e80000100800 */
[----:B-1----:R-:W4:Y:S04]  /*6da60*/  LDL R8, [R1+0x3d08] ;  /* 0x003d080001087983 */ /* 0x002f280000100800 */
[----:B0-----:R-:W2:Y:S01]  /*6da70*/  LDL R7, [R1+0x3d0c] ;  /* 0x003d0c0001077983 */ /* 0x001ea20000100800 */
[----:B------:R-:W-:Y:S01]  /*6da80*/  PRMT R6, RZ, 0x7610, R6 ;  /* 0x00007610ff067816 */ /* 0x000fe20000000006 */
[----:B------:R-:W-:Y:S01]  /*6da90*/  @P1 IMAD.MOV.U32 R4, RZ, RZ, R0 ;  /* 0x000000ffff041224 */ /* 0x000fe200078e0000 */
[----:B------:R-:W-:Y:S01]  /*6daa0*/  PRMT R3, RZ, 0x7610, R3 ;  /* 0x00007610ff037816 */ /* 0x000fe20000000003 */
[----:B------:R-:W2:Y:S01]  /*6dab0*/  LDL.LU R24, [R1+0x1118] ;  /* 0x0011180001187983 */ /* 0x000ea20000300800 */
[----:B---3--:R-:W-:-:S03]  /*6dac0*/  @P1 IMAD.MOV.U32 R5, RZ, RZ, R11 ;  /* 0x000000ffff051224 */ /* 0x008fc600078e000b */
[----:B------:R-:W3:Y:S04]  /*6dad0*/  LDL.LU R11, [R1+0x1114] ;  /* 0x00111400010b7983 */ /* 0x000ee80000300800 */
[----:B------:R4:W3:Y:S04]  /*6dae0*/  @P1 LDG.E.U8 R6, desc[UR4][R4.64] ;  /* 0x0000000404061981 */ /* 0x0008e8000c1e1100 */
        /* <DEDUP_REMOVED lines=13> */
[----:B------:R-:W3:Y:S01]  /*6dbc0*/  LDL.LU R29, [R1+0xe7c] ;  /* 0x000e7c00011d7983 */ /* 0x000ee20000300800 */
[----:B----4-:R-:W-:-:S02]  /*6dbd0*/  @P1 IMAD.MOV.U32 R5, RZ, RZ, R8 ;  /* 0x000000ffff051224 */ /* 0x010fc400078e0008 */
[----:B--2---:R-:W-:-:S05]  /*6dbe0*/  @P1 IMAD.MOV.U32 R4, RZ, RZ, R7 ;  /* 0x000000ffff041224 */ /* 0x004fca00078e0007 */
[----:B------:R-:W2:Y:S01]  /*6dbf0*/  @P1 LDG.E.U8 R3, desc[UR4][R4.64] ;  /* 0x0000000404031981 */ /* 0x000ea2000c1e1100 */
[----:B------:R-:W0:Y:S01]  /*6dc00*/  S2R R2, SR_TID.X ;  /* 0x0000000000027919 */ /* 0x000e220000002100 */
[----:B------:R-:W-:Y:S06]  /*6dc10*/  BAR.SYNC.DEFER_BLOCKING 0x0 ;  /* 0x0000000000007b1d */ /* 0x000fec0000010000 */
[----:B---3--:R-:W-:Y:S01]  /*6dc20*/  STL [R1+0x74e8], R6 ;  /* 0x0074e80601007387 */ /* 0x008fe20000100800 */
[----:B0-----:R-:W-:-:S03]  /*6dc30*/  LOP3.LUT R0, R2, 0x3f, RZ, 0xc0, !PT ;  /* 0x0000003f02007812 */ /* 0x001fc600078ec0ff */
[----:B------:R-:W-:Y:S04]  /*6dc40*/  STL [R1+0x7564], R2 ;  /* 0x0075640201007387 */ /* 0x000fe80000100800 */
[----:B------:R-:W-:Y:S04]  /*6dc50*/  STS.U8 [R0+UR6], R10 ;  /* 0x0000000a00007988 */ /* 0x000fe80008000006 */
[----:B------:R0:W-:Y:S04]  /*6dc60*/  STS.U8 [R0+UR6+0x40], R27 ;  /* 0x0000401b00007988 */ /* 0x0001e80008000006 */
[----:B------:R1:W-:Y:S04]  /*6dc70*/  STS.U8 [R0+UR6+0x80], R22 ;  /* 0x0000801600007988 */ /* 0x0003e80008000006 */
[----:B------:R3:W-:Y:S04]  /*6dc80*/  STS.U8 [R0+UR6+0xc0], R23 ;  /* 0x0000c01700007988 */ /* 0x0007e80008000006 */
[----:B------:R4:W-:Y:S04]  /*6dc90*/  STS.U8 [R0+UR6+0x100], R24 ;  /* 0x0001001800007988 */ /* 0x0009e80008000006 */
[----:B------:R-:W-:Y:S04]  /*6dca0*/  STS.U8 [R0+UR6+0x140], R11 ;  /* 0x0001400b00007988 */ /* 0x000fe80008000006 */
[----:B------:R-:W-:Y:S04]  /*6dcb0*/  STS.U8 [R0+UR6+0x180], R12 ;  /* 0x0001800c00007988 */ /* 0x000fe80008000006 */
[----:B------:R0:W-:Y:S04]  /*6dcc0*/  STS.U8 [R0+UR6+0x1c0], R25 ;  /* 0x0001c01900007988 */ /* 0x0001e80008000006 */
[----:B------:R0:W-:Y:S04]  /*6dcd0*/  STS.U8 [R0+UR6+0x1040], R28 ;  /* 0x0010401c00007988 */ /* 0x0001e80008000006 */
[----:B------:R-:W-:Y:S04]  /*6dce0*/  STS.U8 [R0+UR6+0x1000], R13 ;  /* 0x0010000d00007988 */ /* 0x000fe80008000006 */
        /* <DEDUP_REMOVED lines=8> */
[----:B------:R0:W-:Y:S04]  /*6dd70*/  STS.U8 [R0+UR6+0x2080], R26 ;  /* 0x0020801a00007988 */ /* 0x0001e80008000006 */
[----:B------:R0:W-:Y:S04]  /*6dd80*/  STS.U8 [R0+UR6+0x20c0], R29 ;  /* 0x0020c01d00007988 */ /* 0x0001e80008000006 */
[----:B--2---:R-:W-:Y:S04]  /*6dd90*/  STL [R1+0x74ec], R3 ;  /* 0x0074ec0301007387 */ /* 0x004fe80000100800 */
[----:B0-----:R-:W2:Y:S04]  /*6dda0*/  LDL.LU R27, [R1+0xe78] ;  /* 0x000e7800011b7983 */ /* 0x001ea80000300800 */
[----:B-1----:R-:W2:Y:S04]  /*6ddb0*/  LDL.LU R22, [R1+0xe74] ;  /* 0x000e740001167983 */ /* 0x002ea80000300800 */
[----:B---3--:R-:W3:Y:S04]  /*6ddc0*/  LDL.LU R23, [R1+0xe70] ;  /* 0x000e700001177983 */ /* 0x008ee80000300800 */
[----:B----4-:R-:W4:Y:S04]  /*6ddd0*/  LDL.LU R24, [R1+0xe5c] ;  /* 0x000e5c0001187983 */ /* 0x010f280000300800 */
[----:B------:R-:W3:Y:S04]  /*6dde0*/  LDL.LU R25, [R1+0xd78] ;  /* 0x000d780001197983 */ /* 0x000ee80000300800 */
        /* <DEDUP_REMOVED lines=9> */
[----:B--2---:R0:W-:Y:S04]  /*6de80*/  STS.U8 [R0+UR6+0x2100], R27 ;  /* 0x0021001b00007988 */ /* 0x0041e80008000006 */
[----:B0-----:R-:W2:Y:S04]  /*6de90*/  LDL.LU R27, [R1+0xc60] ;  /* 0x000c6000011b7983 */ /* 0x001ea80000300800 */
[----:B------:R0:W-:Y:S04]  /*6dea0*/  STS.U8 [R0+UR6+0x2140], R22 ;  /* 0x0021401600007988 */ /* 0x0001e80008000006 */
[----:B---3--:R1:W-:Y:S04]  /*6deb0*/  STS.U8 [R0+UR6+0x2180], R23 ;  /* 0x0021801700007988 */ /* 0x0083e80008000006 */
[----:B----4-:R3:W-:Y:S04]  /*6dec0*/  STS.U8 [R0+UR6+0x21c0], R24 ;  /* 0x0021c01800007988 */ /* 0x0107e80008000006 */
[----:B0-----:R-:W4:Y:S04]  /*6ded0*/  LDL.LU R22, [R1+0xc5c] ;  /* 0x000c5c0001167983 */ /* 0x001f280000300800 */
[----:B------:R-:W4:Y:S04]  /*6dee0*/  LDL.LU R11, [R1+0xc58] ;  /* 0x000c5800010b7983 */ /* 0x000f280000300800 */
[----:B------:R-:W4:Y:S04]  /*6def0*/  LDL.LU R12, [R1+0xc54] ;  /* 0x000c5400010c7983 */ /* 0x000f280000300800 */
[----:B-1----:R-:W4:Y:S04]  /*6df00*/  LDL.LU R23, [R1+0xc50] ;  /* 0x000c500001177983 */ /* 0x002f280000300800 */
[----:B---3--:R-:W3:Y:S04]  /*6df10*/  LDL.LU R24, [R1+0xc4c] ;  /* 0x000c4c0001187983 */ /* 0x008ee80000300800 */
[----:B------:R-:W3:Y:S04]  /*6df20*/  LDL.LU R13, [R1+0xb68] ;  /* 0x000b6800010d7983 */ /* 0x000ee80000300800 */
[----:B------:R-:W3:Y:S04]  /*6df30*/  LDL.LU R14, [R1+0xb64] ;  /* 0x000b6400010e7983 */ /* 0x000ee80000300800 */
[----:B------:R-:W3:Y:S04]  /*6df40*/  LDL.LU R15, [R1+0xb60] ;  /* 0x000b6000010f7983 */ /* 0x000ee80000300800 */
[----:B------:R-:W3:Y:S04]  /*6df50*/  LDL.LU R16, [R1+0xb5c] ;  /* 0x000b5c0001107983 */ /* 0x000ee80000300800 */
[----:B------:R-:W3:Y:S04]  /*6df60*/  LDL.LU R17, [R1+0xb58] ;  /* 0x000b580001117983 */ /* 0x000ee80000300800 */
[----:B------:R-:W3:Y:S04]  /*6df70*/  LDL.LU R18, [R1+0xb54] ;  /* 0x000b540001127983 */ /* 0x000ee80000300800 */
[----:B------:R-:W3:Y:S04]  /*6df80*/  LDL.LU R19, [R1+0xb50] ;  /* 0x000b500001137983 */ /* 0x000ee80000300800 */
[----:B------:R0:W-:Y:S04]  /*6df90*/  STS.U8 [R0+UR6+0x3040], R25 ;  /* 0x0030401900007988 */ /* 0x0001e80008000006 */
[----:B------:R-:W3:Y:S04]  /*6dfa0*/  LDL.LU R20, [R1+0xb4c] ;  /* 0x000b4c0001147983 */ /* 0x000ee80000300800 */
[----:B------:R1:W-:Y:S04]  /*6dfb0*/  STS.U8 [R0+UR6+0x3000], R28 ;  /* 0x0030001c00007988 */ /* 0x0003e80008000006 */
[----:B------:R1:W-:Y:S04]  /*6dfc0*/  STS.U8 [R0+UR6+0x30c0], R26 ;  /* 0x0030c01a00007988 */ /* 0x0003e80008000006 */
[----:B0-----:R-:W3:Y:S04]  /*6dfd0*/  LDL.LU R25, [R1+0xa68] ;  /* 0x000a680001197983 */ /* 0x001ee80000300800 */
[----:B-1----:R-:W3:Y:S04]  /*6dfe0*/  LDL.LU R28, [R1+0xa64] ;  /* 0x000a6400011c7983 */ /* 0x002ee80000300800 */
[----:B------:R-:W3:Y:S04]  /*6dff0*/  LDL.LU R26, [R1+0xa60] ;  /* 0x000a6000011a7983 */ /* 0x000ee80000300800 */
[----:B------:R-:W-:Y:S04]  /*6e000*/  STS.U8 [R0+UR6+0x3080], R6 ;  /* 0x0030800600007988 */ /* 0x000fe80008000006 */
[----:B------:R-:W-:Y:S04]  /*6e010*/  STS.U8 [R0+UR6+0x3140], R7 ;  /* 0x0031400700007988 */ /* 0x000fe80008000006 */
[----:B------:R-:W-:Y:S04]  /*6e020*/  STS.U8 [R0+UR6+0x3100], R8 ;  /* 0x0031000800007988 */ /* 0x000fe80008000006 */
[----:B------:R-:W-:Y:S04]  /*6e030*/  STS.U8 [R0+UR6+0x31c0], R9 ;  /* 0x0031c00900007988 */ /* 0x000fe80008000006 */
[----:B------:R-:W-:Y:S04]  /*6e040*/  STS.U8 [R0+UR6+0x3180], R10 ;  /* 0x0031800a00007988 */ /* 0x000fe80008000006 */
[----:B------:R0:W-:Y:S04]  /*6e050*/  STS.U8 [R0+UR6+0x4000], R29 ;  /* 0x0040001d00007988 */ /* 0x0001e80008000006 */
[----:B0-----:R-:W3:Y:S04]  /*6e060*/  LDL.LU R29, [R1+0xa5c] ;  /* 0x000a5c00011d7983 */ /* 0x001ee80000300800 */
[----:B------:R0:W-:Y:S04]  /*6e070*/  STS.U8 [R0+UR6+0x4040], R21 ;  /* 0x0040401500007988 */ /* 0x0001e80008000006 */
[----:B0-----:R-:W3:Y:S04]  /*6e080*/  LDL.LU R21, [R1+0xa58] ;  /* 0x000a580001157983 */ /* 0x001ee80000300800 */
[----:B--2---:R0:W-:Y:S04]  /*6e090*/  STS.U8 [R0+UR6+0x4080], R27 ;  /* 0x0040801b00007988 */ /* 0x0041e80008000006 */
[----:B0-----:R-:W2:Y:S04]  /*6e0a0*/  LDL.LU R27, [R1+0xa54] ;  /* 0x000a5400011b7983 */ /* 0x001ea80000300800 */
[----:B----4-:R0:W-:Y:S04]  /*6e0b0*/  STS.U8 [R0+UR6+0x40c0], R22 ;  /* 0x0040c01600007988 */ /* 0x0101e80008000006 */
[----:B------:R-:W-:Y:S04]  /*6e0c0*/  STS.U8 [R0+UR6+0x4100], R11 ;  /* 0x0041000b00007988 */ /* 0x000fe80008000006 */
[----:B------:R-:W-:Y:S04]  /*6e0d0*/  STS.U8 [R0+UR6+0x4140], R12 ;  /* 0x0041400c00007988 */ /* 0x000fe80008000006 */
[----:B------:R1:W-:Y:S04]  /*6e0e0*/  STS.U8 [R0+UR6+0x4180], R23 ;  /* 0x0041801700007988 */ /* 0x0003e80008000006 */
[----:B---3--:R3:W-:Y:S04]  /*6e0f0*/  STS.U8 [R0+UR6+0x41c0], R24 ;  /* 0x0041c01800007988 */ /* 0x0087e80008000006 */
[----:B------:R-:W-:Y:S04]  /*6e100*/  STS.U8 [R0+UR6+0x5040], R13 ;  /* 0x0050400d00007988 */ /* 0x000fe80008000006 */
[----:B------:R-:W-:Y:S04]  /*6e110*/  STS.U8 [R0+UR6+0x5000], R14 ;  /* 0x0050000e00007988 */ /* 0x000fe80008000006 */
[----:B0-----:R-:W4:Y:S04]  /*6e120*/  LDL.LU R22, [R1+0xa50] ;  /* 0x000a500001167983 */ /* 0x001f280000300800 */
[----:B------:R-:W-:Y:S04]  /*6e130*/  STS.U8 [R0+UR6+0x50c0], R15 ;  /* 0x0050c00f00007988 */ /* 0x000fe80008000006 */
[----:B------:R-:W-:Y:S04]  /*6e140*/  STS.U8 [R0+UR6+0x5080], R16 ;  /* 0x0050801000007988 */ /* 0x000fe80008000006 */
[----:B------:R-:W-:Y:S04]  /*6e150*/  STS.U8 [R0+UR6+0x5140], R17 ;  /* 0x0051401100007988 */ /* 0x000fe80008000006 */
[----:B------:R-:W-:Y:S04]  /*6e160*/  STS.U8 [R0+UR6+0x5100], R18 ;  /* 0x0051001200007988 */ /* 0x000fe80008000006 */
[----:B-1----:R-:W4:Y:S04]  /*6e170*/  LDL.LU R23, [R1+0xa4c] ;  /* 0x000a4c0001177983 */ /* 0x002f280000300800 */
[----:B------:R-:W-:Y:S04]  /*6e180*/  STS.U8 [R0+UR6+0x51c0], R19 ;  /* 0x0051c01300007988 */ /* 0x000fe80008000006 */
[----:B------:R-:W-:Y:S04]  /*6e190*/  STS.U8 [R0+UR6+0x5180], R20 ;  /* 0x0051801400007988 */ /* 0x000fe80008000006 */
[----:B---3--:R-:W3:Y:S04]  /*6e1a0*/  LDL.LU R24, [R1+0x948] ;  /* 0x0009480001187983 */ /* 0x008ee80000300800 */
[----:B------:R-:W-:Y:S04]  /*6e1b0*/  STS.U8 [R0+UR6+0x6000], R25 ;  /* 0x0060001900007988 */ /* 0x000fe80008000006 */
[----:B------:R0:W-:Y:S04]  /*6e1c0*/  STS.U8 [R0+UR6+0x6040], R28 ;  /* 0x0060401c00007988 */ /* 0x0001e80008000006 */
[----:B------:R1:W-:Y:S04]  /*6e1d0*/  STS.U8 [R0+UR6+0x6080], R26 ;  /* 0x0060801a00007988 */ /* 0x0003e80008000006 */
[----:B0-----:R-:W3:Y:S04]  /*6e1e0*/  LDL.LU R28, [R1+0x944] ;  /* 0x00094400011c7983 */ /* 0x001ee80000300800 */
[----:B------:R-:W3:Y:S04]  /*6e1f0*/  LDL.LU R6, [R1+0x940] ;  /* 0x0009400001067983 */ /* 0x000ee80000300800 */
[----:B------:R-:W3:Y:S04]  /*6e200*/  LDL.LU R7, [R1+0x93c] ;  /* 0x00093c0001077983 */ /* 0x000ee80000300800 */
[----:B------:R-:W3:Y:S04]  /*6e210*/  LDL.LU R8, [R1+0x938] ;  /* 0x0009380001087983 */ /* 0x000ee80000300800 */
[----:B------:R-:W3:Y:S04]  /*6e220*/  LDL.LU R9, [R1+0x934] ;  /* 0x0009340001097983 */ /* 0x000ee80000300800 */
[----:B------:R-:W3:Y:S04]  /*6e230*/  LDL.LU R10, [R1+0x930] ;  /* 0x00093000010a7983 */ /* 0x000ee80000300800 */
[----:B-1----:R-:W3:Y:S04]  /*6e240*/  LDL.LU R26, [R1+0x92c] ;  /* 0x00092c00011a7983 */ /* 0x002ee80000300800 */
[----:B------:R0:W-:Y:S04]  /*6e250*/  STS.U8 [R0+UR6+0x60c0], R29 ;  /* 0x0060c01d00007988 */ /* 0x0001e80008000006 */
[----:B------:R-:W3:Y:S04]  /*6e260*/  LDL.LU R25, [R1+0x818] ;  /* 0x0008180001197983 */ /* 0x000ee80000300800 */
[----:B0-----:R-:W3:Y:S04]  /*6e270*/  LDL.LU R29, [R1+0x814] ;  /* 0x00081400011d7983 */ /* 0x001ee80000300800 */
[----:B------:R-:W-:Y:S04]  /*6e280*/  STS.U8 [R0+UR6+0x6100], R21 ;  /* 0x0061001500007988 */ /* 0x000fe80008000006 */
[----:B--2---:R0:W-:Y:S04]  /*6e290*/  STS.U8 [R0+UR6+0x6140], R27 ;  /* 0x0061401b00007988 */ /* 0x0041e80008000006 */
[----:B0-----:R-:W2:Y:S04]  /*6e2a0*/  LDL.LU R27, [R1+0x810] ;  /* 0x00081000011b7983 */ /* 0x001ea80000300800 */
[----:B------:R-:W2:Y:S04]  /*6e2b0*/  LDL.LU R11, [R1+0x7fc] ;  /* 0x0007fc00010b7983 */ /* 0x000ea80000300800 */
[----:B------:R-:W2:Y:S04]  /*6e2c0*/  LDL.LU R12, [R1+0x7f8] ;  /* 0x0007f800010c7983 */ /* 0x000ea80000300800 */
[----:B----4-:R0:W-:Y:S04]  /*6e2d0*/  STS.U8 [R0+UR6+0x6180], R22 ;  /* 0x0061801600007988 */ /* 0x0101e80008000006 */
[----:B------:R-:W4:Y:S04]  /*6e2e0*/  LDL.LU R21, [R1+0x7f4] ;  /* 0x0007f40001157983 */ /* 0x000f280000300800 */
[----:B------:R1:W-:Y:S04]  /*6e2f0*/  STS.U8 [R0+UR6+0x61c0], R23 ;  /* 0x0061c01700007988 */ /* 0x0003e80008000006 */
        /* <DEDUP_REMOVED lines=9> */
[----:B-1----:R-:W4:Y:S04]  /*6e390*/  LDL.LU R23, [R1+0x6cc] ;  /* 0x0006cc0001177983 */ /* 0x002f280000300800 */
[----:B---3--:R0:W-:Y:S04]  /*6e3a0*/  STS.U8 [R0+UR6+0x7040], R24 ;  /* 0x0070401800007988 */ /* 0x0081e80008000006 */
[----:B------:R1:W-:Y:S04]  /*6e3b0*/  STS.U8 [R0+UR6+0x7000], R28 ;  /* 0x0070001c00007988 */ /* 0x0003e80008000006 */
[----:B------:R-:W-:Y:S04]  /*6e3c0*/  STS.U8 [R0+UR6+0x70c0], R6 ;  /* 0x0070c00600007988 */ /* 0x000fe80008000006 */
[----:B------:R-:W-:Y:S04]  /*6e3d0*/  STS.U8 [R0+UR6+0x7080], R7 ;  /* 0x0070800700007988 */ /* 0x000fe80008000006 */
[----:B------:R-:W-:Y:S04]  /*6e3e0*/  STS.U8 [R0+UR6+0x7140], R8 ;  /* 0x0071400800007988 */ /* 0x000fe80008000006 */
[----:B------:R-:W-:Y:S04]  /*6e3f0*/  STS.U8 [R0+UR6+0x7100], R9 ;  /* 0x0071000900007988 */ /* 0x000fe80008000006 */
[----:B------:R-:W-:Y:S04]  /*6e400*/  STS.U8 [R0+UR6+0x71c0], R10 ;  /* 0x0071c00a00007988 */ /* 0x000fe80008000006 */
[----:B0-----:R-:W3:Y:S04]  /*6e410*/  LDL.LU R24, [R1+0x5e8] ;  /* 0x0005e80001187983 */ /* 0x001ee80000300800 */
[----:B-1----:R-:W3:Y:S04]  /*6e420*/  LDL.LU R28, [R1+0x5e4] ;  /* 0x0005e400011c7983 */ /* 0x002ee80000300800 */
[----:B------:R0:W-:Y:S04]  /*6e430*/  STS.U8 [R0+UR6+0x7180], R26 ;  /* 0x0071801a00007988 */ /* 0x0001e80008000006 */
[----:B0-----:R-:W3:Y:S04]  /*6e440*/  LDL.LU R26, [R1+0x5e0] ;  /* 0x0005e000011a7983 */ /* 0x001ee80000300800 */
[----:B------:R0:W-:Y:S04]  /*6e450*/  STS.U8 [R0+UR6+0x8000], R25 ;  /* 0x0080001900007988 */ /* 0x0001e80008000006 */
[----:B------:R1:W-:Y:S04]  /*6e460*/  STS.U8 [R0+UR6+0x8040], R29 ;  /* 0x0080401d00007988 */ /* 0x0003e80008000006 */
[----:B0-----:R-:W3:Y:S04]  /*6e470*/  LDL.LU R25, [R1+0x5dc] ;  /* 0x0005dc0001197983 */ /* 0x001ee80000300800 */
[----:B-1----:R-:W3:Y:S04]  /*6e480*/  LDL.LU R29, [R1+0x5d8] ;  /* 0x0005d800011d7983 */ /* 0x002ee80000300800 */
[----:B--2---:R0:W-:Y:S04]  /*6e490*/  STS.U8 [R0+UR6+0x8080], R27 ;  /* 0x0080801b00007988 */ /* 0x0041e80008000006 */
[----:B0-----:R-:W2:Y:S04]  /*6e4a0*/  LDL.LU R27, [R1+0x5d4] ;  /* 0x0005d400011b7983 */ /* 0x001ea80000300800 */
[----:B------:R-:W-:Y:S04]  /*6e4b0*/  STS.U8 [R0+UR6+0x80c0], R11 ;  /* 0x0080c00b00007988 */ /* 0x000fe80008000006 */
[----:B------:R-:W-:Y:S04]  /*6e4c0*/  STS.U8 [R0+UR6+0x8100], R12 ;  /* 0x0081000c00007988 */ /* 0x000fe80008000006 */
[----:B----4-:R0:W-:Y:S04]  /*6e4d0*/  STS.U8 [R0+UR6+0x8140], R21 ;  /* 0x0081401500007988 */ /* 0x0101e80008000006 */
        /* <DEDUP_REMOVED lines=9> */
[----:B0-----:R-:W4:Y:S04]  /*6e570*/  LDL.LU R21, [R1+0x5d0] ;  /* 0x0005d00001157983 */ /* 0x001f280000300800 */
[----:B-1----:R-:W4:Y:S04]  /*6e580*/  LDL.LU R22, [R1+0x5cc] ;  /* 0x0005cc0001167983 */ /* 0x002f280000300800 */
[----:B------:R0:W-:Y:S04]  /*6e590*/  STS.U8 [R0+UR6+0x9180], R23 ;  /* 0x0091801700007988 */ /* 0x0001e80008000006 */
[----:B0-----:R-:W4:Y:S04]  /*6e5a0*/  LDL.LU R23, [R1+0x4e8] ;  /* 0x0004e80001177983 */ /* 0x001f280000300800 */
[----:B------:R-:W4:Y:S04]  /*6e5b0*/  LDL.LU R6, [R1+0x4e4] ;  /* 0x0004e40001067983 */ /* 0x000f280000300800 */
[----:B------:R-:W4:Y:S04]  /*6e5c0*/  LDL.LU R7, [R1+0x4e0] ;  /* 0x0004e00001077983 */ /* 0x000f280000300800 */
[----:B------:R-:W4:Y:S04]  /*6e5d0*/  LDL.LU R8, [R1+0x4dc] ;  /* 0x0004dc0001087983 */ /* 0x000f280000300800 */
[----:B---3--:R-:W-:Y:S04]  /*6e5e0*/  STS.U8 [R0+UR6+0xa000], R24 ;  /* 0x00a0001800007988 */ /* 0x008fe80008000006 */
[----:B------:R-:W3:Y:S04]  /*6e5f0*/  LDL.LU R9, [R1+0x4d8] ;  /* 0x0004d80001097983 */ /* 0x000ee80000300800 */
[----:B------:R0:W-:Y:S04]  /*6e600*/  STS.U8 [R0+UR6+0xa040], R28 ;  /* 0x00a0401c00007988 */ /* 0x0001e80008000006 */
[----:B------:R-:W3:Y:S04]  /*6e610*/  LDL.LU R10, [R1+0x4d4] ;  /* 0x0004d400010a7983 */ /* 0x000ee80000300800 */
[----:B------:R1:W-:Y:S04]  /*6e620*/  STS.U8 [R0+UR6+0xa080], R26 ;  /* 0x00a0801a00007988 */ /* 0x0003e80008000006 */
[----:B0-----:R-:W3:Y:S04]  /*6e630*/  LDL.LU R28, [R1+0x4d0] ;  /* 0x0004d000011c7983 */ /* 0x001ee80000300800 */
[----:B------:R-:W3:Y:S04]  /*6e640*/  LDL.LU R24, [R1+0x4cc] ;  /* 0x0004cc0001187983 */ /* 0x000ee80000300800 */
[----:B-1----:R-:W3:Y:S04]  /*6e650*/  LDL.LU R26, [R1+0x3e8] ;  /* 0x0003e800011a7983 */ /* 0x002ee80000300800 */
[----:B------:R-:W-:Y:S04]  /*6e660*/  STS.U8 [R0+UR6+0xa0c0], R25 ;  /* 0x00a0c01900007988 */ /* 0x000fe80008000006 */
[----:B------:R0:W-:Y:S04]  /*6e670*/  STS.U8 [R0+UR6+0xa100], R29 ;  /* 0x00a1001d00007988 */ /* 0x0001e80008000006 */
[----:B0-----:R-:W3:Y:S04]  /*6e680*/  LDL.LU R29, [R1+0x3e4] ;  /* 0x0003e400011d7983 */ /* 0x001ee80000300800 */
[----:B------:R-:W3:Y:S04]  /*6e690*/  LDL.LU R11, [R1+0x3e0] ;  /* 0x0003e000010b7983 */ /* 0x000ee80000300800 */
[----:B------:R-:W3:Y:S04]  /*6e6a0*/  LDL.LU R12, [R1+0x3dc] ;  /* 0x0003dc00010c7983 */ /* 0x000ee80000300800 */
[----:B------:R-:W3:Y:S04]  /*6e6b0*/  LDL.LU R25, [R1+0x3d8] ;  /* 0x0003d80001197983 */ /* 0x000ee80000300800 */
[----:B--2---:R0:W-:Y:S04]  /*6e6c0*/  STS.U8 [R0+UR6+0xa140], R27 ;  /* 0x00a1401b00007988 */ /* 0x0041e80008000006 */
[----:B0-----:R-:W2:Y:S04]  /*6e6d0*/  LDL.LU R27, [R1+0x3d4] ;  /* 0x0003d400011b7983 */ /* 0x001ea80000300800 */
[----:B------:R-:W2:Y:S04]  /*6e6e0*/  LDL.LU R13, [R1+0x3d0] ;  /* 0x0003d000010d7983 */ /* 0x000ea80000300800 */
[----:B------:R-:W2:Y:S04]  /*6e6f0*/  LDL.LU R14, [R1+0x3cc] ;  /* 0x0003cc00010e7983 */ /* 0x000ea80000300800 */
[----:B----4-:R0:W-:Y:S04]  /*6e700*/  STS.U8 [R0+UR6+0xa180], R21 ;  /* 0x00a1801500007988 */ /* 0x0101e80008000006 */
[----:B------:R-:W4:Y:S04]  /*6e710*/  LDL.LU R15, [R1+0x2e8] ;  /* 0x0002e800010f7983 */ /* 0x000f280000300800 */
[----:B------:R1:W-:Y:S04]  /*6e720*/  STS.U8 [R0+UR6+0xa1c0], R22 ;  /* 0x00a1c01600007988 */ /* 0x0003e80008000006 */
[----:B------:R-:W4:Y:S04]  /*6e730*/  LDL.LU R16, [R1+0x2e4] ;  /* 0x0002e40001107983 */ /* 0x000f280000300800 */
[----:B------:R-:W4:Y:S04]  /*6e740*/  LDL.LU R17, [R1+0x2e0] ;  /* 0x0002e00001117983 */ /* 0x000f280000300800 */
[----:B------:R-:W4:Y:S04]  /*6e750*/  LDL.LU R18, [R1+0x2dc] ;  /* 0x0002dc0001127983 */ /* 0x000f280000300800 */
[----:B------:R-:W4:Y:S04]  /*6e760*/  LDL.LU R19, [R1+0x2d8] ;  /* 0x0002d80001137983 */ /* 0x000f280000300800 */
[----:B------:R-:W4:Y:S04]  /*6e770*/  LDL.LU R20, [R1+0x2d4] ;  /* 0x0002d40001147983 */ /* 0x000f280000300800 */
[----:B0-----:R-:W4:Y:S04]  /*6e780*/  LDL.LU R21, [R1+0x2d0] ;  /* 0x0002d00001157983 */ /* 0x001f280000300800 */
[----:B------:R0:W-:Y:S04]  /*6e790*/  STS.U8 [R0+UR6+0xb040], R23 ;  /* 0x00b0401700007988 */ /* 0x0001e80008000006 */
[----:B------:R-:W-:Y:S04]  /*6e7a0*/  STS.U8 [R0+UR6+0xb000], R6 ;  /* 0x00b0000600007988 */ /* 0x000fe80008000006 */
[----:B------:R-:W-:Y:S04]  /*6e7b0*/  STS.U8 [R0+UR6+0xb0c0], R7 ;  /* 0x00b0c00700007988 */ /* 0x000fe80008000006 */
[----:B-1----:R-:W4:Y:S04]  /*6e7c0*/  LDL.LU R22, [R1+0x2cc] ;  /* 0x0002cc0001167983 */ /* 0x002f280000300800 */
[----:B------:R-:W-:Y:S04]  /*6e7d0*/  STS.U8 [R0+UR6+0xb080], R8 ;  /* 0x00b0800800007988 */ /* 0x000fe80008000006 */
[----:B---3--:R-:W-:Y:S04]  /*6e7e0*/  STS.U8 [R0+UR6+0xb140], R9 ;  /* 0x00b1400900007988 */ /* 0x008fe80008000006 */
[----:B------:R-:W-:Y:S04]  /*6e7f0*/  STS.U8 [R0+UR6+0xb100], R10 ;  /* 0x00b1000a00007988 */ /* 0x000fe80008000006 */
[----:B0-----:R-:W3:Y:S04]  /*6e800*/  LDL.LU R23, [R1+0x1e8] ;  /* 0x0001e80001177983 */ /* 0x001ee80000300800 */
[----:B------:R0:W-:Y:S04]  /*6e810*/  STS.U8 [R0+UR6+0xb1c0], R28 ;  /* 0x00b1c01c00007988 */ /* 0x0001e80008000006 */
[----:B------:R1:W-:Y:S04]  /*6e820*/  STS.U8 [R0+UR6+0xb180], R24 ;  /* 0x00b1801800007988 */ /* 0x0003e80008000006 */
[----:B------:R1:W-:Y:S04]  /*6e830*/  STS.U8 [R0+UR6+0xc000], R26 ;  /* 0x00c0001a00007988 */ /* 0x0003e80008000006 */
[----:B0-----:R-:W3:Y:S04]  /*6e840*/  LDL.LU R28, [R1+0x1e4] ;  /* 0x0001e400011c7983 */ /* 0x001ee80000300800 */
[----:B-1----:R-:W3:Y:S04]  /*6e850*/  LDL.LU R24, [R1+0x1e0] ;  /* 0x0001e00001187983 */ /* 0x002ee80000300800 */
[----:B------:R-:W3:Y:S04]  /*6e860*/  LDL.LU R26, [R1+0x1dc] ;  /* 0x0001dc00011a7983 */ /* 0x000ee80000300800 */
[----:B------:R0:W-:Y:S04]  /*6e870*/  STS.U8 [R0+UR6+0xc040], R29 ;  /* 0x00c0401d00007988 */ /* 0x0001e80008000006 */
[----:B0-----:R-:W3:Y:S04]  /*6e880*/  LDL.LU R29, [R1+0x1d8] ;  /* 0x0001d800011d7983 */ /* 0x001ee80000300800 */
[----:B------:R-:W-:Y:S04]  /*6e890*/  STS.U8 [R0+UR6+0xc080], R11 ;  /* 0x00c0800b00007988 */ /* 0x000fe80008000006 */
[----:B------:R-:W-:Y:S04]  /*6e8a0*/  STS.U8 [R0+UR6+0xc0c0], R12 ;  /* 0x00c0c00c00007988 */ /* 0x000fe80008000006 */
[----:B------:R0:W-:Y:S04]  /*6e8b0*/  STS.U8 [R0+UR6+0xc100], R25 ;  /* 0x00c1001900007988 */ /* 0x0001e80008000006 */
[----:B0-----:R-:W3:Y:S04]  /*6e8c0*/  LDL.LU R25, [R1+0x1d4] ;  /* 0x0001d40001197983 */ /* 0x001ee80000300800 */
[----:B--2---:R0:W-:Y:S04]  /*6e8d0*/  STS.U8 [R0+UR6+0xc140], R27 ;  /* 0x00c1401b00007988 */ /* 0x0041e80008000006 */
[----:B------:R-:W-:Y:S04]  /*6e8e0*/  STS.U8 [R0+UR6+0xc180], R13 ;  /* 0x00c1800d00007988 */ /* 0x000fe80008000006 */
[----:B------:R1:W-:Y:S04]  /*6e8f0*/  STS.U8 [R0+UR6+0xc1c0], R14 ;  /* 0x00c1c00e00007988 */ /* 0x0003e80008000006 */
[----:B0-----:R-:W2:Y:S04]  /*6e900*/  LDL.LU R27, [R1+0x1d0] ;  /* 0x0001d000011b7983 */ /* 0x001ea80000300800 */
[----:B-1----:R-:W2:Y:S04]  /*6e910*/  LDL.LU R14, [R1+0x1cc] ;  /* 0x0001cc00010e7983 */ /* 0x002ea80000300800 */
[----:B----4-:R-:W-:Y:S04]  /*6e920*/  STS.U8 [R0+UR6+0xd040], R15 ;  /* 0x00d0400f00007988 */ /* 0x010fe80008000006 */
[----:B------:R-:W-:Y:S04]  /*6e930*/  STS.U8 [R0+UR6+0xd000], R16 ;  /* 0x00d0001000007988 */ /* 0x000fe80008000006 */
[----:B------:R-:W-:Y:S04]  /*6e940*/  STS.U8 [R0+UR6+0xd0c0], R17 ;  /* 0x00d0c01100007988 */ /* 0x000fe80008000006 */
[----:B------:R-:W-:Y:S04]  /*6e950*/  STS.U8 [R0+UR6+0xd080], R18 ;  /* 0x00d0801200007988 */ /* 0x000fe80008000006 */
[----:B------:R-:W4:Y:S04]  /*6e960*/  LDL.LU R6, [R1+0x98] ;  /* 0x0000980001067983 */ /* 0x000f280000300800 */
        /* <DEDUP_REMOVED lines=8> */
[----:B---3--:R-:W-:Y:S04]  /*6e9f0*/  STS.U8 [R0+UR6+0xe000], R23 ;  /* 0x00e0001700007988 */ /* 0x008fe80008000006 */
[----:B------:R-:W3:Y:S04]  /*6ea00*/  LDL.LU R11, [R1+0x84] ;  /* 0x00008400010b7983 */ /* 0x000ee80000300800 */
[----:B------:R-:W3:Y:S04]  /*6ea10*/  LDL.LU R12, [R1+0x80] ;  /* 0x00008000010c7983 */ /* 0x000ee80000300800 */
[----:B------:R0:W-:Y:S04]  /*6ea20*/  STS.U8 [R0+UR6+0xe040], R28 ;  /* 0x00e0401c00007988 */ /* 0x0001e80008000006 */
[----:B------:R-:W-:Y:S04]  /*6ea30*/  STS.U8 [R0+UR6+0xe080], R24 ;  /* 0x00e0801800007988 */ /* 0x000fe80008000006 */
[----:B------:R1:W-:Y:S04]  /*6ea40*/  STS.U8 [R0+UR6+0xe0c0], R26 ;  /* 0x00e0c01a00007988 */ /* 0x0003e80008000006 */
[----:B0-----:R-:W3:Y:S04]  /*6ea50*/  LDL.LU R28, [R1+0x7c] ;  /* 0x00007c00011c7983 */ /* 0x001ee80000300800 */
[----:B-1----:R-:W3:Y:S04]  /*6ea60*/  LDL.LU R26, [R1+0x10f8] ;  /* 0x0010f800011a7983 */ /* 0x002ee80000300800 */
[----:B------:R-:W3:Y:S04]  /*6ea70*/  LDL.LU R13, [R1+0x10f4] ;  /* 0x0010f400010d7983 */ /* 0x000ee80000300800 */
[----:B------:R-:W3:Y:S04]  /*6ea80*/  LDL.LU R15, [R1+0x10f0] ;  /* 0x0010f000010f7983 */ /* 0x000ee80000300800 */
[----:B------:R0:W-:Y:S04]  /*6ea90*/  STS.U8 [R0+UR6+0xe100], R29 ;  /* 0x00e1001d00007988 */ /* 0x0001e80008000006 */
[----:B------:R-:W3:Y:S04]  /*6eaa0*/  LDL.LU R24, [R1+0x10ec] ;  /* 0x0010ec0001187983 */ /* 0x000ee80000300800 */
[----:B0-----:R-:W3:Y:S04]  /*6eab0*/  LDL.LU R29, [R1+0x10e8] ;  /* 0x0010e800011d7983 */ /* 0x001ee80000300800 */
[----:B------:R0:W-:Y:S04]  /*6eac0*/  STS.U8 [R0+UR6+0xe140], R25 ;  /* 0x00e1401900007988 */ /* 0x0001e80008000006 */
        /* <DEDUP_REMOVED lines=9> */
[----:B--2---:R0:W-:Y:S04]  /*6eb60*/  STS.U8 [R0+UR6+0xe180], R27 ;  /* 0x00e1801b00007988 */ /* 0x0041e80008000006 */
[----:B------:R1:W-:Y:S04]  /*6eb70*/  STS.U8 [R0+UR6+0xe1c0], R14 ;  /* 0x00e1c00e00007988 */ /* 0x0003e80008000006 */
[----:B0-----:R-:W2:Y:S01]  /*6eb80*/  LDL.LU R27, [R1+0xfa0] ;  /* 0x000fa000011b7983 */ /* 0x001ea20000300800 */
[----:B-1----:R-:W0:Y:S03]  /*6eb90*/  S2R R14, SR_TID.X ;  /* 0x00000000000e7919 */ /* 0x002e260000002100 */
[----:B----4-:R-:W-:Y:S04]  /*6eba0*/  STS.U8 [R0+UR6+0xf040], R6 ;  /* 0x00f0400600007988 */ /* 0x010fe80008000006 */
[----:B------:R-:W-:Y:S04]  /*6ebb0*/  STS.U8 [R0+UR6+0xf000], R7 ;  /* 0x00f0000700007988 */ /* 0x000fe80008000006 */
[----:B------:R-:W-:Y:S04]  /*6ebc0*/  STS.U8 [R0+UR6+0xf0c0], R8 ;  /* 0x00f0c00800007988 */ /* 0x000fe80008000006 */
[----:B------:R-:W-:Y:S04]  /*6ebd0*/  STS.U8 [R0+UR6+0xf080], R9 ;  /* 0x00f0800900007988 */ /* 0x000fe80008000006 */
[----:B------:R-:W-:Y:S04]  /*6ebe0*/  STS.U8 [R0+UR6+0xf140], R10 ;  /* 0x00f1400a00007988 */ /* 0x000fe80008000006 */
[----:B---3--:R-:W-:Y:S04]  /*6ebf0*/  STS.U8 [R0+UR6+0xf100], R11 ;  /* 0x00f1000b00007988 */ /* 0x008fe80008000006 */
[----:B------:R-:W-:Y:S01]  /*6ec00*/  STS.U8 [R0+UR6+0xf1c0], R12 ;  /* 0x00f1c00c00007988 */ /* 0x000fe20008000006 */
[----:B0-----:R-:W-:-:S03]  /*6ec10*/  LOP3.LUT R14, R14, 0x3f, RZ, 0xc0, !PT ;  /* 0x0000003f0e0e7812 */ /* 0x001fc600078ec0ff */
[----:B------:R0:W-:Y:S01]  /*6ec20*/  STS.U8 [R0+UR6+0xf180], R28 ;  /* 0x00f1801c00007988 */ /* 0x0001e20008000006 */
[----:B------:R-:W-:-:S03]  /*6ec30*/  LOP3.LUT R2, R14, 0x8, RZ, 0x3c, !PT ;  /* 0x000000080e027812 */ /* 0x000fc600078e3cff */
[----:B0-----:R-:W3:Y:S04]  /*6ec40*/  LDL.LU R28, [R1+0xf9c] ;  /* 0x000f9c00011c7983 */ /* 0x001ee80000300800 */
[----:B------:R-:W-:Y:S04]  /*6ec50*/  STL [R1+0x74f0], R0 ;  /* 0x0074f00001007387 */ /* 0x000fe80000100800 */
[----:B------:R0:W-:Y:S04]  /*6ec60*/  STS.U8 [R2+UR6+0x200], R26 ;  /* 0x0002001a02007988 */ /* 0x0001e80008000006 */
[----:B------:R-:W-:Y:S04]  /*6ec70*/  STS.U8 [R2+UR6+0x240], R13 ;  /* 0x0002400d02007988 */ /* 0x000fe80008000006 */
[----:B0-----:R-:W4:Y:S04]  /*6ec80*/  LDL.LU R26, [R1+0xe58] ;  /* 0x000e5800011a7983 */ /* 0x001f280000300800 */
[----:B------:R-:W-:Y:S04]  /*6ec90*/  STS.U8 [R2+UR6+0x280], R15 ;  /* 0x0002800f02007988 */ /* 0x000fe80008000006 */
[----:B------:R0:W-:Y:S04]  /*6eca0*/  STS.U8 [R2+UR6+0x2c0], R24 ;  /* 0x0002c01802007988 */ /* 0x0001e80008000006 */
[----:B------:R1:W-:Y:S04]  /*6ecb0*/  STS.U8 [R2+UR6+0x300], R29 ;  /* 0x0003001d02007988 */ /* 0x0003e80008000006 */
[----:B0-----:R-:W4:Y:S04]  /*6ecc0*/  LDL.LU R24, [R1+0xe54] ;  /* 0x000e540001187983 */ /* 0x001f280000300800 */
[----:B-1----:R-:W4:Y:S04]  /*6ecd0*/  LDL.LU R29, [R1+0xe50] ;  /* 0x000e5000011d7983 */ /* 0x002f280000300800 */
        /* <DEDUP_REMOVED lines=19> */
[----:B------:R-:W4:Y:S04]  /*6ee10*/  LDL.LU R12, [R1+0xd44] ;  /* 0x000d4400010c7983 */ /* 0x000f280000300800 */
[----:B--2---:R0:W-:Y:S04]  /*6ee20*/  STS.U8 [R2+UR6+0x13c0], R27 ;  /* 0x0013c01b02007988 */ /* 0x0041e80008000006 */
[----:B0-----:R-:W2:Y:S04]  /*6ee30*/  LDL.LU R27, [R1+0xd40] ;  /* 0x000d4000011b7983 */ /* 0x001ea80000300800 */
[----:B---3--:R0:W-:Y:S04]  /*6ee40*/  STS.U8 [R2+UR6+0x1380], R28 ;  /* 0x0013801c02007988 */ /* 0x0081e80008000006 */
[----:B0-----:R-:W3:Y:S04]  /*6ee50*/  LDL.LU R28, [R1+0xd2c] ;  /* 0x000d2c00011c7983 */ /* 0x001ee80000300800 */
[----:B------:R-:W3:Y:S04]  /*6ee60*/  LDL.LU R13, [R1+0xc48] ;  /* 0x000c4800010d7983 */ /* 0x000ee80000300800 */
[----:B------:R-:W3:Y:S04]  /*6ee70*/  LDL.LU R15, [R1+0xc44] ;  /* 0x000c4400010f7983 */ /* 0x000ee80000300800 */
[----:B----4-:R0:W-:Y:S04]  /*6ee80*/  STS.U8 [R2+UR6+0x2200], R26 ;  /* 0x0022001a02007988 */ /* 0x0101e80008000006 */
        /* <DEDUP_REMOVED lines=9> */
[----:B------:R0:W-:Y:S04]  /*6ef20*/  STS.U8 [R2+UR6+0x2240], R24 ;  /* 0x0022401802007988 */ /* 0x0001e80008000006 */
[----:B------:R-:W4:Y:S04]  /*6ef30*/  LDL.LU R23, [R1+0xb3c] ;  /* 0x000b3c0001177983 */ /* 0x000f280000300800 */
[----:B------:R1:W-:Y:S04]  /*6ef40*/  STS.U8 [R2+UR6+0x2280], R29 ;  /* 0x0022801d02007988 */ /* 0x0003e80008000006 */
[----:B0-----:R-:W4:Y:S04]  /*6ef50*/  LDL.LU R24, [R1+0xb38] ;  /* 0x000b380001187983 */ /* 0x001f280000300800 */
[----:B-1----:R-:W4:Y:S04]  /*6ef60*/  LDL.LU R29, [R1+0xb34] ;  /* 0x000b3400011d7983 */ /* 0x002f280000300800 */
        /* <DEDUP_REMOVED lines=11> */
[----:B--2---:R0:W-:Y:S04]  /*6f020*/  STS.U8 [R2+UR6+0x33c0], R27 ;  /* 0x0033c01b02007988 */ /* 0x0041e80008000006 */
[----:B0-----:R-:W2:Y:S04]  /*6f030*/  LDL.LU R27, [R1+0xb30] ;  /* 0x000b3000011b7983 */ /* 0x001ea80000300800 */
[----:B---3--:R0:W-:Y:S04]  /*6f040*/  STS.U8 [R2+UR6+0x3380], R28 ;  /* 0x0033801c02007988 */ /* 0x0081e80008000006 */
[----:B------:R-:W-:Y:S04]  /*6f050*/  STS.U8 [R2+UR6+0x4200], R13 ;  /* 0x0042000d02007988 */ /* 0x000fe80008000006 */
[----:B------:R-:W-:Y:S04]  /*6f060*/  STS.U8 [R2+UR6+0x4240], R15 ;  /* 0x0042400f02007988 */ /* 0x000fe80008000006 */
[----:B----4-:R1:W-:Y:S04]  /*6f070*/  STS.U8 [R2+UR6+0x4280], R25 ;  /* 0x0042801902007988 */ /* 0x0103e80008000006 */
[----:B0-----:R-:W3:Y:S04]  /*6f080*/  LDL.LU R28, [R1+0xb2c] ;  /* 0x000b2c00011c7983 */ /* 0x001ee80000300800 */
[----:B------:R0:W-:Y:S04]  /*6f090*/  STS.U8 [R2+UR6+0x42c0], R26 ;  /* 0x0042c01a02007988 */ /* 0x0001e80008000006 */
[----:B-1----:R-:W4:Y:S04]  /*6f0a0*/  LDL.LU R25, [R1+0xa48] ;  /* 0x000a480001197983 */ /* 0x002f280000300800 */
[----:B------:R-:W-:Y:S04]  /*6f0b0*/  STS.U8 [R2+UR6+0x4300], R16 ;  /* 0x0043001002007988 */ /* 0x000fe80008000006 */
[----:B------:R-:W-:Y:S04]  /*6f0c0*/  STS.U8 [R2+UR6+0x4340], R17 ;  /* 0x0043401102007988 */ /* 0x000fe80008000006 */
[----:B------:R-:W-:Y:S04]  /*6f0d0*/  STS.U8 [R2+UR6+0x4380], R18 ;  /* 0x0043801202007988 */ /* 0x000fe80008000006 */
[----:B0-----:R-:W4:Y:S04]  /*6f0e0*/  LDL.LU R26, [R1+0xa44] ;  /* 0x000a4400011a7983 */ /* 0x001f280000300800 */
[----:B------:R-:W4:Y:S04]  /*6f0f0*/  LDL.LU R0, [R1+0xa40] ;  /* 0x000a400001007983 */ /* 0x000f280000300800 */
[----:B------:R-:W4:Y:S04]  /*6f100*/  LDL.LU R3, [R1+0xa3c] ;  /* 0x000a3c0001037983 */ /* 0x000f280000300800 */
[----:B------:R-:W4:Y:S04]  /*6f110*/  LDL.LU R4, [R1+0xa38] ;  /* 0x000a380001047983 */ /* 0x000f280000300800 */
        /* <DEDUP_REMOVED lines=13> */
[----:B------:R0:W-:Y:S04]  /*6f1f0*/  STS.U8 [R2+UR6+0x5300], R29 ;  /* 0x0053001d02007988 */ /* 0x0001e80008000006 */
[----:B------:R-:W4:Y:S04]  /*6f200*/  LDL.LU R12, [R1+0x908] ;  /* 0x00090800010c7983 */ /* 0x000f280000300800 */
[----:B0-----:R-:W4:Y:S04]  /*6f210*/  LDL.LU R29, [R1+0x904] ;  /* 0x00090400011d7983 */ /* 0x001f280000300800 */
[----:B--2---:R0:W-:Y:S04]  /*6f220*/  STS.U8 [R2+UR6+0x53c0], R27 ;  /* 0x0053c01b02007988 */ /* 0x0041e80008000006 */
[----:B0-----:R-:W2:Y:S04]  /*6f230*/  LDL.LU R27, [R1+0x900] ;  /* 0x00090000011b7983 */ /* 0x001ea80000300800 */
[----:B------:R-:W2:Y:S04]  /*6f240*/  LDL.LU R13, [R1+0x8ec] ;  /* 0x0008ec00010d7983 */ /* 0x000ea80000300800 */
[----:B------:R-:W2:Y:S04]  /*6f250*/  LDL.LU R15, [R1+0x7d8] ;  /* 0x0007d800010f7983 */ /* 0x000ea80000300800 */
[----:B------:R-:W2:Y:S04]  /*6f260*/  LDL.LU R24, [R1+0x7d4] ;  /* 0x0007d40001187983 */ /* 0x000ea80000300800 */
[----:B---3--:R0:W-:Y:S04]  /*6f270*/  STS.U8 [R2+UR6+0x5380], R28 ;  /* 0x0053801c02007988 */ /* 0x0081e80008000006 */
[----:B----4-:R1:W-:Y:S04]  /*6f280*/  STS.U8 [R2+UR6+0x6200], R25 ;  /* 0x0062001902007988 */ /* 0x0103e80008000006 */
[----:B0-----:R-:W3:Y:S04]  /*6f290*/  LDL.LU R28, [R1+0x7d0] ;  /* 0x0007d000011c7983 */ /* 0x001ee80000300800 */
[----:B------:R0:W-:Y:S04]  /*6f2a0*/  STS.U8 [R2+UR6+0x6240], R26 ;  /* 0x0062401a02007988 */ /* 0x0001e80008000006 */
        /* <DEDUP_REMOVED lines=18> */
[----:B-1----:R-:W4:Y:S04]  /*6f3d0*/  LDL.LU R25, [R1+0x6bc] ;  /* 0x0006bc0001197983 */ /* 0x002f280000300800 */
[----:B------:R-:W-:Y:S04]  /*6f3e0*/  STS.U8 [R2+UR6+0x7340], R12 ;  /* 0x0073400c02007988 */ /* 0x000fe80008000006 */
[----:B0-----:R-:W4:Y:S04]  /*6f3f0*/  LDL.LU R26, [R1+0x6b8] ;  /* 0x0006b800011a7983 */ /* 0x001f280000300800 */
[----:B------:R0:W-:Y:S04]  /*6f400*/  STS.U8 [R2+UR6+0x7300], R29 ;  /* 0x0073001d02007988 */ /* 0x0001e80008000006 */
[----:B0-----:R-:W4:Y:S04]  /*6f410*/  LDL.LU R29, [R1+0x6b4] ;  /* 0x0006b400011d7983 */ /* 0x001f280000300800 */
[----:B--2---:R0:W-:Y:S04]  /*6f420*/  STS.U8 [R2+UR6+0x73c0], R27 ;  /* 0x0073c01b02007988 */ /* 0x0041e80008000006 */
[----:B------:R-:W-:Y:S04]  /*6f430*/  STS.U8 [R2+UR6+0x7380], R13 ;  /* 0x0073800d02007988 */ /* 0x000fe80008000006 */
[----:B------:R-:W-:Y:S04]  /*6f440*/  STS.U8 [R2+UR6+0x8200], R15 ;  /* 0x0082000f02007988 */ /* 0x000fe80008000006 */
[----:B0-----:R-:W2:Y:S04]  /*6f450*/  LDL.LU R27, [R1+0x6b0] ;  /* 0x0006b000011b7983 */ /* 0x001ea80000300800 */
[----:B------:R0:W-:Y:S04]  /*6f460*/  STS.U8 [R2+UR6+0x8240], R24 ;  /* 0x0082401802007988 */ /* 0x0001e80008000006 */
[----:B0-----:R-:W2:Y:S04]  /*6f470*/  LDL.LU R24, [R1+0x6ac] ;  /* 0x0006ac0001187983 */ /* 0x001ea80000300800 */
[----:B---3--:R0:W-:Y:S04]  /*6f480*/  STS.U8 [R2+UR6+0x8280], R28 ;  /* 0x0082801c02007988 */ /* 0x0081e80008000006 */
[----:B----4-:R-:W-:Y:S04]  /*6f490*/  STS.U8 [R2+UR6+0x82c0], R16 ;  /* 0x0082c01002007988 */ /* 0x010fe80008000006 */
[----:B------:R-:W-:Y:S04]  /*6f4a0*/  STS.U8 [R2+UR6+0x8300], R17 ;  /* 0x0083001102007988 */ /* 0x000fe80008000006 */
[----:B0-----:R-:W3:Y:S04]  /*6f4b0*/  LDL.LU R28, [R1+0x5c8] ;  /* 0x0005c800011c7983 */ /* 0x001ee80000300800 */
        /* <DEDUP_REMOVED lines=17> */
[----:B------:R-:W-:Y:S04]  /*6f5d0*/  STS.U8 [R2+UR6+0x9340], R26 ;  /* 0x0093401a02007988 */ /* 0x000fe80008000006 */
[----:B------:R-:W4:Y:S04]  /*6f5e0*/  LDL.LU R12, [R1+0x4bc] ;  /* 0x0004bc00010c7983 */ /* 0x000f280000300800 */
[----:B0-----:R-:W4:Y:S04]  /*6f5f0*/  LDL.LU R25, [R1+0x4b8] ;  /* 0x0004b80001197983 */ /* 0x001f280000300800 */
[----:B------:R0:W-:Y:S04]  /*6f600*/  STS.U8 [R2+UR6+0x9300], R29 ;  /* 0x0093001d02007988 */ /* 0x0001e80008000006 */
[----:B0-----:R-:W4:Y:S04]  /*6f610*/  LDL.LU R29, [R1+0x4b4] ;  /* 0x0004b400011d7983 */ /* 0x001f280000300800 */
[----:B------:R-:W4:Y:S04]  /*6f620*/  LDL.LU R13, [R1+0x4b0] ;  /* 0x0004b000010d7983 */ /* 0x000f280000300800 */
[----:B------:R-:W4:Y:S04]  /*6f630*/  LDL.LU R15, [R1+0x4ac] ;  /* 0x0004ac00010f7983 */ /* 0x000f280000300800 */
[----:B------:R-:W4:Y:S04]  /*6f640*/  LDL.LU R26, [R1+0x3c8] ;  /* 0x0003c800011a7983 */ /* 0x000f280000300800 */
[----:B--2---:R0:W-:Y:S04]  /*6f650*/  STS.U8 [R2+UR6+0x93c0], R27 ;  /* 0x0093c01b02007988 */ /* 0x0041e80008000006 */
[----:B0-----:R-:W2:Y:S04]  /*6f660*/  LDL.LU R27, [R1+0x3c4] ;  /* 0x0003c400011b7983 */ /* 0x001ea80000300800 */
[----:B------:R-:W2:Y:S04]  /*6f670*/  LDL.LU R16, [R1+0x3c0] ;  /* 0x0003c00001107983 */ /* 0x000ea80000300800 */
[----:B------:R-:W2:Y:S04]  /*6f680*/  LDL.LU R17, [R1+0x3bc] ;  /* 0x0003bc0001117983 */ /* 0x000ea80000300800 */
[----:B------:R-:W2:Y:S04]  /*6f690*/  LDL.LU R18, [R1+0x3b8] ;  /* 0x0003b80001127983 */ /* 0x000ea80000300800 */
[----:B------:R-:W2:Y:S04]  /*6f6a0*/  LDL.LU R19, [R1+0x3b4] ;  /* 0x0003b40001137983 */ /* 0x000ea80000300800 */
[----:B------:R-:W2:Y:S04]  /*6f6b0*/  LDL.LU R20, [R1+0x3b0] ;  /* 0x0003b00001147983 */ /* 0x000ea80000300800 */
[----:B------:R-:W2:Y:S04]  /*6f6c0*/  LDL.LU R21, [R1+0x3ac] ;  /* 0x0003ac0001157983 */ /* 0x000ea80000300800 */
[----:B------:R0:W-:Y:S04]  /*6f6d0*/  STS.U8 [R2+UR6+0x9380], R24 ;  /* 0x0093801802007988 */ /* 0x0001e80008000006 */
[----:B------:R-:W2:Y:S04]  /*6f6e0*/  LDL.LU R22, [R1+0x2c8] ;  /* 0x0002c80001167983 */ /* 0x000ea80000300800 */
[----:B------:R-:W2:Y:S04]  /*6f6f0*/  LDL.LU R23, [R1+0x2c4] ;  /* 0x0002c40001177983 */ /* 0x000ea80000300800 */
[----:B0-----:R-:W2:Y:S04]  /*6f700*/  LDL.LU R24, [R1+0x2c0] ;  /* 0x0002c00001187983 */ /* 0x001ea80000300800 */
[----:B---3--:R0:W-:Y:S04]  /*6f710*/  STS.U8 [R2+UR6+0xa200], R28 ;  /* 0x00a2001c02007988 */ /* 0x0081e80008000006 */
[----:B----4-:R-:W-:Y:S04]  /*6f720*/  STS.U8 [R2+UR6+0xa240], R0 ;  /* 0x00a2400002007988 */ /* 0x010fe80008000006 */
[----:B------:R-:W-:Y:S04]  /*6f730*/  STS.U8 [R2+UR6+0xa280], R3 ;  /* 0x00a2800302007988 */ /* 0x000fe80008000006 */
[----:B------:R-:W-:Y:S04]  /*6f740*/  STS.U8 [R2+UR6+0xa2c0], R4 ;  /* 0x00a2c00402007988 */ /* 0x000fe80008000006 */
[----:B------:R-:W-:Y:S04]  /*6f750*/  STS.U8 [R2+UR6+0xa300], R5 ;  /* 0x00a3000502007988 */ /* 0x000fe80008000006 */
[----:B------:R-:W-:Y:S04]  /*6f760*/  STS.U8 [R2+UR6+0xa340], R6 ;  /* 0x00a3400602007988 */ /* 0x000fe80008000006 */
[----:B0-----:R-:W3:Y:S04]  /*6f770*/  LDL.LU R28, [R1+0x2bc] ;  /* 0x0002bc00011c7983 */ /* 0x001ee80000300800 */
[----:B------:R-:W-:Y:S04]  /*6f780*/  STS.U8 [R2+UR6+0xa380], R7 ;  /* 0x00a3800702007988 */ /* 0x000fe80008000006 */
[----:B------:R-:W-:Y:S04]  /*6f790*/  STS.U8 [R2+UR6+0xa3c0], R8 ;  /* 0x00a3c00802007988 */ /* 0x000fe80008000006 */
[----:B------:R-:W-:Y:S04]  /*6f7a0*/  STS.U8 [R2+UR6+0xb240], R9 ;  /* 0x00b2400902007988 */ /* 0x000fe80008000006 */
[----:B------:R-:W-:Y:S04]  /*6f7b0*/  STS.U8 [R2+UR6+0xb200], R10 ;  /* 0x00b2000a02007988 */ /* 0x000fe80008000006 */
[----:B------:R-:W-:Y:S04]  /*6f7c0*/  STS.U8 [R2+UR6+0xb2c0], R11 ;  /* 0x00b2c00b02007988 */ /* 0x000fe80008000006 */
[----:B------:R-:W-:Y:S04]  /*6f7d0*/  STS.U8 [R2+UR6+0xb280], R12 ;  /* 0x00b2800c02007988 */ /* 0x000fe80008000006 */
[----:B------:R0:W-:Y:S04]  /*6f7e0*/  STS.U8 [R2+UR6+0xb340], R25 ;  /* 0x00b3401902007988 */ /* 0x0001e80008000006 */
[----:B0-----:R-:W4:Y:S04]  /*6f7f0*/  LDL.LU R25, [R1+0x2b8] ;  /* 0x0002b80001197983 */ /* 0x001f280000300800 */
[----:B------:R0:W-:Y:S04]  /*6f800*/  STS.U8 [R2+UR6+0xb300], R29 ;  /* 0x00b3001d02007988 */ /* 0x0001e80008000006 */
[----:B0-----:R-:W4:Y:S04]  /*6f810*/  LDL.LU R29, [R1+0x2b4] ;  /* 0x0002b400011d7983 */ /* 0x001f280000300800 */
[----:B------:R-:W-:Y:S04]  /*6f820*/  STS.U8 [R2+UR6+0xb3c0], R13 ;  /* 0x00b3c00d02007988 */ /* 0x000fe80008000006 */
[----:B------:R-:W-:Y:S04]  /*6f830*/  STS.U8 [R2+UR6+0xb380], R15 ;  /* 0x00b3800f02007988 */ /* 0x000fe80008000006 */
[----:B------:R0:W-:Y:S04]  /*6f840*/  STS.U8 [R2+UR6+0xc200], R26 ;  /* 0x00c2001a02007988 */ /* 0x0001e80008000006 */
[----:B0-----:R-:W4:Y:S04]  /*6f850*/  LDL.LU R26, [R1+0x2b0] ;  /* 0x0002b000011a7983 */ /* 0x001f280000300800 */
[----:B--2---:R0:W-:Y:S04]  /*6f860*/  STS.U8 [R2+UR6+0xc240], R27 ;  /* 0x00c2401b02007988 */ /* 0x0041e80008000006 */
[----:B------:R-:W-:Y:S04]  /*6f870*/  STS.U8 [R2+UR6+0xc280], R16 ;  /* 0x00c2801002007988 */ /* 0x000fe80008000006 */
[----:B------:R-:W-:Y:S04]  /*6f880*/  STS.U8 [R2+UR6+0xc2c0], R17 ;  /* 0x00c2c01102007988 */ /* 0x000fe80008000006 */
[----:B------:R-:W-:Y:S04]  /*6f890*/  STS.U8 [R2+UR6+0xc300], R18 ;  /* 0x00c3001202007988 */ /* 0x000fe80008000006 */
[----:B------:R-:W-:Y:S04]  /*6f8a0*/  STS.U8 [R2+UR6+0xc340], R19 ;  /* 0x00c3401302007988 */ /* 0x000fe80008000006 */
[----:B0-----:R-:W2:Y:S04]  /*6f8b0*/  LDL.LU R27, [R1+0x2ac] ;  /* 0x0002ac00011b7983 */ /* 0x001ea80000300800 */
[----:B------:R-:W2:Y:S04]  /*6f8c0*/  LDL.LU R0, [R1+0x1c8] ;  /* 0x0001c80001007983 */ /* 0x000ea80000300800 */
[----:B------:R-:W2:Y:S04]  /*6f8d0*/  LDL.LU R3, [R1+0x1c4] ;  /* 0x0001c40001037983 */ /* 0x000ea80000300800 */
[----:B------:R-:W2:Y:S04]  /*6f8e0*/  LDL.LU R4, [R1+0x1c0] ;  /* 0x0001c00001047983 */ /* 0x000ea80000300800 */
[----:B------:R-:W2:Y:S04]  /*6f8f0*/  LDL.LU R5, [R1+0x1bc] ;  /* 0x0001bc0001057983 */ /* 0x000ea80000300800 */
[----:B------:R-:W2:Y:S04]  /*6f900*/  LDL.LU R6, [R1+0x1b8] ;  /* 0x0001b80001067983 */ /* 0x000ea80000300800 */
[----:B------:R-:W-:Y:S04]  /*6f910*/  STS.U8 [R2+UR6+0xc380], R20 ;  /* 0x00c3801402007988 */ /* 0x000fe80008000006 */
        /* <DEDUP_REMOVED lines=9> */
[----:B------:R-:W2:Y:S04]  /*6f9b0*/  LDL.LU R12, [R1+0x70] ;  /* 0x00007000010c7983 */ /* 0x000ea80000300800 */
[----:B---3--:R0:W-:Y:S04]  /*6f9c0*/  STS.U8 [R2+UR6+0xd280], R28 ;  /* 0x00d2801c02007988 */ /* 0x0081e80008000006 */
[----:B0-----:R-:W3:Y:S04]  /*6f9d0*/  LDL.LU R28, [R1+0x6c] ;  /* 0x00006c00011c7983 */ /* 0x001ee80000300800 */
[----:B------:R-:W3:Y:S04]  /*6f9e0*/  LDL.LU R13, [R1+0x68] ;  /* 0x00006800010d7983 */ /* 0x000ee80000300800 */
[----:B------:R-:W3:Y:S04]  /*6f9f0*/  LDL.LU R15, [R1+0x64] ;  /* 0x00006400010f7983 */ /* 0x000ee80000300800 */
[----:B------:R-:W3:Y:S04]  /*6fa00*/  LDL.LU R16, [R1+0x60] ;  /* 0x0000600001107983 */ /* 0x000ee80000300800 */
[----:B----4-:R0:W-:Y:S04]  /*6fa10*/  STS.U8 [R2+UR6+0xd340], R25 ;  /* 0x00d3401902007988 */ /* 0x0101e80008000006 */
[----:B0-----:R-:W4:Y:S04]  /*6fa20*/  LDL.LU R25, [R1+0x5c] ;  /* 0x00005c0001197983 */ /* 0x001f280000300800 */
[----:B------:R0:W-:Y:S04]  /*6fa30*/  STS.U8 [R2+UR6+0xd300], R29 ;  /* 0x00d3001d02007988 */ /* 0x0001e80008000006 */
[----:B0-----:R-:W4:Y:S04]  /*6fa40*/  LDL.LU R29, [R1+0x10d8] ;  /* 0x0010d800011d7983 */ /* 0x001f280000300800 */
[----:B------:R0:W-:Y:S04]  /*6fa50*/  STS.U8 [R2+UR6+0xd3c0], R26 ;  /* 0x00d3c01a02007988 */ /* 0x0001e80008000006 */
        /* <DEDUP_REMOVED lines=9> */
[----:B--2---:R0:W-:Y:S04]  /*6faf0*/  STS.U8 [R2+UR6+0xd380], R27 ;  /* 0x00d3801b02007988 */ /* 0x0041e80008000006 */
        /* <DEDUP_REMOVED lines=8> */
[----:B0-----:R-:W2:Y:S04]  /*6fb80*/  LDL.LU R27, [R1+0xf90] ;  /* 0x000f9000011b7983 */ /* 0x001ea80000300800 */
[----:B------:R-:W-:Y:S04]  /*6fb90*/  STS.U8 [R2+UR6+0xf240], R10 ;  /* 0x00f2400a02007988 */ /* 0x000fe80008000006 */
[----:B------:R-:W-:Y:S04]  /*6fba0*/  STS.U8 [R2+UR6+0xf200], R11 ;  /* 0x00f2000b02007988 */ /* 0x000fe80008000006 */
[----:B------:R-:W-:Y:S01]  /*6fbb0*/  STS.U8 [R2+UR6+0xf2c0], R12 ;  /* 0x00f2c00c02007988 */ /* 0x000fe20008000006 */
[----:B-1----:R-:W-:-:S03]  /*6fbc0*/  LOP3.LUT R0, R14, 0x10, RZ, 0x3c, !PT ;  /* 0x000000100e007812 */ /* 0x002fc600078e3cff */
[----:B---3--:R0:W-:Y:S04]  /*6fbd0*/  STS.U8 [R2+UR6+0xf280], R28 ;  /* 0x00f2801c02007988 */ /* 0x0081e80008000006 */
[----:B------:R-:W-:Y:S04]  /*6fbe0*/  STS.U8 [R2+UR6+0xf340], R13 ;  /* 0x00f3400d02007988 */ /* 0x000fe80008000006 */
[----:B------:R-:W-:Y:S04]  /*6fbf0*/  STS.U8 [R2+UR6+0xf300], R15 ;  /* 0x00f3000f02007988 */ /* 0x000fe80008000006 */
[----:B0-----:R-:W3:Y:S04]  /*6fc00*/  LDL.LU R28, [R1+0xf6c] ;  /* 0x000f6c00011c7983 */ /* 0x001ee80000300800 */
[----:B------:R-:W-:Y:S04]  /*6fc10*/  STS.U8 [R2+UR6+0xf3c0], R16 ;  /* 0x00f3c01002007988 */ /* 0x000fe80008000006 */
[----:B----4-:R0:W-:Y:S04]  /*6fc20*/  STS.U8 [R2+UR6+0xf380], R25 ;  /* 0x00f3801902007988 */ /* 0x0101e80008000006 */
[----:B0-----:R-:W4:Y:S04]  /*6fc30*/  LDL.LU R25, [R1+0xf68] ;  /* 0x000f680001197983 */ /* 0x001f280000300800 */
[----:B------:R0:W-:Y:S04]  /*6fc40*/  STS.U8 [R0+UR6+0x400], R29 ;  /* 0x0004001d00007988 */ /* 0x0001e80008000006 */
[----:B0-----:R-:W4:Y:S04]  /*6fc50*/  LDL.LU R29, [R1+0xf64] ;  /* 0x000f6400011d7983 */ /* 0x001f280000300800 */
        /* <DEDUP_REMOVED lines=21> */
[----:B------:R-:W4:Y:S04]  /*6fdb0*/  LDL.LU R13, [R1+0xd20] ;  /* 0x000d2000010d7983 */ /* 0x000f280000300800 */
[----:B------:R-:W4:Y:S04]  /*6fdc0*/  LDL.LU R14, [R1+0xd1c] ;  /* 0x000d1c00010e7983 */ /* 0x000f280000300800 */
        /* <DEDUP_REMOVED lines=14> */
[----:B----4-:R0:W-:Y:S04]  /*6feb0*/  STS.U8 [R0+UR6+0x1540], R25 ;  /* 0x0015401900007988 */ /* 0x0101e80008000006 */
[----:B0-----:R-:W4:Y:S04]  /*6fec0*/  LDL.LU R25, [R1+0xb28] ;  /* 0x000b280001197983 */ /* 0x001f280000300800 */
[----:B------:R0:W-:Y:S04]  /*6fed0*/  STS.U8 [R0+UR6+0x1500], R29 ;  /* 0x0015001d00007988 */ /* 0x0001e80008000006 */
[----:B0-----:R-:W4:Y:S04]  /*6fee0*/  LDL.LU R29, [R1+0xb24] ;  /* 0x000b2400011d7983 */ /* 0x001f280000300800 */
        /* <DEDUP_REMOVED lines=12> */
[----:B------:R-:W-:Y:S04]  /*6ffb0*/  STS.U8 [R0+UR6+0x34c0], R13 ;  /* 0x0034c00d00007988 */ /* 0x000fe80008000006 */
[----:B------:R-:W-:Y:S04]  /*6ffc0*/  STS.U8 [R0+UR6+0x3480], R14 ;  /* 0x0034800e00007988 */ /* 0x000fe80008000006 */
[----:B------:R-:W-:Y:S04]  /*6ffd0*/  STS.U8 [R0+UR6+0x3540], R15 ;  /* 0x0035400f00007988 */ /* 0x000fe80008000006 */
[----:B------:R-:W-:Y:S04]  /*6ffe0*/  STS.U8 [R0+UR6+0x3500], R16 ;  /* 0x0035001000007988 */ /* 0x000fe80008000006 */
[----:B0-----:R-:W4:Y:S04]  /*6fff0*/  LDL.LU R26, [R1+0xb20] ;  /* 0x000b2000011a7983 */ /* 0x001f280000300800 */
[----:B--2---:R0:W-:Y:S04]  /*70000*/  STS.U8 [R0+UR6+0x35c0], R27 ;  /* 0x0035c01b00007988 */ /* 0x0041e80008000006 */
[----:B0-----:R-:W2:Y:S04]  /*70010*/  LDL.LU R27, [R1+0xb1c] ;  /* 0x000b1c00011b7983 */ /* 0x001ea80000300800 */
[----:B---3--:R0:W-:Y:S04]  /*70020*/  STS.U8 [R0+UR6+0x3580], R28 ;  /* 0x0035801c00007988 */ /* 0x0081e80008000006 */
[----:B------:R-:W-:Y:S04]  /*70030*/  STS.U8 [R0+UR6+0x4400], R17 ;  /* 0x0044001100007988 */ /* 0x000fe80008000006 */
[----:B------:R-:W-:Y:S04]  /*70040*/  STS.U8 [R0+UR6+0x4440], R18 ;  /* 0x0044401200007988 */ /* 0x000fe80008000006 */
[----:B------:R-:W-:Y:S04]  /*70050*/  STS.U8 [R0+UR6+0x4480], R19 ;  /* 0x0044801300007988 */ /* 0x000fe80008000006 */
[----:B------:R-:W-:Y:S04]  /*70060*/  STS.U8 [R0+UR6+0x44c0], R20 ;  /* 0x0044c01400007988 */ /* 0x000fe80008000006 */
[----:B0-----:R-:W3:Y:S04]  /*70070*/  LDL.LU R28, [R1+0xb18] ;  /* 0x000b1800011c7983 */ /* 0x001ee80000300800 */
[----:B------:R-:W3:Y:S04]  /*70080*/  LDL.LU R3, [R1+0xb14] ;  /* 0x000b140001037983 */ /* 0x000ee80000300800 */
[----:B------:R-:W3:Y:S04]  /*70090*/  LDL.LU R4, [R1+0xb10] ;  /* 0x000b100001047983 */ /* 0x000ee80000300800 */
[----:B------:R-:W3:Y:S04]  /*700a0*/  LDL.LU R5, [R1+0xb0c] ;  /* 0x000b0c0001057983 */ /* 0x000ee80000300800 */
[----:B------:R-:W3:Y:S04]  /*700b0*/  LDL.LU R2, [R1+0xa28] ;  /* 0x000a280001027983 */ /* 0x000ee80000300800 */
[----:B------:R-:W3:Y:S04]  /*700c0*/  LDL.LU R6, [R1+0xa24] ;  /* 0x000a240001067983 */ /* 0x000ee80000300800 */
[----:B------:R-:W-:Y:S04]  /*700d0*/  STS.U8 [R0+UR6+0x4500], R21 ;  /* 0x0045001500007988 */ /* 0x000fe80008000006 */
[----:B------:R-:W3:Y:S04]  /*700e0*/  LDL.LU R7, [R1+0xa20] ;  /* 0x000a200001077983 */ /* 0x000ee80000300800 */
[----:B------:R-:W-:Y:S04]  /*700f0*/  STS.U8 [R0+UR6+0x4540], R22 ;  /* 0x0045401600007988 */ /* 0x000fe80008000006 */
[----:B------:R-:W3:Y:S04]  /*70100*/  LDL.LU R8, [R1+0xa1c] ;  /* 0x000a1c0001087983 */ /* 0x000ee80000300800 */
[----:B------:R-:W-:Y:S04]  /*70110*/  STS.U8 [R0+UR6+0x4580], R23 ;  /* 0x0045801700007988 */ /* 0x000fe80008000006 */
[----:B------:R-:W3:Y:S04]  /*70120*/  LDL.LU R9, [R1+0xa18] ;  /* 0x000a180001097983 */ /* 0x000ee80000300800 */
[----:B------:R-:W-:Y:S04]  /*70130*/  STS.U8 [R0+UR6+0x45c0], R24 ;  /* 0x0045c01800007988 */ /* 0x000fe80008000006 */
[----:B------:R-:W3:Y:S04]  /*70140*/  LDL.LU R10, [R1+0xa14] ;  /* 0x000a1400010a7983 */ /* 0x000ee80000300800 */
[----:B------:R-:W3:Y:S04]  /*70150*/  LDL.LU R11, [R1+0xa10] ;  /* 0x000a1000010b7983 */ /* 0x000ee80000300800 */
[----:B------:R-:W3:Y:S04]  /*70160*/  LDL.LU R12, [R1+0xa0c] ;  /* 0x000a0c00010c7983 */ /* 0x000ee80000300800 */
[----:B----4-:R-:W-:Y:S04]  /*70170*/  STS.U8 [R0+UR6+0x5440], R25 ;  /* 0x0054401900007988 */ /* 0x010fe80008000006 */
[----:B------:R0:W-:Y:S04]  /*70180*/  STS.U8 [R0+UR6+0x5400], R29 ;  /* 0x0054001d00007988 */ /* 0x0001e80008000006 */
[----:B0-----:R-:W4:Y:S04]  /*70190*/  LDL.LU R29, [R1+0x8e8] ;  /* 0x0008e800011d7983 */ /* 0x001f280000300800 */
[----:B------:R-:W4:Y:S04]  /*701a0*/  LDL.LU R13, [R1+0x8e4] ;  /* 0x0008e400010d7983 */ /* 0x000f280000300800 */
[----:B------:R-:W4:Y:S04]  /*701b0*/  LDL.LU R14, [R1+0x8e0] ;  /* 0x0008e000010e7983 */ /* 0x000f280000300800 */
[----:B------:R-:W4:Y:S04]  /*701c0*/  LDL.LU R15, [R1+0x8dc] ;  /* 0x0008dc00010f7983 */ /* 0x000f280000300800 */
[----:B------:R-:W4:Y:S04]  /*701d0*/  LDL.LU R16, [R1+0x8d8] ;  /* 0x0008d80001107983 */ /* 0x000f280000300800 */
        /* <DEDUP_REMOVED lines=13> */
[----:B---3--:R0:W-:Y:S04]  /*702b0*/  STS.U8 [R0+UR6+0x5540], R28 ;  /* 0x0055401c00007988 */ /* 0x0081e80008000006 */
        /* <DEDUP_REMOVED lines=12> */
[----:B----4-:R0:W-:Y:S04]  /*70380*/  STS.U8 [R0+UR6+0x7440], R29 ;  /* 0x0074401d00007988 */ /* 0x0101e80008000006 */
[----:B0-----:R-:W4:Y:S04]  /*70390*/  LDL.LU R29, [R1+0x6a4] ;  /* 0x0006a400011d7983 */ /* 0x001f280000300800 */
[----:B------:R-:W-:Y:S04]  /*703a0*/  STS.U8 [R0+UR6+0x7400], R13 ;  /* 0x0074000d00007988 */ /* 0x000fe80008000006 */
[----:B------:R-:W-:Y:S04]  /*703b0*/  STS.U8 [R0+UR6+0x74c0], R14 ;  /* 0x0074c00e00007988 */ /* 0x000fe80008000006 */
[----:B------:R-:W-:Y:S04]  /*703c0*/  STS.U8 [R0+UR6+0x7480], R15 ;  /* 0x0074800f00007988 */ /* 0x000fe80008000006 */
[----:B------:R-:W-:Y:S04]  /*703d0*/  STS.U8 [R0+UR6+0x7540], R16 ;  /* 0x0075401000007988 */ /* 0x000fe80008000006 */
[----:B------:R0:W-:Y:S04]  /*703e0*/  STS.U8 [R0+UR6+0x7500], R25 ;  /* 0x0075001900007988 */ /* 0x0001e80008000006 */
[----:B0-----:R-:W4:Y:S04]  /*703f0*/  LDL.LU R25, [R1+0x6a0] ;  /* 0x0006a00001197983 */ /* 0x001f280000300800 */
[----:B------:R0:W-:Y:S04]  /*70400*/  STS.U8 [R0+UR6+0x75c0], R26 ;  /* 0x0075c01a00007988 */ /* 0x0001e80008000006 */
[----:B------:R-:W-:Y:S04]  /*70410*/  STS.U8 [R0+UR6+0x7580], R17 ;  /* 0x0075801100007988 */ /* 0x000fe80008000006 */
        /* <DEDUP_REMOVED lines=25> */
[----:B---3--:R0:W-:Y:S04]  /*705b0*/  STS.U8 [R0+UR6+0x9440], R28 ;  /* 0x0094401c00007988 */ /* 0x0081e80008000006 */
[----:B0-----:R-:W3:Y:S04]  /*705c0*/  LDL.LU R28, [R1+0x498] ;  /* 0x00049800011c7983 */ /* 0x001ee80000300800 */
[----:B----4-:R0:W-:Y:S04]  /*705d0*/  STS.U8 [R0+UR6+0x9400], R29 ;  /* 0x0094001d00007988 */ /* 0x0101e80008000006 */
        /* <DEDUP_REMOVED lines=10> */
[----:B0-----:R-:W4:Y:S04]  /*70680*/  LDL.LU R25, [R1+0x390] ;  /* 0x0003900001197983 */ /* 0x001f280000300800 */
        /* <DEDUP_REMOVED lines=10> */
[----:B------:R-:W-:Y:S04]  /*70730*/  STS.U8 [R0+UR6+0xa500], R10 ;  /* 0x00a5000a00007988 */ /* 0x000fe80008000006 */
[----:B------:R-:W-:Y:S04]  /*70740*/  STS.U8 [R0+UR6+0xa540], R11 ;  /* 0x00a5400b00007988 */ /* 0x000fe80008000006 */
[----:B------:R-:W-:Y:S04]  /*70750*/  STS.U8 [R0+UR6+0xa580], R12 ;  /* 0x00a5800c00007988 */ /* 0x000fe80008000006 */
[----:B--2---:R0:W-:Y:S04]  /*70760*/  STS.U8 [R0+UR6+0xa5c0], R27 ;  /* 0x00a5c01b00007988 */ /* 0x0041e80008000006 */
[----:B------:R-:W-:Y:S04]  /*70770*/  STS.U8 [R0+UR6+0xb440], R13 ;  /* 0x00b4400d00007988 */ /* 0x000fe80008000006 */
[----:B------:R-:W-:Y:S04]  /*70780*/  STS.U8 [R0+UR6+0xb400], R14 ;  /* 0x00b4000e00007988 */ /* 0x000fe80008000006 */
[----:B------:R-:W-:Y:S04]  /*70790*/  STS.U8 [R0+UR6+0xb4c0], R15 ;  /* 0x00b4c00f00007988 */ /* 0x000fe80008000006 */
[----:B------:R-:W-:Y:S04]  /*707a0*/  STS.U8 [R0+UR6+0xb480], R16 ;  /* 0x00b4801000007988 */ /* 0x000fe80008000006 */
[----:B0-----:R-:W2:Y:S04]  /*707b0*/  LDL.LU R27, [R1+0x2a8] ;  /* 0x0002a800011b7983 */ /* 0x001ea80000300800 */
[----:B---3--:R0:W-:Y:S04]  /*707c0*/  STS.U8 [R0+UR6+0xb540], R28 ;  /* 0x00b5401c00007988 */ /* 0x0081e80008000006 */
[----:B0-----:R-:W3:Y:S04]  /*707d0*/  LDL.LU R28, [R1+0x2a4] ;  /* 0x0002a400011c7983 */ /* 0x001ee80000300800 */
[----:B----4-:R0:W-:Y:S04]  /*707e0*/  STS.U8 [R0+UR6+0xb500], R29 ;  /* 0x00b5001d00007988 */ /* 0x0101e80008000006 */
        /* <DEDUP_REMOVED lines=20> */
[----:B------:R0:W-:Y:S04]  /*70930*/  STS.U8 [R0+UR6+0xc540], R24 ;  /* 0x00c5401800007988 */ /* 0x0001e80008000006 */
[----:B------:R1:W-:Y:S04]  /*70940*/  STS.U8 [R0+UR6+0xc580], R25 ;  /* 0x00c5801900007988 */ /* 0x0003e80008000006 */
        /* <DEDUP_REMOVED lines=12> */
[----:B-1----:R-:W4:Y:S04]  /*70a10*/  LDL.LU R25, [R1+0x10a0] ;  /* 0x0010a00001197983 */ /* 0x002f280000300800 */
[----:B------:R-:W4:Y:S04]  /*70a20*/  LDL.LU R26, [R1+0x109c] ;  /* 0x00109c00011a7983 */ /* 0x000f280000300800 */
[----:B--2---:R0:W-:Y:S04]  /*70a30*/  STS.U8 [R0+UR6+0xd440], R27 ;  /* 0x00d4401b00007988 */ /* 0x0041e80008000006 */
[----:B0-----:R-:W2:Y:S04]  /*70a40*/  LDL.LU R27, [R1+0x1098] ;  /* 0x00109800011b7983 */ /* 0x001ea80000300800 */
[----:B---3--:R0:W-:Y:S04]  /*70a50*/  STS.U8 [R0+UR6+0xd400], R28 ;  /* 0x00d4001c00007988 */ /* 0x0081e80008000006 */
[----:B0-----:R-:W3:Y:S04]  /*70a60*/  LDL.LU R28, [R1+0x1094] ;  /* 0x00109400011c7983 */ /* 0x001ee80000300800 */
[----:B----4-:R0:W-:Y:S04]  /*70a70*/  STS.U8 [R0+UR6+0xd4c0], R29 ;  /* 0x00d4c01d00007988 */ /* 0x0101e80008000006 */
        /* <DEDUP_REMOVED lines=12> */
[----:B------:R0:W-:Y:S02]  /*70b40*/  STS.U8 [R0+UR6+0xe580], R23 ;  /* 0x00e5801700007988 */ /* 0x0001e40008000006 */
[----:B0-----:R-:W0:Y:S02]  /*70b50*/  S2R R23, SR_TID.X ;  /* 0x0000000000177919 */ /* 0x001e240000002100 */
[----:B0-----:R-:W-:-:S04]  /*70b60*/  LOP3.LUT R23, R23, 0x3f, RZ, 0xc0, !PT ;  /* 0x0000003f17177812 */ /* 0x001fc800078ec0ff */
[----:B------:R-:W-:Y:S01]  /*70b70*/  LOP3.LUT R2, R23, 0x18, RZ, 0x3c, !PT ;  /* 0x0000001817027812 */ /* 0x000fe200078e3cff */
[----:B------:R0:W-:Y:S04]  /*70b80*/  STL [R1+0x7608], R23 ;  /* 0x0076081701007387 */ /* 0x0001e80000100800 */
[----:B0-----:R-:W2:Y:S04]  /*70b90*/  LDL.LU R23, [R1+0xf50] ;  /* 0x000f500001177983 */ /* 0x001ea80000300800 */
[----:B--2---:R0:W-:Y:S04]  /*70ba0*/  STL [R1+0x7624], R23 ;  /* 0x0076241701007387 */ /* 0x0041e80000100800 */
[----:B0-----:R-:W2:Y:S04]  /*70bb0*/  LDL.LU R23, [R1+0xf54] ;  /* 0x000f540001177983 */ /* 0x001ea80000300800 */
[----:B--2---:R0:W-:Y:S04]  /*70bc0*/  STL [R1+0x7628], R23 ;  /* 0x0076281701007387 */ /* 0x0041e80000100800 */
[----:B0-----:R-:W2:Y:S04]  /*70bd0*/  LDL.LU R23, [R1+0xf58] ;  /* 0x000f580001177983 */ /* 0x001ea80000300800 */
        /* <DEDUP_REMOVED lines=9> */
[----:B--2---:R0:W-:Y:S04]  /*70c70*/  STL [R1+0x762c], R23 ;  /* 0x00762c1701007387 */ /* 0x0041e80000100800 */
[----:B0-----:R-:W2:Y:S04]  /*70c80*/  LDL.LU R23, [R1+0x107c] ;  /* 0x00107c0001177983 */ /* 0x001ea80000300800 */
        /* <DEDUP_REMOVED lines=21> */
[----:B------:R1:W-:Y:S04]  /*70de0*/  STS.U8 [R2+UR6+0x640], R24 ;  /* 0x0006401802007988 */ /* 0x0003e80008000006 */
[----:B------:R0:W-:Y:S04]  /*70df0*/  STS.U8 [R2+UR6+0x680], R25 ;  /* 0x0006801902007988 */ /* 0x0001e80008000006 */
[----:B------:R0:W-:Y:S04]  /*70e00*/  STS.U8 [R2+UR6+0x6c0], R26 ;  /* 0x0006c01a02007988 */ /* 0x0001e80008000006 */
[----:B------:R1:W-:Y:S04]  /*70e10*/  STS.U8 [R2+UR6+0x700], R27 ;  /* 0x0007001b02007988 */ /* 0x0003e80008000006 */
[----:B---3--:R3:W-:Y:S04]  /*70e20*/  STS.U8 [R2+UR6+0x740], R28 ;  /* 0x0007401c02007988 */ /* 0x0087e80008000006 */
[----:B0-----:R-:W2:Y:S04]  /*70e30*/  LDL.LU R22, [R1+0xcec] ;  /* 0x000cec0001167983 */ /* 0x001ea80000300800 */
[----:B-1----:R-:W2:Y:S04]  /*70e40*/  LDL.LU R24, [R1+0xc08] ;  /* 0x000c080001187983 */ /* 0x002ea80000300800 */
[----:B------:R-:W2:Y:S04]  /*70e50*/  LDL.LU R25, [R1+0xc04] ;  /* 0x000c040001197983 */ /* 0x000ea80000300800 */
[----:B------:R-:W2:Y:S04]  /*70e60*/  LDL.LU R26, [R1+0xc00] ;  /* 0x000c0000011a7983 */ /* 0x000ea80000300800 */
[----:B------:R-:W2:Y:S04]  /*70e70*/  LDL.LU R27, [R1+0xbfc] ;  /* 0x000bfc00011b7983 */ /* 0x000ea80000300800 */
[----:B----4-:R0:W-:Y:S04]  /*70e80*/  STS.U8 [R2+UR6+0x780], R29 ;  /* 0x0007801d02007988 */ /* 0x0101e80008000006 */
[----:B---3--:R-:W3:Y:S04]  /*70e90*/  LDL.LU R28, [R1+0xbf8] ;  /* 0x000bf800011c7983 */ /* 0x008ee80000300800 */
[----:B0-----:R-:W4:Y:S04]  /*70ea0*/  LDL.LU R29, [R1+0xbf4] ;  /* 0x000bf400011d7983 */ /* 0x001f280000300800 */
[----:B--2---:R0:W-:Y:S04]  /*70eb0*/  STS.U8 [R2+UR6+0x7c0], R23 ;  /* 0x0007c01702007988 */ /* 0x0041e80008000006 */
[----:B0-----:R-:W2:Y:S04]  /*70ec0*/  LDL.LU R23, [R1+0x762c] ;  /* 0x00762c0001177983 */ /* 0x001ea80000300800 */
[----:B--2---:R0:W-:Y:S04]  /*70ed0*/  STS.U8 [R2+UR6+0x1640], R23 ;  /* 0x0016401702007988 */ /* 0x0041e80008000006 */
[----:B0-----:R-:W2:Y:S04]  /*70ee0*/  LDL.LU R23, [R1+0x7628] ;  /* 0x0076280001177983 */ /* 0x001ea80000300800 */
[----:B--2---:R0:W-:Y:S04]  /*70ef0*/  STS.U8 [R2+UR6+0x1600], R23 ;  /* 0x0016001702007988 */ /* 0x0041e80008000006 */
[----:B0-----:R-:W2:Y:S04]  /*70f00*/  LDL.LU R23, [R1+0x7624] ;  /* 0x0076240001177983 */ /* 0x001ea80000300800 */
[----:B--2---:R-:W-:Y:S04]  /*70f10*/  STS.U8 [R2+UR6+0x16c0], R23 ;  /* 0x0016c01702007988 */ /* 0x004fe80008000006 */
        /* <DEDUP_REMOVED lines=25> */
[----:B---3--:R-:W-:Y:S04]  /*710b0*/  STS.U8 [R2+UR6+0x4700], R28 ;  /* 0x0047001c02007988 */ /* 0x008fe80008000006 */
[----:B----4-:R0:W-:Y:S04]  /*710c0*/  STS.U8 [R2+UR6+0x4740], R29 ;  /* 0x0047401d02007988 */ /* 0x0101e80008000006 */
[----:B0-----:R-:W2:Y:S04]  /*710d0*/  LDL.LU R29, [R1+0xbf0] ;  /* 0x000bf000011d7983 */ /* 0x001ea80000300800 */
[----:B------:R-:W3:Y:S04]  /*710e0*/  LDL.LU R23, [R1+0xb04] ;  /* 0x000b040001177983 */ /* 0x000ee80000300800 */
[----:B---3--:R0:W-:Y:S04]  /*710f0*/  STL [R1+0x761c], R23 ;  /* 0x00761c1701007387 */ /* 0x0081e80000100800 */
[----:B0-----:R-:W3:Y:S04]  /*71100*/  LDL.LU R23, [R1+0xb08] ;  /* 0x000b080001177983 */ /* 0x001ee80000300800 */
[----:B---3--:R0:W-:Y:S04]  /*71110*/  STL [R1+0x7620], R23 ;  /* 0x0076201701007387 */ /* 0x0081e80000100800 */
[----:B0-----:R-:W3:Y:S04]  /*71120*/  LDL.LU R23, [R1+0xbec] ;  /* 0x000bec0001177983 */ /* 0x001ee80000300800 */
        /* <DEDUP_REMOVED lines=26> */
[----:B------:R-:W2:Y:S04]  /*712d0*/  LDL.LU R27, [R1+0x77c] ;  /* 0x00077c00011b7983 */ /* 0x000ea80000300800 */
[----:B0-----:R-:W2:Y:S04]  /*712e0*/  LDL.LU R29, [R1+0x778] ;  /* 0x00077800011d7983 */ /* 0x001ea80000300800 */
[----:B---3--:R0:W-:Y:S04]  /*712f0*/  STS.U8 [R2+UR6+0x47c0], R23 ;  /* 0x0047c01702007988 */ /* 0x0081e80008000006 */
[----:B0-----:R-:W3:Y:S04]  /*71300*/  LDL.LU R23, [R1+0x7620] ;  /* 0x0076200001177983 */ /* 0x001ee80000300800 */
[----:B---3--:R0:W-:Y:S04]  /*71310*/  STS.U8 [R2+UR6+0x5640], R23 ;  /* 0x0056401702007988 */ /* 0x0081e80008000006 */
[----:B0-----:R-:W3:Y:S04]  /*71320*/  LDL.LU R23, [R1+0x761c] ;  /* 0x00761c0001177983 */ /* 0x001ee80000300800 */
[----:B---3--:R-:W-:Y:S04]  /*71330*/  STS.U8 [R2+UR6+0x5600], R23 ;  /* 0x0056001702007988 */ /* 0x008fe80008000006 */
[----:B----4-:R-:W-:Y:S04]  /*71340*/  STS.U8 [R2+UR6+0x56c0], R0 ;  /* 0x0056c00002007988 */ /* 0x010fe80008000006 */
        /* <DEDUP_REMOVED lines=24> */
[----:B0-----:R-:W3:Y:S04]  /*714d0*/  LDL.LU R28, [R1+0x774] ;  /* 0x00077400011c7983 */ /* 0x001ee80000300800 */
[----:B------:R-:W4:Y:S04]  /*714e0*/  LDL.LU R23, [R1+0x688] ;  /* 0x0006880001177983 */ /* 0x000f280000300800 */
[----:B----4-:R0:W-:Y:S04]  /*714f0*/  STL [R1+0x7614], R23 ;  /* 0x0076141701007387 */ /* 0x0101e80000100800 */
[----:B0-----:R-:W4:Y:S04]  /*71500*/  LDL.LU R23, [R1+0x76c] ;  /* 0x00076c0001177983 */ /* 0x001f280000300800 */
[----:B--2---:R-:W-:Y:S04]  /*71510*/  STS.U8 [R2+UR6+0x86c0], R27 ;  /* 0x0086c01b02007988 */ /* 0x004fe80008000006 */
[----:B------:R-:W-:Y:S04]  /*71520*/  STS.U8 [R2+UR6+0x8700], R29 ;  /* 0x0087001d02007988 */ /* 0x000fe80008000006 */
[----:B----4-:R0:W-:Y:S04]  /*71530*/  STL [R1+0x7618], R23 ;  /* 0x0076181701007387 */ /* 0x0101e80000100800 */
[----:B0-----:R-:W2:Y:S04]  /*71540*/  LDL.LU R23, [R1+0x770] ;  /* 0x0007700001177983 */ /* 0x001ea80000300800 */
        /* <DEDUP_REMOVED lines=25> */
[----:B---3--:R0:W-:Y:S04]  /*716e0*/  STS.U8 [R2+UR6+0x8740], R28 ;  /* 0x0087401c02007988 */ /* 0x0081e80008000006 */
[----:B------:R-:W3:Y:S04]  /*716f0*/  LDL.LU R27, [R1+0x380] ;  /* 0x00038000011b7983 */ /* 0x000ee80000300800 */
[----:B0-----:R-:W3:Y:S04]  /*71700*/  LDL.LU R28, [R1+0x37c] ;  /* 0x00037c00011c7983 */ /* 0x001ee80000300800 */
[----:B--2---:R0:W-:Y:S04]  /*71710*/  STS.U8 [R2+UR6+0x8780], R23 ;  /* 0x0087801702007988 */ /* 0x0041e80008000006 */
[----:B0-----:R-:W2:Y:S04]  /*71720*/  LDL.LU R23, [R1+0x7618] ;  /* 0x0076180001177983 */ /* 0x001ea80000300800 */
[----:B--2---:R0:W-:Y:S04]  /*71730*/  STS.U8 [R2+UR6+0x87c0], R23 ;  /* 0x0087c01702007988 */ /* 0x0041e80008000006 */
[----:B0-----:R-:W2:Y:S04]  /*71740*/  LDL.LU R23, [R1+0x7614] ;  /* 0x0076140001177983 */ /* 0x001ea80000300800 */
[----:B--2---:R-:W-:Y:S04]  /*71750*/  STS.U8 [R2+UR6+0x9640], R23 ;  /* 0x0096401702007988 */ /* 0x004fe80008000006 */
        /* <DEDUP_REMOVED lines=23> */
[----:B0-----:R-:W2:Y:S04]  /*718d0*/  LDL.LU R29, [R1+0x378] ;  /* 0x00037800011d7983 */ /* 0x001ea80000300800 */
[----:B------:R-:W4:Y:S04]  /*718e0*/  LDL.LU R23, [R1+0x36c] ;  /* 0x00036c0001177983 */ /* 0x000f280000300800 */
[----:B----4-:R0:W-:Y:S04]  /*718f0*/  STL [R1+0x760c], R23 ;  /* 0x00760c1701007387 */ /* 0x0101e80000100800 */
[----:B0-----:R-:W4:Y:S04]  /*71900*/  LDL.LU R23, [R1+0x370] ;  /* 0x0003700001177983 */ /* 0x001f280000300800 */
[----:B------:R-:W-:Y:S04]  /*71910*/  STS.U8 [R2+UR6+0xc600], R25 ;  /* 0x00c6001902007988 */ /* 0x000fe80008000006 */
[----:B------:R-:W-:Y:S04]  /*71920*/  STS.U8 [R2+UR6+0xc640], R26 ;  /* 0x00c6401a02007988 */ /* 0x000fe80008000006 */
[----:B----4-:R0:W-:Y:S04]  /*71930*/  STL [R1+0x7610], R23 ;  /* 0x0076101701007387 */ /* 0x0101e80000100800 */
        /* <DEDUP_REMOVED lines=26> */
[----:B------:R1:W-:Y:S04]  /*71ae0*/  STS.U8 [R2+UR6+0xc6c0], R28 ;  /* 0x00c6c01c02007988 */ /* 0x0003e80008000006 */
[----:B--2---:R2:W-:Y:S04]  /*71af0*/  STS.U8 [R2+UR6+0xc700], R29 ;  /* 0x00c7001d02007988 */ /* 0x0045e80008000006 */
[----:B0-----:R-:W3:Y:S04]  /*71b00*/  LDL.LU R27, [R1+0x1078] ;  /* 0x00107800011b7983 */ /* 0x001ee80000300800 */
[----:B-1----:R-:W3:Y:S04]  /*71b10*/  LDL.LU R28, [R1+0x1074] ;  /* 0x00107400011c7983 */ /* 0x002ee80000300800 */
[----:B--2---:R-:W2:Y:S04]  /*71b20*/  LDL.LU R29, [R1+0x1070] ;  /* 0x00107000011d7983 */ /* 0x004ea80000300800 */
[----:B----4-:R0:W-:Y:S04]  /*71b30*/  STS.U8 [R2+UR6+0xc740], R23 ;  /* 0x00c7401702007988 */ /* 0x0101e80008000006 */
[----:B0-----:R-:W4:Y:S04]  /*71b40*/  LDL.LU R23, [R1+0x7610] ;  /* 0x0076100001177983 */ /* 0x001f280000300800 */
[----:B----4-:R0:W-:Y:S04]  /*71b50*/  STS.U8 [R2+UR6+0xc780], R23 ;  /* 0x00c7801702007988 */ /* 0x0101e80008000006 */
[----:B0-----:R-:W4:Y:S04]  /*71b60*/  LDL.LU R23, [R1+0x760c] ;  /* 0x00760c0001177983 */ /* 0x001f280000300800 */
[----:B----4-:R0:W-:Y:S04]  /*71b70*/  STS.U8 [R2+UR6+0xc7c0], R23 ;  /* 0x00c7c01702007988 */ /* 0x0101e80008000006 */
[----:B------:R-:W-:Y:S04]  /*71b80*/  STS.U8 [R2+UR6+0xd640], R0 ;  /* 0x00d6400002007988 */ /* 0x000fe80008000006 */
[----:B------:R1:W-:Y:S04]  /*71b90*/  STS.U8 [R2+UR6+0xd600], R3 ;  /* 0x00d6000302007988 */ /* 0x0003e80008000006 */
[----:B0-----:R-:W4:Y:S04]  /*71ba0*/  LDL.LU R23, [R1+0x7608] ;  /* 0x0076080001177983 */ /* 0x001f280000300800 */
[----:B-1----:R-:W2:Y:S04]  /*71bb0*/  LDL.LU R3, [R1+0x1060] ;  /* 0x0010600001037983 */ /* 0x002ea80000300800 */
        /* <DEDUP_REMOVED lines=26> */
[----:B--2---:R0:W-:Y:S04]  /*71d60*/  STL [R1+0x7604], R3 ;  /* 0x0076040301007387 */ /* 0x0041e80000100800 */
[----:B0-----:R-:W2:Y:S04]  /*71d70*/  LDL.LU R3, [R1+0x106c] ;  /* 0x00106c0001037983 */ /* 0x001ea80000300800 */
        /* <DEDUP_REMOVED lines=18> */
[----:B----4-:R-:W-:-:S03]  /*71ea0*/  LOP3.LUT R0, R23, 0x20, RZ, 0x3c, !PT ;  /* 0x0000002017007812 */ /* 0x010fc600078e3cff */
[----:B------:R-:W4:Y:S04]  /*71eb0*/  LDL.LU R21, [R1+0xce4] ;  /* 0x000ce40001157983 */ /* 0x000f280000300800 */
        /* <DEDUP_REMOVED lines=11> */
[----:B--2---:R0:W-:Y:S04]  /*71f70*/  STS.U8 [R0+UR6+0x8c0], R3 ;  /* 0x0008c00300007988 */ /* 0x0041e80008000006 */
[----:B0-----:R-:W2:Y:S04]  /*71f80*/  LDL.LU R3, [R1+0x7604] ;  /* 0x0076040001037983 */ /* 0x001ea80000300800 */
[----:B--2---:R0:W-:Y:S04]  /*71f90*/  STS.U8 [R0+UR6+0x900], R3 ;  /* 0x0009000300007988 */ /* 0x0041e80008000006 */
[----:B0-----:R-:W2:Y:S04]  /*71fa0*/  LDL.LU R3, [R1+0x7600] ;  /* 0x0076000001037983 */ /* 0x001ea80000300800 */
[----:B--2---:R0:W-:Y:S04]  /*71fb0*/  STS.U8 [R0+UR6+0x940], R3 ;  /* 0x0009400300007988 */ /* 0x0041e80008000006 */
[----:B0-----:R-:W2:Y:S04]  /*71fc0*/  LDL.LU R3, [R1+0x75fc] ;  /* 0x0075fc0001037983 */ /* 0x001ea80000300800 */
[----:B--2---:R0:W-:Y:S04]  /*71fd0*/  STS.U8 [R0+UR6+0x980], R3 ;  /* 0x0009800300007988 */ /* 0x0041e80008000006 */
[----:B0-----:R-:W2:Y:S04]  /*71fe0*/  LDL.LU R3, [R1+0xbd4] ;  /* 0x000bd40001037983 */ /* 0x001ea80000300800 */
[----:B--2---:R0:W-:Y:S04]  /*71ff0*/  STL [R1+0x75f0], R3 ;  /* 0x0075f00301007387 */ /* 0x0041e80000100800 */
[----:B0-----:R-:W2:Y:S04]  /*72000*/  LDL.LU R3, [R1+0xbd8] ;  /* 0x000bd80001037983 */ /* 0x001ea80000300800 */
[----:B--2---:R0:W-:Y:S04]  /*72010*/  STL [R1+0x75f4], R3 ;  /* 0x0075f40301007387 */ /* 0x0041e80000100800 */
[----:B0-----:R-:W2:Y:S04]  /*72020*/  LDL.LU R3, [R1+0xbdc] ;  /* 0x000bdc0001037983 */ /* 0x001ea80000300800 */
[----:B---3--:R-:W-:Y:S04]  /*72030*/  STS.U8 [R0+UR6+0x9c0], R4 ;  /* 0x0009c00400007988 */ /* 0x008fe80008000006 */
        /* <DEDUP_REMOVED lines=30> */
[----:B------:R0:W-:Y:S04]  /*72220*/  STS.U8 [R0+UR6+0x29c0], R19 ;  /* 0x0029c01300007988 */ /* 0x0001e80008000006 */
[----:B------:R1:W-:Y:S04]  /*72230*/  STS.U8 [R0+UR6+0x3840], R20 ;  /* 0x0038401400007988 */ /* 0x0003e80008000006 */
[----:B----4-:R4:W-:Y:S04]  /*72240*/  STS.U8 [R0+UR6+0x3800], R21 ;  /* 0x0038001500007988 */ /* 0x0109e80008000006 */
[----:B0-----:R-:W3:Y:S04]  /*72250*/  LDL.LU R16, [R1+0x9cc] ;  /* 0x0009cc0001107983 */ /* 0x001ee80000300800 */
[----:B-1----:R-:W3:Y:S04]  /*72260*/  LDL.LU R17, [R1+0x9c8] ;  /* 0x0009c80001117983 */ /* 0x002ee80000300800 */
[----:B------:R-:W3:Y:S04]  /*72270*/  LDL.LU R18, [R1+0x9c4] ;  /* 0x0009c40001127983 */ /* 0x000ee80000300800 */
[----:B------:R-:W3:Y:S04]  /*72280*/  LDL.LU R19, [R1+0x9c0] ;  /* 0x0009c00001137983 */ /* 0x000ee80000300800 */
[----:B------:R-:W3:Y:S04]  /*72290*/  LDL.LU R20, [R1+0x9bc] ;  /* 0x0009bc0001147983 */ /* 0x000ee80000300800 */
[----:B------:R0:W-:Y:S04]  /*722a0*/  STS.U8 [R0+UR6+0x38c0], R22 ;  /* 0x0038c01600007988 */ /* 0x0001e80008000006 */
[----:B----4-:R-:W4:Y:S04]  /*722b0*/  LDL.LU R21, [R1+0x8a8] ;  /* 0x0008a80001157983 */ /* 0x010f280000300800 */
[----:B------:R1:W-:Y:S04]  /*722c0*/  STS.U8 [R0+UR6+0x3880], R23 ;  /* 0x0038801700007988 */ /* 0x0003e80008000006 */
[----:B------:R0:W-:Y:S04]  /*722d0*/  STS.U8 [R0+UR6+0x3940], R24 ;  /* 0x0039401800007988 */ /* 0x0001e80008000006 */
[----:B------:R0:W-:Y:S04]  /*722e0*/  STS.U8 [R0+UR6+0x3900], R25 ;  /* 0x0039001900007988 */ /* 0x0001e80008000006 */
[----:B------:R1:W-:Y:S04]  /*722f0*/  STS.U8 [R0+UR6+0x39c0], R26 ;  /* 0x0039c01a00007988 */ /* 0x0003e80008000006 */
[----:B------:R1:W-:Y:S04]  /*72300*/  STS.U8 [R0+UR6+0x3980], R27 ;  /* 0x0039801b00007988 */ /* 0x0003e80008000006 */
[----:B0-----:R-:W3:Y:S04]  /*72310*/  LDL.LU R22, [R1+0x8a4] ;  /* 0x0008a40001167983 */ /* 0x001ee80000300800 */
[----:B-1----:R-:W3:Y:S04]  /*72320*/  LDL.LU R23, [R1+0x8a0] ;  /* 0x0008a00001177983 */ /* 0x002ee80000300800 */
[----:B------:R-:W3:Y:S04]  /*72330*/  LDL.LU R24, [R1+0x89c] ;  /* 0x00089c0001187983 */ /* 0x000ee80000300800 */
[----:B------:R-:W3:Y:S04]  /*72340*/  LDL.LU R25, [R1+0x898] ;  /* 0x0008980001197983 */ /* 0x000ee80000300800 */
[----:B------:R-:W3:Y:S04]  /*72350*/  LDL.LU R26, [R1+0x894] ;  /* 0x00089400011a7983 */ /* 0x000ee80000300800 */
[----:B------:R0:W-:Y:S04]  /*72360*/  STS.U8 [R0+UR6+0x4800], R28 ;  /* 0x0048001c00007988 */ /* 0x0001e80008000006 */
[----:B------:R-:W3:Y:S04]  /*72370*/  LDL.LU R27, [R1+0x890] ;  /* 0x00089000011b7983 */ /* 0x000ee80000300800 */
[----:B------:R1:W-:Y:S04]  /*72380*/  STS.U8 [R0+UR6+0x4840], R29 ;  /* 0x0048401d00007988 */ /* 0x0003e80008000006 */
[----:B0-----:R-:W3:Y:S04]  /*72390*/  LDL.LU R28, [R1+0x88c] ;  /* 0x00088c00011c7983 */ /* 0x001ee80000300800 */
[----:B-1----:R-:W3:Y:S04]  /*723a0*/  LDL.LU R29, [R1+0x768] ;  /* 0x00076800011d7983 */ /* 0x002ee80000300800 */
        /* <DEDUP_REMOVED lines=74> */
[----:B--2---:R-:W-:Y:S04]  /*72850*/  STS.U8 [R0+UR6+0x8900], R3 ;  /* 0x0089000300007988 */ /* 0x004fe80008000006 */
        /* <DEDUP_REMOVED lines=28> */
[----:B--2---:R0:W-:Y:S04]  /*72a20*/  STL [R1+0x75d8], R29 ;  /* 0x0075d81d01007387 */ /* 0x0041e80000100800 */
[----:B0-----:R-:W2:Y:S04]  /*72a30*/  LDL.LU R29, [R1+0x360] ;  /* 0x00036000011d7983 */ /* 0x001ea80000300800 */
[----:B--2---:R0:W-:Y:S04]  /*72a40*/  STL [R1+0x75dc], R29 ;  /* 0x0075dc1d01007387 */ /* 0x0041e80000100800 */
[----:B0-----:R-:W2:Y:S04]  /*72a50*/  LDL.LU R29, [R1+0x364] ;  /* 0x00036400011d7983 */ /* 0x001ea80000300800 */
[----:B--2---:R0:W-:Y:S04]  /*72a60*/  STL [R1+0x75e0], R29 ;  /* 0x0075e01d01007387 */ /* 0x0041e80000100800 */
[----:B0-----:R-:W2:Y:S04]  /*72a70*/  LDL.LU R29, [R1+0x368] ;  /* 0x00036800011d7983 */ /* 0x001ea80000300800 */
[----:B------:R-:W3:Y:S04]  /*72a80*/  LDL.LU R3, [R1+0x358] ;  /* 0x0003580001037983 */ /* 0x000ee80000300800 */
[----:B------:R-:W4:Y:S04]  /*72a90*/  LDL.LU R4, [R1+0x354] ;  /* 0x0003540001047983 */ /* 0x000f280000300800 */
        /* <DEDUP_REMOVED lines=24> */
[----:B------:R-:W3:Y:S04]  /*72c20*/  LDL.LU R28, [R1] ;  /* 0x00000000011c7983 */ /* 0x000ee80000300800 */
        /* <DEDUP_REMOVED lines=8> */
[----:B---3--:R0:W-:Y:S04]  /*72cb0*/  STS.U8 [R0+UR6+0xc900], R3 ;  /* 0x00c9000300007988 */ /* 0x0081e80008000006 */
[----:B----4-:R1:W-:Y:S04]  /*72cc0*/  STS.U8 [R0+UR6+0xc940], R4 ;  /* 0x00c9400400007988 */ /* 0x0103e80008000006 */
[----:B------:R3:W-:Y:S04]  /*72cd0*/  STS.U8 [R0+UR6+0xc980], R5 ;  /* 0x00c9800500007988 */ /* 0x0007e80008000006 */
[----:B------:R4:W-:Y:S04]  /*72ce0*/  STS.U8 [R0+UR6+0xc9c0], R2 ;  /* 0x00c9c00200007988 */ /* 0x0009e80008000006 */
[----:B------:R0:W-:Y:S04]  /*72cf0*/  STS.U8 [R0+UR6+0xd840], R6 ;  /* 0x00d8400600007988 */ /* 0x0001e80008000006 */
[----:B------:R0:W-:Y:S04]  /*72d00*/  STS.U8 [R0+UR6+0xd800], R7 ;  /* 0x00d8000700007988 */ /* 0x0001e80008000006 */
[----:B------:R0:W-:Y:S04]  /*72d10*/  STS.U8 [R0+UR6+0xd8c0], R8 ;  /* 0x00d8c00800007988 */ /* 0x0001e80008000006 */
        /* <DEDUP_REMOVED lines=21> */
[----:B-1----:R-:W2:Y:S04]  /*72e70*/  LDL.LU R4, [R1+0x1054] ;  /* 0x0010540001047983 */ /* 0x002ea80000300800 */
[----:B---3--:R-:W3:Y:S04]  /*72e80*/  LDL.LU R5, [R1+0x1050] ;  /* 0x0010500001057983 */ /* 0x008ee80000300800 */
[----:B----4-:R-:W4:Y:S04]  /*72e90*/  LDL.LU R2, [R1+0x104c] ;  /* 0x00104c0001027983 */ /* 0x010f280000300800 */
[----:B------:R-:W3:Y:S04]  /*72ea0*/  LDL.LU R6, [R1+0x1048] ;  /* 0x0010480001067983 */ /* 0x000ee80000300800 */
[----:B------:R-:W3:Y:S04]  /*72eb0*/  LDL.LU R7, [R1+0x1044] ;  /* 0x0010440001077983 */ /* 0x000ee80000300800 */
[----:B------:R-:W3:Y:S04]  /*72ec0*/  LDL.LU R8, [R1+0x1040] ;  /* 0x0010400001087983 */ /* 0x000ee80000300800 */
[----:B------:R-:W3:Y:S04]  /*72ed0*/  LDL.LU R9, [R1+0x102c] ;  /* 0x00102c0001097983 */ /* 0x000ee80000300800 */
[----:B------:R-:W3:Y:S01]  /*72ee0*/  LDL.LU R10, [R1+0xf08] ;  /* 0x000f0800010a7983 */ /* 0x000ee20000300800 */
[----:B------:R-:W0:Y:S03]  /*72ef0*/  S2R R28, SR_TID.X ;  /* 0x00000000001c7919 */ /* 0x000e260000002100 */
        /* <DEDUP_REMOVED lines=17> */
[----:B--2---:R0:W-:Y:S02]  /*73010*/  STS.U8 [R0+UR6+0xf980], R29 ;  /* 0x00f9801d00007988 */ /* 0x0041e40008000006 */
[----:B0-----:R-:W-:-:S02]  /*73020*/  LOP3.LUT R0, R28, 0x3f, RZ, 0xc0, !PT ;  /* 0x0000003f1c007812 */ /* 0x001fc400078ec0ff */
[----:B------:R-:W2:Y:S04]  /*73030*/  LDL.LU R28, [R1+0xcc0] ;  /* 0x000cc000011c7983 */ /* 0x000ea80000300800 */
[----:B------:R-:W-:Y:S04]  /*73040*/  STL [R1+0x74c0], R29 ;  /* 0x0074c01d01007387 */ /* 0x000fe80000100800 */
[----:B------:R-:W-:Y:S04]  /*73050*/  STL [R1+0x74c4], R29 ;  /* 0x0074c41d01007387 */ /* 0x000fe80000100800 */
[----:B------:R0:W-:Y:S04]  /*73060*/  STL [R1+0x74c8], R29 ;  /* 0x0074c81d01007387 */ /* 0x0001e80000100800 */
[----:B0-----:R-:W2:Y:S04]  /*73070*/  LDL.LU R29, [R1+0xcb0] ;  /* 0x000cb000011d7983 */ /* 0x001ea80000300800 */
[----:B--2---:R0:W-:Y:S04]  /*73080*/  STL [R1+0x75c8], R29 ;  /* 0x0075c81d01007387 */ /* 0x0041e80000100800 */
[----:B0-----:R-:W2:Y:S04]  /*73090*/  LDL.LU R29, [R1+0xcb4] ;  /* 0x000cb400011d7983 */ /* 0x001ea80000300800 */
[----:B--2---:R0:W-:Y:S04]  /*730a0*/  STL [R1+0x75cc], R29 ;  /* 0x0075cc1d01007387 */ /* 0x0041e80000100800 */
[----:B0-----:R-:W2:Y:S01]  /*730b0*/  LDL.LU R29, [R1+0xcb8] ;  /* 0x000cb800011d7983 */ /* 0x001ea20000300800 */
[----:B------:R-:W-:-:S05]  /*730c0*/  LOP3.LUT R0, R0, 0x28, RZ, 0x3c, !PT ;  /* 0x0000002800007812 */ /* 0x000fca00078e3cff */
[----:B------:R-:W-:Y:S04]  /*730d0*/  STS.U8 [R0+UR6+0xa00], R3 ;  /* 0x000a000300007988 */ /* 0x000fe80008000006 */
[----:B------:R-:W-:Y:S04]  /*730e0*/  STS.U8 [R0+UR6+0xa40], R4 ;  /* 0x000a400400007988 */ /* 0x000fe80008000006 */
        /* <DEDUP_REMOVED lines=50> */
[----:B0-----:R-:W3:Y:S04]  /*73410*/  LDL.LU R25, [R1+0x9a0] ;  /* 0x0009a00001197983 */ /* 0x001ee80000300800 */
[----:B-1----:R-:W3:Y:S04]  /*73420*/  LDL.LU R26, [R1+0x99c] ;  /* 0x00099c00011a7983 */ /* 0x002ee80000300800 */
[----:B------:R-:W3:Y:S04]  /*73430*/  LDL.LU R27, [R1+0x888] ;  /* 0x00088800011b7983 */ /* 0x000ee80000300800 */
        /* <DEDUP_REMOVED lines=144> */
[----:B---3--:R1:W-:Y:S04]  /*73d40*/  STS.U8 [R0+UR6+0xbb00], R22 ;  /* 0x00bb001600007988 */ /* 0x0083e80008000006 */
[----:B----4-:R2:W-:Y:S04]  /*73d50*/  STS.U8 [R0+UR6+0xbbc0], R23 ;  /* 0x00bbc01700007988 */ /* 0x0105e80008000006 */
[----:B------:R3:W-:Y:S04]  /*73d60*/  STS.U8 [R0+UR6+0xbb80], R24 ;  /* 0x00bb801800007988 */ /* 0x0007e80008000006 */
[----:B------:R4:W-:Y:S04]  /*73d70*/  STS.U8 [R0+UR6+0xca00], R25 ;  /* 0x00ca001900007988 */ /* 0x0009e80008000006 */
[----:B------:R2:W-:Y:S04]  /*73d80*/  STS.U8 [R0+UR6+0xca40], R26 ;  /* 0x00ca401a00007988 */ /* 0x0005e80008000006 */
[----:B0-----:R-:W4:Y:S04]  /*73d90*/  LDL.LU R21, [R1+0x75ac] ;  /* 0x0075ac0001157983 */ /* 0x001f280000300800 */
[----:B-1----:R-:W4:Y:S04]  /*73da0*/  LDL.LU R22, [R1+0x75a8] ;  /* 0x0075a80001167983 */ /* 0x002f280000300800 */
[----:B--2---:R-:W2:Y:S04]  /*73db0*/  LDL.LU R23, [R1+0x75a4] ;  /* 0x0075a40001177983 */ /* 0x004ea80000300800 */
[----:B---3--:R-:W3:Y:S04]  /*73dc0*/  LDL.LU R24, [R1+0x75a0] ;  /* 0x0075a00001187983 */ /* 0x008ee80000300800 */
[----:B----4-:R-:W4:Y:S04]  /*73dd0*/  LDL.LU R25, [R1+0x759c] ;  /* 0x00759c0001197983 */ /* 0x010f280000300800 */
[----:B------:R-:W2:Y:S04]  /*73de0*/  LDL.LU R26, [R1+0x7598] ;  /* 0x00759800011a7983 */ /* 0x000ea80000300800 */
[----:B------:R0:W-:Y:S04]  /*73df0*/  STS.U8 [R0+UR6+0xca80], R27 ;  /* 0x00ca801b00007988 */ /* 0x0001e80008000006 */
[----:B------:R1:W-:Y:S04]  /*73e00*/  STS.U8 [R0+UR6+0xcac0], R28 ;  /* 0x00cac01c00007988 */ /* 0x0003e80008000006 */
[----:B------:R1:W-:Y:S04]  /*73e10*/  STS.U8 [R0+UR6+0xcb00], R29 ;  /* 0x00cb001d00007988 */ /* 0x0003e80008000006 */
[----:B0-----:R-:W2:Y:S04]  /*73e20*/  LDL.LU R27, [R1+0x7594] ;  /* 0x00759400011b7983 */ /* 0x001ea80000300800 */
[----:B-1----:R-:W2:Y:S04]  /*73e30*/  LDL.LU R28, [R1+0x7590] ;  /* 0x00759000011c7983 */ /* 0x002ea80000300800 */
[----:B------:R-:W2:Y:S04]  /*73e40*/  LDL.LU R29, [R1+0x100c] ;  /* 0x00100c00011d7983 */ /* 0x000ea80000300800 */
        /* <DEDUP_REMOVED lines=18> */
[----:B------:R0:W-:Y:S02]  /*73f70*/  STS.U8 [R0+UR6+0xebc0], R20 ;  /* 0x00ebc01400007988 */ /* 0x0001e40008000006 */
[----:B0-----:R-:W0:Y:S02]  /*73f80*/  S2R R20, SR_TID.X ;  /* 0x0000000000147919 */ /* 0x001e240000002100 */
[----:B0-----:R-:W-:Y:S01]  /*73f90*/  LOP3.LUT R14, R20, 0x3f, RZ, 0xc0, !PT ;  /* 0x0000003f140e7812 */ /* 0x001fe200078ec0ff */
[----:B--2---:R0:W-:Y:S04]  /*73fa0*/  STL [R1+0x758c], R29 ;  /* 0x00758c1d01007387 */ /* 0x0041e80000100800 */
        /* <DEDUP_REMOVED lines=14> */
[----:B------:R-:W2:Y:S01]  /*74090*/  LDL.LU R16, [R1+0xda0] ;  /* 0x000da00001107983 */ /* 0x000ea20000300800 */
[----:B0-----:R-:W-:-:S03]  /*740a0*/  LOP3.LUT R29, R14, 0x28, RZ, 0x3c, !PT ;  /* 0x000000280e1d7812 */ /* 0x001fc600078e3cff */
[----:B------:R-:W2:Y:S04]  /*740b0*/  LDL.LU R17, [R1+0xd9c] ;  /* 0x000d9c0001117983 */ /* 0x000ea80000300800 */
[----:B------:R-:W2:Y:S04]  /*740c0*/  LDL.LU R18, [R1+0xca8] ;  /* 0x000ca80001127983 */ /* 0x000ea80000300800 */
[----:B------:R-:W2:Y:S04]  /*740d0*/  LDL.LU R19, [R1+0xca4] ;  /* 0x000ca40001137983 */ /* 0x000ea80000300800 */
[----:B------:R-:W2:Y:S04]  /*740e0*/  LDL.LU R20, [R1+0xca0] ;  /* 0x000ca00001147983 */ /* 0x000ea80000300800 */
[----:B------:R-:W-:Y:S04]  /*740f0*/  STS.U8 [R29+UR6+0xfa40], R28 ;  /* 0x00fa401c1d007988 */ /* 0x000fe80008000006 */
[----:B------:R0:W-:Y:S04]  /*74100*/  STL [R1+0x74f4], R28 ;  /* 0x0074f41c01007387 */ /* 0x0001e80000100800 */
[----:B------:R-:W-:Y:S04]  /*74110*/  STS.U8 [R29+UR6+0xfa00], R27 ;  /* 0x00fa001b1d007988 */ /* 0x000fe80008000006 */
[----:B------:R-:W-:Y:S04]  /*74120*/  STS.U8 [R29+UR6+0xfac0], R26 ;  /* 0x00fac01a1d007988 */ /* 0x000fe80008000006 */
[----:B----4-:R-:W-:Y:S04]  /*74130*/  STS.U8 [R29+UR6+0xfa80], R25 ;  /* 0x00fa80191d007988 */ /* 0x010fe80008000006 */
[----:B0-----:R-:W4:Y:S04]  /*74140*/  LDL.LU R28, [R1+0x1010] ;  /* 0x00101000011c7983 */ /* 0x001f280000300800 */
[----:B------:R0:W-:Y:S04]  /*74150*/  STL [R1+0x74f8], R27 ;  /* 0x0074f81b01007387 */ /* 0x0001e80000100800 */
[----:B---3--:R-:W-:Y:S04]  /*74160*/  STS.U8 [R29+UR6+0xfb40], R24 ;  /* 0x00fb40181d007988 */ /* 0x008fe80008000006 */
[----:B------:R-:W-:Y:S04]  /*74170*/  STS.U8 [R29+UR6+0xfb00], R23 ;  /* 0x00fb00171d007988 */ /* 0x000fe80008000006 */
[----:B0-----:R-:W3:Y:S04]  /*74180*/  LDL.LU R27, [R1+0x1014] ;  /* 0x00101400011b7983 */ /* 0x001ee80000300800 */
[----:B------:R0:W-:Y:S04]  /*74190*/  STL [R1+0x74fc], R26 ;  /* 0x0074fc1a01007387 */ /* 0x0001e80000100800 */
[----:B------:R-:W-:Y:S04]  /*741a0*/  STS.U8 [R29+UR6+0xfbc0], R22 ;  /* 0x00fbc0161d007988 */ /* 0x000fe80008000006 */
[----:B------:R-:W-:Y:S04]  /*741b0*/  STS.U8 [R29+UR6+0xfb80], R21 ;  /* 0x00fb80151d007988 */ /* 0x000fe80008000006 */
        /* <DEDUP_REMOVED lines=9> */
[----:B------:R-:W2:Y:S04]  /*74250*/  LDL.LU R29, [R1+0x758c] ;  /* 0x00758c00011d7983 */ /* 0x000ea80000300800 */
        /* <DEDUP_REMOVED lines=9> */
[----:B------:R-:W-:Y:S04]  /*742f0*/  STS.U8 [R14+UR6+0xc80], R24 ;  /* 0x000c80180e007988 */ /* 0x000fe80008000006 */
        /* <DEDUP_REMOVED lines=209> */
[----:B0-----:R-:W2:Y:S04]  /*75010*/  LDL.LU R19, [R1+0x754c] ;  /* 0x00754c0001137983 */ /* 0x001ea80000300800 */
[----:B-1----:R-:W2:Y:S04]  /*75020*/  LDL.LU R20, [R1+0x7548] ;  /* 0x0075480001147983 */ /* 0x002ea80000300800 */
        /* <DEDUP_REMOVED lines=18> */
[----:B------:R-:W-:Y:S04]  /*75150*/  STS.U8 [R14+UR6+0xed80], R11 ;  /* 0x00ed800b0e007988 */ /* 0x000fe80008000006 */
[----:B------:R-:W-:Y:S04]  /*75160*/  STS.U8 [R14+UR6+0xedc0], R12 ;  /* 0x00edc00c0e007988 */ /* 0x000fe80008000006 */
[----:B--2---:R-:W-:Y:S04]  /*75170*/  STL [R1+0x7514], R20 ;  /* 0x0075141401007387 */ /* 0x004fe80000100800 */
[----:B------:R-:W-:Y:S04]  /*75180*/  STL [R1+0x7518], R19 ;  /* 0x0075181301007387 */ /* 0x000fe80000100800 */
[----:B------:R-:W-:Y:S04]  /*75190*/  STS.U8 [R14+UR6+0xfc40], R20 ;  /* 0x00fc40140e007988 */ /* 0x000fe80008000006 */
[----:B0-----:R-:W2:Y:S04]  /*751a0*/  LDL.LU R9, [R1+0x1008] ;  /* 0x0010080001097983 */ /* 0x001ea80000300800 */
[----:B------:R0:W-:Y:S04]  /*751b0*/  STS.U8 [R14+UR6+0xfc00], R19 ;  /* 0x00fc00130e007988 */ /* 0x0001e80008000006 */
[----:B-1----:R-:W2:Y:S04]  /*751c0*/  LDL.LU R10, [R1+0x1004] ;  /* 0x00100400010a7983 */ /* 0x002ea80000300800 */
        /* <DEDUP_REMOVED lines=17> */
[----:B------:R-:W-:-:S03]  /*752e0*/  LOP3.LUT R11, R2, 0x3f, RZ, 0xc0, !PT ;  /* 0x0000003f020b7812 */ /* 0x000fc600078ec0ff */
[----:B------:R-:W2:Y:S04]  /*752f0*/  LDL.LU R12, [R1+0xd7c] ;  /* 0x000d7c00010c7983 */ /* 0x000ea80000300800 */
[----:B------:R-:W2:Y:S04]  /*75300*/  LDL.LU R2, [R1+0xc88] ;  /* 0x000c880001027983 */ /* 0x000ea80000300800 */
[----:B------:R-:W-:Y:S04]  /*75310*/  STS.U8 [R14+UR6+0xfcc0], R18 ;  /* 0x00fcc0120e007988 */ /* 0x000fe80008000006 */
[----:B------:R0:W-:Y:S04]  /*75320*/  STL [R1+0x751c], R18 ;  /* 0x00751c1201007387 */ /* 0x0001e80000100800 */
[----:B----4-:R-:W-:Y:S04]  /*75330*/  STS.U8 [R14+UR6+0xfc80], R17 ;  /* 0x00fc80110e007988 */ /* 0x010fe80008000006 */
[----:B---3--:R-:W-:Y:S01]  /*75340*/  STS.U8 [R14+UR6+0xfd40], R16 ;  /* 0x00fd40100e007988 */ /* 0x008fe20008000006 */
[----:B------:R-:W-:-:S03]  /*75350*/  LOP3.LUT R29, R11, 0x38, RZ, 0x3c, !PT ;  /* 0x000000380b1d7812 */ /* 0x000fc600078e3cff */
[----:B------:R-:W-:Y:S04]  /*75360*/  STS.U8 [R14+UR6+0xfd00], R15 ;  /* 0x00fd000f0e007988 */ /* 0x000fe80008000006 */
[----:B0-----:R-:W3:Y:S04]  /*75370*/  LDL.LU R18, [R1+0xfe4] ;  /* 0x000fe40001127983 */ /* 0x001ee80000300800 */
[----:B------:R0:W-:Y:S04]  /*75380*/  STL [R1+0x7520], R17 ;  /* 0x0075201101007387 */ /* 0x0001e80000100800 */
[----:B0-----:R-:W4:Y:S04]  /*75390*/  LDL.LU R17, [R1+0xfe8] ;  /* 0x000fe80001117983 */ /* 0x001f280000300800 */
[----:B------:R0:W-:Y:S04]  /*753a0*/  STL [R1+0x7524], R16 ;  /* 0x0075241001007387 */ /* 0x0001e80000100800 */
[----:B0-----:R-:W2:Y:S04]  /*753b0*/  LDL.LU R16, [R1+0xfec] ;  /* 0x000fec0001107983 */ /* 0x001ea80000300800 */
[----:B------:R0:W-:Y:S04]  /*753c0*/  STL [R1+0x7528], R11 ;  /* 0x0075280b01007387 */ /* 0x0001e80000100800 */
[----:B0-----:R-:W2:Y:S04]  /*753d0*/  LDL.LU R11, [R1+0x1000] ;  /* 0x00100000010b7983 */ /* 0x001ea80000300800 */
[----:B------:R-:W2:Y:S04]  /*753e0*/  LDL.LU R14, [R1+0x7544] ;  /* 0x00754400010e7983 */ /* 0x000ea80000300800 */
[----:B------:R0:W-:Y:S02]  /*753f0*/  STL [R1+0x752c], R15 ;  /* 0x00752c0f01007387 */ /* 0x0001e40000100800 */
[----:B0-----:R-:W0:Y:S02]  /*75400*/  S2R R15, SR_TID.X ;  /* 0x00000000000f7919 */ /* 0x001e240000002100 */
[----:B0-----:R-:W-:-:S04]  /*75410*/  LOP3.LUT R15, R15, 0x3f, RZ, 0xc0, !PT ;  /* 0x0000003f0f0f7812 */ /* 0x001fc800078ec0ff */
[----:B------:R-:W-:-:S05]  /*75420*/  LOP3.LUT R15, R15, 0x30, RZ, 0x3c, !PT ;  /* 0x000000300f0f7812 */ /* 0x000fca00078e3cff */
[----:B--2---:R-:W-:Y:S04]  /*75430*/  STS.U8 [R15+UR6+0xfdc0], R14 ;  /* 0x00fdc00e0f007988 */ /* 0x004fe80008000006 */
[----:B------:R-:W-:Y:S04]  /*75440*/  STL [R1+0x7530], R14 ;  /* 0x0075300e01007387 */ /* 0x000fe80000100800 */
[----:B------:R-:W-:Y:S04]  /*75450*/  STS.U8 [R15+UR6+0xfd80], R13 ;  /* 0x00fd800d0f007988 */ /* 0x000fe80008000006 */
[----:B------:R-:W-:Y:S04]  /*75460*/  STL [R1+0x7534], R13 ;  /* 0x0075340d01007387 */ /* 0x000fe80000100800 */
[----:B------:R0:W-:Y:S04]  /*75470*/  STS.U8 [R29+UR6+0xe00], R9 ;  /* 0x000e00091d007988 */ /* 0x0001e80008000006 */
[----:B------:R1:W-:Y:S04]  /*75480*/  STS.U8 [R29+UR6+0xe40], R10 ;  /* 0x000e400a1d007988 */ /* 0x0003e80008000006 */
[----:B0-----:R-:W2:Y:S04]  /*75490*/  LDL.LU R9, [R1+0xc84] ;  /* 0x000c840001097983 */ /* 0x001ea80000300800 */
[----:B-1----:R-:W2:Y:S04]  /*754a0*/  LDL.LU R10, [R1+0xc80] ;  /* 0x000c8000010a7983 */ /* 0x002ea80000300800 */
[----:B------:R-:W2:Y:S04]  /*754b0*/  LDL.LU R13, [R1+0xc78] ;  /* 0x000c7800010d7983 */ /* 0x000ea80000300800 */
[----:B------:R-:W-:Y:S04]  /*754c0*/  STS.U8 [R29+UR6+0xe80], R11 ;  /* 0x000e800b1d007988 */ /* 0x000fe80008000006 */
[----:B------:R-:W-:Y:S04]  /*754d0*/  STS.U8 [R29+UR6+0xec0], R16 ;  /* 0x000ec0101d007988 */ /* 0x000fe80008000006 */
[----:B----4-:R-:W-:Y:S04]  /*754e0*/  STS.U8 [R29+UR6+0xf00], R17 ;  /* 0x000f00111d007988 */ /* 0x010fe80008000006 */
        /* <DEDUP_REMOVED lines=53> */
[----:B--2---:R-:W-:Y:S04]  /*75840*/  STS.U8 [R29+UR6+0x3f40], R13 ;  /* 0x003f400d1d007988 */ /* 0x004fe80008000006 */
[----:B---3--:R-:W-:Y:S04]  /*75850*/  STS.U8 [R29+UR6+0x3f00], R14 ;  /* 0x003f000e1d007988 */ /* 0x008fe80008000006 */
[----:B----4-:R0:W-:Y:S04]  /*75860*/  STS.U8 [R29+UR6+0x3fc0], R12 ;  /* 0x003fc00c1d007988 */ /* 0x0101e80008000006 */
[----:B------:R1:W-:Y:S04]  /*75870*/  STS.U8 [R29+UR6+0x3f80], R2 ;  /* 0x003f80021d007988 */ /* 0x0003e80008000006 */
[----:B0-----:R-:W2:Y:S04]  /*75880*/  LDL.LU R12, [R1+0x838] ;  /* 0x00083800010c7983 */ /* 0x001ea80000300800 */
[----:B-1----:R-:W3:Y:S04]  /*75890*/  LDL.LU R2, [R1+0x834] ;  /* 0x0008340001027983 */ /* 0x002ee80000300800 */
[----:B------:R-:W4:Y:S04]  /*758a0*/  LDL.LU R13, [R1+0x82c] ;  /* 0x00082c00010d7983 */ /* 0x000f280000300800 */
        /* <DEDUP_REMOVED lines=52> */
[----:B---3--:R1:W-:Y:S04]  /*75bf0*/  STS.U8 [R29+UR6+0x7e00], R2 ;  /* 0x007e00021d007988 */ /* 0x0083e80008000006 */
[----:B0-----:R-:W3:Y:S04]  /*75c00*/  LDL.LU R12, [R1+0x4f4] ;  /* 0x0004f400010c7983 */ /* 0x001ee80000300800 */
[----:B-1----:R-:W2:Y:S04]  /*75c10*/  LDL.LU R2, [R1+0x4f0] ;  /* 0x0004f00001027983 */ /* 0x002ea80000300800 */
[----:B----4-:R0:W-:Y:S04]  /*75c20*/  STS.U8 [R29+UR6+0x7ec0], R13 ;  /* 0x007ec00d1d007988 */ /* 0x0101e80008000006 */
[----:B0-----:R-:W4:Y:S04]  /*75c30*/  LDL.LU R13, [R1+0x753c] ;  /* 0x00753c00010d7983 */ /* 0x001f280000300800 */
[----:B----4-:R-:W-:Y:S04]  /*75c40*/  STS.U8 [R29+UR6+0x7e80], R13 ;  /* 0x007e800d1d007988 */ /* 0x010fe80008000006 */
        /* <DEDUP_REMOVED lines=25> */
[----:B--2---:R-:W-:Y:S04]  /*75de0*/  STS.U8 [R29+UR6+0xaf00], R8 ;  /* 0x00af00081d007988 */ /* 0x004fe80008000006 */
[----:B-1----:R-:W2:Y:S04]  /*75df0*/  LDL.LU R10, [R1+0x408] ;  /* 0x00040800010a7983 */ /* 0x002ea80000300800 */
[----:B---3--:R0:W-:Y:S04]  /*75e00*/  STS.U8 [R29+UR6+0xaf40], R12 ;  /* 0x00af400c1d007988 */ /* 0x0081e80008000006 */
[----:B0-----:R-:W3:Y:S04]  /*75e10*/  LDL.LU R12, [R1+0x400] ;  /* 0x00040000010c7983 */ /* 0x001ee80000300800 */
[----:B------:R-:W-:Y:S04]  /*75e20*/  STS.U8 [R29+UR6+0xaf80], R2 ;  /* 0x00af80021d007988 */ /* 0x000fe80008000006 */
[----:B---3--:R0:W-:Y:S04]  /*75e30*/  STL [R1+0x7538], R12 ;  /* 0x0075380c01007387 */ /* 0x0081e80000100800 */
        /* <DEDUP_REMOVED lines=24> */
[----:B------:R-:W4:Y:S04]  /*75fc0*/  LDL.LU R8, [R1+0xf4] ;  /* 0x0000f40001087983 */ /* 0x000f280000300800 */
[----:B--2---:R1:W-:Y:S04]  /*75fd0*/  STS.U8 [R29+UR6+0xbe40], R10 ;  /* 0x00be400a1d007988 */ /* 0x0043e80008000006 */
[----:B0-----:R-:W2:Y:S04]  /*75fe0*/  LDL.LU R9, [R1+0xf0] ;  /* 0x0000f00001097983 */ /* 0x001ea80000300800 */
[----:B-1----:R-:W2:Y:S04]  /*75ff0*/  LDL.LU R10, [R1+0xec] ;  /* 0x0000ec00010a7983 */ /* 0x002ea80000300800 */
[----:B------:R-:W2:Y:S04]  /*76000*/  LDL.LU R4, [R1+0xe8] ;  /* 0x0000e80001047983 */ /* 0x000ea80000300800 */
[----:B------:R-:W2:Y:S04]  /*76010*/  LDL.LU R5, [R1+0xe4] ;  /* 0x0000e40001057983 */ /* 0x000ea80000300800 */
[----:B---3--:R0:W-:Y:S04]  /*76020*/  STS.U8 [R29+UR6+0xbe00], R12 ;  /* 0x00be000c1d007988 */ /* 0x0081e80008000006 */
[----:B0-----:R-:W3:Y:S04]  /*76030*/  LDL.LU R12, [R1+0x7538] ;  /* 0x00753800010c7983 */ /* 0x001ee80000300800 */
[----:B---3--:R0:W-:Y:S04]  /*76040*/  STS.U8 [R29+UR6+0xbec0], R12 ;  /* 0x00bec00c1d007988 */ /* 0x0081e80008000006 */
[----:B------:R1:W-:Y:S04]  /*76050*/  STS.U8 [R29+UR6+0xbe80], R2 ;  /* 0x00be80021d007988 */ /* 0x0003e80008000006 */
[----:B0-----:R-:W3:Y:S04]  /*76060*/  LDL.LU R12, [R1+0xe0] ;  /* 0x0000e000010c7983 */ /* 0x001ee80000300800 */
[----:B-1----:R-:W3:Y:S04]  /*76070*/  LDL.LU R2, [R1+0x9c] ;  /* 0x00009c0001027983 */ /* 0x002ee80000300800 */
[----:B------:R0:W-:Y:S04]  /*76080*/  STS.U8 [R29+UR6+0xbf40], R13 ;  /* 0x00bf400d1d007988 */ /* 0x0001e80008000006 */
[----:B------:R1:W-:Y:S04]  /*76090*/  STS.U8 [R29+UR6+0xbf00], R14 ;  /* 0x00bf000e1d007988 */ /* 0x0003e80008000006 */
        /* <DEDUP_REMOVED lines=10> */
[----:B------:R-:W3:Y:S04]  /*76140*/  LDL.LU R17, [R1+0x7520] ;  /* 0x0075200001117983 */ /* 0x000ee80000300800 */
[----:B------:R0:W-:Y:S04]  /*76150*/  STS.U8 [R29+UR6+0xcec0], R19 ;  /* 0x00cec0131d007988 */ /* 0x0001e80008000006 */
[----:B--2---:R-:W2:Y:S04]  /*76160*/  LDL.LU R18, [R1+0x751c] ;  /* 0x00751c0001127983 */ /* 0x004ea80000300800 */
[----:B------:R1:W-:Y:S04]  /*76170*/  STS.U8 [R29+UR6+0xcf00], R20 ;  /* 0x00cf00141d007988 */ /* 0x0003e80008000006 */
[----:B------:R0:W-:Y:S04]  /*76180*/  STS.U8 [R29+UR6+0xcf40], R21 ;  /* 0x00cf40151d007988 */ /* 0x0001e80008000006 */
[----:B------:R0:W-:Y:S04]  /*76190*/  STS.U8 [R29+UR6+0xcf80], R22 ;  /* 0x00cf80161d007988 */ /* 0x0001e80008000006 */
[----:B------:R1:W-:Y:S04]  /*761a0*/  STS.U8 [R29+UR6+0xcfc0], R23 ;  /* 0x00cfc0171d007988 */ /* 0x0003e80008000006 */
[----:B------:R4:W-:Y:S04]  /*761b0*/  STS.U8 [R29+UR6+0xde40], R24 ;  /* 0x00de40181d007988 */ /* 0x0009e80008000006 */
[----:B0-----:R-:W2:Y:S04]  /*761c0*/  LDL.LU R19, [R1+0x7518] ;  /* 0x0075180001137983 */ /* 0x001ea80000300800 */
[----:B-1----:R-:W2:Y:S04]  /*761d0*/  LDL.LU R20, [R1+0x7514] ;  /* 0x0075140001147983 */ /* 0x002ea80000300800 */
[----:B------:R-:W2:Y:S04]  /*761e0*/  LDL.LU R21, [R1+0x7510] ;  /* 0x0075100001157983 */ /* 0x000ea80000300800 */
[----:B------:R0:W-:Y:S04]  /*761f0*/  STS.U8 [R29+UR6+0xde00], R25 ;  /* 0x00de00191d007988 */ /* 0x0001e80008000006 */
[----:B------:R-:W2:Y:S04]  /*76200*/  LDL.LU R22, [R1+0x750c] ;  /* 0x00750c0001167983 */ /* 0x000ea80000300800 */
[----:B------:R-:W2:Y:S04]  /*76210*/  LDL.LU R23, [R1+0x7508] ;  /* 0x0075080001177983 */ /* 0x000ea80000300800 */
[----:B----4-:R-:W4:Y:S04]  /*76220*/  LDL.LU R24, [R1+0x7504] ;  /* 0x0075040001187983 */ /* 0x010f280000300800 */
[----:B------:R1:W-:Y:S04]  /*76230*/  STS.U8 [R29+UR6+0xdec0], R26 ;  /* 0x00dec01a1d007988 */ /* 0x0003e80008000006 */
[----:B------:R0:W-:Y:S04]  /*76240*/  STS.U8 [R29+UR6+0xde80], R27 ;  /* 0x00de801b1d007988 */ /* 0x0001e80008000006 */
[----:B------:R1:W-:Y:S04]  /*76250*/  STS.U8 [R29+UR6+0xdf40], R28 ;  /* 0x00df401c1d007988 */ /* 0x0003e80008000006 */
[----:B------:R1:W-:Y:S04]  /*76260*/  STS.U8 [R29+UR6+0xdf00], R0 ;  /* 0x00df00001d007988 */ /* 0x0003e80008000006 */
[----:B0-----:R-:W2:Y:S04]  /*76270*/  LDL.LU R25, [R1+0x7500] ;  /* 0x0075000001197983 */ /* 0x001ea80000300800 */
[----:B------:R0:W-:Y:S04]  /*76280*/  STS.U8 [R29+UR6+0xdfc0], R3 ;  /* 0x00dfc0031d007988 */ /* 0x0001e80008000006 */
[----:B-1----:R-:W2:Y:S04]  /*76290*/  LDL.LU R26, [R1+0x74fc] ;  /* 0x0074fc00011a7983 */ /* 0x002ea80000300800 */
[----:B------:R-:W2:Y:S04]  /*762a0*/  LDL.LU R27, [R1+0x74f8] ;  /* 0x0074f800011b7983 */ /* 0x000ea80000300800 */
[----:B------:R1:W-:Y:S04]  /*762b0*/  STS.U8 [R29+UR6+0xdf80], R6 ;  /* 0x00df80061d007988 */ /* 0x0003e80008000006 */
[----:B------:R-:W2:Y:S04]  /*762c0*/  LDL.LU R28, [R1+0x74f4] ;  /* 0x0074f400011c7983 */ /* 0x000ea80000300800 */
[----:B------:R-:W2:Y:S04]  /*762d0*/  LDL.LU R0, [R1+0x74f0] ;  /* 0x0074f00001007983 */ /* 0x000ea80000300800 */
[----:B------:R1:W-:Y:S04]  /*762e0*/  STS.U8 [R29+UR6+0xee00], R7 ;  /* 0x00ee00071d007988 */ /* 0x0003e80008000006 */
[----:B------:R1:W-:Y:S04]  /*762f0*/  STS.U8 [R29+UR6+0xee40], R8 ;  /* 0x00ee40081d007988 */ /* 0x0003e80008000006 */
[----:B0-----:R-:W2:Y:S04]  /*76300*/  LDL.LU R3, [R1+0x74ec] ;  /* 0x0074ec0001037983 */ /* 0x001ea80000300800 */
[----:B-1----:R-:W2:Y:S04]  /*76310*/  LDL.LU R6, [R1+0x74e8] ;  /* 0x0074e80001067983 */ /* 0x002ea80000300800 */
[----:B------:R0:W-:Y:S04]  /*76320*/  STS.U8 [R29+UR6+0xee80], R9 ;  /* 0x00ee80091d007988 */ /* 0x0001e80008000006 */
[----:B------:R1:W-:Y:S04]  /*76330*/  STS.U8 [R29+UR6+0xeec0], R10 ;  /* 0x00eec00a1d007988 */ /* 0x0003e80008000006 */
[----:B------:R0:W-:Y:S04]  /*76340*/  STS.U8 [R29+UR6+0xef00], R4 ;  /* 0x00ef00041d007988 */ /* 0x0001e80008000006 */
[----:B------:R-:W2:Y:S04]  /*76350*/  LDL.LU R7, [R1+0x74e4] ;  /* 0x0074e40001077983 */ /* 0x000ea80000300800 */
[----:B------:R-:W2:Y:S04]  /*76360*/  LDL.LU R8, [R1+0x74e0] ;  /* 0x0074e00001087983 */ /* 0x000ea80000300800 */
[----:B------:R1:W-:Y:S04]  /*76370*/  STS.U8 [R29+UR6+0xef40], R5 ;  /* 0x00ef40051d007988 */ /* 0x0003e80008000006 */
[----:B0-----:R-:W2:Y:S04]  /*76380*/  LDL.LU R9, [R1+0x74dc] ;  /* 0x0074dc0001097983 */ /* 0x001ea80000300800 */
[----:B-1----:R-:W2:Y:S04]  /*76390*/  LDL.LU R10, [R1+0x74d8] ;  /* 0x0074d800010a7983 */ /* 0x002ea80000300800 */
[----:B------:R-:W2:Y:S04]  /*763a0*/  LDL R4, [R1+0x6ce0] ;  /* 0x006ce00001047983 */ /* 0x000ea80000100800 */
[----:B------:R-:W2:Y:S04]  /*763b0*/  LDL R5, [R1+0x6cdc] ;  /* 0x006cdc0001057983 */ /* 0x000ea80000100800 */
[----:B---3--:R0:W-:Y:S04]  /*763c0*/  STS.U8 [R29+UR6+0xef80], R12 ;  /* 0x00ef800c1d007988 */ /* 0x0081e80008000006 */
[----:B------:R1:W-:Y:S04]  /*763d0*/  STS.U8 [R29+UR6+0xefc0], R2 ;  /* 0x00efc0021d007988 */ /* 0x0003e80008000006 */
[----:B0-----:R-:W3:Y:S04]  /*763e0*/  LDL.LU R12, [R1+0x74d4] ;  /* 0x0074d400010c7983 */ /* 0x001ee80000300800 */
[----:B-1----:R-:W2:Y:S01]  /*763f0*/  LDL.LU R2, [R1+0x74d0] ;  /* 0x0074d00001027983 */ /* 0x002ea20000300800 */
[----:B------:R-:W-:-:S04]  /*76400*/  LOP3.LUT R11, R11, 0x40, RZ, 0xfc, !PT ;  /* 0x000000400b0b7812 */ /* 0x000fc800078efcff */
[----:B--2---:R-:W-:Y:S02]  /*76410*/  ISETP.GE.AND P3, PT, R11, R2, PT ;  /* 0x000000020b00720c */ /* 0x004fe40003f66270 */
[----:B------:R-:W2:Y:S04]  /*76420*/  LDL.LU R11, [R1+0x74cc] ;  /* 0x0074cc00010b7983 */ /* 0x000ea80000300800 */
[----:B---3--:R-:W-:Y:S04]  /*76430*/  STS.U8 [R29+UR6+0xfe40], R12 ;  /* 0x00fe400c1d007988 */ /* 0x008fe80008000006 */
[----:B--2---:R-:W-:Y:S04]  /*76440*/  STS.U8 [R29+UR6+0xfe00], R11 ;  /* 0x00fe000b1d007988 */ /* 0x004fe80008000006 */
[----:B------:R-:W-:Y:S04]  /*76450*/  STS.U8 [R29+UR6+0xfec0], R10 ;  /* 0x00fec00a1d007988 */ /* 0x000fe80008000006 */
[----:B------:R-:W-:Y:S04]  /*76460*/  STS.U8 [R29+UR6+0xfe80], R9 ;  /* 0x00fe80091d007988 */ /* 0x000fe80008000006 */
[----:B------:R-:W-:Y:S04]  /*76470*/  STS.U8 [R29+UR6+0xff40], R8 ;  /* 0x00ff40081d007988 */ /* 0x000fe80008000006 */
[----:B------:R-:W-:Y:S04]  /*76480*/  STS.U8 [R29+UR6+0xff00], R7 ;  /* 0x00ff00071d007988 */ /* 0x000fe80008000006 */
[----:B------:R-:W-:Y:S04]  /*76490*/  STS.U8 [R29+UR6+0xffc0], R6 ;  /* 0x00ffc0061d007988 */ /* 0x000fe80008000006 */
[----:B------:R0:W-:Y:S04]  /*764a0*/  STS.U8 [R29+UR6+0xff80], R3 ;  /* 0x00ff80031d007988 */ /* 0x0001e80008000006 */
[----:B0-----:R-:W2:Y:S02]  /*764b0*/  LDL.LU R29, [R1+0x74c8] ;  /* 0x0074c800011d7983 */ /* 0x001ea40000300800 */
[----:B--2---:R-:W-:-:S05]  /*764c0*/  PRMT R29, RZ, 0x7610, R29 ;  /* 0x00007610ff1d7816 */ /* 0x004fca000000001d */
[----:B------:R0:W-:Y:S04]  /*764d0*/  STL.S16 [R1+0x814], R29 ;  /* 0x0008141d01007387 */ /* 0x0001e80000100600 */
[----:B0-----:R-:W2:Y:S01]  /*764e0*/  LDL.LU R29, [R1+0x74c4] ;  /* 0x0074c400011d7983 */ /* 0x001ea20000300800 */
[CC--:B------:R-:W-:Y:S02]  /*764f0*/  ISETP.GE.AND P0, PT, R0.reuse, R2.reuse, PT ;  /* 0x000000020000720c */ /* 0x0c0fe40003f06270 */
[CC--:B------:R-:W-:Y:S02]  /*76500*/  ISETP.GE.AND P1, PT, R0.reuse, R2.reuse, PT ;  /* 0x000000020000720c */ /* 0x0c0fe40003f26270 */
[----:B------:R-:W-:Y:S02]  /*76510*/  ISETP.GE.AND P2, PT, R0, R2, PT ;  /* 0x000000020000720c */ /* 0x000fe40003f46270 */
[----:B--2---:R-:W-:-:S05]  /*76520*/  PRMT R29, RZ, 0x7610, R29 ;  /* 0x00007610ff1d7816 */ /* 0x004fca000000001d */
[----:B------:R0:W-:Y:S04]  /*76530*/  STL.S16 [R1+0x810], R29 ;  /* 0x0008101d01007387 */ /* 0x0001e80000100600 */
[----:B0-----:R-:W2:Y:S04]  /*76540*/  LDL.LU R29, [R1+0x74c0] ;  /* 0x0074c000011d7983 */ /* 0x001ea80000300800 */
[----:B------:R-:W3:Y:S04]  /*76550*/  LDL.LU R0, [R1+0x74bc] ;  /* 0x0074bc0001007983 */ /* 0x000ee80000300800 */
[----:B------:R0:W-:Y:S04]  /*76560*/  STL [R1+0x7ce8], R2 ;  /* 0x007ce80201007387 */ /* 0x0001e80000100800 */
[----:B0-----:R-:W2:Y:S04]  /*76570*/  LDL R2, [R1+0x814] ;  /* 0x0008140001027983 */ /* 0x001ea80000100800 */
        /* <DEDUP_REMOVED lines=163> */
[----:B------:R-:W-:Y:S06]  /*76fb0*/  BAR.SYNC.DEFER_BLOCKING 0x0 ;  /* 0x0000000000007b1d */ /* 0x000fec0000010000 */
        /* <DEDUP_REMOVED lines=24> */
[----:B--2---:R-:W2:Y:S04]  /*77140*/  @!P3 LDG.E.U8 R2, desc[UR4][R4.64] ;  /* 0x000000040402b981 */ /* 0x004ea8000c1e1100 */
        /* <DEDUP_REMOVED lines=279> */
[----:B----4-:R-:W-:Y:S04]  /*782c0*/  STL [R1+0x75a0], R24 ;  /* 0x0075a01801007387 */ /* 0x010fe80000100800 */
        /* <DEDUP_REMOVED lines=18> */
[----:B---3--:R-:W-:Y:S04]  /*783f0*/  STL [R1+0x7554], R0 ;  /* 0x0075540001007387 */ /* 0x008fe80000100800 */
[----:B--2---:R2:W-:Y:S01]  /*78400*/  @!P3 STL [R1+0x814], R2 ;  /* 0x000814020100b387 */ /* 0x0045e20000100800 */
[----:B0-----:R-:W-:Y:S01]  /*78410*/  PRMT R29, RZ, 0x7610, R29 ;  /* 0x00007610ff1d7816 */ /* 0x001fe2000000001d */
[----:B-1----:R-:W0:Y:S02]  /*78420*/  S2R R26, SR_TID.X ;  /* 0x00000000001a7919 */ /* 0x002e240000002100 */
[----:B--2---:R-:W2:Y:S04]  /*78430*/  LDL.LU R2, [R1+0x7ce8] ;  /* 0x007ce80001027983 */ /* 0x004ea80000300800 */
[----:B------:R-:W3:Y:S04]  /*78440*/  LDL R4, [R1+0x64b8] ;  /* 0x0064b80001047983 */ /* 0x000ee80000100800 */
[----:B------:R-:W3:Y:S01]  /*78450*/  LDL R5, [R1+0x64e0] ;  /* 0x0064e00001057983 */ /* 0x000ee20000100800 */
[----:B0-----:R-:W-:-:S02]  /*78460*/  LOP3.LUT R26, R26, 0x3f, RZ, 0xc0, !PT ;  /* 0x0000003f1a1a7812 */ /* 0x001fc400078ec0ff */
[----:B---3--:R-:W-:-:S04]  /*78470*/  @!P0 LOP3.LUT R5, R5, R4, RZ, 0x3c, !PT ;  /* 0x0000000405058212 */ /* 0x008fc800078e3cff */
[----:B------:R-:W-:-:S04]  /*78480*/  @!P0 LOP3.LUT R4, R5, R4, RZ, 0x3c, !PT ;  /* 0x0000000405048212 */ /* 0x000fc800078e3cff */
[----:B------:R-:W-:-:S05]  /*78490*/  @!P0 LOP3.LUT R5, R5, R4, RZ, 0x3c, !PT ;  /* 0x0000000405058212 */ /* 0x000fca00078e3cff */
[----:B------:R-:W3:Y:S04]  /*784a0*/  @!P0 LDG.E.U8 R3, desc[UR4][R4.64] ;  /* 0x0000000404038981 */ /* 0x000ee8000c1e1100 */
[----:B---3--:R0:W-:Y:S04]  /*784b0*/  @!P0 STL [R1+0x810], R3 ;  /* 0x0008100301008387 */ /* 0x0081e80000100800 */
[----:B0-----:R-:W3:Y:S04]  /*784c0*/  LDL.LU R3, [R1+0x7ce4] ;  /* 0x007ce40001037983 */ /* 0x001ee80000300800 */
[----:B------:R-:W4:Y:S04]  /*784d0*/  LDL R4, [R1+0x64a8] ;  /* 0x0064a80001047983 */ /* 0x000f280000100800 */
[----:B------:R-:W4:Y:S02]  /*784e0*/  LDL R5, [R1+0x64d0] ;  /* 0x0064d00001057983 */ /* 0x000f240000100800 */
[----:B----4-:R-:W-:-:S04]  /*784f0*/  @!P1 LOP3.LUT R5, R5, R4, RZ, 0x3c, !PT ;  /* 0x0000000405059212 */ /* 0x010fc800078e3cff */
[----:B------:R-:W-:-:S04]  /*78500*/  @!P1 LOP3.LUT R4, R5, R4, RZ, 0x3c, !PT ;  /* 0x0000000405049212 */ /* 0x000fc800078e3cff */
[----:B------:R-:W-:-:S05]  /*78510*/  @!P1 LOP3.LUT R5, R5, R4, RZ, 0x3c, !PT ;  /* 0x0000000405059212 */ /* 0x000fca00078e3cff */
[----:B------:R-:W4:Y:S04]  /*78520*/  @!P1 LDG.E.U8 R29, desc[UR4][R4.64] ;  /* 0x00000004041d9981 */ /* 0x000f28000c1e1100 */
[----:B----4-:R0:W-:Y:S04]  /*78530*/  STL [R1+0x7fc], R29 ;  /* 0x0007fc1d01007387 */ /* 0x0101e80000100800 */
[----:B0-----:R-:W4:Y:S04]  /*78540*/  LDL.LU R29, [R1+0x7ce0] ;  /* 0x007ce000011d7983 */ /* 0x001f280000300800 */
[----:B------:R-:W2:Y:S04]  /*78550*/  LDL R4, [R1+0x6498] ;  /* 0x0064980001047983 */ /* 0x000ea80000100800 */
[----:B------:R-:W2:Y:S01]  /*78560*/  LDL R5, [R1+0x64c0] ;  /* 0x0064c00001057983 */ /* 0x000ea20000100800 */
[----:B---3--:R-:W-:-:S02]  /*78570*/  PRMT R3, RZ, 0x7610, R3 ;  /* 0x00007610ff037816 */ /* 0x008fc40000000003 */
[----:B--2---:R-:W-:-:S04]  /*78580*/  @!P2 LOP3.LUT R5, R5, R4, RZ, 0x3c, !PT ;  /* 0x000000040505a212 */ /* 0x004fc800078e3cff */
[----:B------:R-:W-:-:S04]  /*78590*/  @!P2 LOP3.LUT R4, R5, R4, RZ, 0x3c, !PT ;  /* 0x000000040504a212 */ /* 0x000fc800078e3cff */
[----:B------:R-:W-:-:S05]  /*785a0*/  @!P2 LOP3.LUT R5, R5, R4, RZ, 0x3c, !PT ;  /* 0x000000040505a212 */ /* 0x000fca00078e3cff */
[----:B------:R-:W2:Y:S01]  /*785b0*/  @!P2 LDG.E.U8 R3, desc[UR4][R4.64] ;  /* 0x000000040403a981 */ /* 0x000ea2000c1e1100 */
[----:B------:R-:W-:-:S03]  /*785c0*/  ISETP.GE.AND P3, PT, R26, R2, PT ;  /* 0x000000021a00720c */ /* 0x000fc60003f66270 */
[----:B--2---:R0:W-:Y:S04]  /*785d0*/  STL [R1+0x7f8], R3 ;  /* 0x0007f80301007387 */ /* 0x0041e80000100800 */
[----:B0-----:R-:W2:Y:S04]  /*785e0*/  LDL.LU R3, [R1+0x7cdc] ;  /* 0x007cdc0001037983 */ /* 0x001ea80000300800 */
[----:B------:R-:W3:Y:S04]  /*785f0*/  LDL R4, [R1+0x6488] ;  /* 0x0064880001047983 */ /* 0x000ee80000100800 */
[----:B------:R-:W3:Y:S01]  /*78600*/  LDL R5, [R1+0x64b0] ;  /* 0x0064b00001057983 */ /* 0x000ee20000100800 */
[----:B----4-:R-:W-:-:S02]  /*78610*/  PRMT R29, RZ, 0x7610, R29 ;  /* 0x00007610ff1d7816 */ /* 0x010fc4000000001d */
[----:B---3--:R-:W-:-:S04]  /*78620*/  @!P3 LOP3.LUT R5, R5, R4, RZ, 0x3c, !PT ;  /* 0x000000040505b212 */ /* 0x008fc800078e3cff */
[----:B------:R-:W-:-:S04]  /*78630*/  @!P3 LOP3.LUT R4, R5, R4, RZ, 0x3c, !PT ;  /* 0x000000040504b212 */ /* 0x000fc800078e3cff */
[----:B------:R-:W-:-:S05]  /*78640*/  @!P3 LOP3.LUT R5, R5, R4, RZ, 0x3c, !PT ;  /* 0x000000040505b212 */ /* 0x000fca00078e3cff */
[----:B------:R-:W3:Y:S01]  /*78650*/  @!P3 LDG.E.U8 R29, desc[UR4][R4.64] ;  /* 0x00000004041db981 */ /* 0x000ee2000c1e1100 */
[----:B------:R-:W-:-:S03]  /*78660*/  ISETP.GE.AND P0, PT, R26, R2, PT ;  /* 0x000000021a00720c */ /* 0x000fc60003f06270 */
[----:B---3--:R0:W-:Y:S04]  /*78670*/  STL [R1+0x7f4], R29 ;  /* 0x0007f41d01007387 */ /* 0x0081e80000100800 */
[----:B0-----:R-:W3:Y:S04]  /*78680*/  LDL.LU R29, [R1+0x7cd8] ;  /* 0x007cd800011d7983 */ /* 0x001ee80000300800 */
[----:B------:R-:W4:Y:S04]  /*78690*/  LDL R4, [R1+0x6478] ;  /* 0x0064780001047983 */ /* 0x000f280000100800 */
[----:B------:R-:W4:Y:S01]  /*786a0*/  LDL R5, [R1+0x64a0] ;  /* 0x0064a00001057983 */ /* 0x000f220000100800 */
[----:B--2---:R-:W-:-:S02]  /*786b0*/  PRMT R3, RZ, 0x7610, R3 ;  /* 0x00007610ff037816 */ /* 0x004fc40000000003 */
[----:B----4-:R-:W-:-:S04]  /*786c0*/  @!P0 LOP3.LUT R5, R5, R4, RZ, 0x3c, !PT ;  /* 0x0000000405058212 */ /* 0x010fc800078e3cff */
[----:B------:R-:W-:-:S04]  /*786d0*/  @!P0 LOP3.LUT R4, R5, R4, RZ, 0x3c, !PT ;  /* 0x0000000405048212 */ /* 0x000fc800078e3cff */
[----:B------:R-:W-:-:S05]  /*786e0*/  @!P0 LOP3.LUT R5, R5, R4, RZ, 0x3c, !PT ;  /* 0x0000000405058212 */ /* 0x000fca00078e3cff */
[----:B------:R-:W2:Y:S01]  /*786f0*/  @!P0 LDG.E.U8 R3, desc[UR4][R4.64] ;  /* 0x0000000404038981 */ /* 0x000ea2000c1e1100 */
[----:B------:R-:W-:-:S03]  /*78700*/  ISETP.GE.AND P1, PT, R26, R2, PT ;  /* 0x000000021a00720c */ /* 0x000fc60003f26270 */
[----:B--2---:R0:W-:Y:S04]  /*78710*/  STL [R1+0x7f0], R3 ;  /* 0x0007f00301007387 */ /* 0x0041e80000100800 */
[----:B0-----:R-:W2:Y:S04]  /*78720*/  LDL.LU R3, [R1+0x7cd4] ;  /* 0x007cd40001037983 */ /* 0x001ea80000300800 */
[----:B------:R-:W4:Y:S04]  /*78730*/  LDL R4, [R1+0x6468] ;  /* 0x0064680001047983 */ /* 0x000f280000100800 */
[----:B------:R-:W4:Y:S01]  /*78740*/  LDL R5, [R1+0x6490] ;  /* 0x0064900001057983 */ /* 0x000f220000100800 */
[----:B---3--:R-:W-:-:S02]  /*78750*/  PRMT R29, RZ, 0x7610, R29 ;  /* 0x00007610ff1d7816 */ /* 0x008fc4000000001d */
[----:B----4-:R-:W-:-:S04]  /*78760*/  @!P1 LOP3.LUT R5, R5, R4, RZ, 0x3c, !PT ;  /* 0x0000000405059212 */ /* 0x010fc800078e3cff */
        /* <DEDUP_REMOVED lines=1202> */
[----:B------:R0:W3:Y:S04]  /*7d290*/  @!P1 LDG.E.U8 R29, desc[UR4][R4.64] ;  /* 0x00000004041d9981 */ /* 0x0000e8000c1e1100 */
[----:B------:R-:W0:Y:S04]  /*7d2a0*/  LDL R4, [R1+0x5cd4] ;  /* 0x005cd40001047983 */ /* 0x000e280000100800 */
[----:B------:R-:W0:Y:S01]  /*7d2b0*/  LDL R5, [R1+0x5f68] ;  /* 0x005f680001057983 */ /* 0x000e220000100800 */
[----:B------:R-:W-:Y:S02]  /*7d2c0*/  ISETP.GE.AND P2, PT, R26, R2, PT ;  /* 0x000000021a00720c */ /* 0x000fe40003f46270 */
[----:B------:R-:W-:-:S11]  /*7d2d0*/  PRMT R28, RZ, 0x7610, R28 ;  /* 0x00007610ff1c7816 */ /* 0x000fd6000000001c */
[----:B0-----:R-:W-:-:S04]  /*7d2e0*/  @!P2 LOP3.LUT R5, R5, R4, RZ, 0x3c, !PT ;  /* 0x000000040505a212 */ /* 0x001fc800078e3cff */
[----:B------:R-:W-:-:S04]  /*7d2f0*/  @!P2 LOP3.LUT R4, R5, R4, RZ, 0x3c, !PT ;  /* 0x000000040504a212 */ /* 0x000fc800078e3cff */
[----:B------:R-:W-:-:S05]  /*7d300*/  @!P2 LOP3.LUT R5, R5, R4, RZ, 0x3c, !PT ;  /* 0x000000040505a212 */ /* 0x000fca00078e3cff */
[----:B------:R-:W4:Y:S04]  /*7d310*/  @!P2 LDG.E.U8 R28, desc[UR4][R4.64] ;  /* 0x00000004041ca981 */ /* 0x000f28000c1e1100 */
[----:B---3--:R-:W-:Y:S01]  /*7d320*/  STL [R1+0x5ec], R29 ;  /* 0x0005ec1d01007387 */ /* 0x008fe20000100800 */
[----:B------:R-:W-:-:S03]  /*7d330*/  ISETP.GE.AND P3, PT, R26, R2, PT ;  /* 0x000000021a00720c */ /* 0x000fc60003f66270 */
[----:B----4-:R0:W-:Y:S04]  /*7d340*/  STL [R1+0x5e8], R28 ;  /* 0x0005e81c01007387 */ /* 0x0101e80000100800 */
        /* <DEDUP_REMOVED lines=28> */
[----:B------:R-:W-:-:S04]  /*7d510*/  LOP3.LUT R29, R26, 0x40, RZ, 0xfc, !PT ;  /* 0x000000401a1d7812 */ /* 0x000fc800078efcff */
[----:B------:R-:W-:Y:S01]  /*7d520*/  ISETP.GE.AND P0, PT, R29, R2, PT ;  /* 0x000000021d00720c */ /* 0x000fe20003f06270 */
        /* <DEDUP_REMOVED lines=2458> */
[----:B------:R0:W2:Y:S04]  /*86ed0*/  @!P2 LDG.E.U8 R3, desc[UR4][R4.64] ;  /* 0x000000040403a981 */ /* 0x0000a8000c1e1100 */
[----:B------:R-:W0:Y:S04]  /*86ee0*/  LDL R4, [R1+0x5f0c] ;  /* 0x005f0c0001047983 */ /* 0x000e280000100800 */
[----:B------:R-:W0:Y:S01]  /*86ef0*/  LDL R5, [R1+0x5f10] ;  /* 0x005f100001057983 */ /* 0x000e220000100800 */
[----:B------:R-:W-:Y:S02]  /*86f00*/  ISETP.GE.AND P3, PT, R29, R2, PT ;  /* 0x000000021d00720c */ /* 0x000fe40003f66270 */
[----:B---3--:R-:W-:-:S11]  /*86f10*/  PRMT R28, RZ, 0x7610, R28 ;  /* 0x00007610ff1c7816 */ /* 0x008fd6000000001c */
[----:B0-----:R-:W-:-:S04]  /*86f20*/  @!P3 LOP3.LUT R5, R5, R4, RZ, 0x3c, !PT ;  /* 0x000000040505b212 */ /* 0x001fc800078e3cff */
[----:B------:R-:W-:-:S04]  /*86f30*/  @!P3 LOP3.LUT R4, R5, R4, RZ, 0x3c, !PT ;  /* 0x000000040504b212 */ /* 0x000fc800078e3cff */
[----:B------:R-:W-:-:S05]  /*86f40*/  @!P3 LOP3.LUT R5, R5, R4, RZ, 0x3c, !PT ;  /* 0x000000040505b212 */ /* 0x000fca00078e3cff */
[----:B------:R-:W3:Y:S04]  /*86f50*/  @!P3 LDG.E.U8 R28, desc[UR4][R4.64] ;  /* 0x00000004041cb981 */ /* 0x000ee8000c1e1100 */
[----:B--2---:R0:W-:Y:S04]  /*86f60*/  STL [R1+0x208], R3 ;  /* 0x0002080301007387 */ /* 0x0041e80000100800 */
[----:B0-----:R-:W2:Y:S04]  /*86f70*/  LDL R3, [R1+0x6cb0] ;  /* 0x006cb00001037983 */ /* 0x001ea80000100800 */
[----:B---3--:R0:W-:Y:S04]  /*86f80*/  STL [R1+0x200], R28 ;  /* 0x0002001c01007387 */ /* 0x0081e80000100800 */
[----:B0-----:R-:W3:Y:S04]  /*86f90*/  LDL.LU R28, [R1+0x770c] ;  /* 0x00770c00011c7983 */ /* 0x001ee80000300800 */
[----:B------:R-:W4:Y:S04]  /*86fa0*/  LDL R4, [R1+0x5f1c] ;  /* 0x005f1c0001047983 */ /* 0x000f280000100800 */
[----:B------:R-:W4:Y:S01]  /*86fb0*/  LDL R5, [R1+0x5f20] ;  /* 0x005f200001057983 */ /* 0x000f220000100800 */
[----:B------:R-:W-:-:S02]  /*86fc0*/  ISETP.GE.AND P1, PT, R29, R2, PT ;  /* 0x000000021d00720c */ /* 0x000fc40003f26270 */
[----:B------:R-:W-:-:S11]  /*86fd0*/  PRMT R27, RZ, 0x7610, R27 ;  /* 0x00007610ff1b7816 */ /* 0x000fd6000000001b */
[----:B----4-:R-:W-:-:S04]  /*86fe0*/  @!P1 LOP3.LUT R5, R5, R4, RZ, 0x3c, !PT ;  /* 0x0000000405059212 */ /* 0x010fc800078e3cff */
[----:B------:R-:W-:-:S04]  /*86ff0*/  @!P1 LOP3.LUT R4, R5, R4, RZ, 0x3c, !PT ;  /* 0x0000000405049212 */ /* 0x000fc800078e3cff */
[----:B------:R-:W-:-:S05]  /*87000*/  @!P1 LOP3.LUT R5, R5, R4, RZ, 0x3c, !PT ;  /* 0x0000000405059212 */ /* 0x000fca00078e3cff */
[----:B------:R-:W4:Y:S01]  /*87010*/  @!P1 LDG.E.U8 R27, desc[UR4][R4.64] ;  /* 0x00000004041b9981 */ /* 0x000f22000c1e1100 */
[----:B------:R-:W-:-:S03]  /*87020*/  ISETP.GE.AND P0, PT, R26, R2, PT ;  /* 0x000000021a00720c */ /* 0x000fc60003f06270 */
[----:B------:R-:W2:Y:S01]  /*87030*/  LDL.LU R26, [R1+0x7708] ;  /* 0x00770800011a7983 */ /* 0x000ea20000300800 */
[----:B------:R-:W-:-:S03]  /*87040*/  ISETP.GE.AND P4, PT, R29, R2, PT ;  /* 0x000000021d00720c */ /* 0x000fc60003f86270 */
        /* <DEDUP_REMOVED lines=9> */
[CC--:B------:R-:W-:Y:S02]  /*870e0*/  ISETP.GE.AND P1, PT, R29.reuse, R2.reuse, PT ;  /* 0x000000021d00720c */ /* 0x0c0fe40003f26270 */
[CC--:B------:R-:W-:Y:S02]  /*870f0*/  ISETP.GE.AND P2, PT, R29.reuse, R2.reuse, PT ;  /* 0x000000021d00720c */ /* 0x0c0fe40003f46270 */
[CC--:B------:R-:W-:Y:S02]  /*87100*/  ISETP.GE.AND P3, PT, R29.reuse, R2.reuse, PT ;  /* 0x000000021d00720c */ /* 0x0c0fe40003f66270 */
[CC--:B------:R-:W-:Y:S02]  /*87110*/  ISETP.GE.AND P4, PT, R29.reuse, R2.reuse, PT ;  /* 0x000000021d00720c */ /* 0x0c0fe40003f86270 */
[CC--:B------:R-:W-:Y:S02]  /*87120*/  ISETP.GE.AND P5, PT, R29.reuse, R2.reuse, PT ;  /* 0x000000021d00720c */ /* 0x0c0fe40003fa6270 */
[----:B------:R-:W-:Y:S01]  /*87130*/  ISETP.GE.AND P6, PT, R29, R2, PT ;  /* 0x000000021d00720c */ /* 0x000fe20003fc6270 */
[----:B--2---:R0:W-:Y:S04]  /*87140*/  STL [R1+0x1f8], R28 ;  /* 0x0001f81c01007387 */ /* 0x0041e80000100800 */
[----:B0-----:R-:W2:Y:S04]  /*87150*/  LDL.LU R28, [R1+0x7700] ;  /* 0x00770000011c7983 */ /* 0x001ea80000300800 */
[----:B------:R-:W3:Y:S04]  /*87160*/  LDL.LU R29, [R1+0x76fc] ;  /* 0x0076fc00011d7983 */ /* 0x000ee80000300800 */
[----:B------:R-:W2:Y:S02]  /*87170*/  LDL R2, [R1+0x6c98] ;  /* 0x006c980001027983 */ /* 0x000ea40000100800 */
[----:B--2---:R-:W-:-:S02]  /*87180*/  @!P0 LOP3.LUT R3, R3, R2, RZ, 0x3c, !PT ;  /* 0x0000000203038212 */ /* 0x004fc400078e3cff */
[----:B------:R-:W-:Y:S02]  /*87190*/  PRMT R28, RZ, 0x7610, R28 ;  /* 0x00007610ff1c7816 */ /* 0x000fe4000000001c */
[----:B------:R-:W-:-:S04]  /*871a0*/  @!P0 LOP3.LUT R2, R3, R2, RZ, 0x3c, !PT ;  /* 0x0000000203028212 */ /* 0x000fc800078e3cff */
[----:B------:R-:W-:-:S05]  /*871b0*/  @!P0 LOP3.LUT R3, R3, R2, RZ, 0x3c, !PT ;  /* 0x0000000203038212 */ /* 0x000fca00078e3cff */
[----:B------:R-:W2:Y:S04]  /*871c0*/  @!P0 LDG.E.U8 R28, desc[UR4][R2.64] ;  /* 0x00000004021c8981 */ /* 0x000ea8000c1e1100 */
[----:B--2---:R0:W-:Y:S04]  /*871d0*/  STL [R1+0x1f4], R28 ;  /* 0x0001f41c01007387 */ /* 0x0041e80000100800 */
[----:B0-----:R-:W2:Y:S04]  /*871e0*/  LDL.LU R28, [R1+0x76f8] ;  /* 0x0076f800011c7983 */ /* 0x001ea80000300800 */
[----:B------:R-:W2:Y:S04]  /*871f0*/  LDL R2, [R1+0x5f3c] ;  /* 0x005f3c0001027983 */ /* 0x000ea80000100800 */
[----:B------:R-:W2:Y:S01]  /*87200*/  LDL R3, [R1+0x5f40] ;  /* 0x005f400001037983 */ /* 0x000ea20000100800 */
[----:B---3--:R-:W-:-:S02]  /*87210*/  PRMT R29, RZ, 0x7610, R29 ;  /* 0x00007610ff1d7816 */ /* 0x008fc4000000001d */
[----:B--2---:R-:W-:-:S04]  /*87220*/  @!P1 LOP3.LUT R3, R3, R2, RZ, 0x3c, !PT ;  /* 0x0000000203039212 */ /* 0x004fc800078e3cff */
[----:B------:R-:W-:-:S04]  /*87230*/  @!P1 LOP3.LUT R2, R3, R2, RZ, 0x3c, !PT ;  /* 0x0000000203029212 */ /* 0x000fc800078e3cff */
[----:B------:R-:W-:-:S05]  /*87240*/  @!P1 LOP3.LUT R3, R3, R2, RZ, 0x3c, !PT ;  /* 0x0000000203039212 */ /* 0x000fca00078e3cff */
[----:B------:R-:W2:Y:S04]  /*87250*/  @!P1 LDG.E.U8 R29, desc[UR4][R2.64] ;  /* 0x00000004021d9981 */ /* 0x000ea8000c1e1100 */
[----:B--2---:R0:W-:Y:S04]  /*87260*/  STL [R1+0x1f0], R29 ;  /* 0x0001f01d01007387 */ /* 0x0041e80000100800 */
[----:B0-----:R-:W2:Y:S04]  /*87270*/  LDL.LU R29, [R1+0x76f4] ;  /* 0x0076f400011d7983 */ /* 0x001ea80000300800 */
[----:B------:R-:W3:Y:S04]  /*87280*/  LDL R2, [R1+0x5f4c] ;  /* 0x005f4c0001027983 */ /* 0x000ee80000100800 */
[----:B------:R-:W3:Y:S01]  /*87290*/  LDL R3, [R1+0x5f50] ;  /* 0x005f500001037983 */ /* 0x000ee20000100800 */
[----:B------:R-:W-:-:S02]  /*872a0*/  PRMT R28, RZ, 0x7610, R28 ;  /* 0x00007610ff1c7816 */ /* 0x000fc4000000001c */
[----:B---3--:R-:W-:-:S04]  /*872b0*/  @!P2 LOP3.LUT R3, R3, R2, RZ, 0x3c, !PT ;  /* 0x000000020303a212 */ /* 0x008fc800078e3cff */
[----:B------:R-:W-:-:S04]  /*872c0*/  @!P2 LOP3.LUT R2, R3, R2, RZ, 0x3c, !PT ;  /* 0x000000020302a212 */ /* 0x000fc800078e3cff */
[----:B------:R-:W-:-:S05]  /*872d0*/  @!P2 LOP3.LUT R3, R3, R2, RZ, 0x3c, !PT ;  /* 0x000000020303a212 */ /* 0x000fca00078e3cff */
[----:B------:R-:W3:Y:S04]  /*872e0*/  @!P2 LDG.E.U8 R28, desc[UR4][R2.64] ;  /* 0x00000004021ca981 */ /* 0x000ee8000c1e1100 */
[----:B---3--:R0:W-:Y:S04]  /*872f0*/  STL [R1+0x1ec], R28 ;  /* 0x0001ec1c01007387 */ /* 0x0081e80000100800 */
[----:B0-----:R-:W3:Y:S04]  /*87300*/  LDL.LU R28, [R1+0x76f0] ;  /* 0x0076f000011c7983 */ /* 0x001ee80000300800 */
[----:B------:R-:W3:Y:S04]  /*87310*/  LDL R2, [R1+0x5ce4] ;  /* 0x005ce40001027983 */ /* 0x000ee80000100800 */
[----:B------:R-:W3:Y:S01]  /*87320*/  LDL R3, [R1+0x5f5c] ;  /* 0x005f5c0001037983 */ /* 0x000ee20000100800 */
[----:B--2---:R-:W-:-:S02]  /*87330*/  PRMT R29, RZ, 0x7610, R29 ;  /* 0x00007610ff1d7816 */ /* 0x004fc4000000001d */
[----:B---3--:R-:W-:-:S04]  /*87340*/  @!P3 LOP3.LUT R3, R3, R2, RZ, 0x3c, !PT ;  /* 0x000000020303b212 */ /* 0x008fc800078e3cff */
        /* <DEDUP_REMOVED lines=716> */
[----:B------:R-:W2:Y:S04]  /*8a010*/  LDL R2, [R1+0x6988] ;  /* 0x0069880001027983 */ /* 0x000ea80000100800 */
[----:B------:R-:W2:Y:S01]  /*8a020*/  LDL R3, [R1+0x69b0] ;  /* 0x0069b00001037983 */ /* 0x000ea20000100800 */
[----:B----4-:R-:W-:-:S02]  /*8a030*/  PRMT R27, RZ, 0x7610, R27 ;  /* 0x00007610ff1b7816 */ /* 0x010fc4000000001b */
[----:B--2---:R-:W-:-:S04]  /*8a040*/  @!P0 LOP3.LUT R3, R3, R2, RZ, 0x3c, !PT ;  /* 0x0000000203038212 */ /* 0x004fc800078e3cff */
[----:B------:R-:W-:-:S04]  /*8a050*/  @!P0 LOP3.LUT R2, R3, R2, RZ, 0x3c, !PT ;  /* 0x0000000203028212 */ /* 0x000fc800078e3cff */
[----:B------:R-:W-:-:S05]  /*8a060*/  @!P0 LOP3.LUT R3, R3, R2, RZ, 0x3c, !PT ;  /* 0x0000000203038212 */ /* 0x000fca00078e3cff */
[----:B------:R-:W2:Y:S04]  /*8a070*/  @!P0 LDG.E.U8 R27, desc[UR4][R2.64] ;  /* 0x00000004021b8981 */ /* 0x000ea8000c1e1100 */
[----:B--2---:R0:W-:Y:S04]  /*8a080*/  STL [R1+0x58], R27 ;  /* 0x0000581b01007387 */ /* 0x0041e80000100800 */
[----:B0-----:R-:W2:Y:S04]  /*8a090*/  LDL.LU R27, [R1+0x75ac] ;  /* 0x0075ac00011b7983 */ /* 0x001ea80000300800 */
[----:B------:R-:W4:Y:S04]  /*8a0a0*/  LDL R2, [R1+0x6998] ;  /* 0x0069980001027983 */ /* 0x000f280000100800 */
[----:B------:R-:W4:Y:S01]  /*8a0b0*/  LDL R3, [R1+0x69c0] ;  /* 0x0069c00001037983 */ /* 0x000f220000100800 */
[----:B------:R-:W-:-:S02]  /*8a0c0*/  PRMT R26, RZ, 0x7610, R26 ;  /* 0x00007610ff1a7816 */ /* 0x000fc4000000001a */
        /* <DEDUP_REMOVED lines=8> */
[----:B------:R-:W-:-:S02]  /*8a150*/  PRMT R25, RZ, 0x7610, R25 ;  /* 0x00007610ff197816 */ /* 0x000fc40000000019 */
[----:B--2---:R-:W-:-:S04]  /*8a160*/  @!P0 LOP3.LUT R3, R3, R2, RZ, 0x3c, !PT ;  /* 0x0000000203038212 */ /* 0x004fc800078e3cff */
[----:B------:R-:W-:-:S04]  /*8a170*/  @!P0 LOP3.LUT R2, R3, R2, RZ, 0x3c, !PT ;  /* 0x0000000203028212 */ /* 0x000fc800078e3cff */
[----:B------:R-:W-:-:S05]  /*8a180*/  @!P0 LOP3.LUT R3, R3, R2, RZ, 0x3c, !PT ;  /* 0x0000000203038212 */ /* 0x000fca00078e3cff */
[----:B------:R-:W2:Y:S04]  /*8a190*/  @!P0 LDG.E.U8 R25, desc[UR4][R2.64] ;  /* 0x0000000402198981 */ /* 0x000ea8000c1e1100 */
[----:B--2---:R0:W-:Y:S04]  /*8a1a0*/  STL [R1+0x50], R25 ;  /* 0x0000501901007387 */ /* 0x0041e80000100800 */
[----:B0-----:R-:W2:Y:S04]  /*8a1b0*/  LDL.LU R25, [R1+0x75a4] ;  /* 0x0075a40001197983 */ /* 0x001ea80000300800 */
        /* <DEDUP_REMOVED lines=178> */
[----:B--2---:R0:W-:Y:S04]  /*8ace0*/  STL [R1], R0 ;  /* 0x0000000001007387 */ /* 0x0041e80000100800 */
        /* <DEDUP_REMOVED lines=8> */
[----:B------:R-:W4:Y:S04]  /*8ad70*/  LDL R2, [R1+0x6b08] ;  /* 0x006b080001027983 */ /* 0x000f280000100800 */
[----:B------:R-:W4:Y:S01]  /*8ad80*/  LDL R3, [R1+0x6b30] ;  /* 0x006b300001037983 */ /* 0x000f220000100800 */
[----:B---3--:R-:W-:-:S03]  /*8ad90*/  PRMT R28, RZ, 0x7610, R28 ;  /* 0x00007610ff1c7816 */ /* 0x008fc6000000001c */
[----:B--2---:R0:W-:Y:S04]  /*8ada0*/  STL [R1+0x7514], R29 ;  /* 0x0075141d01007387 */ /* 0x0041e80000100800 */
[----:B0-----:R-:W2:Y:S01]  /*8adb0*/  LDL R29, [R1+0x6b40] ;  /* 0x006b4000011d7983 */ /* 0x001ea20000100800 */
[----:B----4-:R-:W-:-:S04]  /*8adc0*/  @!P0 LOP3.LUT R3, R3, R2, RZ, 0x3c, !PT ;  /* 0x0000000203038212 */ /* 0x010fc800078e3cff */
[----:B------:R-:W-:-:S04]  /*8add0*/  @!P0 LOP3.LUT R2, R3, R2, RZ, 0x3c, !PT ;  /* 0x0000000203028212 */ /* 0x000fc800078e3cff */
[----:B------:R-:W-:-:S05]  /*8ade0*/  @!P0 LOP3.LUT R3, R3, R2, RZ, 0x3c, !PT ;  /* 0x0000000203038212 */ /* 0x000fca00078e3cff */
[----:B------:R2:W3:Y:S04]  /*8adf0*/  @!P0 LDG.E.U8 R28, desc[UR4][R2.64] ;  /* 0x00000004021c8981 */ /* 0x0004e8000c1e1100 */
[----:B------:R-:W4:Y:S01]  /*8ae00*/  LDL R3, [R1+0x6b18] ;  /* 0x006b180001037983 */ /* 0x000f220000100800 */
[----:B------:R-:W-:Y:S01]  /*8ae10*/  PRMT R27, RZ, 0x7610, R27 ;  /* 0x00007610ff1b7816 */ /* 0x000fe2000000001b */
[----:B--2---:R-:W-:Y:S02]  /*8ae20*/  @!P0 IMAD.MOV.U32 R2, RZ, RZ, R29 ;  /* 0x000000ffff028224 */ /* 0x004fe400078e001d */
[----:B---3--:R0:W-:Y:S01]  /*8ae30*/  STL [R1+0x74f0], R28 ;  /* 0x0074f01c01007387 */ /* 0x0081e20000100800 */
[----:B------:R-:W-:-:S03]  /*8ae40*/  PRMT R26, RZ, 0x7610, R26 ;  /* 0x00007610ff1a7816 */ /* 0x000fc6000000001a */
[----:B------:R-:W2:Y:S04]  /*8ae50*/  LDL R29, [R1+0x6b58] ;  /* 0x006b5800011d7983 */ /* 0x000ea80000100800 */
[----:B----4-:R1:W3:Y:S04]  /*8ae60*/  @!P0 LDG.E.U8 R27, desc[UR4][R2.64] ;  /* 0x00000004021b8981 */ /* 0x0102e8000c1e1100 */
[----:B0-----:R-:W4:Y:S04]  /*8ae70*/  LDL R28, [R1+0x6b80] ;  /* 0x006b8000011c7983 */ /* 0x001f280000100800 */
[----:B------:R-:W1:Y:S04]  /*8ae80*/  LDL R2, [R1+0x6b28] ;  /* 0x006b280001027983 */ /* 0x000e680000100800 */
[----:B------:R-:W1:Y:S02]  /*8ae90*/  LDL R3, [R1+0x6b50] ;  /* 0x006b500001037983 */ /* 0x000e640000100800 */
[----:B-1----:R-:W-:-:S04]  /*8aea0*/  @!P0 LOP3.LUT R3, R3, R2, RZ, 0x3c, !PT ;  /* 0x0000000203038212 */ /* 0x002fc800078e3cff */
[----:B------:R-:W-:-:S04]  /*8aeb0*/  @!P0 LOP3.LUT R2, R3, R2, RZ, 0x3c, !PT ;  /* 0x0000000203028212 */ /* 0x000fc800078e3cff */
[----:B------:R-:W-:-:S05]  /*8aec0*/  @!P0 LOP3.LUT R3, R3, R2, RZ, 0x3c, !PT ;  /* 0x0000000203038212 */ /* 0x000fca00078e3cff */
[----:B------:R-:W2:Y:S04]  /*8aed0*/  @!P0 LDG.E.U8 R26, desc[UR4][R2.64] ;  /* 0x00000004021a8981 */ /* 0x000ea8000c1e1100 */
[----:B---3--:R0:W-:Y:S04]  /*8aee0*/  STL [R1+0x74e4], R27 ;  /* 0x0074e41b01007387 */ /* 0x0081e80000100800 */
[----:B------:R-:W3:Y:S04]  /*8aef0*/  LDL R2, [R1+0x6b38] ;  /* 0x006b380001027983 */ /* 0x000ee80000100800 */
[----:B------:R-:W3:Y:S04]  /*8af00*/  LDL R3, [R1+0x6b60] ;  /* 0x006b600001037983 */ /* 0x000ee80000100800 */
[----:B0-----:R-:W4:Y:S04]  /*8af10*/  LDL R27, [R1+0x6b70] ;  /* 0x006b7000011b7983 */ /* 0x001f280000100800 */
[----:B--2---:R0:W-:Y:S04]  /*8af20*/  STL [R1+0x753c], R26 ;  /* 0x00753c1a01007387 */ /* 0x0041e80000100800 */
[----:B0-----:R-:W2:Y:S01]  /*8af30*/  LDL R26, [R1+0x6b48] ;  /* 0x006b4800011a7983 */ /* 0x001ea20000100800 */
[----:B---3--:R-:W-:-:S02]  /*8af40*/  @!P0 LOP3.LUT R3, R3, R2, RZ, 0x3c, !PT ;  /* 0x0000000203038212 */ /* 0x008fc400078e3cff */
[----:B------:R-:W-:Y:S02]  /*8af50*/  PRMT R25, RZ, 0x7610, R25 ;  /* 0x00007610ff197816 */ /* 0x000fe40000000019 */
[----:B------:R-:W-:-:S04]  /*8af60*/  @!P0 LOP3.LUT R2, R3, R2, RZ, 0x3c, !PT ;  /* 0x0000000203028212 */ /* 0x000fc800078e3cff */
[----:B------:R-:W-:Y:S02]  /*8af70*/  @!P0 LOP3.LUT R3, R3, R2, RZ, 0x3c, !PT ;  /* 0x0000000203038212 */ /* 0x000fe400078e3cff */
[----:B------:R-:W-:-:S03]  /*8af80*/  PRMT R24, RZ, 0x7610, R24 ;  /* 0x00007610ff187816 */ /* 0x000fc60000000018 */
[----:B------:R4:W3:Y:S02]  /*8af90*/  @!P0 LDG.E.U8 R25, desc[UR4][R2.64] ;  /* 0x0000000402198981 */ /* 0x0008e4000c1e1100 */
[----:B----4-:R-:W-:Y:S02]  /*8afa0*/  @!P0 IMAD.MOV.U32 R2, RZ, RZ, R27 ;  /* 0x000000ffff028224 */ /* 0x010fe400078e001b */
[----:B--2---:R-:W-:-:S05]  /*8afb0*/  @!P0 IMAD.MOV.U32 R3, RZ, RZ, R26 ;  /* 0x000000ffff038224 */ /* 0x004fca00078e001a */
[----:B------:R0:W2:Y:S01]  /*8afc0*/  @!P0 LDG.E.U8 R24, desc[UR4][R2.64] ;  /* 0x0000000402188981 */ /* 0x0000a2000c1e1100 */
[----:B------:R-:W-:Y:S01]  /*8afd0*/  PRMT R23, RZ, 0x7610, R23 ;  /* 0x00007610ff177816 */ /* 0x000fe20000000017 */
[----:B0-----:R-:W-:Y:S02]  /*8afe0*/  @!P0 IMAD.MOV.U32 R2, RZ, RZ, R28 ;  /* 0x000000ffff028224 */ /* 0x001fe400078e001c */
[----:B------:R-:W-:Y:S01]  /*8aff0*/  @!P0 IMAD.MOV.U32 R3, RZ, RZ, R29 ;  /* 0x000000ffff038224 */ /* 0x000fe200078e001d */
[----:B---3--:R0:W-:Y:S04]  /*8b000*/  STL [R1+0x7518], R25 ;  /* 0x0075181901007387 */ /* 0x0081e80000100800 */
[----:B------:R-:W3:Y:S04]  /*8b010*/  @!P0 LDG.E.U8 R23, desc[UR4][R2.64] ;  /* 0x0000000402178981 */ /* 0x000ee8000c1e1100 */
[----:B0-----:R-:W4:Y:S04]  /*8b020*/  LDL R25, [R1+0x6b90] ;  /* 0x006b900001197983 */ /* 0x001f280000100800 */
[----:B--2---:R0:W-:Y:S01]  /*8b030*/  STL [R1+0x74f4], R24 ;  /* 0x0074f41801007387 */ /* 0x0041e20000100800 */
[----:B------:R-:W-:-:S03]  /*8b040*/  PRMT R22, RZ, 0x7610, R22 ;  /* 0x00007610ff167816 */ /* 0x000fc60000000016 */
[----:B------:R-:W2:Y:S04]  /*8b050*/  LDL R29, [R1+0x6b88] ;  /* 0x006b8800011d7983 */ /* 0x000ea80000100800 */
[----:B------:R-:W2:Y:S04]  /*8b060*/  LDL R28, [R1+0x6bb0] ;  /* 0x006bb000011c7983 */ /* 0x000ea80000100800 */
[----:B------:R-:W2:Y:S04]  /*8b070*/  LDL R27, [R1+0x6b98] ;  /* 0x006b9800011b7983 */ /* 0x000ea80000100800 */
[----:B------:R-:W2:Y:S04]  /*8b080*/  LDL R26, [R1+0x6bc0] ;  /* 0x006bc000011a7983 */ /* 0x000ea80000100800 */
[----:B0-----:R-:W2:Y:S04]  /*8b090*/  LDL R24, [R1+0x6b68] ;  /* 0x006b680001187983 */ /* 0x001ea80000100800 */
[----:B---3--:R0:W-:Y:S01]  /*8b0a0*/  STL [R1+0x74e8], R23 ;  /* 0x0074e81701007387 */ /* 0x0081e20000100800 */
[----:B----4-:R-:W-:-:S03]  /*8b0b0*/  @!P0 IMAD.MOV.U32 R2, RZ, RZ, R25 ;  /* 0x000000ffff028224 */ /* 0x010fc600078e0019 */
[----:B------:R-:W3:Y:S04]  /*8b0c0*/  LDL R25, [R1+0x6ba8] ;  /* 0x006ba80001197983 */ /* 0x000ee80000100800 */
[----:B0-----:R-:W4:Y:S01]  /*8b0d0*/  LDL R23, [R1+0x6ba0] ;  /* 0x006ba00001177983 */ /* 0x001f220000100800 */
[----:B--2---:R-:W-:-:S03]  /*8b0e0*/  @!P0 IMAD.MOV.U32 R3, RZ, RZ, R24 ;  /* 0x000000ffff038224 */ /* 0x004fc600078e0018 */
[----:B------:R-:W2:Y:S04]  /*8b0f0*/  LDL R24, [R1+0x6bd0] ;  /* 0x006bd00001187983 */ /* 0x000ea80000100800 */
[----:B------:R4:W2:Y:S04]  /*8b100*/  @!P0 LDG.E.U8 R22, desc[UR4][R2.64] ;  /* 0x0000000402168981 */ /* 0x0008a8000c1e1100 */
[----:B------:R-:W2:Y:S01]  /*8b110*/  LDL R3, [R1+0x6b78] ;  /* 0x006b780001037983 */ /* 0x000ea20000100800 */
[----:B------:R-:W-:Y:S01]  /*8b120*/  PRMT R21, RZ, 0x7610, R21 ;  /* 0x00007610ff157816 */ /* 0x000fe20000000015 */
[----:B----4-:R-:W-:Y:S01]  /*8b130*/  @!P0 IMAD.MOV.U32 R2, RZ, RZ, R23 ;  /* 0x000000ffff028224 */ /* 0x010fe200078e0017 */
[----:B------:R-:W-:-:S02]  /*8b140*/  PRMT R20, RZ, 0x7610, R20 ;  /* 0x00007610ff147816 */ /* 0x000fc40000000014 */
[----:B------:R-:W-:Y:S02]  /*8b150*/  PRMT R19, RZ, 0x7610, R19 ;  /* 0x00007610ff137816 */ /* 0x000fe40000000013 */
[----:B------:R-:W-:Y:S01]  /*8b160*/  PRMT R18, RZ, 0x7610, R18 ;  /* 0x00007610ff127816 */ /* 0x000fe20000000012 */
[----:B--2---:R0:W2:Y:S02]  /*8b170*/  @!P0 LDG.E.U8 R21, desc[UR4][R2.64] ;  /* 0x0000000402158981 */ /* 0x0040a4000c1e1100 */
[----:B0-----:R-:W-:Y:S02]  /*8b180*/  @!P0 IMAD.MOV.U32 R2, RZ, RZ, R28 ;  /* 0x000000ffff028224 */ /* 0x001fe400078e001c */
[----:B------:R-:W-:-:S05]  /*8b190*/  @!P0 IMAD.MOV.U32 R3, RZ, RZ, R29 ;  /* 0x000000ffff038224 */ /* 0x000fca00078e001d */
[----:B------:R0:W4:Y:S02]  /*8b1a0*/  @!P0 LDG.E.U8 R20, desc[UR4][R2.64] ;  /* 0x0000000402148981 */ /* 0x000124000c1e1100 */
[----:B0-----:R-:W-:Y:S02]  /*8b1b0*/  @!P0 IMAD.MOV.U32 R2, RZ, RZ, R26 ;  /* 0x000000ffff028224 */ /* 0x001fe400078e001a */
[----:B------:R-:W-:-:S05]  /*8b1c0*/  @!P0 IMAD.MOV.U32 R3, RZ, RZ, R27 ;  /* 0x000000ffff038224 */ /* 0x000fca00078e001b */
[----:B------:R0:W4:Y:S04]  /*8b1d0*/  @!P0 LDG.E.U8 R19, desc[UR4][R2.64] ;  /* 0x0000000402138981 */ /* 0x000128000c1e1100 */
[----:B------:R1:W-:Y:S04]  /*8b1e0*/  STL [R1+0x7540], R22 ;  /* 0x0075401601007387 */ /* 0x0003e80000100800 */
[----:B------:R-:W4:Y:S01]  /*8b1f0*/  LDL R23, [R1+0x6bb8] ;  /* 0x006bb80001177983 */ /* 0x000f220000100800 */
[----:B0-----:R-:W-:Y:S02]  /*8b200*/  @!P0 IMAD.MOV.U32 R2, RZ, RZ, R24 ;  /* 0x000000ffff028224 */ /* 0x001fe400078e0018 */
[----:B---3--:R-:W-:Y:S01]  /*8b210*/  @!P0 IMAD.MOV.U32 R3, RZ, RZ, R25 ;  /* 0x000000ffff038224 */ /* 0x008fe200078e0019 */
[----:B-1----:R-:W3:Y:S04]  /*8b220*/  LDL R22, [R1+0x6be0] ;  /* 0x006be00001167983 */ /* 0x002ee80000100800 */
[----:B------:R0:W3:Y:S04]  /*8b230*/  @!P0 LDG.E.U8 R18, desc[UR4][R2.64] ;  /* 0x0000000402128981 */ /* 0x0000e8000c1e1100 */
[----:B--2---:R1:W-:Y:S04]  /*8b240*/  STL [R1+0x751c], R21 ;  /* 0x00751c1501007387 */ /* 0x0043e80000100800 */
[----:B----4-:R2:W-:Y:S04]  /*8b250*/  STL [R1+0x74f8], R20 ;  /* 0x0074f81401007387 */ /* 0x0105e80000100800 */
[----:B------:R-:W4:Y:S04]  /*8b260*/  LDL R27, [R1+0x6bc8] ;  /* 0x006bc800011b7983 */ /* 0x000f280000100800 */
[----:B------:R-:W4:Y:S04]  /*8b270*/  LDL R26, [R1+0x6bf0] ;  /* 0x006bf000011a7983 */ /* 0x000f280000100800 */
[----:B------:R1:W-:Y:S04]  /*8b280*/  STL [R1+0x74ec], R19 ;  /* 0x0074ec1301007387 */ /* 0x0003e80000100800 */
[----:B------:R-:W4:Y:S04]  /*8b290*/  LDL R25, [R1+0x6bd8] ;  /* 0x006bd80001197983 */ /* 0x000f280000100800 */
[----:B------:R-:W4:Y:S01]  /*8b2a0*/  LDL R24, [R1+0x6c00] ;  /* 0x006c000001187983 */ /* 0x000f220000100800 */
[----:B0-----:R-:W-:-:S02]  /*8b2b0*/  @!P0 IMAD.MOV.U32 R3, RZ, RZ, R23 ;  /* 0x000000ffff038224 */ /* 0x001fc400078e0017 */
[----:B---3--:R-:W-:Y:S01]  /*8b2c0*/  @!P0 IMAD.MOV.U32 R2, RZ, RZ, R22 ;  /* 0x000000ffff028224 */ /* 0x008fe200078e0016 */
[----:B------:R0:W-:Y:S04]  /*8b2d0*/  STL [R1+0x7544], R18 ;  /* 0x0075441201007387 */ /* 0x0001e80000100800 */
[----:B------:R-:W3:Y:S04]  /*8b2e0*/  LDL R23, [R1+0x6be8] ;  /* 0x006be80001177983 */ /* 0x000ee80000100800 */
[----:B------:R-:W3:Y:S01]  /*8b2f0*/  LDL R22, [R1+0x6c10] ;  /* 0x006c100001167983 */ /* 0x000ee20000100800 */
[----:B------:R-:W-:-:S02]  /*8b300*/  PRMT R17, RZ, 0x7610, R17 ;  /* 0x00007610ff117816 */ /* 0x000fc40000000011 */
[----:B------:R-:W-:Y:S02]  /*8b310*/  PRMT R16, RZ, 0x7610, R16 ;  /* 0x00007610ff107816 */ /* 0x000fe40000000010 */
[----:B------:R-:W-:Y:S02]  /*8b320*/  PRMT R15, RZ, 0x7610, R15 ;  /* 0x00007610ff0f7816 */ /* 0x000fe4000000000f */
[----:B------:R-:W-:Y:S01]  /*8b330*/  PRMT R14, RZ, 0x7610, R14 ;  /* 0x00007610ff0e7816 */ /* 0x000fe2000000000e */
[----:B-1----:R-:W3:Y:S04]  /*8b340*/  LDL R21, [R1+0x6bf8] ;  /* 0x006bf80001157983 */ /* 0x002ee80000100800 */
[----:B------:R4:W3:Y:S04]  /*8b350*/  @!P0 LDG.E.U8 R17, desc[UR4][R2.64] ;  /* 0x0000000402118981 */ /* 0x0008e8000c1e1100 */
[----:B--2---:R-:W2:Y:S01]  /*8b360*/  LDL R20, [R1+0x6c20] ;  /* 0x006c200001147983 */ /* 0x004ea20000100800 */
[----:B----4-:R-:W-:-:S02]  /*8b370*/  @!P0 IMAD.MOV.U32 R3, RZ, RZ, R27 ;  /* 0x000000ffff038224 */ /* 0x010fc400078e001b */
[----:B------:R-:W-:-:S05]  /*8b380*/  @!P0 IMAD.MOV.U32 R2, RZ, RZ, R26 ;  /* 0x000000ffff028224 */ /* 0x000fca00078e001a */
[----:B------:R1:W4:Y:S02]  /*8b390*/  @!P0 LDG.E.U8 R16, desc[UR4][R2.64] ;  /* 0x0000000402108981 */ /* 0x000324000c1e1100 */
[----:B-1----:R-:W-:Y:S02]  /*8b3a0*/  @!P0 IMAD.MOV.U32 R3, RZ, RZ, R25 ;  /* 0x000000ffff038224 */ /* 0x002fe400078e0019 */
[----:B------:R-:W-:-:S05]  /*8b3b0*/  @!P0 IMAD.MOV.U32 R2, RZ, RZ, R24 ;  /* 0x000000ffff028224 */ /* 0x000fca00078e0018 */
[----:B------:R3:W2:Y:S02]  /*8b3c0*/  @!P0 LDG.E.U8 R15, desc[UR4][R2.64] ;  /* 0x00000004020f8981 */ /* 0x0006a4000c1e1100 */
[----:B---3--:R-:W-:Y:S02]  /*8b3d0*/  @!P0 IMAD.MOV.U32 R3, RZ, RZ, R23 ;  /* 0x000000ffff038224 */ /* 0x008fe400078e0017 */
[----:B------:R-:W-:-:S05]  /*8b3e0*/  @!P0 IMAD.MOV.U32 R2, RZ, RZ, R22 ;  /* 0x000000ffff028224 */ /* 0x000fca00078e0016 */
[----:B------:R-:W3:Y:S04]  /*8b3f0*/  @!P0 LDG.E.U8 R14, desc[UR4][R2.64] ;  /* 0x00000004020e8981 */ /* 0x000ee8000c1e1100 */
[----:B------:R1:W-:Y:S04]  /*8b400*/  STL [R1+0x7520], R17 ;  /* 0x0075201101007387 */ /* 0x0003e80000100800 */
[----:B------:R-:W3:Y:S04]  /*8b410*/  LDL R19, [R1+0x6c08] ;  /* 0x006c080001137983 */ /* 0x000ee80000100800 */
[----:B0-----:R-:W3:Y:S04]  /*8b420*/  LDL R18, [R1+0x6c30] ;  /* 0x006c300001127983 */ /* 0x001ee80000100800 */
[----:B----4-:R0:W-:Y:S04]  /*8b430*/  STL [R1+0x74fc], R16 ;  /* 0x0074fc1001007387 */ /* 0x0101e80000100800 */
[----:B-1----:R-:W4:Y:S04]  /*8b440*/  LDL R17, [R1+0x6c18] ;  /* 0x006c180001117983 */ /* 0x002f280000100800 */
[----:B0-----:R-:W4:Y:S04]  /*8b450*/  LDL R16, [R1+0x6c40] ;  /* 0x006c400001107983 */ /* 0x001f280000100800 */
[----:B--2---:R0:W-:Y:S04]  /*8b460*/  STL [R1+0x7500], R15 ;  /* 0x0075000f01007387 */ /* 0x0041e80000100800 */
[----:B---3--:R1:W-:Y:S04]  /*8b470*/  STL [R1+0x7548], R14 ;  /* 0x0075480e01007387 */ /* 0x0083e80000100800 */
[----:B0-----:R-:W2:Y:S04]  /*8b480*/  LDL R15, [R1+0x6c28] ;  /* 0x006c2800010f7983 */ /* 0x001ea80000100800 */
[----:B-1----:R-:W3:Y:S01]  /*8b490*/  LDL R14, [R1+0x6c50] ;  /* 0x006c5000010e7983 */ /* 0x002ee20000100800 */
[----:B------:R-:W-:Y:S01]  /*8b4a0*/  PRMT R13, RZ, 0x7610, R13 ;  /* 0x00007610ff0d7816 */ /* 0x000fe2000000000d */
[----:B------:R-:W-:-:S02]  /*8b4b0*/  @!P0 IMAD.MOV.U32 R2, RZ, RZ, R20 ;  /* 0x000000ffff028224 */ /* 0x000fc400078e0014 */
[----:B------:R-:W-:Y:S01]  /*8b4c0*/  @!P0 IMAD.MOV.U32 R3, RZ, RZ, R21 ;  /* 0x000000ffff038224 */ /* 0x000fe200078e0015 */
[----:B------:R-:W-:-:S04]  /*8b4d0*/  PRMT R12, RZ, 0x7610, R12 ;  /* 0x00007610ff0c7816 */ /* 0x000fc8000000000c */
[----:B------:R0:W3:Y:S02]  /*8b4e0*/  @!P0 LDG.E.U8 R13, desc[UR4][R2.64] ;  /* 0x00000004020d8981 */ /* 0x0000e4000c1e1100 */
[----:B0-----:R-:W-:Y:S02]  /*8b4f0*/  @!P0 IMAD.MOV.U32 R2, RZ, RZ, R18 ;  /* 0x000000ffff028224 */ /* 0x001fe400078e0012 */
[----:B------:R-:W-:-:S05]  /*8b500*/  @!P0 IMAD.MOV.U32 R3, RZ, RZ, R19 ;  /* 0x000000ffff038224 */ /* 0x000fca00078e0013 */
[----:B------:R4:W3:Y:S01]  /*8b510*/  @!P0 LDG.E.U8 R12, desc[UR4][R2.64] ;  /* 0x00000004020c8981 */ /* 0x0008e2000c1e1100 */
[----:B------:R-:W-:Y:S02]  /*8b520*/  PRMT R11, RZ, 0x7610, R11 ;  /* 0x00007610ff0b7816 */ /* 0x000fe4000000000b */
[----:B------:R-:W-:Y:S01]  /*8b530*/  PRMT R10, RZ, 0x7610, R10 ;  /* 0x00007610ff0a7816 */ /* 0x000fe2000000000a */
[----:B----4-:R-:W-:Y:S02]  /*8b540*/  @!P0 IMAD.MOV.U32 R3, RZ, RZ, R17 ;  /* 0x000000ffff038224 */ /* 0x010fe400078e0011 */
[----:B------:R-:W-:-:S05]  /*8b550*/  @!P0 IMAD.MOV.U32 R2, RZ, RZ, R16 ;  /* 0x000000ffff028224 */ /* 0x000fca00078e0010 */
[----:B------:R2:W4:Y:S02]  /*8b560*/  @!P0 LDG.E.U8 R11, desc[UR4][R2.64] ;  /* 0x00000004020b8981 */ /* 0x000524000c1e1100 */
[----:B--2---:R-:W-:Y:S02]  /*8b570*/  @!P0 IMAD.MOV.U32 R3, RZ, RZ, R15 ;  /* 0x000000ffff038224 */ /* 0x004fe400078e000f */
[----:B---3--:R-:W-:-:S05]  /*8b580*/  @!P0 IMAD.MOV.U32 R2, RZ, RZ, R14 ;  /* 0x000000ffff028224 */ /* 0x008fca00078e000e */
[----:B------:R-:W2:Y:S04]  /*8b590*/  @!P0 LDG.E.U8 R10, desc[UR4][R2.64] ;  /* 0x00000004020a8981 */ /* 0x000ea8000c1e1100 */
[----:B------:R0:W-:Y:S04]  /*8b5a0*/  STL [R1+0x7524], R13 ;  /* 0x0075240d01007387 */ /* 0x0001e80000100800 */
[----:B------:R-:W3:Y:S04]  /*8b5b0*/  LDL R21, [R1+0x6c38] ;  /* 0x006c380001157983 */ /* 0x000ee80000100800 */
[----:B------:R-:W3:Y:S04]  /*8b5c0*/  LDL R20, [R1+0x6c60] ;  /* 0x006c600001147983 */ /* 0x000ee80000100800 */
[----:B------:R1:W-:Y:S04]  /*8b5d0*/  STL [R1+0x7504], R12 ;  /* 0x0075040c01007387 */ /* 0x0003e80000100800 */
[----:B------:R-:W3:Y:S04]  /*8b5e0*/  LDL R19, [R1+0x6c48] ;  /* 0x006c480001137983 */ /* 0x000ee80000100800 */
[----:B------:R-:W3:Y:S04]  /*8b5f0*/  LDL R18, [R1+0x6c70] ;  /* 0x006c700001127983 */ /* 0x000ee80000100800 */
[----:B------:R-:W3:Y:S04]  /*8b600*/  LDL R17, [R1+0x6c58] ;  /* 0x006c580001117983 */ /* 0x000ee80000100800 */
[----:B------:R-:W3:Y:S04]  /*8b610*/  LDL R16, [R1+0x6c80] ;  /* 0x006c800001107983 */ /* 0x000ee80000100800 */
[----:B----4-:R4:W-:Y:S04]  /*8b620*/  STL [R1+0x7508], R11 ;  /* 0x0075080b01007387 */ /* 0x0109e80000100800 */
[----:B------:R-:W3:Y:S04]  /*8b630*/  LDL R15, [R1+0x6c68] ;  /* 0x006c6800010f7983 */ /* 0x000ee80000100800 */
[----:B------:R-:W3:Y:S04]  /*8b640*/  LDL R14, [R1+0x6c90] ;  /* 0x006c9000010e7983 */ /* 0x000ee80000100800 */
[----:B0-----:R-:W3:Y:S04]  /*8b650*/  LDL R13, [R1+0x6c78] ;  /* 0x006c7800010d7983 */ /* 0x001ee80000100800 */
[----:B-1----:R-:W3:Y:S04]  /*8b660*/  LDL R12, [R1+0x6ca0] ;  /* 0x006ca000010c7983 */ /* 0x002ee80000100800 */
[----:B--2---:R0:W-:Y:S04]  /*8b670*/  STL [R1+0x754c], R10 ;  /* 0x00754c0a01007387 */ /* 0x0041e80000100800 */
[----:B----4-:R-:W2:Y:S04]  /*8b680*/  LDL R11, [R1+0x6c88] ;  /* 0x006c8800010b7983 */ /* 0x010ea80000100800 */
[----:B0-----:R-:W4:Y:S01]  /*8b690*/  LDL R10, [R1+0x6ca8] ;  /* 0x006ca800010a7983 */ /* 0x001f220000100800 */
[----:B------:R-:W-:Y:S01]  /*8b6a0*/  PRMT R9, RZ, 0x7610, R9 ;  /* 0x00007610ff097816 */ /* 0x000fe20000000009 */
[----:B---3--:R-:W-:-:S02]  /*8b6b0*/  @!P0 IMAD.MOV.U32 R2, RZ, RZ, R20 ;  /* 0x000000ffff028224 */ /* 0x008fc400078e0014 */
[----:B------:R-:W-:Y:S01]  /*8b6c0*/  @!P0 IMAD.MOV.U32 R3, RZ, RZ, R21 ;  /* 0x000000ffff038224 */ /* 0x000fe200078e0015 */
[----:B------:R-:W-:-:S04]  /*8b6d0*/  PRMT R8, RZ, 0x7610, R8 ;  /* 0x00007610ff087816 */ /* 0x000fc80000000008 */
[----:B------:R0:W3:Y:S01]  /*8b6e0*/  @!P0 LDG.E.U8 R9, desc[UR4][R2.64] ;  /* 0x0000000402098981 */ /* 0x0000e2000c1e1100 */
[----:B------:R-:W-:Y:S01]  /*8b6f0*/  PRMT R7, RZ, 0x7610, R7 ;  /* 0x00007610ff077816 */ /* 0x000fe20000000007 */
[----:B0-----:R-:W-:Y:S02]  /*8b700*/  @!P0 IMAD.MOV.U32 R2, RZ, RZ, R18 ;  /* 0x000000ffff028224 */ /* 0x001fe400078e0012 */
[----:B------:R-:W-:-:S05]  /*8b710*/  @!P0 IMAD.MOV.U32 R3, RZ, RZ, R19 ;  /* 0x000000ffff038224 */ /* 0x000fca00078e0013 */
[----:B------:R0:W3:Y:S01]  /*8b720*/  @!P0 LDG.E.U8 R8, desc[UR4][R2.64] ;  /* 0x0000000402088981 */ /* 0x0000e2000c1e1100 */
[----:B------:R-:W-:Y:S01]  /*8b730*/  PRMT R6, RZ, 0x7610, R6 ;  /* 0x00007610ff067816 */ /* 0x000fe20000000006 */
[----:B0-----:R-:W-:Y:S02]  /*8b740*/  @!P0 IMAD.MOV.U32 R2, RZ, RZ, R16 ;  /* 0x000000ffff028224 */ /* 0x001fe400078e0010 */
[----:B------:R-:W-:-:S05]  /*8b750*/  @!P0 IMAD.MOV.U32 R3, RZ, RZ, R17 ;  /* 0x000000ffff038224 */ /* 0x000fca00078e0011 */
[----:B------:R0:W3:Y:S01]  /*8b760*/  @!P0 LDG.E.U8 R7, desc[UR4][R2.64] ;  /* 0x0000000402078981 */ /* 0x0000e2000c1e1100 */
[----:B------:R-:W-:Y:S02]  /*8b770*/  PRMT R5, RZ, 0x7610, R5 ;  /* 0x00007610ff057816 */ /* 0x000fe40000000005 */
[----:B------:R-:W-:Y:S01]  /*8b780*/  PRMT R4, RZ, 0x7610, R4 ;  /* 0x00007610ff047816 */ /* 0x000fe20000000004 */
[----:B0-----:R-:W-:Y:S02]  /*8b790*/  @!P0 IMAD.MOV.U32 R3, RZ, RZ, R15 ;  /* 0x000000ffff038224 */ /* 0x001fe400078e000f */
[----:B------:R-:W-:-:S05]  /*8b7a0*/  @!P0 IMAD.MOV.U32 R2, RZ, RZ, R14 ;  /* 0x000000ffff028224 */ /* 0x000fca00078e000e */
[----:B------:R0:W3:Y:S02]  /*8b7b0*/  @!P0 LDG.E.U8 R6, desc[UR4][R2.64] ;  /* 0x0000000402068981 */ /* 0x0000e4000c1e1100 */
[----:B0-----:R-:W-:Y:S02]  /*8b7c0*/  @!P0 IMAD.MOV.U32 R2, RZ, RZ, R12 ;  /* 0x000000ffff028224 */ /* 0x001fe400078e000c */
[----:B------:R-:W-:-:S05]  /*8b7d0*/  @!P0 IMAD.MOV.U32 R3, RZ, RZ, R13 ;  /* 0x000000ffff038224 */ /* 0x000fca00078e000d */
[----:B------:R2:W3:Y:S02]  /*8b7e0*/  @!P0 LDG.E.U8 R5, desc[UR4][R2.64] ;  /* 0x0000000402058981 */ /* 0x0004e4000c1e1100 */
[----:B--2---:R-:W-:Y:S02]  /*8b7f0*/  @!P0 IMAD.MOV.U32 R3, RZ, RZ, R11 ;  /* 0x000000ffff038224 */ /* 0x004fe400078e000b */
[----:B----4-:R-:W-:-:S05]  /*8b800*/  @!P0 IMAD.MOV.U32 R2, RZ, RZ, R10 ;  /* 0x000000ffff028224 */ /* 0x010fca00078e000a */
[----:B------:R0:W2:Y:S04]  /*8b810*/  @!P0 LDG.E.U8 R4, desc[UR4][R2.64] ;  /* 0x0000000402048981 */ /* 0x0000a8000c1e1100 */
[----:B0-----:R-:W0:Y:S04]  /*8b820*/  LDS.U8 R3, [R0+UR6] ;  /* 0x0000000600037984 */ /* 0x001e280008000000 */
[----:B------:R-:W1:Y:S04]  /*8b830*/  LDS.U8 R2, [R0+UR6+0x208] ;  /* 0x0002080600027984 */ /* 0x000e680008000000 */
[----:B---3--:R-:W-:Y:S04]  /*8b840*/  STL [R1+0x7528], R9 ;  /* 0x0075280901007387 */ /* 0x008fe80000100800 */
[----:B------:R-:W-:Y:S04]  /*8b850*/  STL [R1+0x750c], R8 ;  /* 0x00750c0801007387 */ /* 0x000fe80000100800 */
[----:B------:R-:W-:Y:S04]  /*8b860*/  STL [R1+0x7510], R7 ;  /* 0x0075100701007387 */ /* 0x000fe80000100800 */
[----:B------:R-:W-:Y:S04]  /*8b870*/  STL [R1+0x7538], R6 ;  /* 0x0075380601007387 */ /* 0x000fe80000100800 */
[----:B------:R-:W-:Y:S04]  /*8b880*/  STL [R1+0x752c], R5 ;  /* 0x00752c0501007387 */ /* 0x000fe80000100800 */
[----:B------:R-:W-:Y:S04]  /*8b890*/  LDS.U8 R5, [R0+UR6+0xe188] ;  /* 0x00e1880600057984 */ /* 0x000fe80008000000 */
[----:B--2---:R-:W-:Y:S04]  /*8b8a0*/  STL [R1+0x7530], R4 ;  /* 0x0075300401007387 */ /* 0x004fe80000100800 */
[----:B0-----:R-:W-:Y:S04]  /*8b8b0*/  STL [R1+0x7534], R3 ;  /* 0x0075340301007387 */ /* 0x001fe80000100800 */
[----:B-1----:R-:W-:Y:S04]  /*8b8c0*/  STL [R1+0x7550], R2 ;  /* 0x0075500201007387 */ /* 0x002fe80000100800 */
[----:B------:R-:W0:Y:S04]  /*8b8d0*/  LDS.U8 R2, [R0+UR6+0x8] ;  /* 0x0000080600027984 */ /* 0x000e280008000000 */
[----:B------:R-:W1:Y:S04]  /*8b8e0*/  LDS.U8 R4, [R0+UR6+0x200] ;  /* 0x0002000600047984 */ /* 0x000e680008000000 */
[----:B------:R-:W2:Y:S04]  /*8b8f0*/  LDS.U8 R3, [R0+UR6+0x2000] ;  /* 0x0020000600037984 */ /* 0x000ea80008000000 */
[----:B0-----:R-:W-:Y:S04]  /*8b900*/  STL [R1+0x81c], R2 ;  /* 0x00081c0201007387 */ /* 0x001fe80000100800 */
[----:B------:R-:W0:Y:S04]  /*8b910*/  LDS.U8 R2, [R0+UR6+0x2208] ;  /* 0x0022080600027984 */ /* 0x000e280008000000 */
[----:B-1----:R-:W-:Y:S04]  /*8b920*/  STL [R1+0x818], R4 ;  /* 0x0008180401007387 */ /* 0x002fe80000100800 */
[----:B------:R-:W1:Y:S04]  /*8b930*/  LDS.U8 R4, [R0+UR6+0x2008] ;  /* 0x0020080600047984 */ /* 0x000e680008000000 */
[----:B--2---:R-:W-:Y:S04]  /*8b940*/  STL [R1+0x824], R3 ;  /* 0x0008240301007387 */ /* 0x004fe80000100800 */
        /* <DEDUP_REMOVED lines=235> */
[----:B0-----:R0:W-:Y:S04]  /*8c800*/  STL [R1+0x70d0], R2 ;  /* 0x0070d00201007387 */ /* 0x0011e80000100800 */
[----:B-1----:R-:W-:Y:S04]  /*8c810*/  STL [R1+0x70cc], R4 ;  /* 0x0070cc0401007387 */ /* 0x002fe80000100800 */
[----:B------:R-:W1:Y:S04]  /*8c820*/  LDS.U8 R4, [R0+UR6+0xe388] ;  /* 0x00e3880600047984 */ /* 0x000e680008000000 */
[----:B--2---:R-:W-:Y:S04]  /*8c830*/  STL [R1+0x70d8], R3 ;  /* 0x0070d80301007387 */ /* 0x004fe80000100800 */
[----:B------:R-:W2:Y:S01]  /*8c840*/  LDS.U8 R3, [R0+UR6+0xe380] ;  /* 0x00e3800600037984 */ /* 0x000ea20008000000 */
[----:B0-----:R-:W-:-:S03]  /*8c850*/  LOP3.LUT R2, R0, 0x410, RZ, 0x3c, !PT ;  /* 0x0000041000027812 */ /* 0x001fc600078e3cff */
[----:B-1----:R-:W-:Y:S04]  /*8c860*/  STL [R1+0x70d4], R4 ;  /* 0x0070d40401007387 */ /* 0x002fe80000100800 */
[----:B------:R-:W0:Y:S04]  /*8c870*/  LDS.U8 R4, [R2+UR6] ;  /* 0x0000000602047984 */ /* 0x000e280008000000 */
[----:B------:R-:W-:Y:S04]  /*8c880*/  STL [R1+0x70e0], R5 ;  /* 0x0070e00501007387 */ /* 0x000fe80000100800 */
        /* <DEDUP_REMOVED lines=247> */
[----:B--2---:R2:W-:Y:S04]  /*8d800*/  STL [R1+0x72d0], R3 ;  /* 0x0072d00301007387 */ /* 0x0045e80000100800 */
[----:B0-----:R-:W-:Y:S04]  /*8d810*/  STL [R1+0x72cc], R4 ;  /* 0x0072cc0401007387 */ /* 0x001fe80000100800 */
[----:B------:R-:W0:Y:S04]  /*8d820*/  LDS.U8 R4, [R2+UR6+0xe388] ;  /* 0x00e3880602047984 */ /* 0x000e280008000000 */
[----:B-1----:R-:W-:Y:S04]  /*8d830*/  STL [R1+0x72d8], R5 ;  /* 0x0072d80501007387 */ /* 0x002fe80000100800 */
[----:B------:R-:W1:Y:S01]  /*8d840*/  LDS.U8 R5, [R2+UR6+0xe188] ;  /* 0x00e1880602057984 */ /* 0x000e620008000000 */
[----:B--2---:R-:W-:-:S03]  /*8d850*/  LOP3.LUT R3, R0, 0x20, RZ, 0x3c, !PT ;  /* 0x0000002000037812 */ /* 0x004fc600078e3cff */
[----:B------:R-:W2:Y:S04]  /*8d860*/  LDS.U8 R2, [R2+UR6+0xe380] ;  /* 0x00e3800602027984 */ /* 0x000ea80008000000 */
[----:B0-----:R-:W-:Y:S04]  /*8d870*/  STL [R1+0x72d4], R4 ;  /* 0x0072d40401007387 */ /* 0x001fe80000100800 */
[----:B------:R-:W0:Y:S04]  /*8d880*/  LDS.U8 R4, [R3+UR6] ;  /* 0x0000000603047984 */ /* 0x000e280008000000 */
        /* <DEDUP_REMOVED lines=1280> */
[----:B------:R-:W1:Y:S04]  /*92890*/  LDS.U8 R5, [R3+UR6+0xe188] ;  /* 0x00e1880603057984 */ /* 0x000e680008000000 */
[----:B------:R-:W3:Y:S01]  /*928a0*/  LDS.U8 R3, [R3+UR6+0xe380] ;  /* 0x00e3800603037984 */ /* 0x000ee20008000000 */
[----:B--2---:R-:W-:-:S03]  /*928b0*/  LOP3.LUT R2, R0, 0x470, RZ, 0x3c, !PT ;  /* 0x0000047000027812 */ /* 0x004fc600078e3cff */
[----:B0-----:R-:W-:Y:S04]  /*928c0*/  STL [R1+0x7134], R4 ;  /* 0x0071340401007387 */ /* 0x001fe80000100800 */
[----:B------:R-:W0:Y:S04]  /*928d0*/  LDS.U8 R4, [R2+UR6] ;  /* 0x0000000602047984 */ /* 0x000e280008000000 */
[----:B-1----:R-:W-:Y:S04]  /*928e0*/  STL [R1+0x7140], R5 ;  /* 0x0071400501007387 */ /* 0x002fe80000100800 */
[----:B------:R-:W1:Y:S04]  /*928f0*/  LDS.U8 R5, [R2+UR6+0x208] ;  /* 0x0002080602057984 */ /* 0x000e680008000000 */
[----:B---3--:R-:W-:Y:S04]  /*92900*/  STL [R1+0x713c], R3 ;  /* 0x00713c0301007387 */ /* 0x008fe80000100800 */
        /* <DEDUP_REMOVED lines=244> */
[----:B------:R-:W3:Y:S04]  /*93850*/  LDL.LU R26, [R1+0x5dc] ;  /* 0x0005dc00011a7983 */ /* 0x000ee80000300800 */
[----:B--2---:R-:W-:Y:S04]  /*93860*/  STL [R1+0x7330], R3 ;  /* 0x0073300301007387 */ /* 0x004fe80000100800 */
[----:B------:R-:W1:Y:S04]  /*93870*/  LDS.U8 R3, [R2+UR6+0xe180] ;  /* 0x00e1800602037984 */ /* 0x000e680008000000 */
[----:B0-----:R0:W-:Y:S04]  /*93880*/  STL [R1+0x732c], R4 ;  /* 0x00732c0401007387 */ /* 0x0011e80000100800 */
[----:B0-----:R-:W2:Y:S04]  /*93890*/  LDL.LU R4, [R1+0x814] ;  /* 0x0008140001047983 */ /* 0x001ea80000300800 */
[----:B------:R-:W4:Y:S04]  /*938a0*/  LDL.LU R5, [R1+0x5ec] ;  /* 0x0005ec0001057983 */ /* 0x000f280000300800 */
[----:B-1----:R-:W-:Y:S04]  /*938b0*/  STL [R1+0x7338], R3 ;  /* 0x0073380301007387 */ /* 0x002fe80000100800 */
[----:B------:R-:W0:Y:S04]  /*938c0*/  LDS.U8 R3, [R2+UR6+0xe388] ;  /* 0x00e3880602037984 */ /* 0x000e280008000000 */
        /* <DEDUP_REMOVED lines=12> */
[----:B0-----:R-:W-:Y:S04]  /*93990*/  STL [R1+0x7334], R3 ;  /* 0x0073340301007387 */ /* 0x001fe80000100800 */
        /* <DEDUP_REMOVED lines=8> */
[----:B------:R-:W0:Y:S03]  /*93a20*/  S2R R28, SR_TID.X ;  /* 0x00000000001c7919 */ /* 0x000e260000002100 */
[----:B------:R-:W1:Y:S04]  /*93a30*/  LDS.U8 R3, [R2+UR6+0xe188] ;  /* 0x00e1880602037984 */ /* 0x000e680008000000 */
[----:B------:R-:W1:Y:S01]  /*93a40*/  LDS.U8 R2, [R2+UR6+0xe380] ;  /* 0x00e3800602027984 */ /* 0x000e620008000000 */
[----:B------:R-:W-:Y:S01]  /*93a50*/  BAR.SYNC.DEFER_BLOCKING 0x0 ;  /* 0x0000000000007b1d */ /* 0x000fe20000010000 */
[----:B0-----:R-:W-:-:S05]  /*93a60*/  LOP3.LUT R6, R28, 0x3f, RZ, 0xc0, !PT ;  /* 0x0000003f1c067812 */ /* 0x001fca00078ec0ff */
[----:B------:R-:W4:Y:S04]  /*93a70*/  LDL.LU R28, [R1+0x28c] ;  /* 0x00028c00011c7983 */ /* 0x000f280000300800 */
[----:B------:R-:W4:Y:S04]  /*93a80*/  LDL.LU R25, [R1+0x69c] ;  /* 0x00069c0001197983 */ /* 0x000f280000300800 */
[----:B-1----:R-:W-:Y:S04]  /*93a90*/  STL [R1+0x7340], R3 ;  /* 0x0073400301007387 */ /* 0x002fe80000100800 */
[----:B------:R-:W-:Y:S04]  /*93aa0*/  STL [R1+0x733c], R2 ;  /* 0x00733c0201007387 */ /* 0x000fe80000100800 */
[----:B---3--:R0:W-:Y:S04]  /*93ab0*/  STS.U8 [R6+UR6], R26 ;  /* 0x0000001a06007988 */ /* 0x0081e80008000006 */
[----:B0-----:R-:W3:Y:S04]  /*93ac0*/  LDL.LU R26, [R1+0x29c] ;  /* 0x00029c00011a7983 */ /* 0x001ee80000300800 */
        /* <DEDUP_REMOVED lines=25> */
[----:B------:R1:W-:Y:S04]  /*93c60*/  STS.U8 [R6+UR6+0x1800], R25 ;  /* 0x0018001906007988 */ /* 0x0003e80008000006 */
[----:B0-----:R-:W4:Y:S04]  /*93c70*/  LDL.LU R28, [R1+0x6bc] ;  /* 0x0006bc00011c7983 */ /* 0x001f280000300800 */
[----:B------:R-:W4:Y:S04]  /*93c80*/  LDL.LU R2, [R1+0x2bc] ;  /* 0x0002bc0001027983 */ /* 0x000f280000300800 */
[----:B------:R-:W4:Y:S04]  /*93c90*/  LDL.LU R3, [R1+0x6cc] ;  /* 0x0006cc0001037983 */ /* 0x000f280000300800 */
[----:B-1----:R-:W4:Y:S04]  /*93ca0*/  LDL.LU R25, [R1+0x2cc] ;  /* 0x0002cc0001197983 */ /* 0x002f280000300800 */
        /* <DEDUP_REMOVED lines=24> */
[----:B----4-:R0:W-:Y:S04]  /*93e30*/  STS.U8 [R6+UR6+0x1a00], R27 ;  /* 0x001a001b06007988 */ /* 0x0101e80008000006 */
[----:B0-----:R-:W4:Y:S04]  /*93e40*/  LDL.LU R27, [R1+0x78c] ;  /* 0x00078c00011b7983 */ /* 0x001f280000300800 */
[----:B------:R0:W-:Y:S04]  /*93e50*/  STS.U8 [R6+UR6+0x1c00], R28 ;  /* 0x001c001c06007988 */ /* 0x0001e80008000006 */
[----:B------:R-:W-:Y:S04]  /*93e60*/  STS.U8 [R6+UR6+0x1c40], R2 ;  /* 0x001c400206007988 */ /* 0x000fe80008000006 */
[----:B------:R-:W-:Y:S04]  /*93e70*/  STS.U8 [R6+UR6+0x1e40], R3 ;  /* 0x001e400306007988 */ /* 0x000fe80008000006 */
[----:B------:R1:W-:Y:S04]  /*93e80*/  STS.U8 [R6+UR6+0x1e00], R25 ;  /* 0x001e001906007988 */ /* 0x0003e80008000006 */
[----:B------:R-:W-:Y:S04]  /*93e90*/  STS.U8 [R6+UR6+0x2000], R4 ;  /* 0x0020000406007988 */ /* 0x000fe80008000006 */
[----:B------:R-:W-:Y:S04]  /*93ea0*/  STS.U8 [R6+UR6+0x2040], R5 ;  /* 0x0020400506007988 */ /* 0x000fe80008000006 */
[----:B------:R-:W-:Y:S04]  /*93eb0*/  STS.U8 [R6+UR6+0x2240], R7 ;  /* 0x0022400706007988 */ /* 0x000fe80008000006 */
        /* <DEDUP_REMOVED lines=9> */
[----:B-1----:R-:W4:Y:S04]  /*93f50*/  LDL.LU R25, [R1+0x79c] ;  /* 0x00079c0001197983 */ /* 0x002f280000300800 */
        /* <DEDUP_REMOVED lines=11> */
[----:B--2---:R0:W-:Y:S04]  /*94010*/  STS.U8 [R6+UR6+0x3440], R29 ;  /* 0x0034401d06007988 */ /* 0x0041e80008000006 */
[----:B0-----:R-:W2:Y:S04]  /*94020*/  LDL.LU R29, [R1+0x7ac] ;  /* 0x0007ac00011d7983 */ /* 0x001ea80000300800 */
[----:B----4-:R0:W-:Y:S04]  /*94030*/  STS.U8 [R6+UR6+0x3640], R27 ;  /* 0x0036401b06007988 */ /* 0x0101e80008000006 */
[----:B0-----:R-:W4:Y:S04]  /*94040*/  LDL.LU R27, [R1+0x3ac] ;  /* 0x0003ac00011b7983 */ /* 0x001f280000300800 */
        /* <DEDUP_REMOVED lines=26> */
[----:B---3--:R0:W-:Y:S04]  /*941f0*/  STS.U8 [R6+UR6+0x3840], R26 ;  /* 0x0038401a06007988 */ /* 0x0081e80008000006 */
[----:B0-----:R-:W3:Y:S04]  /*94200*/  LDL.LU R26, [R1+0x140] ;  /* 0x00014000011a7983 */ /* 0x001ee80000300800 */
[----:B--2---:R0:W-:Y:S04]  /*94210*/  STS.U8 [R6+UR6+0x3a40], R29 ;  /* 0x003a401d06007988 */ /* 0x0041e80008000006 */
[----:B0-----:R-:W2:Y:S04]  /*94220*/  LDL.LU R29, [R1+0x47c] ;  /* 0x00047c00011d7983 */ /* 0x001ea80000300800 */
[----:B----4-:R0:W-:Y:S04]  /*94230*/  STS.U8 [R6+UR6+0x3a00], R27 ;  /* 0x003a001b06007988 */ /* 0x0101e80008000006 */
[----:B0-----:R-:W4:Y:S04]  /*94240*/  LDL.LU R27, [R1+0x130] ;  /* 0x00013000011b7983 */ /* 0x001f280000300800 */
[----:B------:R-:W-:Y:S04]  /*94250*/  STS.U8 [R6+UR6+0x3c00], R2 ;  /* 0x003c000206007988 */ /* 0x000fe80008000006 */
[----:B------:R-:W-:Y:S04]  /*94260*/  STS.U8 [R6+UR6+0x3c40], R3 ;  /* 0x003c400306007988 */ /* 0x000fe80008000006 */
[----:B------:R0:W-:Y:S04]  /*94270*/  STS.U8 [R6+UR6+0x3e40], R28 ;  /* 0x003e401c06007988 */ /* 0x0001e80008000006 */
        /* <DEDUP_REMOVED lines=22> */
[----:B------:R0:W-:Y:S04]  /*943e0*/  STS.U8 [R6+UR6+0x5200], R25 ;  /* 0x0052001906007988 */ /* 0x0001e80008000006 */
[----:B0-----:R-:W4:Y:S04]  /*943f0*/  LDL.LU R25, [R1+0x49c] ;  /* 0x00049c0001197983 */ /* 0x001f280000300800 */
[----:B---3--:R-:W-:Y:S04]  /*94400*/  STS.U8 [R6+UR6+0x5400], R26 ;  /* 0x0054001a06007988 */ /* 0x008fe80008000006 */
[----:B--2---:R0:W-:Y:S04]  /*94410*/  STS.U8 [R6+UR6+0x5440], R29 ;  /* 0x0054401d06007988 */ /* 0x0041e80008000006 */
[----:B0-----:R-:W2:Y:S04]  /*94420*/  LDL.LU R29, [R1+0x100] ;  /* 0x00010000011d7983 */ /* 0x001ea80000300800 */
[----:B------:R-:W3:Y:S04]  /*94430*/  LDL.LU R2, [R1+0x4ac] ;  /* 0x0004ac0001027983 */ /* 0x000ee80000300800 */
[----:B------:R-:W3:Y:S04]  /*94440*/  LDL.LU R10, [R1+0xf0] ;  /* 0x0000f000010a7983 */ /* 0x000ee80000300800 */
        /* <DEDUP_REMOVED lines=24> */
[----:B------:R-:W4:Y:S04]  /*945d0*/  LDL.LU R23, [R1] ;  /* 0x0000000001177983 */ /* 0x000f280000300800 */
[----:B0-----:R-:W4:Y:S04]  /*945e0*/  LDL.LU R24, [R1+0x56c] ;  /* 0x00056c0001187983 */ /* 0x001f280000300800 */
[----:B------:R0:W-:Y:S04]  /*945f0*/  STS.U8 [R6+UR6+0x5840], R25 ;  /* 0x0058401906007988 */ /* 0x0001e80008000006 */
[----:B0-----:R-:W4:Y:S04]  /*94600*/  LDL.LU R25, [R1+0x57c] ;  /* 0x00057c0001197983 */ /* 0x001f280000300800 */
[----:B--2---:R0:W-:Y:S04]  /*94610*/  STS.U8 [R6+UR6+0x5a40], R29 ;  /* 0x005a401d06007988 */ /* 0x0041e80008000006 */
[----:B---3--:R1:W-:Y:S04]  /*94620*/  STS.U8 [R6+UR6+0x5a00], R2 ;  /* 0x005a000206007988 */ /* 0x0083e80008000006 */
[----:B------:R2:W-:Y:S04]  /*94630*/  STS.U8 [R6+UR6+0x5c00], R10 ;  /* 0x005c000a06007988 */ /* 0x0005e80008000006 */
[----:B0-----:R-:W3:Y:S04]  /*94640*/  LDL.LU R29, [R1+0x58c] ;  /* 0x00058c00011d7983 */ /* 0x001ee80000300800 */
[----:B-1----:R-:W3:Y:S04]  /*94650*/  LDL.LU R2, [R1+0x7550] ;  /* 0x0075500001027983 */ /* 0x002ee80000300800 */
[----:B--2---:R-:W2:Y:S04]  /*94660*/  LDL.LU R10, [R1+0x754c] ;  /* 0x00754c00010a7983 */ /* 0x004ea80000300800 */
[----:B----4-:R0:W-:Y:S04]  /*94670*/  STS.U8 [R6+UR6+0x5c40], R27 ;  /* 0x005c401b06007988 */ /* 0x0101e80008000006 */
[----:B------:R1:W-:Y:S04]  /*94680*/  STS.U8 [R6+UR6+0x5e40], R14 ;  /* 0x005e400e06007988 */ /* 0x0003e80008000006 */
[----:B------:R4:W-:Y:S04]  /*94690*/  STS.U8 [R6+UR6+0x5e00], R18 ;  /* 0x005e001206007988 */ /* 0x0009e80008000006 */
[----:B------:R1:W-:Y:S04]  /*946a0*/  STS.U8 [R6+UR6+0x6000], R22 ;  /* 0x0060001606007988 */ /* 0x0003e80008000006 */
[----:B------:R4:W-:Y:S04]  /*946b0*/  STS.U8 [R6+UR6+0x6040], R26 ;  /* 0x0060401a06007988 */ /* 0x0009e80008000006 */
[----:B0-----:R-:W2:Y:S04]  /*946c0*/  LDL.LU R27, [R1+0x59c] ;  /* 0x00059c00011b7983 */ /* 0x001ea80000300800 */
[----:B-1----:R-:W2:Y:S04]  /*946d0*/  LDL.LU R14, [R1+0x7548] ;  /* 0x00754800010e7983 */ /* 0x002ea80000300800 */
[----:B----4-:R-:W4:Y:S04]  /*946e0*/  LDL.LU R18, [R1+0x7544] ;  /* 0x0075440001127983 */ /* 0x010f280000300800 */
[----:B------:R-:W2:Y:S04]  /*946f0*/  LDL.LU R22, [R1+0x7540] ;  /* 0x0075400001167983 */ /* 0x000ea80000300800 */
        /* <DEDUP_REMOVED lines=20> */
[----:B--2---:R-:W-:Y:S04]  /*94840*/  STS.U8 [R6+UR6+0x7400], R26 ;  /* 0x0074001a06007988 */ /* 0x004fe80008000006 */
[----:B------:R-:W-:Y:S04]  /*94850*/  STS.U8 [R6+UR6+0x7440], R25 ;  /* 0x0074401906007988 */ /* 0x000fe80008000006 */
[----:B------:R-:W-:Y:S04]  /*94860*/  STS.U8 [R6+UR6+0x7640], R22 ;  /* 0x0076401606007988 */ /* 0x000fe80008000006 */
[----:B---3--:R0:W-:Y:S04]  /*94870*/  STS.U8 [R6+UR6+0x7600], R29 ;  /* 0x0076001d06007988 */ /* 0x0081e80008000006 */
[----:B0-----:R-:W2:Y:S04]  /*94880*/  LDL.LU R29, [R1+0x5bc] ;  /* 0x0005bc00011d7983 */ /* 0x001ea80000300800 */
[----:B------:R-:W3:Y:S04]  /*94890*/  LDL.LU R23, [R1+0x5cc] ;  /* 0x0005cc0001177983 */ /* 0x000ee80000300800 */
[----:B----4-:R0:W-:Y:S04]  /*948a0*/  STS.U8 [R6+UR6+0x7800], R18 ;  /* 0x0078001206007988 */ /* 0x0101e80008000006 */
[----:B------:R1:W-:Y:S04]  /*948b0*/  STS.U8 [R6+UR6+0x7840], R27 ;  /* 0x0078401b06007988 */ /* 0x0003e80008000006 */
[----:B0-----:R-:W4:Y:S04]  /*948c0*/  LDL.LU R18, [R1+0x1dc] ;  /* 0x0001dc0001127983 */ /* 0x001f280000300800 */
        /* <DEDUP_REMOVED lines=8> */
[----:B-1----:R-:W3:Y:S04]  /*94950*/  LDL.LU R27, [R1+0x630] ;  /* 0x00063000011b7983 */ /* 0x002ee80000300800 */
[----:B------:R0:W-:Y:S01]  /*94960*/  STS.U8 [R6+UR6+0x7a40], R14 ;  /* 0x007a400e06007988 */ /* 0x0001e20008000006 */
[----:B------:R-:W1:Y:S03]  /*94970*/  S2R R15, SR_TID.X ;  /* 0x00000000000f7919 */ /* 0x000e660000002100 */
        /* <DEDUP_REMOVED lines=13> */
[----:B------:R-:W3:Y:S04]  /*94a50*/  LDL.LU R25, [R1+0x280] ;  /* 0x0002800001197983 */ /* 0x000ee80000300800 */
[----:B-1----:R-:W3:Y:S01]  /*94a60*/  LDL.LU R6, [R1+0x7538] ;  /* 0x0075380001067983 */ /* 0x002ee20000300800 */
[----:B------:R-:W-:-:S05]  /*94a70*/  LOP3.LUT R10, R15, 0x3f, RZ, 0xc0, !PT ;  /* 0x0000003f0f0a7812 */ /* 0x000fca00078ec0ff */
[----:B--2---:R0:W-:Y:S04]  /*94a80*/  STS.U8 [R10+UR6+0x7c40], R29 ;  /* 0x007c401d0a007988 */ /* 0x0041e80008000006 */
[----:B0-----:R-:W2:Y:S01]  /*94a90*/  LDL.LU R29, [R1+0x690] ;  /* 0x00069000011d7983 */ /* 0x001ea20000300800 */
[----:B------:R-:W-:-:S03]  /*94aa0*/  LOP3.LUT R15, R10, 0x10, RZ, 0x3c, !PT ;  /* 0x000000100a0f7812 */ /* 0x000fc600078e3cff */
[----:B---3--:R-:W-:Y:S04]  /*94ab0*/  STS.U8 [R10+UR6+0x7e40], R6 ;  /* 0x007e40060a007988 */ /* 0x008fe80008000006 */
[----:B------:R0:W-:Y:S04]  /*94ac0*/  STS.U8 [R10+UR6+0x7e00], R23 ;  /* 0x007e00170a007988 */ /* 0x0001e80008000006 */
[----:B------:R-:W-:Y:S04]  /*94ad0*/  STS.U8 [R15+UR6+0x80], R14 ;  /* 0x0000800e0f007988 */ /* 0x000fe80008000006 */
[----:B----4-:R-:W-:Y:S04]  /*94ae0*/  STS.U8 [R15+UR6+0xc0], R18 ;  /* 0x0000c0120f007988 */ /* 0x010fe80008000006 */
[----:B------:R-:W-:Y:S04]  /*94af0*/  STS.U8 [R15+UR6+0x2c0], R22 ;  /* 0x0002c0160f007988 */ /* 0x000fe80008000006 */
[----:B------:R1:W-:Y:S04]  /*94b00*/  STS.U8 [R15+UR6+0x280], R24 ;  /* 0x000280180f007988 */ /* 0x0003e80008000006 */
[----:B------:R-:W-:Y:S04]  /*94b10*/  STS.U8 [R15+UR6+0x480], R26 ;  /* 0x0004801a0f007988 */ /* 0x000fe80008000006 */
[----:B------:R-:W-:Y:S04]  /*94b20*/  STS.U8 [R15+UR6+0x4c0], R3 ;  /* 0x0004c0030f007988 */ /* 0x000fe80008000006 */
[----:B0-----:R-:W3:Y:S04]  /*94b30*/  LDL.LU R23, [R1+0x290] ;  /* 0x0002900001177983 */ /* 0x001ee80000300800 */
[----:B------:R-:W-:Y:S04]  /*94b40*/  STS.U8 [R15+UR6+0x6c0], R4 ;  /* 0x0006c0040f007988 */ /* 0x000fe80008000006 */
[----:B------:R-:W-:Y:S04]  /*94b50*/  STS.U8 [R15+UR6+0x680], R5 ;  /* 0x000680050f007988 */ /* 0x000fe80008000006 */
[----:B------:R-:W-:Y:S04]  /*94b60*/  STS.U8 [R15+UR6+0x880], R7 ;  /* 0x000880070f007988 */ /* 0x000fe80008000006 */
[----:B-1----:R-:W4:Y:S04]  /*94b70*/  LDL.LU R24, [R1+0x6a0] ;  /* 0x0006a00001187983 */ /* 0x002f280000300800 */
        /* <DEDUP_REMOVED lines=13> */
[----:B------:R-:W4:Y:S04]  /*94c50*/  LDL.LU R6, [R1+0x6b0] ;  /* 0x0006b00001067983 */ /* 0x000f280000300800 */
[----:B------:R1:W-:Y:S04]  /*94c60*/  STS.U8 [R15+UR6+0x14c0], R25 ;  /* 0x0014c0190f007988 */ /* 0x0003e80008000006 */
[----:B0-----:R-:W4:Y:S04]  /*94c70*/  LDL.LU R28, [R1+0x2b0] ;  /* 0x0002b000011c7983 */ /* 0x001f280000300800 */
[----:B------:R-:W4:Y:S04]  /*94c80*/  LDL.LU R10, [R1+0x6c0] ;  /* 0x0006c000010a7983 */ /* 0x000f280000300800 */
[----:B-1----:R-:W4:Y:S04]  /*94c90*/  LDL.LU R25, [R1+0x2c0] ;  /* 0x0002c00001197983 */ /* 0x002f280000300800 */
        /* <DEDUP_REMOVED lines=8> */
[----:B------:R-:W4:Y:S04]  /*94d20*/  LDL.LU R26, [R1+0x2f0] ;  /* 0x0002f000011a7983 */ /* 0x000f280000300800 */
[----:B------:R-:W4:Y:S04]  /*94d30*/  LDL.LU R3, [R1+0x700] ;  /* 0x0007000001037983 */ /* 0x000f280000300800 */
[----:B------:R-:W4:Y:S04]  /*94d40*/  LDL.LU R4, [R1+0x300] ;  /* 0x0003000001047983 */ /* 0x000f280000300800 */
[----:B------:R-:W4:Y:S04]  /*94d50*/  LDL.LU R5, [R1+0x710] ;  /* 0x0007100001057983 */ /* 0x000f280000300800 */
        /* <DEDUP_REMOVED lines=13> */
[----:B------:R-:W-:Y:S04]  /*94e30*/  STS.U8 [R15+UR6+0x1ac0], R6 ;  /* 0x001ac0060f007988 */ /* 0x000fe80008000006 */
[----:B------:R1:W-:Y:S04]  /*94e40*/  STS.U8 [R15+UR6+0x1a80], R28 ;  /* 0x001a801c0f007988 */ /* 0x0003e80008000006 */
[----:B------:R-:W-:Y:S04]  /*94e50*/  STS.U8 [R15+UR6+0x1c80], R10 ;  /* 0x001c800a0f007988 */ /* 0x000fe80008000006 */
[----:B------:R1:W-:Y:S04]  /*94e60*/  STS.U8 [R15+UR6+0x1cc0], R25 ;  /* 0x001cc0190f007988 */ /* 0x0003e80008000006 */
[----:B0-----:R-:W4:Y:S04]  /*94e70*/  LDL.LU R27, [R1+0x370] ;  /* 0x00037000011b7983 */ /* 0x001f280000300800 */
[----:B-1----:R-:W4:Y:S04]  /*94e80*/  LDL.LU R28, [R1+0x780] ;  /* 0x00078000011c7983 */ /* 0x002f280000300800 */
[----:B------:R-:W4:Y:S04]  /*94e90*/  LDL.LU R25, [R1+0x380] ;  /* 0x0003800001197983 */ /* 0x000f280000300800 */
[----:B--2---:R0:W-:Y:S04]  /*94ea0*/  STS.U8 [R15+UR6+0x1ec0], R29 ;  /* 0x001ec01d0f007988 */ /* 0x0041e80008000006 */
[----:B0-----:R-:W2:Y:S04]  /*94eb0*/  LDL.LU R29, [R1+0x790] ;  /* 0x00079000011d7983 */ /* 0x001ea80000300800 */
[----:B------:R-:W-:Y:S04]  /*94ec0*/  STS.U8 [R15+UR6+0x1e80], R14 ;  /* 0x001e800e0f007988 */ /* 0x000fe80008000006 */
[----:B------:R-:W-:Y:S04]  /*94ed0*/  STS.U8 [R15+UR6+0x2080], R18 ;  /* 0x002080120f007988 */ /* 0x000fe80008000006 */
[----:B------:R-:W-:Y:S04]  /*94ee0*/  STS.U8 [R15+UR6+0x20c0], R22 ;  /* 0x0020c0160f007988 */ /* 0x000fe80008000006 */
[----:B---3--:R0:W-:Y:S04]  /*94ef0*/  STS.U8 [R15+UR6+0x22c0], R23 ;  /* 0x0022c0170f007988 */ /* 0x0081e80008000006 */
[----:B----4-:R-:W-:Y:S04]  /*94f00*/  STS.U8 [R15+UR6+0x2280], R26 ;  /* 0x0022801a0f007988 */ /* 0x010fe80008000006 */
        /* <DEDUP_REMOVED lines=15> */
[----:B-1----:R-:W4:Y:S04]  /*95000*/  LDL.LU R24, [R1+0x7a0] ;  /* 0x0007a00001187983 */ /* 0x002f280000300800 */
[----:B------:R-:W-:Y:S04]  /*95010*/  STS.U8 [R15+UR6+0x32c0], R21 ;  /* 0x0032c0150f007988 */ /* 0x000fe80008000006 */
[----:B------:R-:W4:Y:S04]  /*95020*/  LDL.LU R6, [R1+0x3a0] ;  /* 0x0003a00001067983 */ /* 0x000f280000300800 */
[----:B------:R0:W-:Y:S04]  /*95030*/  STS.U8 [R15+UR6+0x3280], R27 ;  /* 0x0032801b0f007988 */ /* 0x0001e80008000006 */
[----:B------:R1:W-:Y:S04]  /*95040*/  STS.U8 [R15+UR6+0x3480], R28 ;  /* 0x0034801c0f007988 */ /* 0x0003e80008000006 */
[----:B------:R1:W-:Y:S04]  /*95050*/  STS.U8 [R15+UR6+0x34c0], R25 ;  /* 0x0034c0190f007988 */ /* 0x0003e80008000006 */
[----:B0-----:R-:W4:Y:S04]  /*95060*/  LDL.LU R27, [R1+0x7b0] ;  /* 0x0007b000011b7983 */ /* 0x001f280000300800 */
[----:B------:R-:W4:Y:S04]  /*95070*/  LDL.LU R10, [R1+0x3b0] ;  /* 0x0003b000010a7983 */ /* 0x000f280000300800 */
[----:B-1----:R-:W4:Y:S04]  /*95080*/  LDL.LU R28, [R1+0x7d0] ;  /* 0x0007d000011c7983 */ /* 0x002f280000300800 */
[----:B------:R-:W4:Y:S04]  /*95090*/  LDL.LU R25, [R1+0x3c0] ;  /* 0x0003c00001197983 */ /* 0x000f280000300800 */
        /* <DEDUP_REMOVED lines=20> */
[----:B---3--:R0:W-:Y:S04]  /*951e0*/  STS.U8 [R15+UR6+0x3680], R23 ;  /* 0x003680170f007988 */ /* 0x0081e80008000006 */
[----:B----4-:R1:W-:Y:S04]  /*951f0*/  STS.U8 [R15+UR6+0x3880], R24 ;  /* 0x003880180f007988 */ /* 0x0103e80008000006 */
[----:B------:R-:W-:Y:S04]  /*95200*/  STS.U8 [R15+UR6+0x38c0], R6 ;  /* 0x0038c0060f007988 */ /* 0x000fe80008000006 */
[----:B0-----:R-:W3:Y:S04]  /*95210*/  LDL.LU R23, [R1+0x460] ;  /* 0x0004600001177983 */ /* 0x001ee80000300800 */
[----:B-1----:R-:W4:Y:S04]  /*95220*/  LDL.LU R24, [R1+0x14c] ;  /* 0x00014c0001187983 */ /* 0x002f280000300800 */
[----:B------:R0:W-:Y:S04]  /*95230*/  STS.U8 [R15+UR6+0x3ac0], R27 ;  /* 0x003ac01b0f007988 */ /* 0x0001e80008000006 */
[----:B------:R-:W-:Y:S04]  /*95240*/  STS.U8 [R15+UR6+0x3a80], R10 ;  /* 0x003a800a0f007988 */ /* 0x000fe80008000006 */
[----:B------:R1:W-:Y:S04]  /*95250*/  STS.U8 [R15+UR6+0x3c80], R28 ;  /* 0x003c801c0f007988 */ /* 0x0003e80008000006 */
[----:B------:R1:W-:Y:S04]  /*95260*/  STS.U8 [R15+UR6+0x3cc0], R25 ;  /* 0x003cc0190f007988 */ /* 0x0003e80008000006 */
[----:B0-----:R-:W4:Y:S04]  /*95270*/  LDL.LU R27, [R1+0x470] ;  /* 0x00047000011b7983 */ /* 0x001f280000300800 */
[----:B-1----:R-:W4:Y:S04]  /*95280*/  LDL.LU R28, [R1+0x13c] ;  /* 0x00013c00011c7983 */ /* 0x002f280000300800 */
[----:B------:R-:W-:Y:S04]  /*95290*/  STS.U8 [R15+UR6+0x3ec0], R14 ;  /* 0x003ec00e0f007988 */ /* 0x000fe80008000006 */
[----:B------:R-:W-:Y:S04]  /*952a0*/  STS.U8 [R15+UR6+0x3e80], R18 ;  /* 0x003e80120f007988 */ /* 0x000fe80008000006 */
[----:B------:R-:W-:Y:S04]  /*952b0*/  STS.U8 [R15+UR6+0x4080], R22 ;  /* 0x004080160f007988 */ /* 0x000fe80008000006 */
[----:B------:R-:W4:Y:S04]  /*952c0*/  LDL.LU R25, [R1+0x480] ;  /* 0x0004800001197983 */ /* 0x000f280000300800 */
[----:B--2---:R0:W-:Y:S04]  /*952d0*/  STS.U8 [R15+UR6+0x40c0], R29 ;  /* 0x0040c01d0f007988 */ /* 0x0041e80008000006 */
[----:B0-----:R-:W2:Y:S04]  /*952e0*/  LDL.LU R29, [R1+0x12c] ;  /* 0x00012c00011d7983 */ /* 0x001ea80000300800 */
        /* <DEDUP_REMOVED lines=16> */
[----:B------:R-:W2:Y:S04]  /*953f0*/  LDL.LU R3, [R1+0x10c] ;  /* 0x00010c0001037983 */ /* 0x000ea80000300800 */
[----:B---3--:R-:W-:Y:S04]  /*95400*/  STS.U8 [R15+UR6+0x50c0], R23 ;  /* 0x0050c0170f007988 */ /* 0x008fe80008000006 */
[----:B----4-:R0:W-:Y:S04]  /*95410*/  STS.U8 [R15+UR6+0x52c0], R24 ;  /* 0x0052c0180f007988 */ /* 0x0101e80008000006 */
[----:B0-----:R-:W3:Y:S04]  /*95420*/  LDL.LU R24, [R1+0x4a0] ;  /* 0x0004a00001187983 */ /* 0x001ee80000300800 */
[----:B------:R-:W4:Y:S04]  /*95430*/  LDL.LU R4, [R1+0xfc] ;  /* 0x0000fc0001047983 */ /* 0x000f280000300800 */
[----:B------:R0:W-:Y:S04]  /*95440*/  STS.U8 [R15+UR6+0x5280], R27 ;  /* 0x0052801b0f007988 */ /* 0x0001e80008000006 */
[----:B------:R1:W-:Y:S04]  /*95450*/  STS.U8 [R15+UR6+0x5480], R28 ;  /* 0x0054801c0f007988 */ /* 0x0003e80008000006 */
[----:B0-----:R-:W4:Y:S04]  /*95460*/  LDL.LU R27, [R1+0x4b0] ;  /* 0x0004b000011b7983 */ /* 0x001f280000300800 */
[----:B-1----:R-:W4:Y:S04]  /*95470*/  LDL.LU R28, [R1+0xec] ;  /* 0x0000ec00011c7983 */ /* 0x002f280000300800 */
        /* <DEDUP_REMOVED lines=24> */
[----:B0-----:R-:W2:Y:S04]  /*95600*/  LDL.LU R19, [R1+0x560] ;  /* 0x0005600001137983 */ /* 0x001ea80000300800 */
[----:B-1----:R-:W2:Y:S04]  /*95610*/  LDL.LU R3, [R1+0x7534] ;  /* 0x0075340001037983 */ /* 0x002ea80000300800 */
[----:B---3--:R0:W-:Y:S04]  /*95620*/  STS.U8 [R15+UR6+0x58c0], R24 ;  /* 0x0058c0180f007988 */ /* 0x0081e80008000006 */
[----:B----4-:R1:W-:Y:S04]  /*95630*/  STS.U8 [R15+UR6+0x5ac0], R4 ;  /* 0x005ac0040f007988 */ /* 0x0103e80008000006 */
[----:B0-----:R-:W3:Y:S04]  /*95640*/  LDL.LU R24, [R1+0x570] ;  /* 0x0005700001187983 */ /* 0x001ee80000300800 */
[----:B-1----:R-:W4:Y:S04]  /*95650*/  LDL.LU R4, [R1+0x7530] ;  /* 0x0075300001047983 */ /* 0x002f280000300800 */
        /* <DEDUP_REMOVED lines=13> */
[----:B------:R1:W-:Y:S04]  /*95730*/  STS.U8 [R15+UR6+0x62c0], R21 ;  /* 0x0062c0150f007988 */ /* 0x0003e80008000006 */
[----:B------:R1:W-:Y:S04]  /*95740*/  STS.U8 [R15+UR6+0x6280], R25 ;  /* 0x006280190f007988 */ /* 0x0003e80008000006 */
[----:B0-----:R-:W3:Y:S04]  /*95750*/  LDL.LU R17, [R1+0x7520] ;  /* 0x0075200001117983 */ /* 0x001ee80000300800 */
[----:B-1----:R-:W3:Y:S04]  /*95760*/  LDL.LU R21, [R1+0x751c] ;  /* 0x00751c0001157983 */ /* 0x002ee80000300800 */
[----:B------:R-:W3:Y:S04]  /*95770*/  LDL.LU R25, [R1+0x7518] ;  /* 0x0075180001197983 */ /* 0x000ee80000300800 */
[----:B--2---:R0:W-:Y:S04]  /*95780*/  STS.U8 [R15+UR6+0x6480], R29 ;  /* 0x0064801d0f007988 */ /* 0x0041e80008000006 */
[----:B0-----:R-:W2:Y:S04]  /*95790*/  LDL.LU R29, [R1+0x7514] ;  /* 0x00751400011d7983 */ /* 0x001ea80000300800 */
        /* <DEDUP_REMOVED lines=14> */
[----:B0-----:R-:W4:Y:S04]  /*95880*/  LDL.LU R12, [R1+0x5c0] ;  /* 0x0005c000010c7983 */ /* 0x001f280000300800 */
[----:B--2---:R-:W-:Y:S04]  /*95890*/  STS.U8 [R15+UR6+0x72c0], R29 ;  /* 0x0072c01d0f007988 */ /* 0x004fe80008000006 */
[----:B---3--:R0:W-:Y:S04]  /*958a0*/  STS.U8 [R15+UR6+0x7280], R24 ;  /* 0x007280180f007988 */ /* 0x0081e80008000006 */
[----:B------:R-:W-:Y:S04]  /*958b0*/  STS.U8 [R15+UR6+0x7480], R25 ;  /* 0x007480190f007988 */ /* 0x000fe80008000006 */
[----:B------:R1:W-:Y:S04]  /*958c0*/  STS.U8 [R15+UR6+0x74c0], R27 ;  /* 0x0074c01b0f007988 */ /* 0x0003e80008000006 */
[----:B------:R-:W-:Y:S04]  /*958d0*/  STS.U8 [R15+UR6+0x76c0], R21 ;  /* 0x0076c0150f007988 */ /* 0x000fe80008000006 */
[----:B------:R2:W-:Y:S04]  /*958e0*/  STS.U8 [R15+UR6+0x7680], R28 ;  /* 0x0076801c0f007988 */ /* 0x0005e80008000006 */
[----:B------:R3:W-:Y:S04]  /*958f0*/  STS.U8 [R15+UR6+0x7880], R17 ;  /* 0x007880110f007988 */ /* 0x0007e80008000006 */
[----:B0-----:R-:W4:Y:S04]  /*95900*/  LDL.LU R24, [R1+0x5d0] ;  /* 0x0005d00001187983 */ /* 0x001f280000300800 */
[----:B-1----:R-:W4:Y:S04]  /*95910*/  LDL.LU R27, [R1+0x1e0] ;  /* 0x0001e000011b7983 */ /* 0x002f280000300800 */
[----:B--2---:R-:W2:Y:S04]  /*95920*/  LDL.LU R28, [R1+0x5f4] ;  /* 0x0005f400011c7983 */ /* 0x004ea80000300800 */
[----:B---3--:R-:W3:Y:S04]  /*95930*/  LDL.LU R17, [R1+0x5e4] ;  /* 0x0005e40001117983 */ /* 0x008ee80000300800 */
[----:B------:R-:W-:Y:S04]  /*95940*/  STS.U8 [R15+UR6+0x78c0], R20 ;  /* 0x0078c0140f007988 */ /* 0x000fe80008000006 */
[----:B------:R-:W-:Y:S04]  /*95950*/  STS.U8 [R15+UR6+0x7ac0], R13 ;  /* 0x007ac00d0f007988 */ /* 0x000fe80008000006 */
[----:B----4-:R0:W-:Y:S04]  /*95960*/  STS.U8 [R15+UR6+0x7a80], R23 ;  /* 0x007a80170f007988 */ /* 0x0101e80008000006 */
        /* <DEDUP_REMOVED lines=9> */
[----:B0-----:R-:W0:Y:S03]  /*95a00*/  S2R R23, SR_TID.X ;  /* 0x0000000000177919 */ /* 0x001e260000002100 */
[----:B------:R-:W4:Y:S04]  /*95a10*/  LDL.LU R20, [R1+0x644] ;  /* 0x0006440001147983 */ /* 0x000f280000300800 */
[----:B------:R-:W4:Y:S04]  /*95a20*/  LDL.LU R26, [R1+0x244] ;  /* 0x00024400011a7983 */ /* 0x000f280000300800 */
[----:B------:R-:W-:Y:S04]  /*95a30*/  STS.U8 [R15+UR6+0x7c80], R9 ;  /* 0x007c80090f007988 */ /* 0x000fe80008000006 */
[----:B------:R-:W4:Y:S04]  /*95a40*/  LDL.LU R7, [R1+0x654] ;  /* 0x0006540001077983 */ /* 0x000f280000300800 */
[----:B------:R1:W-:Y:S04]  /*95a50*/  STS.U8 [R15+UR6+0x7cc0], R12 ;  /* 0x007cc00c0f007988 */ /* 0x0003e80008000006 */
[----:B------:R-:W4:Y:S04]  /*95a60*/  LDL.LU R8, [R1+0x254] ;  /* 0x0002540001087983 */ /* 0x000f280000300800 */
[----:B------:R1:W-:Y:S04]  /*95a70*/  STS.U8 [R15+UR6+0x7ec0], R5 ;  /* 0x007ec0050f007988 */ /* 0x0003e80008000006 */
[----:B------:R-:W4:Y:S01]  /*95a80*/  LDL.LU R11, [R1+0x664] ;  /* 0x00066400010b7983 */ /* 0x000f220000300800 */
[----:B0-----:R-:W-:-:S03]  /*95a90*/  LOP3.LUT R25, R23, 0x3f, RZ, 0xc0, !PT ;  /* 0x0000003f17197812 */ /* 0x001fc600078ec0ff */
[----:B------:R-:W4:Y:S04]  /*95aa0*/  LDL.LU R23, [R1+0x264] ;  /* 0x0002640001177983 */ /* 0x000f280000300800 */
[----:B-1----:R-:W4:Y:S01]  /*95ab0*/  LDL.LU R12, [R1+0x674] ;  /* 0x00067400010c7983 */ /* 0x002f220000300800 */
[----:B------:R-:W-:-:S03]  /*95ac0*/  LOP3.LUT R5, R25, 0x20, RZ, 0x3c, !PT ;  /* 0x0000002019057812 */ /* 0x000fc600078e3cff */
[----:B------:R0:W-:Y:S04]  /*95ad0*/  STS.U8 [R15+UR6+0x7e80], R24 ;  /* 0x007e80180f007988 */ /* 0x0001e80008000006 */
[----:B---3--:R-:W-:Y:S04]  /*95ae0*/  STS.U8 [R5+UR6+0x100], R17 ;  /* 0x0001001105007988 */ /* 0x008fe80008000006 */
[----:B------:R1:W-:Y:S04]  /*95af0*/  STS.U8 [R5+UR6+0x140], R27 ;  /* 0x0001401b05007988 */ /* 0x0003e80008000006 */
[----:B0-----:R-:W3:Y:S04]  /*95b00*/  LDL.LU R15, [R1+0x274] ;  /* 0x00027400010f7983 */ /* 0x001ee80000300800 */
[----:B------:R-:W3:Y:S04]  /*95b10*/  LDL.LU R24, [R1+0x684] ;  /* 0x0006840001187983 */ /* 0x000ee80000300800 */
[----:B--2---:R0:W-:Y:S04]  /*95b20*/  STS.U8 [R5+UR6+0x340], R28 ;  /* 0x0003401c05007988 */ /* 0x0041e80008000006 */
[----:B-1----:R-:W2:Y:S04]  /*95b30*/  LDL.LU R27, [R1+0x284] ;  /* 0x00028400011b7983 */ /* 0x002ea80000300800 */
[----:B0-----:R-:W2:Y:S04]  /*95b40*/  LDL.LU R28, [R1+0x694] ;  /* 0x00069400011c7983 */ /* 0x001ea80000300800 */
[----:B----4-:R-:W-:Y:S04]  /*95b50*/  STS.U8 [R5+UR6+0x300], R21 ;  /* 0x0003001505007988 */ /* 0x010fe80008000006 */
[----:B------:R-:W-:Y:S04]  /*95b60*/  STS.U8 [R5+UR6+0x500], R29 ;  /* 0x0005001d05007988 */ /* 0x000fe80008000006 */
[----:B------:R0:W-:Y:S04]  /*95b70*/  STS.U8 [R5+UR6+0x540], R16 ;  /* 0x0005401005007988 */ /* 0x0001e80008000006 */
[----:B------:R-:W-:Y:S04]  /*95b80*/  STS.U8 [R5+UR6+0x740], R6 ;  /* 0x0007400605007988 */ /* 0x000fe80008000006 */
[----:B------:R-:W-:Y:S04]  /*95b90*/  STS.U8 [R5+UR6+0x700], R10 ;  /* 0x0007000a05007988 */ /* 0x000fe80008000006 */
[----:B------:R1:W-:Y:S04]  /*95ba0*/  STS.U8 [R5+UR6+0x900], R19 ;  /* 0x0009001305007988 */ /* 0x0003e80008000006 */
[----:B------:R-:W-:Y:S04]  /*95bb0*/  STS.U8 [R5+UR6+0x940], R14 ;  /* 0x0009400e05007988 */ /* 0x000fe80008000006 */
[----:B------:R-:W-:Y:S04]  /*95bc0*/  STS.U8 [R5+UR6+0xb40], R18 ;  /* 0x000b401205007988 */ /* 0x000fe80008000006 */
[----:B------:R-:W-:Y:S04]  /*95bd0*/  STS.U8 [R5+UR6+0xb00], R22 ;  /* 0x000b001605007988 */ /* 0x000fe80008000006 */
[----:B------:R4:W-:Y:S04]  /*95be0*/  STS.U8 [R5+UR6+0xd00], R20 ;  /* 0x000d001405007988 */ /* 0x0009e80008000006 */
[----:B------:R-:W-:Y:S04]  /*95bf0*/  STS.U8 [R5+UR6+0xd40], R26 ;  /* 0x000d401a05007988 */ /* 0x000fe80008000006 */
[----:B0-----:R-:W2:Y:S04]  /*95c00*/  LDL.LU R16, [R1+0x294] ;  /* 0x0002940001107983 */ /* 0x001ea80000300800 */
[----:B-1----:R-:W2:Y:S04]  /*95c10*/  LDL.LU R19, [R1+0x6a4] ;  /* 0x0006a40001137983 */ /* 0x002ea80000300800 */
[----:B------:R-:W-:Y:S04]  /*95c20*/  STS.U8 [R5+UR6+0xf40], R7 ;  /* 0x000f400705007988 */ /* 0x000fe80008000006 */
[----:B------:R0:W-:Y:S04]  /*95c30*/  STS.U8 [R5+UR6+0xf00], R8 ;  /* 0x000f000805007988 */ /* 0x0001e80008000006 */
[----:B------:R1:W-:Y:S04]  /*95c40*/  STS.U8 [R5+UR6+0x1100], R11 ;  /* 0x0011000b05007988 */ /* 0x0003e80008000006 */
[----:B----4-:R-:W4:Y:S04]  /*95c50*/  LDL.LU R20, [R1+0x2a4] ;  /* 0x0002a40001147983 */ /* 0x010f280000300800 */
[----:B------:R-:W4:Y:S04]  /*95c60*/  LDL.LU R9, [R1+0x6b4] ;  /* 0x0006b40001097983 */ /* 0x000f280000300800 */
[----:B------:R-:W4:Y:S04]  /*95c70*/  LDL.LU R13, [R1+0x2b4] ;  /* 0x0002b400010d7983 */ /* 0x000f280000300800 */
[----:B0-----:R-:W4:Y:S04]  /*95c80*/  LDL.LU R8, [R1+0x6c4] ;  /* 0x0006c40001087983 */ /* 0x001f280000300800 */
[----:B-1----:R-:W4:Y:S04]  /*95c90*/  LDL.LU R11, [R1+0x2c4] ;  /* 0x0002c400010b7983 */ /* 0x002f280000300800 */
[----:B------:R0:W-:Y:S04]  /*95ca0*/  STS.U8 [R5+UR6+0x1140], R23 ;  /* 0x0011401705007988 */ /* 0x0001e80008000006 */
[----:B------:R-:W-:Y:S04]  /*95cb0*/  STS.U8 [R5+UR6+0x1340], R12 ;  /* 0x0013400c05007988 */ /* 0x000fe80008000006 */
[----:B0-----:R-:W4:Y:S04]  /*95cc0*/  LDL.LU R23, [R1+0x6d4] ;  /* 0x0006d40001177983 */ /* 0x001f280000300800 */
[----:B------:R-:W4:Y:S04]  /*95cd0*/  LDL.LU R17, [R1+0x2d4] ;  /* 0x0002d40001117983 */ /* 0x000f280000300800 */
[----:B---3--:R-:W-:Y:S04]  /*95ce0*/  STS.U8 [R5+UR6+0x1300], R15 ;  /* 0x0013000f05007988 */ /* 0x008fe80008000006 */
[----:B------:R0:W-:Y:S04]  /*95cf0*/  STS.U8 [R5+UR6+0x1500], R24 ;  /* 0x0015001805007988 */ /* 0x0001e80008000006 */
[----:B--2---:R1:W-:Y:S04]  /*95d00*/  STS.U8 [R5+UR6+0x1540], R27 ;  /* 0x0015401b05007988 */ /* 0x0043e80008000006 */
[----:B0-----:R-:W2:Y:S04]  /*95d10*/  LDL.LU R24, [R1+0x6e4] ;  /* 0x0006e40001187983 */ /* 0x001ea80000300800 */
[----:B------:R0:W-:Y:S04]  /*95d20*/  STS.U8 [R5+UR6+0x1740], R28 ;  /* 0x0017401c05007988 */ /* 0x0001e80008000006 */
[----:B-1----:R-:W3:Y:S04]  /*95d30*/  LDL.LU R27, [R1+0x2e4] ;  /* 0x0002e400011b7983 */ /* 0x002ee80000300800 */
        /* <DEDUP_REMOVED lines=11> */
[----:B------:R-:W3:Y:S04]  /*95df0*/  LDL.LU R15, [R1+0x334] ;  /* 0x00033400010f7983 */ /* 0x000ee80000300800 */
[----:B----4-:R4:W-:Y:S04]  /*95e00*/  STS.U8 [R5+UR6+0x1940], R20 ;  /* 0x0019401405007988 */ /* 0x0109e80008000006 */
[----:B------:R-:W3:Y:S04]  /*95e10*/  LDL.LU R26, [R1+0x744] ;  /* 0x00074400011a7983 */ /* 0x000ee80000300800 */
[----:B------:R-:W3:Y:S04]  /*95e20*/  LDL.LU R7, [R1+0x344] ;  /* 0x0003440001077983 */ /* 0x000ee80000300800 */
[----:B------:R-:W-:Y:S04]  /*95e30*/  STS.U8 [R5+UR6+0x1b40], R9 ;  /* 0x001b400905007988 */ /* 0x000fe80008000006 */
[----:B------:R-:W-:Y:S04]  /*95e40*/  STS.U8 [R5+UR6+0x1b00], R13 ;  /* 0x001b000d05007988 */ /* 0x000fe80008000006 */
[----:B0-----:R-:W3:Y:S04]  /*95e50*/  LDL.LU R16, [R1+0x754] ;  /* 0x0007540001107983 */ /* 0x001ee80000300800 */
[----:B-1----:R-:W3:Y:S04]  /*95e60*/  LDL.LU R19, [R1+0x354] ;  /* 0x0003540001137983 */ /* 0x002ee80000300800 */
[----:B------:R0:W-:Y:S04]  /*95e70*/  STS.U8 [R5+UR6+0x1d00], R8 ;  /* 0x001d000805007988 */ /* 0x0001e80008000006 */
[----:B----4-:R-:W4:Y:S04]  /*95e80*/  LDL.LU R20, [R1+0x764] ;  /* 0x0007640001147983 */ /* 0x010f280000300800 */
[----:B------:R1:W-:Y:S04]  /*95e90*/  STS.U8 [R5+UR6+0x1d40], R11 ;  /* 0x001d400b05007988 */ /* 0x0003e80008000006 */
[----:B0-----:R-:W4:Y:S04]  /*95ea0*/  LDL.LU R8, [R1+0x364] ;  /* 0x0003640001087983 */ /* 0x001f280000300800 */
[----:B------:R0:W-:Y:S04]  /*95eb0*/  STS.U8 [R5+UR6+0x1f40], R23 ;  /* 0x001f401705007988 */ /* 0x0001e80008000006 */
[----:B-1----:R-:W4:Y:S04]  /*95ec0*/  LDL.LU R11, [R1+0x774] ;  /* 0x00077400010b7983 */ /* 0x002f280000300800 */
[----:B------:R-:W-:Y:S04]  /*95ed0*/  STS.U8 [R5+UR6+0x1f00], R17 ;  /* 0x001f001105007988 */ /* 0x000fe80008000006 */
[----:B0-----:R-:W4:Y:S04]  /*95ee0*/  LDL.LU R23, [R1+0x374] ;  /* 0x0003740001177983 */ /* 0x001f280000300800 */
[----:B--2---:R0:W-:Y:S04]  /*95ef0*/  STS.U8 [R5+UR6+0x2100], R24 ;  /* 0x0021001805007988 */ /* 0x0041e80008000006 */
[----:B---3--:R1:W-:Y:S04]  /*95f00*/  STS.U8 [R5+UR6+0x2140], R27 ;  /* 0x0021401b05007988 */ /* 0x0083e80008000006 */
[----:B------:R-:W-:Y:S04]  /*95f10*/  STS.U8 [R5+UR6+0x2340], R21 ;  /* 0x0023401505007988 */ /* 0x000fe80008000006 */
[----:B0-----:R-:W2:Y:S04]  /*95f20*/  LDL.LU R24, [R1+0x784] ;  /* 0x0007840001187983 */ /* 0x001ea80000300800 */
[----:B------:R-:W-:Y:S04]  /*95f30*/  STS.U8 [R5+UR6+0x2300], R29 ;  /* 0x0023001d05007988 */ /* 0x000fe80008000006 */
[----:B------:R0:W-:Y:S04]  /*95f40*/  STS.U8 [R5+UR6+0x2500], R28 ;  /* 0x0025001c05007988 */ /* 0x0001e80008000006 */
[----:B-1----:R-:W3:Y:S04]  /*95f50*/  LDL.LU R27, [R1+0x384] ;  /* 0x00038400011b7983 */ /* 0x002ee80000300800 */
[----:B0-----:R-:W3:Y:S04]  /*95f60*/  LDL.LU R28, [R1+0x794] ;  /* 0x00079400011c7983 */ /* 0x001ee80000300800 */
        /* <DEDUP_REMOVED lines=8> */
[----:B------:R-:W-:Y:S04]  /*95ff0*/  STS.U8 [R5+UR6+0x2d40], R7 ;  /* 0x002d400705007988 */ /* 0x000fe80008000006 */
[----:B------:R1:W-:Y:S04]  /*96000*/  STS.U8 [R5+UR6+0x2f40], R16 ;  /* 0x002f401005007988 */ /* 0x0003e80008000006 */
[----:B0-----:R-:W3:Y:S04]  /*96010*/  LDL.LU R12, [R1+0x394] ;  /* 0x00039400010c7983 */ /* 0x001ee80000300800 */
[----:B------:R0:W-:Y:S04]  /*96020*/  STS.U8 [R5+UR6+0x2f00], R19 ;  /* 0x002f001305007988 */ /* 0x0001e80008000006 */
[----:B-1----:R-:W3:Y:S04]  /*96030*/  LDL.LU R15, [R1+0x7a4] ;  /* 0x0007a400010f7983 */ /* 0x002ee80000300800 */
[----:B------:R-:W3:Y:S04]  /*96040*/  LDL.LU R9, [R1+0x3a4] ;  /* 0x0003a40001097983 */ /* 0x000ee80000300800 */
[----:B------:R-:W3:Y:S04]  /*96050*/  LDL.LU R13, [R1+0x7b4] ;  /* 0x0007b400010d7983 */ /* 0x000ee80000300800 */
[----:B----4-:R1:W-:Y:S04]  /*96060*/  STS.U8 [R5+UR6+0x3100], R20 ;  /* 0x0031001405007988 */ /* 0x0103e80008000006 */
[----:B------:R-:W4:Y:S04]  /*96070*/  LDL.LU R16, [R1+0x3b4] ;  /* 0x0003b40001107983 */ /* 0x000f280000300800 */
[----:B0-----:R-:W4:Y:S04]  /*96080*/  LDL.LU R19, [R1+0x7d4] ;  /* 0x0007d40001137983 */ /* 0x001f280000300800 */
[----:B------:R-:W-:Y:S04]  /*96090*/  STS.U8 [R5+UR6+0x3140], R8 ;  /* 0x0031400805007988 */ /* 0x000fe80008000006 */
[----:B------:R-:W-:Y:S04]  /*960a0*/  STS.U8 [R5+UR6+0x3340], R11 ;  /* 0x0033400b05007988 */ /* 0x000fe80008000006 */
[----:B------:R0:W-:Y:S04]  /*960b0*/  STS.U8 [R5+UR6+0x3300], R23 ;  /* 0x0033001705007988 */ /* 0x0001e80008000006 */
[----:B-1----:R-:W4:Y:S04]  /*960c0*/  LDL.LU R20, [R1+0x3c4] ;  /* 0x0003c40001147983 */ /* 0x002f280000300800 */
[----:B------:R-:W4:Y:S04]  /*960d0*/  LDL.LU R17, [R1+0x7f4] ;  /* 0x0007f40001117983 */ /* 0x000f280000300800 */
[----:B0-----:R-:W4:Y:S04]  /*960e0*/  LDL.LU R23, [R1+0x3d4] ;  /* 0x0003d40001177983 */ /* 0x001f280000300800 */
[----:B--2---:R0:W-:Y:S04]  /*960f0*/  STS.U8 [R5+UR6+0x3500], R24 ;  /* 0x0035001805007988 */ /* 0x0041e80008000006 */
[----:B---3--:R1:W-:Y:S04]  /*96100*/  STS.U8 [R5+UR6+0x3540], R27 ;  /* 0x0035401b05007988 */ /* 0x0083e80008000006 */
[----:B0-----:R-:W2:Y:S04]  /*96110*/  LDL.LU R24, [R1+0x1d8] ;  /* 0x0001d80001187983 */ /* 0x001ea80000300800 */
[----:B------:R-:W3:Y:S04]  /*96120*/  LDL.LU R21, [R1+0x3e4] ;  /* 0x0003e40001157983 */ /* 0x000ee80000300800 */
[----:B------:R-:W3:Y:S04]  /*96130*/  LDL.LU R29, [R1+0x1c8] ;  /* 0x0001c800011d7983 */ /* 0x000ee80000300800 */
        /* <DEDUP_REMOVED lines=8> */
[----:B------:R0:W-:Y:S04]  /*961c0*/  STS.U8 [R5+UR6+0x3700], R12 ;  /* 0x0037000c05007988 */ /* 0x0001e80008000006 */
[----:B------:R-:W3:Y:S04]  /*961d0*/  LDL.LU R26, [R1+0x188] ;  /* 0x00018800011a7983 */ /* 0x000ee80000300800 */
[----:B------:R1:W-:Y:S04]  /*961e0*/  STS.U8 [R5+UR6+0x3900], R15 ;  /* 0x0039000f05007988 */ /* 0x0003e80008000006 */
[----:B------:R-:W3:Y:S04]  /*961f0*/  LDL.LU R7, [R1+0x434] ;  /* 0x0004340001077983 */ /* 0x000ee80000300800 */
[----:B------:R-:W3:Y:S04]  /*96200*/  LDL.LU R8, [R1+0x178] ;  /* 0x0001780001087983 */ /* 0x000ee80000300800 */
[----:B------:R-:W-:Y:S04]  /*96210*/  STS.U8 [R5+UR6+0x3940], R9 ;  /* 0x0039400905007988 */ /* 0x000fe80008000006 */
[----:B------:R-:W-:Y:S04]  /*96220*/  STS.U8 [R5+UR6+0x3b40], R13 ;  /* 0x003b400d05007988 */ /* 0x000fe80008000006 */
[----:B------:R-:W3:Y:S04]  /*96230*/  LDL.LU R11, [R1+0x444] ;  /* 0x00044400010b7983 */ /* 0x000ee80000300800 */
[----:B----4-:R4:W-:Y:S04]  /*96240*/  STS.U8 [R5+UR6+0x3b00], R16 ;  /* 0x003b001005007988 */ /* 0x0109e80008000006 */
[----:B0-----:R-:W3:Y:S04]  /*96250*/  LDL.LU R12, [R1+0x168] ;  /* 0x00016800010c7983 */ /* 0x001ee80000300800 */
[----:B------:R0:W-:Y:S04]  /*96260*/  STS.U8 [R5+UR6+0x3d00], R19 ;  /* 0x003d001305007988 */ /* 0x0001e80008000006 */
[----:B-1----:R-:W3:Y:S04]  /*96270*/  LDL.LU R15, [R1+0x454] ;  /* 0x00045400010f7983 */ /* 0x002ee80000300800 */
[----:B------:R1:W-:Y:S04]  /*96280*/  STS.U8 [R5+UR6+0x3d40], R20 ;  /* 0x003d401405007988 */ /* 0x0003e80008000006 */
[----:B------:R-:W-:Y:S04]  /*96290*/  STS.U8 [R5+UR6+0x3f40], R17 ;  /* 0x003f401105007988 */ /* 0x000fe80008000006 */
[----:B----4-:R-:W4:Y:S04]  /*962a0*/  LDL.LU R16, [R1+0x158] ;  /* 0x0001580001107983 */ /* 0x010f280000300800 */
[----:B0-----:R-:W4:Y:S04]  /*962b0*/  LDL.LU R19, [R1+0x464] ;  /* 0x0004640001137983 */ /* 0x001f280000300800 */
[----:B------:R0:W-:Y:S04]  /*962c0*/  STS.U8 [R5+UR6+0x3f00], R23 ;  /* 0x003f001705007988 */ /* 0x0001e80008000006 */
[----:B-1----:R-:W4:Y:S04]  /*962d0*/  LDL.LU R20, [R1+0x148] ;  /* 0x0001480001147983 */ /* 0x002f280000300800 */
[----:B0-----:R-:W4:Y:S04]  /*962e0*/  LDL.LU R23, [R1+0x474] ;  /* 0x0004740001177983 */ /* 0x001f280000300800 */
[----:B--2---:R0:W-:Y:S04]  /*962f0*/  STS.U8 [R5+UR6+0x4100], R24 ;  /* 0x0041001805007988 */ /* 0x0041e80008000006 */
[----:B---3--:R-:W-:Y:S04]  /*96300*/  STS.U8 [R5+UR6+0x4140], R21 ;  /* 0x0041401505007988 */ /* 0x008fe80008000006 */
[----:B------:R-:W-:Y:S04]  /*96310*/  STS.U8 [R5+UR6+0x4340], R29 ;  /* 0x0043401d05007988 */ /* 0x000fe80008000006 */
[----:B------:R1:W-:Y:S04]  /*96320*/  STS.U8 [R5+UR6+0x4300], R27 ;  /* 0x0043001b05007988 */ /* 0x0003e80008000006 */
[----:B------:R-:W-:Y:S04]  /*96330*/  STS.U8 [R5+UR6+0x4500], R6 ;  /* 0x0045000605007988 */ /* 0x000fe80008000006 */
[----:B------:R-:W-:Y:S04]  /*96340*/  STS.U8 [R5+UR6+0x4540], R10 ;  /* 0x0045400a05007988 */ /* 0x000fe80008000006 */
[----:B0-----:R-:W2:Y:S04]  /*96350*/  LDL.LU R24, [R1+0x138] ;  /* 0x0001380001187983 */ /* 0x001ea80000300800 */
[----:B------:R0:W-:Y:S04]  /*96360*/  STS.U8 [R5+UR6+0x4740], R28 ;  /* 0x0047401c05007988 */ /* 0x0001e80008000006 */
[----:B-1----:R-:W3:Y:S04]  /*96370*/  LDL.LU R27, [R1+0x484] ;  /* 0x00048400011b7983 */ /* 0x002ee80000300800 */
[----:B0-----:R-:W3:Y:S04]  /*96380*/  LDL.LU R28, [R1+0x128] ;  /* 0x00012800011c7983 */ /* 0x001ee80000300800 */
[----:B------:R-:W-:Y:S04]  /*96390*/  STS.U8 [R5+UR6+0x4700], R14 ;  /* 0x0047000e05007988 */ /* 0x000fe80008000006 */
[----:B------:R0:W-:Y:S04]  /*963a0*/  STS.U8 [R5+UR6+0x4900], R18 ;  /* 0x0049001205007988 */ /* 0x0001e80008000006 */
[----:B------:R-:W-:Y:S04]  /*963b0*/  STS.U8 [R5+UR6+0x4940], R22 ;  /* 0x0049401605007988 */ /* 0x000fe80008000006 */
[----:B------:R-:W-:Y:S04]  /*963c0*/  STS.U8 [R5+UR6+0x4b40], R26 ;  /* 0x004b401a05007988 */ /* 0x000fe80008000006 */
[----:B------:R1:W-:Y:S04]  /*963d0*/  STS.U8 [R5+UR6+0x4b00], R7 ;  /* 0x004b000705007988 */ /* 0x0003e80008000006 */
[----:B------:R0:W-:Y:S04]  /*963e0*/  STS.U8 [R5+UR6+0x4d00], R8 ;  /* 0x004d000805007988 */ /* 0x0001e80008000006 */
[----:B------:R0:W-:Y:S04]  /*963f0*/  STS.U8 [R5+UR6+0x4d40], R11 ;  /* 0x004d400b05007988 */ /* 0x0001e80008000006 */
[----:B------:R-:W-:Y:S04]  /*96400*/  STS.U8 [R5+UR6+0x4f40], R12 ;  /* 0x004f400c05007988 */ /* 0x000fe80008000006 */
[----:B0-----:R-:W3:Y:S04]  /*96410*/  LDL.LU R18, [R1+0x494] ;  /* 0x0004940001127983 */ /* 0x001ee80000300800 */
[----:B-1----:R-:W3:Y:S04]  /*96420*/  LDL.LU R7, [R1+0x108] ;  /* 0x0001080001077983 */ /* 0x002ee80000300800 */
[----:B------:R-:W3:Y:S04]  /*96430*/  LDL.LU R8, [R1+0x4a4] ;  /* 0x0004a40001087983 */ /* 0x000ee80000300800 */
[----:B------:R-:W3:Y:S04]  /*96440*/  LDL.LU R6, [R1+0xf8] ;  /* 0x0000f80001067983 */ /* 0x000ee80000300800 */
[----:B------:R-:W3:Y:S04]  /*96450*/  LDL.LU R10, [R1+0x4b4] ;  /* 0x0004b400010a7983 */ /* 0x000ee80000300800 */
[----:B------:R-:W-:Y:S04]  /*96460*/  STS.U8 [R5+UR6+0x4f00], R15 ;  /* 0x004f000f05007988 */ /* 0x000fe80008000006 */
[----:B------:R-:W3:Y:S04]  /*96470*/  LDL.LU R22, [R1+0xe8] ;  /* 0x0000e80001167983 */ /* 0x000ee80000300800 */
[----:B----4-:R-:W-:Y:S04]  /*96480*/  STS.U8 [R5+UR6+0x5100], R16 ;  /* 0x0051001005007988 */ /* 0x010fe80008000006 */
[----:B------:R-:W4:Y:S04]  /*96490*/  LDL.LU R11, [R1+0x4c4] ;  /* 0x0004c400010b7983 */ /* 0x000f280000300800 */
[----:B------:R0:W-:Y:S04]  /*964a0*/  STS.U8 [R5+UR6+0x5140], R19 ;  /* 0x0051401305007988 */ /* 0x0001e80008000006 */
[----:B------:R-:W4:Y:S04]  /*964b0*/  LDL.LU R26, [R1+0x98] ;  /* 0x00009800011a7983 */ /* 0x000f280000300800 */
[----:B------:R-:W-:Y:S04]  /*964c0*/  STS.U8 [R5+UR6+0x5340], R20 ;  /* 0x0053401405007988 */ /* 0x000fe80008000006 */
[----:B------:R1:W-:Y:S04]  /*964d0*/  STS.U8 [R5+UR6+0x5300], R23 ;  /* 0x0053001705007988 */ /* 0x0003e80008000006 */
[----:B0-----:R-:W4:Y:S04]  /*964e0*/  LDL.LU R19, [R1+0x4d4] ;  /* 0x0004d40001137983 */ /* 0x001f280000300800 */
[----:B------:R-:W4:Y:S04]  /*964f0*/  LDL.LU R12, [R1+0x88] ;  /* 0x00008800010c7983 */ /* 0x000f280000300800 */
[----:B------:R-:W4:Y:S04]  /*96500*/  LDL.LU R15, [R1+0x4e4] ;  /* 0x0004e400010f7983 */ /* 0x000f280000300800 */
[----:B-1----:R-:W4:Y:S04]  /*96510*/  LDL.LU R23, [R1+0x78] ;  /* 0x0000780001177983 */ /* 0x002f280000300800 */
[----:B------:R-:W4:Y:S04]  /*96520*/  LDL.LU R16, [R1+0x4f4] ;  /* 0x0004f40001107983 */ /* 0x000f280000300800 */
[----:B------:R-:W4:Y:S04]  /*96530*/  LDL.LU R20, [R1+0x68] ;  /* 0x0000680001147983 */ /* 0x000f280000300800 */
[----:B--2---:R-:W-:Y:S04]  /*96540*/  STS.U8 [R5+UR6+0x5500], R24 ;  /* 0x0055001805007988 */ /* 0x004fe80008000006 */
[----:B---3--:R0:W-:Y:S04]  /*96550*/  STS.U8 [R5+UR6+0x5540], R27 ;  /* 0x0055401b05007988 */ /* 0x0081e80008000006 */
[----:B0-----:R-:W2:Y:S04]  /*96560*/  LDL.LU R27, [R1+0x504] ;  /* 0x00050400011b7983 */ /* 0x001ea80000300800 */
[----:B------:R0:W-:Y:S04]  /*96570*/  STS.U8 [R5+UR6+0x5740], R28 ;  /* 0x0057401c05007988 */ /* 0x0001e80008000006 */
        /* <DEDUP_REMOVED lines=20> */
[----:B----4-:R0:W-:Y:S04]  /*966c0*/  STS.U8 [R5+UR6+0x5d40], R11 ;  /* 0x005d400b05007988 */ /* 0x0101e80008000006 */
[----:B------:R1:W-:Y:S04]  /*966d0*/  STS.U8 [R5+UR6+0x5f40], R26 ;  /* 0x005f401a05007988 */ /* 0x0003e80008000006 */
[----:B------:R4:W-:Y:S04]  /*966e0*/  STS.U8 [R5+UR6+0x5f00], R19 ;  /* 0x005f001305007988 */ /* 0x0009e80008000006 */
[----:B------:R0:W-:Y:S04]  /*966f0*/  STS.U8 [R5+UR6+0x6100], R12 ;  /* 0x0061000c05007988 */ /* 0x0001e80008000006 */
[----:B------:R1:W-:Y:S04]  /*96700*/  STS.U8 [R5+UR6+0x6140], R15 ;  /* 0x0061400f05007988 */ /* 0x0003e80008000006 */
[----:B------:R4:W-:Y:S04]  /*96710*/  STS.U8 [R5+UR6+0x6340], R23 ;  /* 0x0063401705007988 */ /* 0x0009e80008000006 */
[----:B0-----:R-:W3:Y:S04]  /*96720*/  LDL.LU R11, [R1+0x7508] ;  /* 0x00750800010b7983 */ /* 0x001ee80000300800 */
[----:B-1----:R-:W3:Y:S04]  /*96730*/  LDL.LU R26, [R1+0x574] ;  /* 0x00057400011a7983 */ /* 0x002ee80000300800 */
[----:B----4-:R-:W4:Y:S04]  /*96740*/  LDL.LU R19, [R1+0x584] ;  /* 0x0005840001137983 */ /* 0x010f280000300800 */
[----:B------:R-:W4:Y:S04]  /*96750*/  LDL.LU R12, [R1+0x7504] ;  /* 0x00750400010c7983 */ /* 0x000f280000300800 */
[----:B------:R-:W4:Y:S04]  /*96760*/  LDL.LU R15, [R1+0x7500] ;  /* 0x00750000010f7983 */ /* 0x000f280000300800 */
[----:B------:R-:W4:Y:S04]  /*96770*/  LDL.LU R23, [R1+0x594] ;  /* 0x0005940001177983 */ /* 0x000f280000300800 */
[----:B------:R0:W-:Y:S04]  /*96780*/  STS.U8 [R5+UR6+0x6300], R16 ;  /* 0x0063001005007988 */ /* 0x0001e80008000006 */
[----:B------:R1:W-:Y:S04]  /*96790*/  STS.U8 [R5+UR6+0x6500], R20 ;  /* 0x0065001405007988 */ /* 0x0003e80008000006 */
[----:B0-----:R-:W4:Y:S04]  /*967a0*/  LDL.LU R16, [R1+0x74fc] ;  /* 0x0074fc0001107983 */ /* 0x001f280000300800 */
[----:B-1----:R-:W4:Y:S04]  /*967b0*/  LDL.LU R20, [R1+0x74f8] ;  /* 0x0074f80001147983 */ /* 0x002f280000300800 */
[----:B--2---:R0:W-:Y:S04]  /*967c0*/  STS.U8 [R5+UR6+0x6540], R27 ;  /* 0x0065401b05007988 */ /* 0x0041e80008000006 */
[----:B---3--:R1:W-:Y:S04]  /*967d0*/  STS.U8 [R5+UR6+0x6740], R24 ;  /* 0x0067401805007988 */ /* 0x0083e80008000006 */
[----:B0-----:R-:W2:Y:S04]  /*967e0*/  LDL.LU R27, [R1+0x5a4] ;  /* 0x0005a400011b7983 */ /* 0x001ea80000300800 */
[----:B-1----:R-:W3:Y:S04]  /*967f0*/  LDL.LU R24, [R1+0x74f4] ;  /* 0x0074f40001187983 */ /* 0x002ee80000300800 */
[----:B------:R0:W-:Y:S04]  /*96800*/  STS.U8 [R5+UR6+0x6700], R28 ;  /* 0x0067001c05007988 */ /* 0x0001e80008000006 */
[----:B0-----:R-:W2:Y:S04]  /*96810*/  LDL.LU R28, [R1+0x74f0] ;  /* 0x0074f000011c7983 */ /* 0x001ea80000300800 */
[----:B------:R-:W-:Y:S04]  /*96820*/  STS.U8 [R5+UR6+0x6900], R9 ;  /* 0x0069000905007988 */ /* 0x000fe80008000006 */
[----:B------:R0:W-:Y:S04]  /*96830*/  STS.U8 [R5+UR6+0x6940], R14 ;  /* 0x0069400e05007988 */ /* 0x0001e80008000006 */
[----:B------:R1:W-:Y:S04]  /*96840*/  STS.U8 [R5+UR6+0x6b40], R13 ;  /* 0x006b400d05007988 */ /* 0x0003e80008000006 */
[----:B------:R0:W-:Y:S04]  /*96850*/  STS.U8 [R5+UR6+0x6b00], R17 ;  /* 0x006b001105007988 */ /* 0x0001e80008000006 */
[----:B------:R0:W-:Y:S04]  /*96860*/  STS.U8 [R5+UR6+0x6d00], R21 ;  /* 0x006d001505007988 */ /* 0x0001e80008000006 */
[----:B------:R-:W-:Y:S04]  /*96870*/  STS.U8 [R5+UR6+0x6d40], R29 ;  /* 0x006d401d05007988 */ /* 0x000fe80008000006 */
[----:B------:R0:W-:Y:S04]  /*96880*/  STS.U8 [R5+UR6+0x6f40], R18 ;  /* 0x006f401205007988 */ /* 0x0001e80008000006 */
[----:B------:R-:W-:Y:S04]  /*96890*/  STS.U8 [R5+UR6+0x6f00], R6 ;  /* 0x006f000605007988 */ /* 0x000fe80008000006 */
[----:B0-----:R-:W4:Y:S04]  /*968a0*/  LDL.LU R14, [R1+0x5b4] ;  /* 0x0005b400010e7983 */ /* 0x001f280000300800 */
[----:B------:R-:W4:Y:S04]  /*968b0*/  LDL.LU R9, [R1+0x5d4] ;  /* 0x0005d40001097983 */ /* 0x000f280000300800 */
[----:B-1----:R-:W4:Y:S04]  /*968c0*/  LDL.LU R13, [R1+0x5e8] ;  /* 0x0005e800010d7983 */ /* 0x002f280000300800 */
[----:B------:R-:W-:Y:S04]  /*968d0*/  STS.U8 [R5+UR6+0x7100], R10 ;  /* 0x0071000a05007988 */ /* 0x000fe80008000006 */
[----:B------:R-:W4:Y:S04]  /*968e0*/  LDL.LU R17, [R1+0x1e4] ;  /* 0x0001e40001117983 */ /* 0x000f280000300800 */
[----:B------:R-:W4:Y:S04]  /*968f0*/  LDL.LU R21, [R1+0x5f8] ;  /* 0x0005f80001157983 */ /* 0x000f280000300800 */
[----:B------:R-:W-:Y:S04]  /*96900*/  STS.U8 [R5+UR6+0x7140], R22 ;  /* 0x0071401605007988 */ /* 0x000fe80008000006 */
[----:B------:R-:W4:Y:S04]  /*96910*/  LDL.LU R18, [R1+0x1f8] ;  /* 0x0001f80001127983 */ /* 0x000f280000300800 */
[----:B--2---:R0:W-:Y:S04]  /*96920*/  STS.U8 [R5+UR6+0x7340], R28 ;  /* 0x0073401c05007988 */ /* 0x0041e80008000006 */
[----:B------:R1:W-:Y:S04]  /*96930*/  STS.U8 [R5+UR6+0x7300], R26 ;  /* 0x0073001a05007988 */ /* 0x0003e80008000006 */
[----:B0-----:R-:W2:Y:S04]  /*96940*/  LDL.LU R28, [R1+0x5c4] ;  /* 0x0005c400011c7983 */ /* 0x001ea80000300800 */
[----:B------:R-:W2:Y:S04]  /*96950*/  LDL.LU R29, [R1+0x608] ;  /* 0x00060800011d7983 */ /* 0x000ea80000300800 */
[----:B------:R-:W2:Y:S04]  /*96960*/  LDL.LU R22, [R1+0x204] ;  /* 0x0002040001167983 */ /* 0x000ea80000300800 */
[----:B-1----:R-:W2:Y:S04]  /*96970*/  LDL.LU R26, [R1+0x618] ;  /* 0x00061800011a7983 */ /* 0x002ea80000300800 */
[----:B---3--:R-:W-:Y:S04]  /*96980*/  STS.U8 [R5+UR6+0x7500], R24 ;  /* 0x0075001805007988 */ /* 0x008fe80008000006 */
[----:B----4-:R0:W-:Y:S04]  /*96990*/  STS.U8 [R5+UR6+0x7540], R19 ;  /* 0x0075401305007988 */ /* 0x0101e80008000006 */
[----:B------:R-:W-:Y:S04]  /*969a0*/  STS.U8 [R5+UR6+0x7740], R20 ;  /* 0x0077401405007988 */ /* 0x000fe80008000006 */
[----:B------:R1:W-:Y:S04]  /*969b0*/  STS.U8 [R5+UR6+0x7700], R23 ;  /* 0x0077001705007988 */ /* 0x0003e80008000006 */
[----:B------:R-:W-:Y:S04]  /*969c0*/  STS.U8 [R5+UR6+0x7900], R16 ;  /* 0x0079001005007988 */ /* 0x000fe80008000006 */
[----:B------:R3:W-:Y:S04]  /*969d0*/  STS.U8 [R5+UR6+0x7940], R27 ;  /* 0x0079401b05007988 */ /* 0x0007e80008000006 */
[----:B0-----:R-:W4:Y:S04]  /*969e0*/  LDL.LU R19, [R1+0x218] ;  /* 0x0002180001137983 */ /* 0x001f280000300800 */
[----:B-1----:R-:W4:Y:S04]  /*969f0*/  LDL.LU R23, [R1+0x628] ;  /* 0x0006280001177983 */ /* 0x002f280000300800 */
[----:B------:R-:W4:Y:S04]  /*96a00*/  LDL.LU R6, [R1+0x228] ;  /* 0x0002280001067983 */ /* 0x000f280000300800 */
[----:B---3--:R-:W3:Y:S04]  /*96a10*/  LDL.LU R27, [R1+0x638] ;  /* 0x00063800011b7983 */ /* 0x008ee80000300800 */
[----:B------:R-:W-:Y:S04]  /*96a20*/  STS.U8 [R5+UR6+0x7b40], R12 ;  /* 0x007b400c05007988 */ /* 0x000fe80008000006 */
[----:B------:R0:W-:Y:S04]  /*96a30*/  STS.U8 [R5+UR6+0x7b00], R14 ;  /* 0x007b000e05007988 */ /* 0x0001e80008000006 */
[----:B------:R-:W-:Y:S01]  /*96a40*/  STS.U8 [R5+UR6+0x7d00], R8 ;  /* 0x007d000805007988 */ /* 0x000fe20008000006 */
[----:B------:R-:W-:-:S03]  /*96a50*/  LOP3.LUT R25, R25, 0x30, RZ, 0x3c, !PT ;  /* 0x0000003019197812 */ /* 0x000fc600078e3cff */
[----:B------:R-:W3:Y:S04]  /*96a60*/  LDL.LU R10, [R1+0x238] ;  /* 0x00023800010a7983 */ /* 0x000ee80000300800 */
[----:B0-----:R-:W3:Y:S04]  /*96a70*/  LDL.LU R14, [R1+0x648] ;  /* 0x00064800010e7983 */ /* 0x001ee80000300800 */
[----:B--2---:R-:W-:Y:S04]  /*96a80*/  STS.U8 [R5+UR6+0x7d40], R28 ;  /* 0x007d401c05007988 */ /* 0x004fe80008000006 */
[----:B------:R0:W-:Y:S04]  /*96a90*/  STS.U8 [R5+UR6+0x7f40], R4 ;  /* 0x007f400405007988 */ /* 0x0001e80008000006 */
[----:B------:R-:W-:Y:S04]  /*96aa0*/  STS.U8 [R5+UR6+0x7f00], R9 ;  /* 0x007f000905007988 */ /* 0x000fe80008000006 */
[----:B------:R-:W-:Y:S04]  /*96ab0*/  STS.U8 [R25+UR6+0x180], R13 ;  /* 0x0001800d19007988 */ /* 0x000fe80008000006 */
[----:B------:R1:W-:Y:S04]  /*96ac0*/  STS.U8 [R25+UR6+0x1c0], R17 ;  /* 0x0001c01119007988 */ /* 0x0003e80008000006 */
[----:B------:R2:W-:Y:S04]  /*96ad0*/  STS.U8 [R25+UR6+0x3c0], R21 ;  /* 0x0003c01519007988 */ /* 0x0005e80008000006 */
[----:B------:R1:W-:Y:S04]  /*96ae0*/  STS.U8 [R25+UR6+0x380], R18 ;  /* 0x0003801219007988 */ /* 0x0003e80008000006 */
[----:B0-----:R-:W3:Y:S04]  /*96af0*/  LDL.LU R4, [R1+0x248] ;  /* 0x0002480001047983 */ /* 0x001ee80000300800 */
[----:B------:R-:W3:Y:S04]  /*96b00*/  LDL.LU R8, [R1+0x658] ;  /* 0x0006580001087983 */ /* 0x000ee80000300800 */
[----:B------:R-:W3:Y:S04]  /*96b10*/  LDL.LU R12, [R1+0x258] ;  /* 0x00025800010c7983 */ /* 0x000ee80000300800 */
[----:B------:R-:W3:Y:S04]  /*96b20*/  LDL.LU R16, [R1+0x668] ;  /* 0x0006680001107983 */ /* 0x000ee80000300800 */
[----:B------:R-:W3:Y:S04]  /*96b30*/  LDL.LU R20, [R1+0x268] ;  /* 0x0002680001147983 */ /* 0x000ee80000300800 */
[----:B-1----:R-:W3:Y:S04]  /*96b40*/  LDL.LU R17, [R1+0x678] ;  /* 0x0006780001117983 */ /* 0x002ee80000300800 */
[----:B--2---:R-:W2:Y:S04]  /*96b50*/  LDL.LU R21, [R1+0x278] ;  /* 0x0002780001157983 */ /* 0x004ea80000300800 */
[----:B------:R-:W-:Y:S04]  /*96b60*/  STS.U8 [R25+UR6+0x580], R29 ;  /* 0x0005801d19007988 */ /* 0x000fe80008000006 */
[----:B------:R-:W2:Y:S04]  /*96b70*/  LDL.LU R18, [R1+0x688] ;  /* 0x0006880001127983 */ /* 0x000ea80000300800 */
[----:B------:R0:W-:Y:S04]  /*96b80*/  STS.U8 [R25+UR6+0x5c0], R22 ;  /* 0x0005c01619007988 */ /* 0x0001e80008000006 */
[----:B------:R1:W-:Y:S04]  /*96b90*/  STS.U8 [R25+UR6+0x7c0], R26 ;  /* 0x0007c01a19007988 */ /* 0x0003e80008000006 */
[----:B----4-:R4:W-:Y:S04]  /*96ba0*/  STS.U8 [R25+UR6+0x780], R19 ;  /* 0x0007801319007988 */ /* 0x0109e80008000006 */
[----:B------:R4:W-:Y:S04]  /*96bb0*/  STS.U8 [R25+UR6+0x980], R23 ;  /* 0x0009801719007988 */ /* 0x0009e80008000006 */
[----:B0-----:R-:W2:Y:S04]  /*96bc0*/  LDL.LU R22, [R1+0x288] ;  /* 0x0002880001167983 */ /* 0x001ea80000300800 */
[----:B-1----:R-:W2:Y:S04]  /*96bd0*/  LDL.LU R26, [R1+0x698] ;  /* 0x00069800011a7983 */ /* 0x002ea80000300800 */
[----:B----4-:R-:W4:Y:S04]  /*96be0*/  LDL.LU R19, [R1+0x298] ;  /* 0x0002980001137983 */ /* 0x010f280000300800 */
[----:B------:R-:W-:Y:S04]  /*96bf0*/  STS.U8 [R25+UR6+0x9c0], R6 ;  /* 0x0009c00619007988 */ /* 0x000fe80008000006 */
[----:B------:R-:W4:Y:S04]  /*96c00*/  LDL.LU R23, [R1+0x6a8] ;  /* 0x0006a80001177983 */ /* 0x000f280000300800 */
[----:B---3--:R0:W-:Y:S04]  /*96c10*/  STS.U8 [R25+UR6+0xbc0], R27 ;  /* 0x000bc01b19007988 */ /* 0x0081e80008000006 */
[----:B0-----:R-:W3:Y:S04]  /*96c20*/  LDL.LU R27, [R1+0x2a8] ;  /* 0x0002a800011b7983 */ /* 0x001ee80000300800 */
[----:B------:R0:W-:Y:S04]  /*96c30*/  STS.U8 [R25+UR6+0xb80], R10 ;  /* 0x000b800a19007988 */ /* 0x0001e80008000006 */
[----:B------:R-:W3:Y:S04]  /*96c40*/  LDL.LU R29, [R1+0x6b8] ;  /* 0x0006b800011d7983 */ /* 0x000ee80000300800 */
[----:B------:R1:W-:Y:S04]  /*96c50*/  STS.U8 [R25+UR6+0xd80], R14 ;  /* 0x000d800e19007988 */ /* 0x0003e80008000006 */
[----:B------:R-:W3:Y:S04]  /*96c60*/  LDL.LU R24, [R1+0x2b8] ;  /* 0x0002b80001187983 */ /* 0x000ee80000300800 */
[----:B------:R-:W3:Y:S04]  /*96c70*/  LDL.LU R28, [R1+0x6c8] ;  /* 0x0006c800011c7983 */ /* 0x000ee80000300800 */
[----:B------:R-:W3:Y:S04]  /*96c80*/  LDL.LU R5, [R1+0x2c8] ;  /* 0x0002c80001057983 */ /* 0x000ee80000300800 */
[----:B------:R-:W3:Y:S04]  /*96c90*/  LDL.LU R9, [R1+0x6d8] ;  /* 0x0006d80001097983 */ /* 0x000ee80000300800 */
[----:B------:R-:W3:Y:S04]  /*96ca0*/  LDL.LU R13, [R1+0x2d8] ;  /* 0x0002d800010d7983 */ /* 0x000ee80000300800 */
[----:B------:R-:W3:Y:S04]  /*96cb0*/  LDL.LU R6, [R1+0x6e8] ;  /* 0x0006e80001067983 */ /* 0x000ee80000300800 */
[----:B0-----:R-:W3:Y:S04]  /*96cc0*/  LDL.LU R10, [R1+0x2e8] ;  /* 0x0002e800010a7983 */ /* 0x001ee80000300800 */
[----:B-1----:R-:W3:Y:S04]  /*96cd0*/  LDL.LU R14, [R1+0x6f8] ;  /* 0x0006f800010e7983 */ /* 0x002ee80000300800 */
[----:B------:R-:W-:Y:S04]  /*96ce0*/  STS.U8 [R25+UR6+0xdc0], R4 ;  /* 0x000dc00419007988 */ /* 0x000fe80008000006 */
[----:B------:R-:W-:Y:S04]  /*96cf0*/  STS.U8 [R25+UR6+0xfc0], R8 ;  /* 0x000fc00819007988 */ /* 0x000fe80008000006 */
[----:B------:R-:W-:Y:S04]  /*96d00*/  STS.U8 [R25+UR6+0xf80], R12 ;  /* 0x000f800c19007988 */ /* 0x000fe80008000006 */
[----:B------:R-:W-:Y:S04]  /*96d10*/  STS.U8 [R25+UR6+0x1180], R16 ;  /* 0x0011801019007988 */ /* 0x000fe80008000006 */
[----:B------:R-:W-:Y:S04]  /*96d20*/  STS.U8 [R25+UR6+0x11c0], R20 ;  /* 0x0011c01419007988 */ /* 0x000fe80008000006 */
[----:B------:R0:W-:Y:S04]  /*96d30*/  STS.U8 [R25+UR6+0x13c0], R17 ;  /* 0x0013c01119007988 */ /* 0x0001e80008000006 */
[----:B--2---:R-:W-:Y:S04]  /*96d40*/  STS.U8 [R25+UR6+0x1380], R21 ;  /* 0x0013801519007988 */ /* 0x004fe80008000006 */
[----:B------:R1:W-:Y:S04]  /*96d50*/  STS.U8 [R25+UR6+0x1580], R18 ;  /* 0x0015801219007988 */ /* 0x0003e80008000006 */
[----:B0-----:R-:W2:Y:S04]  /*96d60*/  LDL.LU R17, [R1+0x2f8] ;  /* 0x0002f80001117983 */ /* 0x001ea80000300800 */
[----:B-1----:R-:W2:Y:S04]  /*96d70*/  LDL.LU R18, [R1+0x708] ;  /* 0x0007080001127983 */ /* 0x002ea80000300800 */
[----:B------:R0:W-:Y:S04]  /*96d80*/  STS.U8 [R25+UR6+0x15c0], R22 ;  /* 0x0015c01619007988 */ /* 0x0001e80008000006 */
[----:B------:R1:W-:Y:S04]  /*96d90*/  STS.U8 [R25+UR6+0x17c0], R26 ;  /* 0x0017c01a19007988 */ /* 0x0003e80008000006 */
[----:B----4-:R4:W-:Y:S04]  /*96da0*/  STS.U8 [R25+UR6+0x1780], R19 ;  /* 0x0017801319007988 */ /* 0x0109e80008000006 */
[----:B0-----:R-:W2:Y:S04]  /*96db0*/  LDL.LU R22, [R1+0x308] ;  /* 0x0003080001167983 */ /* 0x001ea80000300800 */
[----:B-1----:R-:W2:Y:S04]  /*96dc0*/  LDL.LU R26, [R1+0x718] ;  /* 0x00071800011a7983 */ /* 0x002ea80000300800 */
[----:B----4-:R-:W4:Y:S04]  /*96dd0*/  LDL.LU R19, [R1+0x318] ;  /* 0x0003180001137983 */ /* 0x010f280000300800 */
[----:B------:R0:W-:Y:S04]  /*96de0*/  STS.U8 [R25+UR6+0x1980], R23 ;  /* 0x0019801719007988 */ /* 0x0001e80008000006 */
[----:B------:R-:W4:Y:S04]  /*96df0*/  LDL.LU R21, [R1+0x728] ;  /* 0x0007280001157983 */ /* 0x000f280000300800 */
[----:B---3--:R1:W-:Y:S04]  /*96e00*/  STS.U8 [R25+UR6+0x19c0], R27 ;  /* 0x0019c01b19007988 */ /* 0x0083e80008000006 */
[----:B0-----:R-:W3:Y:S04]  /*96e10*/  LDL.LU R23, [R1+0x328] ;  /* 0x0003280001177983 */ /* 0x001ee80000300800 */
[----:B-1----:R-:W3:Y:S04]  /*96e20*/  LDL.LU R27, [R1+0x738] ;  /* 0x00073800011b7983 */ /* 0x002ee80000300800 */
[----:B------:R0:W-:Y:S04]  /*96e30*/  STS.U8 [R25+UR6+0x1bc0], R29 ;  /* 0x001bc01d19007988 */ /* 0x0001e80008000006 */
[----:B------:R-:W-:Y:S04]  /*96e40*/  STS.U8 [R25+UR6+0x1b80], R24 ;  /* 0x001b801819007988 */ /* 0x000fe80008000006 */
[----:B------:R-:W-:Y:S04]  /*96e50*/  STS.U8 [R25+UR6+0x1d80], R28 ;  /* 0x001d801c19007988 */ /* 0x000fe80008000006 */
[----:B------:R-:W-:Y:S04]  /*96e60*/  STS.U8 [R25+UR6+0x1dc0], R5 ;  /* 0x001dc00519007988 */ /* 0x000fe80008000006 */
[----:B------:R-:W-:Y:S04]  /*96e70*/  STS.U8 [R25+UR6+0x1fc0], R9 ;  /* 0x001fc00919007988 */ /* 0x000fe80008000006 */
[----:B------:R-:W-:Y:S04]  /*96e80*/  STS.U8 [R25+UR6+0x1f80], R13 ;  /* 0x001f800d19007988 */ /* 0x000fe80008000006 */
[----:B------:R1:W-:Y:S04]  /*96e90*/  STS.U8 [R25+UR6+0x2180], R6 ;  /* 0x0021800619007988 */ /* 0x0003e80008000006 */
[----:B0-----:R-:W3:Y:S04]  /*96ea0*/  LDL.LU R29, [R1+0x338] ;  /* 0x00033800011d7983 */ /* 0x001ee80000300800 */
[----:B------:R-:W3:Y:S04]  /*96eb0*/  LDL.LU R4, [R1+0x748] ;  /* 0x0007480001047983 */ /* 0x000ee80000300800 */
[----:B------:R-:W3:Y:S04]  /*96ec0*/  LDL.LU R8, [R1+0x348] ;  /* 0x0003480001087983 */ /* 0x000ee80000300800 */
[----:B------:R-:W3:Y:S04]  /*96ed0*/  LDL.LU R12, [R1+0x758] ;  /* 0x00075800010c7983 */ /* 0x000ee80000300800 */
[----:B------:R-:W3:Y:S04]  /*96ee0*/  LDL.LU R16, [R1+0x358] ;  /* 0x0003580001107983 */ /* 0x000ee80000300800 */
[----:B------:R0:W-:Y:S04]  /*96ef0*/  STS.U8 [R25+UR6+0x21c0], R10 ;  /* 0x0021c00a19007988 */ /* 0x0001e80008000006 */
[----:B------:R-:W3:Y:S04]  /*96f00*/  LDL.LU R20, [R1+0x768] ;  /* 0x0007680001147983 */ /* 0x000ee80000300800 */
[----:B------:R0:W-:Y:S04]  /*96f10*/  STS.U8 [R25+UR6+0x23c0], R14 ;  /* 0x0023c00e19007988 */ /* 0x0001e80008000006 */
[----:B-1----:R-:W3:Y:S04]  /*96f20*/  LDL.LU R6, [R1+0x368] ;  /* 0x0003680001067983 */ /* 0x002ee80000300800 */
[----:B0-----:R-:W3:Y:S04]  /*96f30*/  LDL.LU R10, [R1+0x778] ;  /* 0x00077800010a7983 */ /* 0x001ee80000300800 */
[----:B------:R-:W3:Y:S04]  /*96f40*/  LDL.LU R14, [R1+0x378] ;  /* 0x00037800010e7983 */ /* 0x000ee80000300800 */
[----:B--2---:R-:W-:Y:S04]  /*96f50*/  STS.U8 [R25+UR6+0x2380], R17 ;  /* 0x0023801119007988 */ /* 0x004fe80008000006 */
[----:B------:R0:W-:Y:S04]  /*96f60*/  STS.U8 [R25+UR6+0x2580], R18 ;  /* 0x0025801219007988 */ /* 0x0001e80008000006 */
[----:B0-----:R-:W2:Y:S04]  /*96f70*/  LDL.LU R18, [R1+0x788] ;  /* 0x0007880001127983 */ /* 0x001ea80000300800 */
[----:B------:R0:W-:Y:S04]  /*96f80*/  STS.U8 [R25+UR6+0x25c0], R22 ;  /* 0x0025c01619007988 */ /* 0x0001e80008000006 */
[----:B------:R1:W-:Y:S04]  /*96f90*/  STS.U8 [R25+UR6+0x27c0], R26 ;  /* 0x0027c01a19007988 */ /* 0x0003e80008000006 */
[----:B----4-:R4:W-:Y:S04]  /*96fa0*/  STS.U8 [R25+UR6+0x2780], R19 ;  /* 0x0027801319007988 */ /* 0x0109e80008000006 */
[----:B0-----:R-:W2:Y:S04]  /*96fb0*/  LDL.LU R22, [R1+0x388] ;  /* 0x0003880001167983 */ /* 0x001ea80000300800 */
[----:B-1----:R-:W2:Y:S04]  /*96fc0*/  LDL.LU R26, [R1+0x798] ;  /* 0x00079800011a7983 */ /* 0x002ea80000300800 */
[----:B------:R-:W-:Y:S04]  /*96fd0*/  STS.U8 [R25+UR6+0x2980], R21 ;  /* 0x0029801519007988 */ /* 0x000fe80008000006 */
[----:B----4-:R-:W4:Y:S04]  /*96fe0*/  LDL.LU R19, [R1+0x398] ;  /* 0x0003980001137983 */ /* 0x010f280000300800 */
[----:B---3--:R0:W-:Y:S04]  /*96ff0*/  STS.U8 [R25+UR6+0x29c0], R23 ;  /* 0x0029c01719007988 */ /* 0x0081e80008000006 */
[----:B------:R1:W-:Y:S04]  /*97000*/  STS.U8 [R25+UR6+0x2bc0], R27 ;  /* 0x002bc01b19007988 */ /* 0x0003e80008000006 */
[----:B0-----:R-:W3:Y:S04]  /*97010*/  LDL.LU R23, [R1+0x7a8] ;  /* 0x0007a80001177983 */ /* 0x001ee80000300800 */
[----:B-1----:R-:W3:Y:S04]  /*97020*/  LDL.LU R27, [R1+0x3a8] ;  /* 0x0003a800011b7983 */ /* 0x002ee80000300800 */
[----:B------:R-:W3:Y:S04]  /*97030*/  LDL.LU R24, [R1+0x7b8] ;  /* 0x0007b80001187983 */ /* 0x000ee80000300800 */
[----:B------:R0:W-:Y:S04]  /*97040*/  STS.U8 [R25+UR6+0x2b80], R29 ;  /* 0x002b801d19007988 */ /* 0x0001e80008000006 */
        /* <DEDUP_REMOVED lines=20> */
[----:B------:R0:W-:Y:S04]  /*97190*/  STS.U8 [R25+UR6+0x35c0], R22 ;  /* 0x0035c01619007988 */ /* 0x0001e80008000006 */
[----:B------:R1:W-:Y:S04]  /*971a0*/  STS.U8 [R25+UR6+0x37c0], R26 ;  /* 0x0037c01a19007988 */ /* 0x0003e80008000006 */
[----:B----4-:R4:W-:Y:S04]  /*971b0*/  STS.U8 [R25+UR6+0x3780], R19 ;  /* 0x0037801319007988 */ /* 0x0109e80008000006 */
[----:B0-----:R-:W2:Y:S04]  /*971c0*/  LDL.LU R22, [R1+0x1a4] ;  /* 0x0001a40001167983 */ /* 0x001ea80000300800 */
[----:B-1----:R-:W2:Y:S04]  /*971d0*/  LDL.LU R26, [R1+0x418] ;  /* 0x00041800011a7983 */ /* 0x002ea80000300800 */
[----:B----4-:R-:W4:Y:S04]  /*971e0*/  LDL.LU R19, [R1+0x194] ;  /* 0x0001940001137983 */ /* 0x010f280000300800 */
[----:B---3--:R0:W-:Y:S04]  /*971f0*/  STS.U8 [R25+UR6+0x3980], R23 ;  /* 0x0039801719007988 */ /* 0x0081e80008000006 */
[----:B------:R1:W-:Y:S04]  /*97200*/  STS.U8 [R25+UR6+0x39c0], R27 ;  /* 0x0039c01b19007988 */ /* 0x0003e80008000006 */
[----:B0-----:R-:W3:Y:S04]  /*97210*/  LDL.LU R23, [R1+0x428] ;  /* 0x0004280001177983 */ /* 0x001ee80000300800 */
[----:B-1----:R-:W3:Y:S04]  /*97220*/  LDL.LU R27, [R1+0x184] ;  /* 0x00018400011b7983 */ /* 0x002ee80000300800 */
[----:B------:R-:W-:Y:S04]  /*97230*/  STS.U8 [R25+UR6+0x3bc0], R24 ;  /* 0x003bc01819007988 */ /* 0x000fe80008000006 */
        /* <DEDUP_REMOVED lines=8> */
[----:B------:R0:W-:Y:S04]  /*972c0*/  STS.U8 [R25+UR6+0x3f80], R17 ;  /* 0x003f801119007988 */ /* 0x0001e80008000006 */
[----:B------:R-:W3:Y:S04]  /*972d0*/  LDL.LU R20, [R1+0x458] ;  /* 0x0004580001147983 */ /* 0x000ee80000300800 */
[----:B------:R1:W-:Y:S04]  /*972e0*/  STS.U8 [R25+UR6+0x4180], R21 ;  /* 0x0041801519007988 */ /* 0x0003e80008000006 */
[----:B------:R0:W-:Y:S04]  /*972f0*/  STS.U8 [R25+UR6+0x41c0], R29 ;  /* 0x0041c01d19007988 */ /* 0x0001e80008000006 */
[----:B------:R1:W-:Y:S04]  /*97300*/  STS.U8 [R25+UR6+0x43c0], R6 ;  /* 0x0043c00619007988 */ /* 0x0003e80008000006 */
[----:B------:R1:W-:Y:S04]  /*97310*/  STS.U8 [R25+UR6+0x4380], R10 ;  /* 0x0043800a19007988 */ /* 0x0003e80008000006 */
[----:B0-----:R-:W3:Y:S04]  /*97320*/  LDL.LU R17, [R1+0x154] ;  /* 0x0001540001117983 */ /* 0x001ee80000300800 */
[----:B-1----:R-:W3:Y:S04]  /*97330*/  LDL.LU R21, [R1+0x468] ;  /* 0x0004680001157983 */ /* 0x002ee80000300800 */
[----:B------:R-:W3:Y:S04]  /*97340*/  LDL.LU R29, [R1+0x144] ;  /* 0x00014400011d7983 */ /* 0x000ee80000300800 */
[----:B------:R0:W-:Y:S04]  /*97350*/  STS.U8 [R25+UR6+0x4580], R14 ;  /* 0x0045800e19007988 */ /* 0x0001e80008000006 */
[----:B------:R-:W3:Y:S04]  /*97360*/  LDL.LU R6, [R1+0x478] ;  /* 0x0004780001067983 */ /* 0x000ee80000300800 */
[----:B------:R-:W3:Y:S04]  /*97370*/  LDL.LU R10, [R1+0x134] ;  /* 0x00013400010a7983 */ /* 0x000ee80000300800 */
[----:B0-----:R-:W3:Y:S04]  /*97380*/  LDL.LU R14, [R1+0x488] ;  /* 0x00048800010e7983 */ /* 0x001ee80000300800 */
[----:B--2---:R0:W-:Y:S04]  /*97390*/  STS.U8 [R25+UR6+0x45c0], R18 ;  /* 0x0045c01219007988 */ /* 0x0041e80008000006 */
[----:B0-----:R-:W2:Y:S04]  /*973a0*/  LDL.LU R18, [R1+0x124] ;  /* 0x0001240001127983 */ /* 0x001ea80000300800 */
[----:B------:R0:W-:Y:S04]  /*973b0*/  STS.U8 [R25+UR6+0x47c0], R22 ;  /* 0x0047c01619007988 */ /* 0x0001e80008000006 */
[----:B------:R1:W-:Y:S04]  /*973c0*/  STS.U8 [R25+UR6+0x4780], R26 ;  /* 0x0047801a19007988 */ /* 0x0003e80008000006 */
[----:B----4-:R4:W-:Y:S04]  /*973d0*/  STS.U8 [R25+UR6+0x4980], R19 ;  /* 0x0049801319007988 */ /* 0x0109e80008000006 */
[----:B0-----:R-:W2:Y:S04]  /*973e0*/  LDL.LU R22, [R1+0x498] ;  /* 0x0004980001167983 */ /* 0x001ea80000300800 */
[----:B-1----:R-:W2:Y:S04]  /*973f0*/  LDL.LU R26, [R1+0x104] ;  /* 0x00010400011a7983 */ /* 0x002ea80000300800 */
[----:B------:R-:W2:Y:S04]  /*97400*/  LDL.LU R24, [R1+0x4a8] ;  /* 0x0004a80001187983 */ /* 0x000ea80000300800 */
[----:B------:R-:W2:Y:S04]  /*97410*/  LDL.LU R28, [R1+0xf4] ;  /* 0x0000f400011c7983 */ /* 0x000ea80000300800 */
[----:B------:R-:W2:Y:S04]  /*97420*/  LDL.LU R5, [R1+0x4b8] ;  /* 0x0004b80001057983 */ /* 0x000ea80000300800 */
[----:B------:R-:W2:Y:S04]  /*97430*/  LDL.LU R9, [R1+0xe4] ;  /* 0x0000e40001097983 */ /* 0x000ea80000300800 */
[----:B------:R-:W2:Y:S04]  /*97440*/  LDL.LU R13, [R1+0x4c8] ;  /* 0x0004c800010d7983 */ /* 0x000ea80000300800 */
[----:B---3--:R0:W-:Y:S04]  /*97450*/  STS.U8 [R25+UR6+0x49c0], R23 ;  /* 0x0049c01719007988 */ /* 0x0081e80008000006 */
[----:B----4-:R-:W3:Y:S04]  /*97460*/  LDL.LU R19, [R1+0x94] ;  /* 0x0000940001137983 */ /* 0x010ee80000300800 */
        /* <DEDUP_REMOVED lines=8> */
[----:B------:R0:W-:Y:S04]  /*974f0*/  STS.U8 [R25+UR6+0x5180], R17 ;  /* 0x0051801119007988 */ /* 0x0001e80008000006 */
[----:B------:R1:W-:Y:S04]  /*97500*/  STS.U8 [R25+UR6+0x51c0], R21 ;  /* 0x0051c01519007988 */ /* 0x0003e80008000006 */
[----:B------:R0:W-:Y:S04]  /*97510*/  STS.U8 [R25+UR6+0x53c0], R29 ;  /* 0x0053c01d19007988 */ /* 0x0001e80008000006 */
[----:B------:R1:W-:Y:S04]  /*97520*/  STS.U8 [R25+UR6+0x5380], R6 ;  /* 0x0053800619007988 */ /* 0x0003e80008000006 */
[----:B------:R1:W-:Y:S04]  /*97530*/  STS.U8 [R25+UR6+0x5580], R10 ;  /* 0x0055800a19007988 */ /* 0x0003e80008000006 */
[----:B0-----:R-:W4:Y:S04]  /*97540*/  LDL.LU R17, [R1+0x4e8] ;  /* 0x0004e80001117983 */ /* 0x001f280000300800 */
[----:B------:R0:W-:Y:S04]  /*97550*/  STS.U8 [R25+UR6+0x55c0], R14 ;  /* 0x0055c00e19007988 */ /* 0x0001e80008000006 */
[----:B-1----:R-:W4:Y:S04]  /*97560*/  LDL.LU R21, [R1+0x74] ;  /* 0x0000740001157983 */ /* 0x002f280000300800 */
[----:B------:R-:W4:Y:S04]  /*97570*/  LDL.LU R29, [R1+0x4f8] ;  /* 0x0004f800011d7983 */ /* 0x000f280000300800 */
[----:B------:R-:W4:Y:S04]  /*97580*/  LDL.LU R6, [R1+0x64] ;  /* 0x0000640001067983 */ /* 0x000f280000300800 */
[----:B------:R-:W4:Y:S04]  /*97590*/  LDL.LU R10, [R1+0x508] ;  /* 0x00050800010a7983 */ /* 0x000f280000300800 */
[----:B0-----:R-:W4:Y:S04]  /*975a0*/  LDL.LU R14, [R1+0x54] ;  /* 0x00005400010e7983 */ /* 0x001f280000300800 */
[----:B--2---:R0:W-:Y:S04]  /*975b0*/  STS.U8 [R25+UR6+0x57c0], R18 ;  /* 0x0057c01219007988 */ /* 0x0041e80008000006 */
[----:B0-----:R-:W2:Y:S04]  /*975c0*/  LDL.LU R18, [R1+0x518] ;  /* 0x0005180001127983 */ /* 0x001ea80000300800 */
[----:B------:R0:W-:Y:S04]  /*975d0*/  STS.U8 [R25+UR6+0x5780], R22 ;  /* 0x0057801619007988 */ /* 0x0001e80008000006 */
[----:B------:R1:W-:Y:S04]  /*975e0*/  STS.U8 [R25+UR6+0x5980], R26 ;  /* 0x0059801a19007988 */ /* 0x0003e80008000006 */
[----:B------:R-:W-:Y:S04]  /*975f0*/  STS.U8 [R25+UR6+0x59c0], R24 ;  /* 0x0059c01819007988 */ /* 0x000fe80008000006 */
[----:B------:R-:W-:Y:S04]  /*97600*/  STS.U8 [R25+UR6+0x5bc0], R28 ;  /* 0x005bc01c19007988 */ /* 0x000fe80008000006 */
[----:B------:R-:W-:Y:S04]  /*97610*/  STS.U8 [R25+UR6+0x5b80], R5 ;  /* 0x005b800519007988 */ /* 0x000fe80008000006 */
[----:B------:R-:W-:Y:S04]  /*97620*/  STS.U8 [R25+UR6+0x5d80], R9 ;  /* 0x005d800919007988 */ /* 0x000fe80008000006 */
[----:B------:R-:W-:Y:S04]  /*97630*/  STS.U8 [R25+UR6+0x5dc0], R13 ;  /* 0x005dc00d19007988 */ /* 0x000fe80008000006 */
[----:B---3--:R3:W-:Y:S04]  /*97640*/  STS.U8 [R25+UR6+0x5fc0], R19 ;  /* 0x005fc01319007988 */ /* 0x0087e80008000006 */
[----:B0-----:R-:W2:Y:S04]  /*97650*/  LDL.LU R22, [R1+0x44] ;  /* 0x0000440001167983 */ /* 0x001ea80000300800 */
[----:B-1----:R-:W2:Y:S04]  /*97660*/  LDL.LU R26, [R1+0x528] ;  /* 0x00052800011a7983 */ /* 0x002ea80000300800 */
[----:B----4-:R0:W-:Y:S04]  /*97670*/  STS.U8 [R25+UR6+0x5f80], R23 ;  /* 0x005f801719007988 */ /* 0x0101e80008000006 */
[----:B---3--:R-:W3:Y:S04]  /*97680*/  LDL.LU R19, [R1+0x34] ;  /* 0x0000340001137983 */ /* 0x008ee80000300800 */
        /* <DEDUP_REMOVED lines=13> */
[----:B------:R0:W-:Y:S04]  /*97760*/  STS.U8 [R25+UR6+0x6380], R29 ;  /* 0x0063801d19007988 */ /* 0x0001e80008000006 */
        /* <DEDUP_REMOVED lines=8> */
[----:B------:R0:W-:Y:S04]  /*977f0*/  STS.U8 [R25+UR6+0x67c0], R14 ;  /* 0x0067c00e19007988 */ /* 0x0001e80008000006 */
[----:B------:R-:W4:Y:S04]  /*97800*/  LDL.LU R10, [R1+0x818] ;  /* 0x00081800010a7983 */ /* 0x000f280000300800 */
[----:B0-----:R-:W4:Y:S04]  /*97810*/  LDL.LU R14, [R1+0x824] ;  /* 0x00082400010e7983 */ /* 0x001f280000300800 */
[----:B--2---:R0:W-:Y:S04]  /*97820*/  STS.U8 [R25+UR6+0x6780], R18 ;  /* 0x0067801219007988 */ /* 0x0041e80008000006 */
[----:B------:R1:W-:Y:S04]  /*97830*/  STS.U8 [R25+UR6+0x6980], R22 ;  /* 0x0069801619007988 */ /* 0x0003e80008000006 */
[----:B0-----:R-:W2:Y:S04]  /*97840*/  LDL.LU R18, [R1+0x820] ;  /* 0x0008200001127983 */ /* 0x001ea80000300800 */
[----:B------:R0:W-:Y:S04]  /*97850*/  STS.U8 [R25+UR6+0x69c0], R26 ;  /* 0x0069c01a19007988 */ /* 0x0001e80008000006 */
[----:B---3--:R3:W-:Y:S04]  /*97860*/  STS.U8 [R25+UR6+0x6bc0], R19 ;  /* 0x006bc01319007988 */ /* 0x0087e80008000006 */
[----:B-1----:R-:W2:Y:S04]  /*97870*/  LDL.LU R22, [R1+0x82c] ;  /* 0x00082c0001167983 */ /* 0x002ea80000300800 */
[----:B0-----:R-:W2:Y:S04]  /*97880*/  LDL.LU R26, [R1+0x828] ;  /* 0x00082800011a7983 */ /* 0x001ea80000300800 */
[----:B----4-:R0:W-:Y:S04]  /*97890*/  STS.U8 [R25+UR6+0x6b80], R23 ;  /* 0x006b801719007988 */ /* 0x0101e80008000006 */
[----:B---3--:R-:W3:Y:S04]  /*978a0*/  LDL.LU R19, [R1+0x74ec] ;  /* 0x0074ec0001137983 */ /* 0x008ee80000300800 */
[----:B------:R1:W-:Y:S04]  /*978b0*/  STS.U8 [R25+UR6+0x6d80], R27 ;  /* 0x006d801b19007988 */ /* 0x0003e80008000006 */
[----:B0-----:R-:W4:Y:S04]  /*978c0*/  LDL.LU R23, [R1+0x74e8] ;  /* 0x0074e80001177983 */ /* 0x001f280000300800 */
[----:B-1----:R-:W2:Y:S04]  /*978d0*/  LDL.LU R27, [R1+0x74e4] ;  /* 0x0074e400011b7983 */ /* 0x002ea80000300800 */
[----:B------:R-:W-:Y:S04]  /*978e0*/  STS.U8 [R25+UR6+0x6dc0], R4 ;  /* 0x006dc00419007988 */ /* 0x000fe80008000006 */
[----:B------:R-:W-:Y:S04]  /*978f0*/  STS.U8 [R25+UR6+0x6fc0], R8 ;  /* 0x006fc00819007988 */ /* 0x000fe80008000006 */
[----:B------:R-:W-:Y:S04]  /*97900*/  STS.U8 [R25+UR6+0x6f80], R12 ;  /* 0x006f800c19007988 */ /* 0x000fe80008000006 */
[----:B------:R-:W-:Y:S04]  /*97910*/  STS.U8 [R25+UR6+0x7180], R16 ;  /* 0x0071801019007988 */ /* 0x000fe80008000006 */
[----:B------:R-:W-:Y:S04]  /*97920*/  STS.U8 [R25+UR6+0x71c0], R20 ;  /* 0x0071c01419007988 */ /* 0x000fe80008000006 */
[----:B--2---:R-:W-:Y:S04]  /*97930*/  STS.U8 [R25+UR6+0x73c0], R27 ;  /* 0x0073c01b19007988 */ /* 0x004fe80008000006 */
[----:B------:R-:W-:Y:S04]  /*97940*/  STS.U8 [R25+UR6+0x7380], R24 ;  /* 0x0073801819007988 */ /* 0x000fe80008000006 */
[----:B----4-:R-:W-:Y:S04]  /*97950*/  STS.U8 [R25+UR6+0x7580], R23 ;  /* 0x0075801719007988 */ /* 0x010fe80008000006 */
[----:B------:R-:W-:Y:S04]  /*97960*/  STS.U8 [R25+UR6+0x75c0], R28 ;  /* 0x0075c01c19007988 */ /* 0x000fe80008000006 */
[----:B---3--:R-:W-:Y:S04]  /*97970*/  STS.U8 [R25+UR6+0x77c0], R19 ;  /* 0x0077c01319007988 */ /* 0x008fe80008000006 */
[----:B------:R-:W-:Y:S04]  /*97980*/  STS.U8 [R25+UR6+0x7780], R5 ;  /* 0x0077800519007988 */ /* 0x000fe80008000006 */
[----:B------:R-:W-:Y:S04]  /*97990*/  STS.U8 [R25+UR6+0x7980], R15 ;  /* 0x0079800f19007988 */ /* 0x000fe80008000006 */
[----:B------:R0:W-:Y:S02]  /*979a0*/  STS.U8 [R25+UR6+0x79c0], R17 ;  /* 0x0079c01119007988 */ /* 0x0001e40008000006 */
[----:B0-----:R-:W0:Y:S02]  /*979b0*/  S2R R17, SR_TID.X ;  /* 0x0000000000117919 */ /* 0x001e240000002100 */
[----:B------:R-:W-:Y:S04]  /*979c0*/  STS.U8 [R25+UR6+0x7bc0], R11 ;  /* 0x007bc00b19007988 */ /* 0x000fe80008000006 */
[----:B------:R1:W-:Y:S04]  /*979d0*/  STS.U8 [R25+UR6+0x7b80], R9 ;  /* 0x007b800919007988 */ /* 0x0003e80008000006 */
[----:B------:R-:W-:Y:S04]  /*979e0*/  STS.U8 [R25+UR6+0x7d80], R7 ;  /* 0x007d800719007988 */ /* 0x000fe80008000006 */
[----:B------:R-:W-:Y:S04]  /*979f0*/  STS.U8 [R25+UR6+0x7dc0], R13 ;  /* 0x007dc00d19007988 */ /* 0x000fe80008000006 */
[----:B------:R-:W-:Y:S04]  /*97a00*/  STS.U8 [R25+UR6+0x7fc0], R21 ;  /* 0x007fc01519007988 */ /* 0x000fe80008000006 */
[----:B------:R-:W-:Y:S01]  /*97a10*/  STS.U8 [R25+UR6+0x7f80], R29 ;  /* 0x007f801d19007988 */ /* 0x000fe20008000006 */
[----:B------:R-:W-:Y:S06]  /*97a20*/  BAR.SYNC.DEFER_BLOCKING 0x0 ;  /* 0x0000000000007b1d */ /* 0x000fec0000010000 */
[----:B------:R-:W-:Y:S01]  /*97a30*/  STL [R1+0x74e0], R26 ;  /* 0x0074e01a01007387 */ /* 0x000fe20000100800 */
[C---:B0-----:R-:W-:Y:S01]  /*97a40*/  LOP3.LUT R8, R17.reuse, 0x7, RZ, 0xc0, !PT ;  /* 0x0000000711087812 */ /* 0x041fe200078ec0ff */
[----:B-1----:R-:W-:-:S04]  /*97a50*/  IMAD.SHL.U32 R9, R17, 0x2, RZ ;  /* 0x0000000211097824 */ /* 0x002fc800078e00ff */
[----:B------:R-:W-:-:S05]  /*97a60*/  IMAD R8, R8, 0x90, RZ ;  /* 0x0000009008087824 */ /* 0x000fca00078e02ff */
[----:B------:R-:W-:-:S05]  /*97a70*/  LOP3.LUT R8, R8, 0x30, R9, 0x78, !PT ;  /* 0x0000003008087812 */ /* 0x000fca00078e7809 */
[----:B------:R-:W0:Y:S04]  /*97a80*/  LDSM.16.M88.4 R24, [R8+UR6] ;  /* 0x000000060818783b */ /* 0x000e280008000200 */
[----:B0-----:R-:W-:Y:S04]  /*97a90*/  STL.64 [R1+0x27f0], R24 ;  /* 0x0027f01801007387 */ /* 0x001fe80000100a00 */
[----:B------:R0:W-:Y:S04]  /*97aa0*/  STL.64 [R1+0x27f8], R26 ;  /* 0x0027f81a01007387 */ /* 0x0001e80000100a00 */
[----:B0-----:R-:W2:Y:S01]  /*97ab0*/  LDL.LU R26, [R1+0x74e0] ;  /* 0x0074e000011a7983 */ /* 0x001ea20000300800 */
[----:B------:R-:W-:-:S02]  /*97ac0*/  IMAD R14, R18, 0x100, R14 ;  /* 0x00000100120e7824 */ /* 0x000fc400078e020e */
[----:B------:R-:W-:Y:S02]  /*97ad0*/  IMAD R12, R2, 0x100, R3 ;  /* 0x00000100020c7824 */ /* 0x000fe400078e0203 */
[----:B------:R-:W-:Y:S02]  /*97ae0*/  IMAD R13, R10, 0x100, R6 ;  /* 0x000001000a0d7824 */ /* 0x000fe400078e0206 */
[----:B------:R-:W-:Y:S01]  /*97af0*/  IMAD.MOV.U32 R3, RZ, RZ, R8 ;  /* 0x000000ffff037224 */ /* 0x000fe200078e0008 */
[----:B------:R-:W-:Y:S02]  /*97b00*/  F2FP.F16.E5M2.UNPACK_B R14, R14 ;  /* 0x0000000eff0e723e */ /* 0x000fe400020004ff */
[----:B------:R-:W-:Y:S02]  /*97b10*/  F2FP.F16.E5M2.UNPACK_B R12, R12 ;  /* 0x0000000cff0c723e */ /* 0x000fe400020004ff */
[----:B------:R-:W-:Y:S01]  /*97b20*/  F2FP.F16.E5M2.UNPACK_B R13, R13 ;  /* 0x0000000dff0d723e */ /* 0x000fe200020004ff */
[----:B------:R-:W-:Y:S04]  /*97b30*/  LDSM.16.M88.4 R8, [R3+UR6+0x800] ;  /* 0x000800060308783b */ /* 0x000fe80008000200 */
[----:B------:R-:W-:Y:S01]  /*97b40*/  LDSM.16.M88.4 R16, [R3+UR6+0xc00] ;  /* 0x000c00060310783b */ /* 0x000fe20008000200 */
[----:B--2---:R-:W-:-:S05]  /*97b50*/  IMAD R15, R26, 0x100, R22 ;  /* 0x000001001a0f7824 */ /* 0x004fca00078e0216 */
[----:B------:R-:W-:-:S05]  /*97b60*/  F2FP.F16.E5M2.UNPACK_B R15, R15 ;  /* 0x0000000fff0f723e */ /* 0x000fca00020004ff */
[----:B------:R-:W-:Y:S04]  /*97b70*/  STL.64 [R1+0x74c8], R14 ;  /* 0x0074c80e01007387 */ /* 0x000fe80000100a00 */
[----:B------:R-:W-:Y:S04]  /*97b80*/  STL.64 [R1+0x74c0], R12 ;  /* 0x0074c00c01007387 */ /* 0x000fe80000100a00 */
[----:B------:R-:W0:Y:S04]  /*97b90*/  LDSM.16.M88.4 R12, [R3+UR6+0x400] ;  /* 0x00040006030c783b */ /* 0x000e280008000200 */
[----:B0-----:R-:W-:Y:S04]  /*97ba0*/  STL.64 [R1+0x2800], R12 ;  /* 0x0028000c01007387 */ /* 0x001fe80000100a00 */
[----:B------:R-:W-:Y:S04]  /*97bb0*/  STL.64 [R1+0x2808], R14 ;  /* 0x0028080e01007387 */ /* 0x000fe80000100a00 */
[----:B------:R-:W0:Y:S04]  /*97bc0*/  LDSM.16.M88.4 R12, [R3+UR6+0x1000] ;  /* 0x00100006030c783b */ /* 0x000e280008000200 */
[----:B------:R-:W-:Y:S04]  /*97bd0*/  STL.64 [R1+0x2810], R8 ;  /* 0x0028100801007387 */ /* 0x000fe80000100a00 */
[----:B------:R-:W-:Y:S04]  /*97be0*/  STL.64 [R1+0x2818], R10 ;  /* 0x0028180a01007387 */ /* 0x000fe80000100a00 */
[----:B------:R-:W1:Y:S04]  /*97bf0*/  LDSM.16.M88.4 R8, [R3+UR6+0x1400] ;  /* 0x001400060308783b */ /* 0x000e680008000200 */
[----:B------:R-:W-:Y:S04]  /*97c00*/  STL.64 [R1+0x2820], R16 ;  /* 0x0028201001007387 */ /* 0x000fe80000100a00 */
[----:B------:R-:W-:Y:S04]  /*97c10*/  STL.64 [R1+0x2828], R18 ;  /* 0x0028281201007387 */ /* 0x000fe80000100a00 */
[----:B------:R-:W2:Y:S04]  /*97c20*/  LDSM.16.M88.4 R16, [R3+UR6+0x1800] ;  /* 0x001800060310783b */ /* 0x000ea80008000200 */
[----:B0-----:R-:W-:Y:S04]  /*97c30*/  STL.64 [R1+0x2830], R12 ;  /* 0x0028300c01007387 */ /* 0x001fe80000100a00 */
[----:B------:R-:W-:Y:S04]  /*97c40*/  STL.64 [R1+0x2838], R14 ;  /* 0x0028380e01007387 */ /* 0x000fe80000100a00 */
[----:B------:R-:W0:Y:S04]  /*97c50*/  LDSM.16.M88.4 R12, [R3+UR6+0x1c00] ;  /* 0x001c0006030c783b */ /* 0x000e280008000200 */
[----:B-1----:R-:W-:Y:S04]  /*97c60*/  STL.64 [R1+0x2840], R8 ;  /* 0x0028400801007387 */ /* 0x002fe80000100a00 */
[----:B------:R-:W-:Y:S04]  /*97c70*/  STL.64 [R1+0x2848], R10 ;  /* 0x0028480a01007387 */ /* 0x000fe80000100a00 */
[----:B------:R-:W1:Y:S04]  /*97c80*/  LDSM.16.M88.4 R8, [R3+UR6+0x2000] ;  /* 0x002000060308783b */ /* 0x000e680008000200 */
[----:B--2---:R-:W-:Y:S04]  /*97c90*/  STL.64 [R1+0x2850], R16 ;  /* 0x0028501001007387 */ /* 0x004fe80000100a00 */
        /* <DEDUP_REMOVED lines=37> */
[----:B0-----:R-:W-:Y:S04]  /*97ef0*/  STL.64 [R1+0x2920], R12 ;  /* 0x0029200c01007387 */ /* 0x001fe80000100a00 */
[----:B------:R-:W-:Y:S04]  /*97f00*/  STL.64 [R1+0x2928], R14 ;  /* 0x0029280e01007387 */ /* 0x000fe80000100a00 */
[----:B-1----:R-:W-:Y:S01]  /*97f10*/  STL.64 [R1+0x2930], R8 ;  /* 0x0029300801007387 */ /* 0x002fe20000100a00 */
[----:B------:R-:W-:-:S03]  /*97f20*/  IMAD.MOV.U32 R28, RZ, RZ, R8 ;  /* 0x000000ffff1c7224 */ /* 0x000fc600078e0008 */
[----:B------:R-:W-:Y:S01]  /*97f30*/  STL.64 [R1+0x2938], R10 ;  /* 0x0029380a01007387 */ /* 0x000fe20000100a00 */
[----:B------:R-:W-:-:S03]  /*97f40*/  IMAD.MOV.U32 R29, RZ, RZ, R9 ;  /* 0x000000ffff1d7224 */ /* 0x000fc600078e0009 */
[----:B------:R-:W0:Y:S01]  /*97f50*/  LDSM.16.M88.4 R8, [R3+UR6+0x5400] ;  /* 0x005400060308783b */ /* 0x000e220008000200 */
[----:B------:R-:W-:Y:S02]  /*97f60*/  IMAD.MOV.U32 R5, RZ, RZ, R24 ;  /* 0x000000ffff057224 */ /* 0x000fe400078e0018 */
[----:B------:R-:W-:Y:S01]  /*97f70*/  IMAD.MOV.U32 R4, RZ, RZ, R25 ;  /* 0x000000ffff047224 */ /* 0x000fe200078e0019 */
[----:B------:R-:W-:Y:S04]  /*97f80*/  LDSM.16.M88.4 R12, [R3+UR6+0x7400] ;  /* 0x00740006030c783b */ /* 0x000fe80008000200 */
[----:B0-----:R-:W-:Y:S01]  /*97f90*/  STL.64 [R1+0x2940], R8 ;  /* 0x0029400801007387 */ /* 0x001fe20000100a00 */
[----:B------:R-:W-:-:S03]  /*97fa0*/  IMAD.MOV.U32 R26, RZ, RZ, R8 ;  /* 0x000000ffff1a7224 */ /* 0x000fc600078e0008 */
[----:B------:R-:W-:Y:S01]  /*97fb0*/  STL.64 [R1+0x2948], R10 ;  /* 0x0029480a01007387 */ /* 0x000fe20000100a00 */
[----:B------:R-:W-:-:S03]  /*97fc0*/  IMAD.MOV.U32 R27, RZ, RZ, R9 ;  /* 0x000000ffff1b7224 */ /* 0x000fc600078e0009 */
[----:B------:R-:W0:Y:S04]  /*97fd0*/  LDSM.16.M88.4 R8, [R3+UR6+0x5800] ;  /* 0x005800060308783b */ /* 0x000e280008000200 */
[----:B0-----:R-:W-:Y:S01]  /*97fe0*/  STL.64 [R1+0x2950], R8 ;  /* 0x0029500801007387 */ /* 0x001fe20000100a00 */
[----:B------:R-:W-:-:S03]  /*97ff0*/  IMAD.MOV.U32 R24, RZ, RZ, R8 ;  /* 0x000000ffff187224 */ /* 0x000fc600078e0008 */
[----:B------:R-:W-:Y:S01]  /*98000*/  STL.64 [R1+0x2958], R10 ;  /* 0x0029580a01007387 */ /* 0x000fe20000100a00 */
[----:B------:R-:W-:-:S03]  /*98010*/  IMAD.MOV.U32 R25, RZ, RZ, R9 ;  /* 0x000000ffff197224 */ /* 0x000fc600078e0009 */
[----:B------:R-:W0:Y:S04]  /*98020*/  LDSM.16.M88.4 R8, [R3+UR6+0x5c00] ;  /* 0x005c00060308783b */ /* 0x000e280008000200 */
[----:B------:R-:W-:Y:S04]  /*98030*/  STL.64 [R1+0x74d8], R26 ;  /* 0x0074d81a01007387 */ /* 0x000fe80000100a00 */
[----:B------:R-:W-:Y:S01]  /*98040*/  STL.64 [R1+0x74d0], R24 ;  /* 0x0074d01801007387 */ /* 0x000fe20000100a00 */
[----:B------:R-:W-:-:S03]  /*98050*/  F2FP.F16.E5M2.UNPACK_B R2, R4 ;  /* 0x00000004ff02723e */ /* 0x000fc600020004ff */
[----:B------:R-:W-:Y:S01]  /*98060*/  LDSM.16.M88.4 R24, [R3+UR6+0x7c00] ;  /* 0x007c00060318783b */ /* 0x000fe20008000200 */
[----:B0-----:R-:W-:-:S03]  /*98070*/  IMAD.MOV.U32 R22, RZ, RZ, R8 ;  /* 0x000000ffff167224 */ /* 0x001fc600078e0008 */
[----:B------:R0:W-:Y:S02]  /*98080*/  STL.64 [R1+0x2960], R8 ;  /* 0x0029600801007387 */ /* 0x0001e40000100a00 */
[----:B0-----:R-:W-:Y:S02]  /*98090*/  F2FP.F16.E5M2.UNPACK_B R8, R5 ;  /* 0x00000005ff08723e */ /* 0x001fe400020004ff */
[----:B------:R-:W0:Y:S04]  /*980a0*/  LDSM.16.M88.4 R4, [R3+UR6+0x6000] ;  /* 0x006000060304783b */ /* 0x000e280008000200 */
[----:B------:R-:W-:Y:S04]  /*980b0*/  STL.64 [R1+0x2968], R10 ;  /* 0x0029680a01007387 */ /* 0x000fe80000100a00 */
[----:B------:R-:W-:Y:S04]  /*980c0*/  STL [R1+0x98], R8 ;  /* 0x0000980801007387 */ /* 0x000fe80000100800 */
[----:B------:R-:W-:Y:S04]  /*980d0*/  STL [R1+0x9c], R2 ;  /* 0x00009c0201007387 */ /* 0x000fe80000100800 */
        /* <DEDUP_REMOVED lines=19> */
[----:B------:R-:W0:Y:S01]  /*98210*/  LDSM.16.M88.4 R4, [R3+UR6+0x7000] ;  /* 0x007000060304783b */ /* 0x000e220008000200 */
[----:B------:R-:W1:Y:S03]  /*98220*/  S2R R2, SR_TID.X ;  /* 0x0000000000027919 */ /* 0x000e660000002100 */
[----:B0-----:R-:W-:Y:S04]  /*98230*/  STL.64 [R1+0x29b0], R4 ;  /* 0x0029b00401007387 */ /* 0x001fe80000100a00 */
[----:B------:R0:W-:Y:S04]  /*98240*/  STL.64 [R1+0x29b8], R6 ;  /* 0x0029b80601007387 */ /* 0x0001e80000100a00 */
[----:B------:R-:W-:Y:S04]  /*98250*/  STL.64 [R1+0x29c0], R12 ;  /* 0x0029c00c01007387 */ /* 0x000fe80000100a00 */
[----:B------:R-:W-:Y:S01]  /*98260*/  STL.64 [R1+0x29c8], R14 ;  /* 0x0029c80e01007387 */ /* 0x000fe20000100a00 */
[----:B0-----:R-:W-:-:S02]  /*98270*/  IMAD.MOV.U32 R6, RZ, RZ, R12 ;  /* 0x000000ffff067224 */ /* 0x001fc400078e000c */
[----:B------:R-:W-:Y:S02]  /*98280*/  IMAD.MOV.U32 R7, RZ, RZ, R13 ;  /* 0x000000ffff077224 */ /* 0x000fe400078e000d */
[----:B------:R0:W2:Y:S01]  /*98290*/  LDSM.16.M88.4 R12, [R3+UR6+0x7800] ;  /* 0x00780006030c783b */ /* 0x0000a20008000200 */
[----:B------:R-:W-:Y:S02]  /*982a0*/  IMAD.MOV.U32 R8, RZ, RZ, R4 ;  /* 0x000000ffff087224 */ /* 0x000fe400078e0004 */
[----:B------:R-:W-:Y:S02]  /*982b0*/  IMAD.MOV.U32 R23, RZ, RZ, R9 ;  /* 0x000000ffff177224 */ /* 0x000fe400078e0009 */
[----:B------:R-:W-:Y:S02]  /*982c0*/  IMAD.MOV.U32 R9, RZ, RZ, R5 ;  /* 0x000000ffff097224 */ /* 0x000fe400078e0005 */
[----:B0-----:R-:W-:Y:S02]  /*982d0*/  IMAD.MOV.U32 R3, RZ, RZ, R25 ;  /* 0x000000ffff037224 */ /* 0x001fe400078e0019 */
[----:B--2---:R-:W-:Y:S01]  /*982e0*/  IMAD.MOV.U32 R4, RZ, RZ, R12 ;  /* 0x000000ffff047224 */ /* 0x004fe200078e000c */
[----:B------:R1:W-:Y:S01]  /*982f0*/  STL.64 [R1+0x29d0], R12 ;  /* 0x0029d00c01007387 */ /* 0x0003e20000100a00 */
[----:B------:R-:W-:Y:S01]  /*98300*/  IMAD.MOV.U32 R5, RZ, RZ, R13 ;  /* 0x000000ffff057224 */ /* 0x000fe200078e000d */
[C---:B-1----:R-:W-:Y:S01]  /*98310*/  LOP3.LUT R12, R2.reuse, 0x7, RZ, 0xc0, !PT ;  /* 0x00000007020c7812 */ /* 0x042fe200078ec0ff */
[----:B------:R-:W-:-:S04]  /*98320*/  IMAD.SHL.U32 R13, R2, 0x2, RZ ;  /* 0x00000002020d7824 */ /* 0x000fc800078e00ff */
[----:B------:R-:W-:-:S05]  /*98330*/  IMAD R12, R12, 0x90, RZ ;  /* 0x000000900c0c7824 */ /* 0x000fca00078e02ff */
[----:B------:R-:W-:Y:S01]  /*98340*/  LOP3.LUT R12, R12, 0x30, R13, 0x78, !PT ;  /* 0x000000300c0c7812 */ /* 0x000fe200078e780d */
[----:B------:R-:W-:Y:S03]  /*98350*/  STL.64 [R1+0x29d8], R14 ;  /* 0x0029d80e01007387 */ /* 0x000fe60000100a00 */
[----:B------:R-:W-:Y:S01]  /*98360*/  LOP3.LUT R12, R12, 0x40, RZ, 0x3c, !PT ;  /* 0x000000400c0c7812 */ /* 0x000fe200078e3cff */
[----:B------:R-:W-:Y:S01]  /*98370*/  STL.64 [R1+0x29e0], R24 ;  /* 0x0029e01801007387 */ /* 0x000fe20000100a00 */
[----:B------:R-:W-:-:S03]  /*98380*/  IMAD.MOV.U32 R2, RZ, RZ, R24 ;  /* 0x000000ffff027224 */ /* 0x000fc600078e0018 */
[----:B------:R-:W-:Y:S04]  /*98390*/  STL.64 [R1+0x29e8], R26 ;  /* 0x0029e81a01007387 */ /* 0x000fe80000100a00 */
[----:B------:R-:W0:Y:S04]  /*983a0*/  LDSM.16.M88.4 R24, [R12+UR6] ;  /* 0x000000060c18783b */ /* 0x000e280008000200 */
[----:B0-----:R-:W-:Y:S04]  /*983b0*/  STL.64 [R1+0x3760], R24 ;  /* 0x0037601801007387 */ /* 0x001fe80000100a00 */
[----:B------:R-:W-:Y:S04]  /*983c0*/  STL.64 [R1+0x3768], R26 ;  /* 0x0037681a01007387 */ /* 0x000fe80000100a00 */
[----:B------:R-:W0:Y:S04]  /*983d0*/  LDSM.16.M88.4 R24, [R12+UR6+0x400] ;  /* 0x000400060c18783b */ /* 0x000e280008000200 */
        /* <DEDUP_REMOVED lines=87> */
[----:B------:R-:W1:Y:S04]  /*98950*/  LDSM.16.M88.4 R12, [R12+UR6+0x7c00] ;  /* 0x007c00060c0c783b */ /* 0x000e680008000200 */
[----:B0-----:R-:W-:Y:S04]  /*98960*/  STL.64 [R1+0x3940], R24 ;  /* 0x0039401801007387 */ /* 0x001fe80000100a00 */
[----:B------:R0:W-:Y:S04]  /*98970*/  STL.64 [R1+0x3948], R26 ;  /* 0x0039481a01007387 */ /* 0x0001e80000100a00 */
[----:B0-----:R-:W2:Y:S04]  /*98980*/  LDL.LU.64 R26, [R1+0x74d8] ;  /* 0x0074d800011a7983 */ /* 0x001ea80000300a00 */
[----:B------:R-:W3:Y:S04]  /*98990*/  LDL.LU.64 R24, [R1+0x74d0] ;  /* 0x0074d00001187983 */ /* 0x000ee80000300a00 */
[----:B-1----:R-:W-:Y:S04]  /*989a0*/  STL.64 [R1+0x3950], R12 ;  /* 0x0039500c01007387 */ /* 0x002fe80000100a00 */
[----:B------:R0:W-:Y:S04]  /*989b0*/  STL.64 [R1+0x3958], R14 ;  /* 0x0039580e01007387 */ /* 0x0001e80000100a00 */
[----:B0-----:R-:W4:Y:S04]  /*989c0*/  LDL.LU.64 R14, [R1+0x74c8] ;  /* 0x0074c800010e7983 */ /* 0x001f280000300a00 */
[----:B------:R-:W4:Y:S04]  /*989d0*/  LDL.LU.64 R12, [R1+0x74c0] ;  /* 0x0074c000010c7983 */ /* 0x000f280000300a00 */
[----:B--2---:R0:W-:Y:S04]  /*989e0*/  STL.64 [R1+0x13ff0], R26 ;  /* 0x013ff01a01007387 */ /* 0x0041e80000100a00 */
[----:B0-----:R-:W2:Y:S04]  /*989f0*/  LDL R26, [R1+0x2820] ;  /* 0x00282000011a7983 */ /* 0x001ea80000100800 */
[----:B------:R-:W2:Y:S04]  /*98a00*/  LDL R27, [R1+0x2824] ;  /* 0x00282400011b7983 */ /* 0x000ea80000100800 */
[----:B---3--:R-:W-:Y:S04]  /*98a10*/  STL.64 [R1+0x13fe8], R24 ;  /* 0x013fe81801007387 */ /* 0x008fe80000100a00 */
[----:B--2---:R-:W-:Y:S04]  /*98a20*/  STL.64 [R1+0x14078], R26 ;  /* 0x0140781a01007387 */ /* 0x004fe80000100a00 */
[----:B------:R0:W-:Y:S04]  /*98a30*/  STL.64 [R1+0x13fe0], R22 ;  /* 0x013fe01601007387 */ /* 0x0001e80000100a00 */
[----:B0-----:R-:W2:Y:S04]  /*98a40*/  LDL R22, [R1+0x2844] ;  /* 0x0028440001167983 */ /* 0x001ea80000100800 */
[----:B------:R-:W3:Y:S04]  /*98a50*/  LDL R23, [R1+0x2840] ;  /* 0x0028400001177983 */ /* 0x000ee80000100800 */
[----:B------:R-:W2:Y:S04]  /*98a60*/  LDL.LU.64 R24, [R1+0xb0] ;  /* 0x0000b00001187983 */ /* 0x000ea80000300a00 */
[----:B------:R-:W2:Y:S04]  /*98a70*/  LDL.LU.64 R26, [R1+0xb8] ;  /* 0x0000b800011a7983 */ /* 0x000ea80000300a00 */
[----:B------:R0:W-:Y:S04]  /*98a80*/  STL.64 [R1+0x13fd8], R20 ;  /* 0x013fd81401007387 */ /* 0x0001e80000100a00 */
[----:B0-----:R-:W2:Y:S04]  /*98a90*/  LDL R21, [R1+0x2834] ;  /* 0x0028340001157983 */ /* 0x001ea80000100800 */
[----:B------:R-:W2:Y:S04]  /*98aa0*/  LDL R20, [R1+0x2830] ;  /* 0x0028300001147983 */ /* 0x000ea80000100800 */
[----:B------:R0:W-:Y:S04]  /*98ab0*/  STL.64 [R1+0x13fd0], R18 ;  /* 0x013fd01201007387 */ /* 0x0001e80000100a00 */
[----:B0-----:R-:W2:Y:S04]  /*98ac0*/  LDL R19, [R1+0x2814] ;  /* 0x0028140001137983 */ /* 0x001ea80000100800 */
[----:B------:R-:W2:Y:S04]  /*98ad0*/  LDL R18, [R1+0x2810] ;  /* 0x0028100001127983 */ /* 0x000ea80000100800 */
[----:B------:R0:W-:Y:S04]  /*98ae0*/  STL.64 [R1+0x13fc8], R16 ;  /* 0x013fc81001007387 */ /* 0x0001e80000100a00 */
[----:B0-----:R-:W2:Y:S04]  /*98af0*/  LDL R16, [R1+0x2800] ;  /* 0x0028000001107983 */ /* 0x001ea80000100800 */
[----:B------:R-:W2:Y:S04]  /*98b00*/  LDL R17, [R1+0x2804] ;  /* 0x0028040001117983 */ /* 0x000ea80000100800 */
[----:B------:R0:W-:Y:S04]  /*98b10*/  STL.64 [R1+0x13fc0], R10 ;  /* 0x013fc00a01007387 */ /* 0x0001e80000100a00 */
[----:B0-----:R-:W4:Y:S04]  /*98b20*/  LDL R10, [R1+0x98] ;  /* 0x00009800010a7983 */ /* 0x001f280000100800 */
[----:B------:R-:W4:Y:S04]  /*98b30*/  LDL R11, [R1+0x9c] ;  /* 0x00009c00010b7983 */ /* 0x000f280000100800 */
[----:B------:R-:W-:Y:S04]  /*98b40*/  STL.64 [R1+0x13fb8], R8 ;  /* 0x013fb80801007387 */ /* 0x000fe80000100a00 */
[----:B------:R-:W-:Y:S04]  /*98b50*/  STL.64 [R1+0x13fb0], R6 ;  /* 0x013fb00601007387 */ /* 0x000fe80000100a00 */
[----:B------:R0:W-:Y:S04]  /*98b60*/  STL.64 [R1+0x13fa8], R4 ;  /* 0x013fa80401007387 */ /* 0x0001e80000100a00 */
[----:B0-----:R-:W4:Y:S04]  /*98b70*/  LDL.LU.64 R4, [R1+0xa0] ;  /* 0x0000a00001047983 */ /* 0x001f280000300a00 */
[----:B------:R-:W4:Y:S04]  /*98b80*/  LDL.LU.64 R6, [R1+0xa8] ;  /* 0x0000a80001067983 */ /* 0x000f280000300a00 */
[----:B------:R0:W-:Y:S01]  /*98b90*/  STL [R1+0x76a8], R0 ;  /* 0x0076a80001007387 */ /* 0x0001e20000100800 */
[----:B----4-:R-:W-:Y:S01]  /*98ba0*/  HMMA.16816.F32 R8, R12, R10, R4 ;  /* 0x0000000a0c08723c */ /* 0x010fe20000001804 */
[----:B--2---:R-:W-:-:S02]  /*98bb0*/  F2FP.F16.E5M2.UNPACK_B R4, R16 ;  /* 0x00000010ff04723e */ /* 0x004fc400020004ff */
[----:B------:R-:W-:-:S05]  /*98bc0*/  F2FP.F16.E5M2.UNPACK_B R5, R17 ;  /* 0x00000011ff05723e */ /* 0x000fca00020004ff */
[----:B0-----:R-:W-:-:S11]  /*98bd0*/  IMAD.MOV.U32 R0, RZ, RZ, R5 ;  /* 0x000000ffff007224 */ /* 0x001fd600078e0005 */
[----:B------:R-:W-:Y:S04]  /*98be0*/  STL.64 [R1+0xf0], R8 ;  /* 0x0000f00801007387 */ /* 0x000fe80000100a00 */
[----:B------:R0:W-:Y:S04]  /*98bf0*/  STL.64 [R1+0xf8], R10 ;  /* 0x0000f80a01007387 */ /* 0x0001e80000100a00 */
[----:B------:R1:W-:Y:S01]  /*98c00*/  STL.64 [R1+0x90], R4 ;  /* 0x0000900401007387 */ /* 0x0003e20000100a00 */
[----:B0-----:R-:W-:Y:S03]  /*98c10*/  HMMA.16816.F32 R8, R12, R4, R24 ;  /* 0x000000040c08723c */ /* 0x001fe60000001818 */
[----:B------:R-:W2:-:S15]  /*98c20*/  LDL.LU.64 R24, [R1+0xc0] ;  /* 0x0000c00001187983 */ /* 0x000e9e0000300a00 */
[----:B------:R-:W-:Y:S01]  /*98c30*/  NOP ;  /* 0x0000000000007918 */ /* 0x000fe20000000000 */
[----:B------:R-:W-:Y:S04]  /*98c40*/  STL.64 [R1+0xe0], R8 ;  /* 0x0000e00801007387 */ /* 0x000fe80000100a00 */
[----:B------:R-:W-:Y:S04]  /*98c50*/  STL.64 [R1+0xe8], R10 ;  /* 0x0000e80a01007387 */ /* 0x000fe80000100a00 */
[----:B------:R-:W2:Y:S04]  /*98c60*/  LDL.LU.64 R26, [R1+0xc8] ;  /* 0x0000c800011a7983 */ /* 0x000ea80000300a00 */
[----:B------:R-:W4:Y:S04]  /*98c70*/  LDL R6, [R1+0x2870] ;  /* 0x0028700001067983 */ /* 0x000f280000100800 */
[----:B------:R-:W4:Y:S04]  /*98c80*/  LDL R7, [R1+0x2874] ;  /* 0x0028740001077983 */ /* 0x000f280000100800 */
[----:B-1----:R-:W2:Y:S04]  /*98c90*/  LDL R4, [R1+0x2860] ;  /* 0x0028600001047983 */ /* 0x002ea80000100800 */
[----:B------:R-:W2:Y:S04]  /*98ca0*/  LDL R5, [R1+0x2864] ;  /* 0x0028640001057983 */ /* 0x000ea80000100800 */
[----:B----4-:R0:W-:Y:S04]  /*98cb0*/  STL.64 [R1+0x14040], R6 ;  /* 0x0140400601007387 */ /* 0x0101e80000100a00 */
[----:B0-----:R-:W4:Y:S04]  /*98cc0*/  LDL R6, [R1+0x2850] ;  /* 0x0028500001067983 */ /* 0x001f280000100800 */
[----:B------:R-:W4:Y:S04]  /*98cd0*/  LDL R7, [R1+0x2854] ;  /* 0x0028540001077983 */ /* 0x000f280000100800 */
[----:B----4-:R0:W-:Y:S04]  /*98ce0*/  STL.64 [R1+0x14060], R6 ;  /* 0x0140600601007387 */ /* 0x0101e80000100a00 */
[----:B------:R-:W4:Y:S04]  /*98cf0*/  LDL.LU.64 R8, [R1+0xd0] ;  /* 0x0000d00001087983 */ /* 0x000f280000300a00 */
[----:B------:R-:W4:Y:S01]  /*98d00*/  LDL.LU.64 R10, [R1+0xd8] ;  /* 0x0000d800010a7983 */ /* 0x000f220000300a00 */
[----:B0-----:R-:W-:-:S03]  /*98d10*/  IMAD.MOV.U32 R7, RZ, RZ, R22 ;  /* 0x000000ffff077224 */ /* 0x001fc600078e0016 */
[----:B--2---:R-:W-:Y:S01]  /*98d20*/  STL.64 [R1+0x14058], R4 ;  /* 0x0140580401007387 */ /* 0x004fe20000100a00 */
[----:B---3--:R-:W-:-:S03]  /*98d30*/  IMAD.MOV.U32 R6, RZ, RZ, R23 ;  /* 0x000000ffff067224 */ /* 0x008fc600078e0017 */
[----:B------:R-:W2:Y:S04]  /*98d40*/  LDL R22, [R1+0x2880] ;  /* 0x0028800001167983 */ /* 0x000ea80000100800 */
[----:B------:R-:W2:Y:S01]  /*98d50*/  LDL R23, [R1+0x2884] ;  /* 0x0028840001177983 */ /* 0x000ea20000100800 */
[----:B------:R-:W-:Y:S02]  /*98d60*/  F2FP.F16.E5M2.UNPACK_B R16, R18 ;  /* 0x00000012ff10723e */ /* 0x000fe400020004ff */
[----:B------:R-:W-:Y:S01]  /*98d70*/  F2FP.F16.E5M2.UNPACK_B R17, R19 ;  /* 0x00000013ff11723e */ /* 0x000fe200020004ff */
[----:B--2---:R-:W-:Y:S04]  /*98d80*/  STL.64 [R1+0x14038], R22 ;  /* 0x0140381601007387 */ /* 0x004fe80000100a00 */
[----:B------:R-:W-:Y:S04]  /*98d90*/  STL [R1+0x13f90], R0 ;  /* 0x013f900001007387 */ /* 0x000fe80000100800 */
[----:B------:R0:W-:Y:S02]  /*98da0*/  STL.64 [R1+0x88], R16 ;  /* 0x0000881001007387 */ /* 0x0001e40000100a00 */
[----:B0-----:R-:W-:Y:S02]  /*98db0*/  HMMA.16816.F32 R16, R12, R16, R24 ;  /* 0x000000100c10723c */ /* 0x001fe40000001818 */
[----:B------:R-:W2:-:S15]  /*98dc0*/  LDL.LU.64 R26, [R1+0x14078] ;  /* 0x01407800011a7983 */ /* 0x000e9e0000300a00 */
[----:B------:R-:W-:Y:S02]  /*98dd0*/  NOP ;  /* 0x0000000000007918 */ /* 0x000fe40000000000 */
[----:B------:R0:W-:Y:S04]  /*98de0*/  STL.64 [R1+0xb0], R16 ;  /* 0x0000b01001007387 */ /* 0x0001e80000100a00 */
[----:B------:R1:W-:Y:S04]  /*98df0*/  STL.64 [R1+0xb8], R18 ;  /* 0x0000b81201007387 */ /* 0x0003e80000100a00 */
[----:B0-----:R-:W3:Y:S04]  /*98e00*/  LDL.LU.64 R16, [R1+0x110] ;  /* 0x0001100001107983 */ /* 0x001ee80000300a00 */
[----:B-1----:R-:W3:Y:S01]  /*98e10*/  LDL.LU.64 R18, [R1+0x118] ;  /* 0x0001180001127983 */ /* 0x002ee20000300a00 */
[----:B--2---:R-:W-:-:S02]  /*98e20*/  F2FP.F16.E5M2.UNPACK_B R4, R26 ;  /* 0x0000001aff04723e */ /* 0x004fc400020004ff */
[----:B------:R-:W-:-:S03]  /*98e30*/  F2FP.F16.E5M2.UNPACK_B R5, R27 ;  /* 0x0000001bff05723e */ /* 0x000fc600020004ff */
[----:B------:R-:W-:Y:S04]  /*98e40*/  STL [R1+0x80], R4 ;  /* 0x0000800401007387 */ /* 0x000fe80000100800 */
[----:B------:R-:W2:Y:S04]  /*98e50*/  LDL R24, [R1+0x2890] ;  /* 0x0028900001187983 */ /* 0x000ea80000100800 */
[----:B------:R-:W-:Y:S04]  /*98e60*/  STL [R1+0x84], R5 ;  /* 0x0000840501007387 */ /* 0x000fe80000100800 */
[----:B------:R-:W2:Y:S04]  /*98e70*/  LDL R26, [R1+0x28a0] ;  /* 0x0028a000011a7983 */ /* 0x000ea80000100800 */
[----:B------:R-:W2:Y:S04]  /*98e80*/  LDL R27, [R1+0x28a4] ;  /* 0x0028a400011b7983 */ /* 0x000ea80000100800 */
[----:B------:R-:W3:Y:S04]  /*98e90*/  LDL R25, [R1+0x2894] ;  /* 0x0028940001197983 */ /* 0x000ee80000100800 */
[----:B--2---:R-:W-:Y:S04]  /*98ea0*/  STL.64 [R1+0x14050], R26 ;  /* 0x0140501a01007387 */ /* 0x004fe80000100a00 */
[----:B---3--:R4:W-:Y:S02]  /*98eb0*/  STL.64 [R1+0x14048], R24 ;  /* 0x0140481801007387 */ /* 0x0089e40000100a00 */
[----:B----4-:R-:W-:Y:S02]  /*98ec0*/  HMMA.16816.F32 R24, R12, R4, R8 ;  /* 0x000000040c18723c */ /* 0x010fe40000001808 */
[----:B------:R-:W2:-:S15]  /*98ed0*/  LDL.LU.64 R8, [R1+0x1d20] ;  /* 0x001d200001087983 */ /* 0x000e9e0000300a00 */
[----:B------:R-:W-:Y:S02]  /*98ee0*/  NOP ;  /* 0x0000000000007918 */ /* 0x000fe40000000000 */
[----:B------:R-:W-:Y:S04]  /*98ef0*/  STL.64 [R1+0xa0], R24 ;  /* 0x0000a01801007387 */ /* 0x000fe80000100a00 */
[----:B------:R-:W-:Y:S04]  /*98f00*/  STL.64 [R1+0xa8], R26 ;  /* 0x0000a81a01007387 */ /* 0x000fe80000100a00 */
[----:B------:R-:W3:Y:S01]  /*98f10*/  LDL.LU.64 R10, [R1+0x1d28] ;  /* 0x001d2800010a7983 */ /* 0x000ee20000300a00 */
[----:B------:R-:W-:Y:S01]  /*98f20*/  IMAD.MOV.U32 R0, RZ, RZ, R5 ;  /* 0x000000ffff007224 */ /* 0x000fe200078e0005 */
[----:B------:R-:W-:-:S02]  /*98f30*/  F2FP.F16.E5M2.UNPACK_B R4, R20 ;  /* 0x00000014ff04723e */ /* 0x000fc400020004ff */
[----:B------:R-:W-:-:S07]  /*98f40*/  F2FP.F16.E5M2.UNPACK_B R5, R21 ;  /* 0x00000015ff05723e */ /* 0x000fce00020004ff */
[----:B------:R-:W-:Y:S01]  /*98f50*/  HMMA.16816.F32 R16, R12, R4, R16 ;  /* 0x000000040c10723c */ /* 0x000fe20000001810 */
[----:B---3--:R-:W-:Y:S04]  /*98f60*/  STL.64 [R1+0x14070], R10 ;  /* 0x0140700a01007387 */ /* 0x008fe80000100a00 */
[----:B--2---:R0:W-:Y:S04]  /*98f70*/  STL.64 [R1+0x14068], R8 ;  /* 0x0140680801007387 */ /* 0x0041e80000100a00 */
[----:B0-----:R-:W2:Y:S04]  /*98f80*/  LDL.LU.64 R8, [R1+0x1b10] ;  /* 0x001b100001087983 */ /* 0x001ea80000300a00 */
[----:B------:R-:W2:Y:S04]  /*98f90*/  LDL.LU.64 R10, [R1+0x1b18] ;  /* 0x001b1800010a7983 */ /* 0x000ea80000300a00 */
[----:B------:R-:W3:Y:S04]  /*98fa0*/  LDL.LU.64 R24, [R1+0x1d30] ;  /* 0x001d300001187983 */ /* 0x000ee80000300a00 */
[----:B------:R-:W3:Y:S04]  /*98fb0*/  LDL.LU.64 R26, [R1+0x1d38] ;  /* 0x001d3800011a7983 */ /* 0x000ee80000300a00 */
[----:B------:R0:W-:Y:S04]  /*98fc0*/  STL.64 [R1+0x78], R4 ;  /* 0x0000780401007387 */ /* 0x0001e80000100a00 */
[----:B------:R-:W4:Y:S04]  /*98fd0*/  LDL.LU.64 R20, [R1+0x2080] ;  /* 0x0020800001147983 */ /* 0x000f280000300a00 */
[----:B------:R-:W4:Y:S01]  /*98fe0*/  LDL.LU.64 R22, [R1+0x2088] ;  /* 0x0020880001167983 */ /* 0x000f220000300a00 */
[----:B0-----:R-:W-:-:S02]  /*98ff0*/  F2FP.F16.E5M2.UNPACK_B R4, R6 ;  /* 0x00000006ff04723e */ /* 0x001fc400020004ff */
[----:B------:R-:W-:Y:S01]  /*99000*/  F2FP.F16.E5M2.UNPACK_B R5, R7 ;  /* 0x00000007ff05723e */ /* 0x000fe200020004ff */
[----:B------:R0:W-:Y:S04]  /*99010*/  STL.64 [R1+0xc0], R16 ;  /* 0x0000c01001007387 */ /* 0x0001e80000100a00 */
[----:B------:R1:W-:Y:S04]  /*99020*/  STL.64 [R1+0xc8], R18 ;  /* 0x0000c81201007387 */ /* 0x0003e80000100a00 */
[----:B0-----:R-:W3:Y:S04]  /*99030*/  LDL.LU.64 R16, [R1+0x2070] ;  /* 0x0020700001107983 */ /* 0x001ee80000300a00 */
[----:B-1----:R-:W3:Y:S04]  /*99040*/  LDL.LU.64 R18, [R1+0x2078] ;  /* 0x0020780001127983 */ /* 0x002ee80000300a00 */
[----:B------:R2:W-:Y:S02]  /*99050*/  STL.64 [R1+0x70], R4 ;  /* 0x0000700401007387 */ /* 0x0005e40000100a00 */
[----:B--2---:R-:W-:Y:S02]  /*99060*/  HMMA.16816.F32 R4, R12, R4, R8 ;  /* 0x000000040c04723c */ /* 0x004fe40000001808 */
[----:B------:R-:W2:Y:S04]  /*99070*/  LDL.LU.64 R10, [R1+0x14070] ;  /* 0x01407000010a7983 */ /* 0x000ea80000300a00 */
[----:B------:R-:W2:-:S13]  /*99080*/  LDL.LU.64 R8, [R1+0x14068] ;  /* 0x0140680001087983 */ /* 0x000e9a0000300a00 */
[----:B------:R-:W-:Y:S04]  /*99090*/  STL.64 [R1+0xd0], R4 ;  /* 0x0000d00401007387 */ /* 0x000fe80000100a00 */
[----:B------:R0:W-:Y:S04]  /*990a0*/  STL.64 [R1+0xd8], R6 ;  /* 0x0000d80601007387 */ /* 0x0001e80000100a00 */
[----:B0-----:R-:W2:Y:S04]  /*990b0*/  LDL.LU.64 R6, [R1+0x14060] ;  /* 0x0140600001067983 */ /* 0x001ea80000300a00 */
[----:B------:R-:W3:Y:S01]  /*990c0*/  LDL.LU.64 R4, [R1+0x14058] ;  /* 0x0140580001047983 */ /* 0x000ee20000300a00 */
[----:B--2---:R-:W-:-:S02]  /*990d0*/  F2FP.F16.E5M2.UNPACK_B R6, R6 ;  /* 0x00000006ff06723e */ /* 0x004fc400020004ff */
[----:B------:R-:W-:-:S07]  /*990e0*/  F2FP.F16.E5M2.UNPACK_B R7, R7 ;  /* 0x00000007ff07723e */ /* 0x000fce00020004ff */
[----:B------:R-:W-:Y:S01]  /*990f0*/  HMMA.16816.F32 R8, R12, R6, R8 ;  /* 0x000000060c08723c */ /* 0x000fe20000001808 */
[----:B---3--:R-:W-:Y:S01]  /*99100*/  F2FP.F16.E5M2.UNPACK_B R4, R4 ;  /* 0x00000004ff04723e */ /* 0x008fe200020004ff */
[----:B------:R-:W-:Y:S01]  /*99110*/  STL.64 [R1+0x68], R6 ;  /* 0x0000680601007387 */ /* 0x000fe20000100a00 */
[----:B------:R-:W-:-:S15]  /*99120*/  F2FP.F16.E5M2.UNPACK_B R5, R5 ;  /* 0x00000005ff05723e */ /* 0x000fde00020004ff */
[----:B------:R-:W-:Y:S01]  /*99130*/  NOP ;  /* 0x0000000000007918 */ /* 0x000fe20000000000 */
[----:B------:R0:W-:Y:S04]  /*99140*/  STL.64 [R1+0x100], R8 ;  /* 0x0001000801007387 */ /* 0x0001e80000100a00 */
[----:B------:R1:W-:Y:S04]  /*99150*/  STL.64 [R1+0x108], R10 ;  /* 0x0001080a01007387 */ /* 0x0003e80000100a00 */
[----:B0-----:R-:W2:Y:S04]  /*99160*/  LDL.LU.64 R8, [R1+0x2060] ;  /* 0x0020600001087983 */ /* 0x001ea80000300a00 */
[----:B-1----:R-:W2:Y:S04]  /*99170*/  LDL.LU.64 R10, [R1+0x2068] ;  /* 0x00206800010a7983 */ /* 0x002ea80000300a00 */
[----:B------:R0:W-:Y:S02]  /*99180*/  STL.64 [R1+0x60], R4 ;  /* 0x0000600401007387 */ /* 0x0001e40000100a00 */
[----:B0-----:R-:W-:Y:S02]  /*99190*/  HMMA.16816.F32 R4, R12, R4, R24 ;  /* 0x000000040c04723c */ /* 0x001fe40000001818 */
[----:B------:R-:W3:Y:S04]  /*991a0*/  LDL.LU.64 R26, [R1+0x14050] ;  /* 0x01405000011a7983 */ /* 0x000ee80000300a00 */
[----:B------:R-:W2:-:S13]  /*991b0*/  LDL.LU.64 R24, [R1+0x14048] ;  /* 0x0140480001187983 */ /* 0x000e9a0000300a00 */
[----:B------:R-:W-:Y:S04]  /*991c0*/  STL.64 [R1+0x110], R4 ;  /* 0x0001100401007387 */ /* 0x000fe80000100a00 */
[----:B------:R0:W-:Y:S04]  /*991d0*/  STL.64 [R1+0x118], R6 ;  /* 0x0001180601007387 */ /* 0x0001e80000100a00 */
[----:B0-----:R-:W2:Y:S02]  /*991e0*/  LDL.LU.64 R6, [R1+0x14040] ;  /* 0x0140400001067983 */ /* 0x001ea40000300a00 */
[----:B--2---:R-:W-:-:S02]  /*991f0*/  F2FP.F16.E5M2.UNPACK_B R4, R6 ;  /* 0x00000006ff04723e */ /* 0x004fc400020004ff */
[----:B------:R-:W-:-:S05]  /*99200*/  F2FP.F16.E5M2.UNPACK_B R5, R7 ;  /* 0x00000007ff05723e */ /* 0x000fca00020004ff */
[----:B------:R4:W-:Y:S02]  /*99210*/  STL.64 [R1+0x58], R4 ;  /* 0x0000580401007387 */ /* 0x0009e40000100a00 */
[----:B----4-:R-:W-:Y:S02]  /*99220*/  HMMA.16816.F32 R4, R12, R4, R20 ;  /* 0x000000040c04723c */ /* 0x010fe40000001814 */
[----:B------:R-:W2:-:S15]  /*99230*/  LDL.LU.64 R22, [R1+0x14038] ;  /* 0x0140380001167983 */ /* 0x000e9e0000300a00 */
[----:B------:R-:W-:Y:S02]  /*99240*/  NOP ;  /* 0x0000000000007918 */ /* 0x000fe40000000000 */
[----:B------:R2:W-:Y:S04]  /*99250*/  STL.64 [R1+0x120], R4 ;  /* 0x0001200401007387 */ /* 0x0005e80000100a00 */
[----:B------:R-:W-:Y:S01]  /*99260*/  STL.64 [R1+0x128], R6 ;  /* 0x0001280601007387 */ /* 0x000fe20000100a00 */
[----:B--2---:R-:W-:Y:S02]  /*99270*/  F2FP.F16.E5M2.UNPACK_B R4, R22 ;  /* 0x00000016ff04723e */ /* 0x004fe400020004ff */
[----:B------:R-:W-:-:S05]  /*99280*/  F2FP.F16.E5M2.UNPACK_B R5, R23 ;  /* 0x00000017ff05723e */ /* 0x000fca00020004ff */
[----:B------:R0:W-:Y:S04]  /*99290*/  STL.64 [R1+0x50], R4 ;  /* 0x0000500401007387 */ /* 0x0001e80000100a00 */
[----:B------:R-:W2:Y:S04]  /*992a0*/  LDL R22, [R1+0x28b0] ;  /* 0x0028b00001167983 */ /* 0x000ea80000100800 */
[----:B------:R-:W2:Y:S01]  /*992b0*/  LDL R23, [R1+0x28b4] ;  /* 0x0028b40001177983 */ /* 0x000ea20000100800 */
[----:B0-----:R-:W-:-:S15]  /*992c0*/  HMMA.16816.F32 R4, R12, R4, R16 ;  /* 0x000000040c04723c */ /* 0x001fde0000001810 */
[----:B------:R-:W-:-:S04]  /*992d0*/  NOP ;  /* 0x0000000000007918 */ /* 0x000fc80000000000 */
[----:B------:R-:W-:Y:S04]  /*992e0*/  STL.64 [R1+0x130], R4 ;  /* 0x0001300401007387 */ /* 0x000fe80000100a00 */
[----:B------:R0:W-:Y:S02]  /*992f0*/  STL.64 [R1+0x138], R6 ;  /* 0x0001380601007387 */ /* 0x0001e40000100a00 */
[----:B0-----:R-:W-:Y:S02]  /*99300*/  F2FP.F16.E5M2.UNPACK_B R6, R24 ;  /* 0x00000018ff06723e */ /* 0x001fe400020004ff */
[----:B------:R-:W-:-:S07]  /*99310*/  F2FP.F16.E5M2.UNPACK_B R7, R25 ;  /* 0x00000019ff07723e */ /* 0x000fce00020004ff */
[----:B------:R-:W-:Y:S01]  /*99320*/  HMMA.16816.F32 R8, R12, R6, R8 ;  /* 0x000000060c08723c */ /* 0x000fe20000001808 */
[----:B--2---:R0:W-:Y:S04]  /*99330*/  STL.64 [R1+0x14030], R22 ;  /* 0x0140301601007387 */ /* 0x0041e80000100a00 */
[----:B------:R-:W2:Y:S04]  /*99340*/  LDL R4, [R1+0x28d0] ;  /* 0x0028d00001047983 */ /* 0x000ea80000100800 */
[----:B------:R-:W4:Y:S04]  /*99350*/  LDL R5, [R1+0x28d4] ;  /* 0x0028d40001057983 */ /* 0x000f280000100800 */
[----:B------:R-:W-:Y:S04]  /*99360*/  STL.64 [R1+0x48], R6 ;  /* 0x0000480601007387 */ /* 0x000fe80000100a00 */
[----:B------:R-:W2:Y:S04]  /*99370*/  LDL.LU.64 R20, [R1+0x2050] ;  /* 0x0020500001147983 */ /* 0x000ea80000300a00 */
[----:B0-----:R-:W2:Y:S04]  /*99380*/  LDL.LU.64 R22, [R1+0x2058] ;  /* 0x0020580001167983 */ /* 0x001ea80000300a00 */
[----:B------:R3:W-:Y:S04]  /*99390*/  STL.64 [R1+0x140], R8 ;  /* 0x0001400801007387 */ /* 0x0007e80000100a00 */
[----:B------:R-:W-:Y:S04]  /*993a0*/  STL.64 [R1+0x148], R10 ;  /* 0x0001480a01007387 */ /* 0x000fe80000100a00 */
[----:B------:R-:W2:Y:S01]  /*993b0*/  LDL R24, [R1+0x28e0] ;  /* 0x0028e00001187983 */ /* 0x000ea20000100800 */
[----:B---3--:R-:W-:-:S03]  /*993c0*/  F2FP.F16.E5M2.UNPACK_B R8, R26 ;  /* 0x0000001aff08723e */ /* 0x008fc600020004ff */
[----:B------:R-:W2:Y:S01]  /*993d0*/  LDL R25, [R1+0x28e4] ;  /* 0x0028e40001197983 */ /* 0x000ea20000100800 */
[----:B------:R-:W-:-:S03]  /*993e0*/  F2FP.F16.E5M2.UNPACK_B R9, R27 ;  /* 0x0000001bff09723e */ /* 0x000fc600020004ff */
[----:B------:R-:W-:Y:S04]  /*993f0*/  STL [R1+0x40], R8 ;  /* 0x0000400801007387 */ /* 0x000fe80000100800 */
[----:B------:R-:W3:Y:S04]  /*99400*/  LDL R26, [R1+0x28f0] ;  /* 0x0028f000011a7983 */ /* 0x000ee80000100800 */
[----:B------:R-:W-:Y:S04]  /*99410*/  STL [R1+0x44], R9 ;  /* 0x0000440901007387 */ /* 0x000fe80000100800 */
[----:B------:R-:W3:Y:S04]  /*99420*/  LDL R27, [R1+0x28f4] ;  /* 0x0028f400011b7983 */ /* 0x000ee80000100800 */
[----:B---3--:R-:W-:Y:S04]  /*99430*/  STL.64 [R1+0x14028], R26 ;  /* 0x0140281a01007387 */ /* 0x008fe80000100a00 */
[----:B--2---:R0:W-:Y:S04]  /*99440*/  STL.64 [R1+0x14020], R24 ;  /* 0x0140201801007387 */ /* 0x0041e80000100a00 */
[----:B0-----:R-:W2:Y:S04]  /*99450*/  LDL.LU.64 R24, [R1+0x2040] ;  /* 0x0020400001187983 */ /* 0x001ea80000300a00 */
[----:B------:R-:W2:Y:S04]  /*99460*/  LDL.LU.64 R26, [R1+0x2048] ;  /* 0x00204800011a7983 */ /* 0x000ea80000300a00 */
[----:B------:R-:W3:Y:S04]  /*99470*/  LDL R6, [R1+0x2900] ;  /* 0x0029000001067983 */ /* 0x000ee80000100800 */
[----:B------:R-:W3:Y:S01]  /*99480*/  LDL R7, [R1+0x2904] ;  /* 0x0029040001077983 */ /* 0x000ee20000100800 */
[----:B------:R-:W-:Y:S03]  /*99490*/  HMMA.16816.F32 R8, R12, R8, R20 ;  /* 0x000000080c08723c */ /* 0x000fe60000001814 */
[----:B---3--:R0:W-:Y:S04]  /*994a0*/  STL.64 [R1+0x14008], R6 ;  /* 0x0140080601007387 */ /* 0x0081e80000100a00 */
[----:B------:R-:W3:Y:S04]  /*994b0*/  LDL R16, [R1+0x2910] ;  /* 0x0029100001107983 */ /* 0x000ee80000100800 */
[----:B------:R-:W3:Y:S04]  /*994c0*/  LDL R17, [R1+0x2914] ;  /* 0x0029140001117983 */ /* 0x000ee80000100800 */
[----:B0-----:R-:W2:Y:S04]  /*994d0*/  LDL R6, [R1+0x28c0] ;  /* 0x0028c00001067983 */ /* 0x001ea80000100800 */
[----:B------:R-:W2:Y:S04]  /*994e0*/  LDL R7, [R1+0x28c4] ;  /* 0x0028c40001077983 */ /* 0x000ea80000100800 */
[----:B------:R-:W2:Y:S04]  /*994f0*/  LDL.LU.64 R22, [R1+0x14030] ;  /* 0x0140300001167983 */ /* 0x000ea80000300a00 */
[----:B------:R-:W2:Y:S04]  /*99500*/  LDL R18, [R1+0x2920] ;  /* 0x0029200001127983 */ /* 0x000ea80000100800 */
[----:B------:R-:W2:Y:S04]  /*99510*/  LDL R19, [R1+0x2924] ;  /* 0x0029240001137983 */ /* 0x000ea80000100800 */
[----:B------:R-:W-:Y:S04]  /*99520*/  STL.64 [R1+0x150], R8 ;  /* 0x0001500801007387 */ /* 0x000fe80000100a00 */
[----:B------:R-:W-:Y:S04]  /*99530*/  STL.64 [R1+0x158], R10 ;  /* 0x0001580a01007387 */ /* 0x000fe80000100a00 */
[----:B--2---:R-:W-:Y:S04]  /*99540*/  STL.64 [R1+0x14000], R18 ;  /* 0x0140001201007387 */ /* 0x004fe80000100a00 */
[----:B---3--:R0:W-:Y:S04]  /*99550*/  STL.64 [R1+0x13ff8], R16 ;  /* 0x013ff81001007387 */ /* 0x0081e80000100a00 */
[----:B0-----:R-:W2:Y:S04]  /*99560*/  LDL.LU.64 R16, [R1+0x2030] ;  /* 0x0020300001107983 */ /* 0x001ea80000300a00 */
[----:B------:R-:W2:Y:S01]  /*99570*/  LDL.LU.64 R18, [R1+0x2038] ;  /* 0x0020380001127983 */ /* 0x000ea20000300a00 */
[----:B------:R-:W-:-:S02]  /*99580*/  F2FP.F16.E5M2.UNPACK_B R8, R22 ;  /* 0x00000016ff08723e */ /* 0x000fc400020004ff */
[----:B------:R-:W-:Y:S01]  /*99590*/  F2FP.F16.E5M2.UNPACK_B R9, R23 ;  /* 0x00000017ff09723e */ /* 0x000fe200020004ff */
[----:B------:R-:W3:Y:S01]  /*995a0*/  LDL.LU.64 R20, [R1+0x2020] ;  /* 0x0020200001147983 */ /* 0x000ee20000300a00 */
[----:B------:R-:W-:Y:S02]  /*995b0*/  F2FP.F16.E5M2.UNPACK_B R6, R6 ;  /* 0x00000006ff06723e */ /* 0x000fe400020004ff */
[----:B------:R-:W-:Y:S01]  /*995c0*/  F2FP.F16.E5M2.UNPACK_B R7, R7 ;  /* 0x00000007ff07723e */ /* 0x000fe200020004ff */
[----:B------:R-:W3:Y:S04]  /*995d0*/  LDL.LU.64 R22, [R1+0x2028] ;  /* 0x0020280001167983 */ /* 0x000ee80000300a00 */
[----:B------:R0:W-:Y:S02]  /*995e0*/  STL.64 [R1+0x38], R8 ;  /* 0x0000380801007387 */ /* 0x0001e40000100a00 */
[----:B0-----:R-:W-:Y:S02]  /*995f0*/  HMMA.16816.F32 R8, R12, R8, R24 ;  /* 0x000000080c08723c */ /* 0x001fe40000001818 */
[----:B------:R-:W3:Y:S04]  /*99600*/  LDL.LU.64 R26, [R1+0x14028] ;  /* 0x01402800011a7983 */ /* 0x000ee80000300a00 */
[----:B------:R-:W3:-:S13]  /*99610*/  LDL.LU.64 R24, [R1+0x14020] ;  /* 0x0140200001187983 */ /* 0x000eda0000300a00 */
[----:B------:R0:W-:Y:S04]  /*99620*/  STL.64 [R1+0x160], R8 ;  /* 0x0001600801007387 */ /* 0x0001e80000100a00 */
[----:B------:R1:W-:Y:S04]  /*99630*/  STL.64 [R1+0x168], R10 ;  /* 0x0001680a01007387 */ /* 0x0003e80000100a00 */
[----:B0-----:R-:W3:Y:S04]  /*99640*/  LDL.LU.64 R8, [R1+0x2010] ;  /* 0x0020100001087983 */ /* 0x001ee80000300a00 */
[----:B-1----:R-:W3:Y:S04]  /*99650*/  LDL.LU.64 R10, [R1+0x2018] ;  /* 0x00201800010a7983 */ /* 0x002ee80000300a00 */
[----:B------:R-:W-:Y:S01]  /*99660*/  STL.64 [R1+0x30], R6 ;  /* 0x0000300601007387 */ /* 0x000fe20000100a00 */
[----:B--2---:R-:W-:-:S15]  /*99670*/  HMMA.16816.F32 R16, R12, R6, R16 ;  /* 0x000000060c10723c */ /* 0x004fde0000001810 */
[----:B------:R-:W-:-:S04]  /*99680*/  NOP ;  /* 0x0000000000007918 */ /* 0x000fc80000000000 */
[----:B------:R0:W-:Y:S04]  /*99690*/  STL.64 [R1+0x170], R16 ;  /* 0x0001701001007387 */ /* 0x0001e80000100a00 */
[----:B------:R1:W-:Y:S04]  /*996a0*/  STL.64 [R1+0x178], R18 ;  /* 0x0001781201007387 */ /* 0x0003e80000100a00 */
[----:B0-----:R-:W2:Y:S04]  /*996b0*/  LDL.LU.64 R16, [R1+0x1ff0] ;  /* 0x001ff00001107983 */ /* 0x001ea80000300a00 */
[----:B-1----:R-:W2:Y:S01]  /*996c0*/  LDL.LU.64 R18, [R1+0x1ff8] ;  /* 0x001ff80001127983 */ /* 0x002ea20000300a00 */
[----:B------:R-:W-:-:S02]  /*996d0*/  F2FP.F16.E5M2.UNPACK_B R4, R4 ;  /* 0x00000004ff04723e */ /* 0x000fc400020004ff */
[----:B----4-:R-:W-:-:S03]  /*996e0*/  F2FP.F16.E5M2.UNPACK_B R5, R5 ;  /* 0x00000005ff05723e */ /* 0x010fc600020004ff */
[----:B------:R0:W-:Y:S04]  /*996f0*/  STL [R1+0x28], R4 ;  /* 0x0000280401007387 */ /* 0x0001e80000100800 */
[----:B---3--:R-:W-:Y:S01]  /*99700*/  HMMA.16816.F32 R20, R12, R4, R20 ;  /* 0x000000040c14723c */ /* 0x008fe20000001814 */
[----:B0-----:R-:W-:Y:S01]  /*99710*/  F2FP.F16.E5M2.UNPACK_B R4, R24 ;  /* 0x00000018ff04723e */ /* 0x001fe200020004ff */
[----:B--2---:R-:W-:Y:S04]  /*99720*/  STL.64 [R1+0x14018], R18 ;  /* 0x0140181201007387 */ /* 0x004fe80000100a00 */
[----:B------:R-:W-:Y:S04]  /*99730*/  STL [R1+0x2c], R5 ;  /* 0x00002c0501007387 */ /* 0x000fe80000100800 */
[----:B------:R0:W-:Y:S04]  /*99740*/  STL.64 [R1+0x14010], R16 ;  /* 0x0140101001007387 */ /* 0x0001e80000100a00 */
[----:B0-----:R-:W2:Y:S04]  /*99750*/  LDL.LU.64 R16, [R1+0x2000] ;  /* 0x0020000001107983 */ /* 0x001ea80000300a00 */
[----:B------:R-:W2:Y:S01]  /*99760*/  LDL.LU.64 R18, [R1+0x2008] ;  /* 0x0020080001127983 */ /* 0x000ea20000300a00 */
[----:B------:R-:W-:-:S07]  /*99770*/  F2FP.F16.E5M2.UNPACK_B R5, R25 ;  /* 0x00000019ff05723e */ /* 0x000fce00020004ff */
[----:B------:R-:W-:Y:S01]  /*99780*/  HMMA.16816.F32 R8, R12, R4, R8 ;  /* 0x000000040c08723c */ /* 0x000fe20000001808 */
[----:B------:R0:W-:Y:S04]  /*99790*/  STL.64 [R1+0x180], R20 ;  /* 0x0001801401007387 */ /* 0x0001e80000100a00 */
[----:B------:R1:W-:Y:S04]  /*997a0*/  STL.64 [R1+0x188], R22 ;  /* 0x0001881601007387 */ /* 0x0003e80000100a00 */
[----:B0-----:R-:W3:Y:S04]  /*997b0*/  LDL.LU.64 R20, [R1+0x1fe0] ;  /* 0x001fe00001147983 */ /* 0x001ee80000300a00 */
[----:B-1----:R-:W3:Y:S04]  /*997c0*/  LDL.LU.64 R22, [R1+0x1fe8] ;  /* 0x001fe80001167983 */ /* 0x002ee80000300a00 */
[----:B------:R0:W-:Y:S04]  /*997d0*/  STL.64 [R1+0x20], R4 ;  /* 0x0000200401007387 */ /* 0x0001e80000100a00 */
[----:B------:R1:W-:Y:S04]  /*997e0*/  STL.64 [R1+0x190], R8 ;  /* 0x0001900801007387 */ /* 0x0003e80000100a00 */
[----:B------:R4:W-:Y:S01]  /*997f0*/  STL.64 [R1+0x198], R10 ;  /* 0x0001980a01007387 */ /* 0x0009e20000100a00 */
[----:B0-----:R-:W-:-:S03]  /*99800*/  F2FP.F16.E5M2.UNPACK_B R4, R26 ;  /* 0x0000001aff04723e */ /* 0x001fc600020004ff */
[----:B------:R-:W3:Y:S01]  /*99810*/  LDL.LU.64 R24, [R1+0x1fd0] ;  /* 0x001fd00001187983 */ /* 0x000ee20000300a00 */
[----:B------:R-:W-:-:S03]  /*99820*/  F2FP.F16.E5M2.UNPACK_B R5, R27 ;  /* 0x0000001bff05723e */ /* 0x000fc600020004ff */
[----:B------:R-:W3:Y:S04]  /*99830*/  LDL.LU.64 R26, [R1+0x1fd8] ;  /* 0x001fd800011a7983 */ /* 0x000ee80000300a00 */
[----:B------:R-:W-:Y:S04]  /*99840*/  STL [R1+0x18], R4 ;  /* 0x0000180401007387 */ /* 0x000fe80000100800 */
[----:B-1----:R-:W3:Y:S04]  /*99850*/  LDL.LU.64 R8, [R1+0x1fc0] ;  /* 0x001fc00001087983 */ /* 0x002ee80000300a00 */
[----:B------:R2:W-:Y:S04]  /*99860*/  STL [R1+0x1c], R5 ;  /* 0x00001c0501007387 */ /* 0x0005e80000100800 */
[----:B----4-:R-:W4:Y:S01]  /*99870*/  LDL.LU.64 R10, [R1+0x1fc8] ;  /* 0x001fc800010a7983 */ /* 0x010f220000300a00 */
[----:B--2---:R-:W-:Y:S03]  /*99880*/  HMMA.16816.F32 R4, R12, R4, R16 ;  /* 0x000000040c04723c */ /* 0x004fe60000001810 */
[----:B------:R-:W2:Y:S04]  /*99890*/  LDL.LU.64 R18, [R1+0x14018] ;  /* 0x0140180001127983 */ /* 0x000ea80000300a00 */
[----:B------:R-:W2:-:S12]  /*998a0*/  LDL.LU.64 R16, [R1+0x14010] ;  /* 0x0140100001107983 */ /* 0x000e980000300a00 */
[----:B------:R-:W-:Y:S04]  /*998b0*/  STL.64 [R1+0x1a0], R4 ;  /* 0x0001a00401007387 */ /* 0x000fe80000100a00 */
[----:B------:R0:W-:Y:S04]  /*998c0*/  STL.64 [R1+0x1a8], R6 ;  /* 0x0001a80601007387 */ /* 0x0001e80000100a00 */
[----:B0-----:R-:W2:Y:S02]  /*998d0*/  LDL.LU.64 R6, [R1+0x14008] ;  /* 0x0140080001067983 */ /* 0x001ea40000300a00 */
[----:B--2---:R-:W-:-:S02]  /*998e0*/  F2FP.F16.E5M2.UNPACK_B R4, R6 ;  /* 0x00000006ff04723e */ /* 0x004fc400020004ff */
[----:B------:R-:W-:-:S05]  /*998f0*/  F2FP.F16.E5M2.UNPACK_B R5, R7 ;  /* 0x00000007ff05723e */ /* 0x000fca00020004ff */
[----:B------:R0:W-:Y:S02]  /*99900*/  STL.64 [R1+0x10], R4 ;  /* 0x0000100401007387 */ /* 0x0001e40000100a00 */
[----:B0-----:R-:W-:Y:S02]  /*99910*/  HMMA.16816.F32 R4, R12, R4, R16 ;  /* 0x000000040c04723c */ /* 0x001fe40000001810 */
[----:B------:R-:W2:Y:S04]  /*99920*/  LDL.LU.64 R18, [R1+0x14000] ;  /* 0x0140000001127983 */ /* 0x000ea80000300a00 */
[----:B------:R-:W2:-:S13]  /*99930*/  LDL.LU.64 R16, [R1+0x13ff8] ;  /* 0x013ff80001107983 */ /* 0x000e9a0000300a00 */
[----:B------:R0:W-:Y:S04]  /*99940*/  STL.64 [R1+0x1b0], R4 ;  /* 0x0001b00401007387 */ /* 0x0001e80000100a00 */
[----:B------:R1:W-:Y:S04]  /*99950*/  STL.64 [R1+0x1b8], R6 ;  /* 0x0001b80601007387 */ /* 0x0003e80000100a00 */
[----:B0-----:R-:W4:Y:S04]  /*99960*/  LDL.LU.64 R4, [R1+0x1fb0] ;  /* 0x001fb00001047983 */ /* 0x001f280000300a00 */
[----:B-1----:R-:W4:Y:S01]  /*99970*/  LDL.LU.64 R6, [R1+0x1fb8] ;  /* 0x001fb80001067983 */ /* 0x002f220000300a00 */
[----:B--2---:R-:W-:-:S02]  /*99980*/  F2FP.F16.E5M2.UNPACK_B R16, R16 ;  /* 0x00000010ff10723e */ /* 0x004fc400020004ff */
[----:B------:R-:W-:-:S07]  /*99990*/  F2FP.F16.E5M2.UNPACK_B R17, R17 ;  /* 0x00000011ff11723e */ /* 0x000fce00020004ff */
[----:B---3--:R-:W-:Y:S01]  /*999a0*/  HMMA.16816.F32 R20, R12, R16, R20 ;  /* 0x000000100c14723c */ /* 0x008fe20000001814 */
[----:B------:R0:W-:Y:S02]  /*999b0*/  STL.64 [R1+0x8], R16 ;  /* 0x0000081001007387 */ /* 0x0001e40000100a00 */
[----:B0-----:R-:W-:Y:S02]  /*999c0*/  F2FP.F16.E5M2.UNPACK_B R16, R18 ;  /* 0x00000012ff10723e */ /* 0x001fe400020004ff */
[----:B------:R-:W-:-:S14]  /*999d0*/  F2FP.F16.E5M2.UNPACK_B R17, R19 ;  /* 0x00000013ff11723e */ /* 0x000fdc00020004ff */
[----:B------:R0:W-:Y:S04]  /*999e0*/  STL.64 [R1+0x1c0], R20 ;  /* 0x0001c01401007387 */ /* 0x0001e80000100a00 */
[----:B------:R1:W-:Y:S04]  /*999f0*/  STL.64 [R1+0x1c8], R22 ;  /* 0x0001c81601007387 */ /* 0x0003e80000100a00 */
[----:B0-----:R-:W2:Y:S04]  /*99a00*/  LDL.LU.64 R20, [R1+0x1fa0] ;  /* 0x001fa00001147983 */ /* 0x001ea80000300a00 */
[----:B-1----:R-:W2:Y:S04]  /*99a10*/  LDL.LU.64 R22, [R1+0x1fa8] ;  /* 0x001fa80001167983 */ /* 0x002ea80000300a00 */
[----:B------:R0:W-:Y:S02]  /*99a20*/  STL.64 [R1], R16 ;  /* 0x0000001001007387 */ /* 0x0001e40000100a00 */
[----:B0-----:R-:W-:Y:S02]  /*99a30*/  HMMA.16816.F32 R16, R12, R16, R24 ;  /* 0x000000100c10723c */ /* 0x001fe40000001818 */
[----:B------:R-:W3:Y:S04]  /*99a40*/  LDL.LU.64 R26, [R1+0x13ff0] ;  /* 0x013ff000011a7983 */ /* 0x000ee80000300a00 */
[----:B------:R-:W2:Y:S01]  /*99a50*/  LDL.LU.64 R24, [R1+0x13fe8] ;  /* 0x013fe80001187983 */ /* 0x000ea20000300a00 */
[----:B------:R-:W-:-:S02]  /*99a60*/  F2FP.F16.E5M2.UNPACK_B R28, R28 ;  /* 0x0000001cff1c723e */ /* 0x000fc400020004ff */
[----:B------:R-:W-:-:S07]  /*99a70*/  F2FP.F16.E5M2.UNPACK_B R29, R29 ;  /* 0x0000001dff1d723e */ /* 0x000fce00020004ff */
[----:B----4-:R-:W-:Y:S03]  /*99a80*/  HMMA.16816.F32 R8, R12, R28, R8 ;  /* 0x0000001c0c08723c */ /* 0x010fe60000001808 */
[----:B------:R0:W-:Y:S04]  /*99a90*/  STL.64 [R1+0x1d0], R16 ;  /* 0x0001d01001007387 */ /* 0x0001e80000100a00 */
[----:B------:R1:W-:Y:S04]  /*99aa0*/  STL.64 [R1+0x1d8], R18 ;  /* 0x0001d81201007387 */ /* 0x0003e80000100a00 */
[----:B0-----:R-:W4:Y:S04]  /*99ab0*/  LDL.LU.64 R16, [R1+0x1f90] ;  /* 0x001f900001107983 */ /* 0x001f280000300a00 */
[----:B-1----:R-:W4:Y:S04]  /*99ac0*/  LDL.LU.64 R18, [R1+0x1f98] ;  /* 0x001f980001127983 */ /* 0x002f280000300a00 */
[----:B------:R0:W-:Y:S04]  /*99ad0*/  STL.64 [R1+0x1e0], R8 ;  /* 0x0001e00801007387 */ /* 0x0001e80000100a00 */
[----:B------:R1:W-:Y:S04]  /*99ae0*/  STL.64 [R1+0x1e8], R10 ;  /* 0x0001e80a01007387 */ /* 0x0003e80000100a00 */
[----:B0-----:R-:W4:Y:S04]  /*99af0*/  LDL.LU.64 R8, [R1+0x1f80] ;  /* 0x001f800001087983 */ /* 0x001f280000300a00 */
[----:B-1----:R-:W4:Y:S01]  /*99b00*/  LDL.LU.64 R10, [R1+0x1f88] ;  /* 0x001f8800010a7983 */ /* 0x002f220000300a00 */
[----:B---3--:R-:W-:-:S02]  /*99b10*/  F2FP.F16.E5M2.UNPACK_B R26, R26 ;  /* 0x0000001aff1a723e */ /* 0x008fc400020004ff */
[----:B------:R-:W-:Y:S02]  /*99b20*/  F2FP.F16.E5M2.UNPACK_B R27, R27 ;  /* 0x0000001bff1b723e */ /* 0x000fe400020004ff */
[----:B--2---:R-:W-:Y:S02]  /*99b30*/  F2FP.F16.E5M2.UNPACK_B R24, R24 ;  /* 0x00000018ff18723e */ /* 0x004fe400020004ff */
[----:B------:R-:W-:-:S03]  /*99b40*/  F2FP.F16.E5M2.UNPACK_B R25, R25 ;  /* 0x00000019ff19723e */ /* 0x000fc600020004ff */
[C---:B------:R-:W-:Y:S08]  /*99b50*/  HMMA.16816.F32 R4, R12.reuse, R26, R4 ;  /* 0x0000001a0c04723c */ /* 0x040ff00000001804 */
[----:B------:R-:W-:Y:S11]  /*99b60*/  HMMA.16816.F32 R20, R12, R24, R20 ;  /* 0x000000180c14723c */ /* 0x000ff60000001814 */
[----:B------:R0:W-:Y:S04]  /*99b70*/  STL.64 [R1+0x1f0], R4 ;  /* 0x0001f00401007387 */ /* 0x0001e80000100a00 */
[----:B------:R1:W-:Y:S04]  /*99b80*/  STL.64 [R1+0x1f8], R6 ;  /* 0x0001f80601007387 */ /* 0x0003e80000100a00 */
[----:B0-----:R-:W2:Y:S04]  /*99b90*/  LDL.LU.64 R4, [R1+0x1f60] ;  /* 0x001f600001047983 */ /* 0x001ea80000300a00 */
[----:B-1----:R-:W2:Y:S04]  /*99ba0*/  LDL.LU.64 R6, [R1+0x1f68] ;  /* 0x001f680001067983 */ /* 0x002ea80000300a00 */
[----:B------:R-:W-:Y:S04]  /*99bb0*/  STL.64 [R1+0x200], R20 ;  /* 0x0002001401007387 */ /* 0x000fe80000100a00 */
[----:B------:R0:W-:Y:S04]  /*99bc0*/  STL.64 [R1+0x208], R22 ;  /* 0x0002081601007387 */ /* 0x0001e80000100a00 */
[----:B0-----:R-:W3:Y:S04]  /*99bd0*/  LDL.LU.64 R22, [R1+0x13fe0] ;  /* 0x013fe00001167983 */ /* 0x001ee80000300a00 */
[----:B------:R-:W2:Y:S04]  /*99be0*/  LDL.LU.64 R20, [R1+0x13fd8] ;  /* 0x013fd80001147983 */ /* 0x000ea80000300a00 */
[----:B------:R-:W-:Y:S04]  /*99bf0*/  STL.64 [R1+0x13e88], R26 ;  /* 0x013e881a01007387 */ /* 0x000fe80000100a00 */
[----:B------:R0:W-:Y:S04]  /*99c00*/  STL.64 [R1+0x13e80], R24 ;  /* 0x013e801801007387 */ /* 0x0001e80000100a00 */
[----:B0-----:R-:W2:Y:S04]  /*99c10*/  LDL.LU.64 R24, [R1+0x1f70] ;  /* 0x001f700001187983 */ /* 0x001ea80000300a00 */
[----:B------:R-:W2:Y:S01]  /*99c20*/  LDL.LU.64 R26, [R1+0x1f78] ;  /* 0x001f7800011a7983 */ /* 0x000ea20000300a00 */
[----:B---3--:R-:W-:-:S02]  /*99c30*/  F2FP.F16.E5M2.UNPACK_B R22, R22 ;  /* 0x00000016ff16723e */ /* 0x008fc400020004ff */
[----:B------:R-:W-:-:S07]  /*99c40*/  F2FP.F16.E5M2.UNPACK_B R23, R23 ;  /* 0x00000017ff17723e */ /* 0x000fce00020004ff */
[----:B----4-:R-:W-:-:S15]  /*99c50*/  HMMA.16816.F32 R16, R12, R22, R16 ;  /* 0x000000160c10723c */ /* 0x010fde0000001810 */
[----:B------:R-:W-:-:S04]  /*99c60*/  NOP ;  /* 0x0000000000007918 */ /* 0x000fc80000000000 */
[----:B------:R-:W-:Y:S04]  /*99c70*/  STL.64 [R1+0x210], R16 ;  /* 0x0002101001007387 */ /* 0x000fe80000100a00 */
[----:B------:R0:W-:Y:S04]  /*99c80*/  STL.64 [R1+0x218], R18 ;  /* 0x0002181201007387 */ /* 0x0001e80000100a00 */
[----:B0-----:R-:W3:Y:S04]  /*99c90*/  LDL.LU.64 R18, [R1+0x13fd0] ;  /* 0x013fd00001127983 */ /* 0x001ee80000300a00 */
[----:B------:R-:W4:Y:S01]  /*99ca0*/  LDL.LU.64 R16, [R1+0x13fc8] ;  /* 0x013fc80001107983 */ /* 0x000f220000300a00 */
[----:B--2---:R-:W-:-:S02]  /*99cb0*/  F2FP.F16.E5M2.UNPACK_B R20, R20 ;  /* 0x00000014ff14723e */ /* 0x004fc400020004ff */
[----:B------:R-:W-:-:S07]  /*99cc0*/  F2FP.F16.E5M2.UNPACK_B R21, R21 ;  /* 0x00000015ff15723e */ /* 0x000fce00020004ff */
[----:B------:R-:W-:-:S15]  /*99cd0*/  HMMA.16816.F32 R8, R12, R20, R8 ;  /* 0x000000140c08723c */ /* 0x000fde0000001808 */
[----:B------:R-:W-:-:S04]  /*99ce0*/  NOP ;  /* 0x0000000000007918 */ /* 0x000fc80000000000 */
[----:B------:R-:W-:Y:S04]  /*99cf0*/  STL.64 [R1+0x220], R8 ;  /* 0x0002200801007387 */ /* 0x000fe80000100a00 */
[----:B------:R0:W-:Y:S04]  /*99d00*/  STL.64 [R1+0x228], R10 ;  /* 0x0002280a01007387 */ /* 0x0001e80000100a00 */
[----:B0-----:R-:W2:Y:S04]  /*99d10*/  LDL.LU.64 R10, [R1+0x13fc0] ;  /* 0x013fc000010a7983 */ /* 0x001ea80000300a00 */
[----:B------:R-:W2:Y:S04]  /*99d20*/  LDL.LU.64 R8, [R1+0x13fb8] ;  /* 0x013fb80001087983 */ /* 0x000ea80000300a00 */
[----:B------:R-:W-:Y:S04]  /*99d30*/  STL.64 [R1+0x13e68], R22 ;  /* 0x013e681601007387 */ /* 0x000fe80000100a00 */
[----:B------:R0:W-:Y:S01]  /*99d40*/  STL.64 [R1+0x13e60], R20 ;  /* 0x013e601401007387 */ /* 0x0001e20000100a00 */
[----:B---3--:R-:W-:-:S02]  /*99d50*/  F2FP.F16.E5M2.UNPACK_B R18, R18 ;  /* 0x00000012ff12723e */ /* 0x008fc400020004ff */
[----:B------:R-:W-:-:S07]  /*99d60*/  F2FP.F16.E5M2.UNPACK_B R19, R19 ;  /* 0x00000013ff13723e */ /* 0x000fce00020004ff */
[----:B0-----:R-:W-:Y:S01]  /*99d70*/  HMMA.16816.F32 R20, R12, R18, R24 ;  /* 0x000000120c14723c */ /* 0x001fe20000001818 */
[----:B----4-:R-:W-:Y:S02]  /*99d80*/  F2FP.F16.E5M2.UNPACK_B R16, R16 ;  /* 0x00000010ff10723e */ /* 0x010fe400020004ff */
[----:B------:R-:W-:-:S15]  /*99d90*/  F2FP.F16.E5M2.UNPACK_B R17, R17 ;  /* 0x00000011ff11723e */ /* 0x000fde00020004ff */
[----:B------:R-:W-:Y:S01]  /*99da0*/  NOP ;  /* 0x0000000000007918 */ /* 0x000fe20000000000 */
[----:B------:R-:W-:Y:S04]  /*99db0*/  STL.64 [R1+0x230], R20 ;  /* 0x0002301401007387 */ /* 0x000fe80000100a00 */
[----:B------:R0:W-:Y:S02]  /*99dc0*/  STL.64 [R1+0x238], R22 ;  /* 0x0002381601007387 */ /* 0x0001e40000100a00 */
[----:B0-----:R-:W-:Y:S02]  /*99dd0*/  HMMA.16816.F32 R20, R12, R16, R4 ;  /* 0x000000100c14723c */ /* 0x001fe40000001804 */
[----:B------:R-:W3:Y:S04]  /*99de0*/  LDL.LU.64 R4, [R1+0x1f40] ;  /* 0x001f400001047983 */ /* 0x000ee80000300a00 */
[----:B------:R-:W3:-:S13]  /*99df0*/  LDL.LU.64 R6, [R1+0x1f48] ;  /* 0x001f480001067983 */ /* 0x000eda0000300a00 */
[----:B------:R0:W-:Y:S04]  /*99e00*/  STL.64 [R1+0x240], R20 ;  /* 0x0002401401007387 */ /* 0x0001e80000100a00 */
[----:B------:R1:W-:Y:S04]  /*99e10*/  STL.64 [R1+0x248], R22 ;  /* 0x0002481601007387 */ /* 0x0003e80000100a00 */
[----:B0-----:R-:W4:Y:S04]  /*99e20*/  LDL.LU R20, [R1+0x834] ;  /* 0x0008340001147983 */ /* 0x001f280000300800 */
[----:B------:R-:W4:Y:S04]  /*99e30*/  LDL.LU R21, [R1+0x830] ;  /* 0x0008300001157983 */ /* 0x000f280000300800 */
[----:B-1----:R-:W2:Y:S04]  /*99e40*/  LDL.LU R22, [R1+0x83c] ;  /* 0x00083c0001167983 */ /* 0x002ea80000300800 */
[----:B------:R-:W2:Y:S04]  /*99e50*/  LDL.LU R23, [R1+0x838] ;  /* 0x0008380001177983 */ /* 0x000ea80000300800 */
[----:B--2---:R-:W-:Y:S04]  /*99e60*/  STL.64 [R1+0x13fa0], R22 ;  /* 0x013fa01601007387 */ /* 0x004fe80000100a00 */
[----:B----4-:R0:W-:Y:S04]  /*99e70*/  STL.64 [R1+0x13f98], R20 ;  /* 0x013f981401007387 */ /* 0x0101e80000100a00 */
[----:B0-----:R-:W2:Y:S04]  /*99e80*/  LDL.LU.64 R20, [R1+0x1f30] ;  /* 0x001f300001147983 */ /* 0x001ea80000300a00 */
[----:B------:R-:W2:Y:S04]  /*99e90*/  LDL.LU.64 R22, [R1+0x1f38] ;  /* 0x001f380001167983 */ /* 0x000ea80000300a00 */
[----:B------:R-:W4:Y:S04]  /*99ea0*/  LDL.LU R24, [R1+0x844] ;  /* 0x0008440001187983 */ /* 0x000f280000300800 */
[----:B------:R-:W4:Y:S04]  /*99eb0*/  LDL.LU R25, [R1+0x840] ;  /* 0x0008400001197983 */ /* 0x000f280000300800 */
[----:B------:R-:W2:Y:S04]  /*99ec0*/  LDL.LU R26, [R1+0x84c] ;  /* 0x00084c00011a7983 */ /* 0x000ea80000300800 */
[----:B------:R-:W2:Y:S04]  /*99ed0*/  LDL.LU R27, [R1+0x848] ;  /* 0x00084800011b7983 */ /* 0x000ea80000300800 */
[----:B------:R-:W-:Y:S04]  /*99ee0*/  STL.64 [R1+0x13e48], R18 ;  /* 0x013e481201007387 */ /* 0x000fe80000100a00 */
[----:B------:R0:W-:Y:S04]  /*99ef0*/  STL.64 [R1+0x13e40], R16 ;  /* 0x013e401001007387 */ /* 0x0001e80000100a00 */
[----:B0-----:R-:W2:Y:S04]  /*99f00*/  LDL.LU.64 R16, [R1+0x1f50] ;  /* 0x001f500001107983 */ /* 0x001ea80000300a00 */
[----:B------:R-:W2:Y:S01]  /*99f10*/  LDL.LU.64 R18, [R1+0x1f58] ;  /* 0x001f580001127983 */ /* 0x000ea20000300a00 */
[----:B------:R-:W-:-:S02]  /*99f20*/  F2FP.F16.E5M2.UNPACK_B R10, R10 ;  /* 0x0000000aff0a723e */ /* 0x000fc400020004ff */
[----:B------:R-:W-:Y:S02]  /*99f30*/  F2FP.F16.E5M2.UNPACK_B R11, R11 ;  /* 0x0000000bff0b723e */ /* 0x000fe400020004ff */
[----:B------:R-:W-:Y:S02]  /*99f40*/  F2FP.F16.E5M2.UNPACK_B R8, R8 ;  /* 0x00000008ff08723e */ /* 0x000fe400020004ff */
[----:B------:R-:W-:-:S07]  /*99f50*/  F2FP.F16.E5M2.UNPACK_B R9, R9 ;  /* 0x00000009ff09723e */ /* 0x000fce00020004ff */
[C---:B---3--:R-:W-:Y:S08]  /*99f60*/  HMMA.16816.F32 R4, R12.reuse, R8, R4 ;  /* 0x000000080c04723c */ /* 0x048ff00000001804 */
[----:B--2---:R-:W-:-:S15]  /*99f70*/  HMMA.16816.F32 R16, R12, R10, R16 ;  /* 0x0000000a0c10723c */ /* 0x004fde0000001810 */
[----:B------:R-:W-:-:S04]  /*99f80*/  NOP ;  /* 0x0000000000007918 */ /* 0x000fc80000000000 */
[----:B------:R0:W-:Y:S04]  /*99f90*/  STL.64 [R1+0x250], R16 ;  /* 0x0002501001007387 */ /* 0x0001e80000100a00 */
[----:B------:R1:W-:Y:S04]  /*99fa0*/  STL.64 [R1+0x258], R18 ;  /* 0x0002581201007387 */ /* 0x0003e80000100a00 */
[----:B0-----:R-:W2:Y:S04]  /*99fb0*/  LDL.LU.64 R16, [R1+0x1d10] ;  /* 0x001d100001107983 */ /* 0x001ea80000300a00 */
[----:B-1----:R-:W2:Y:S04]  /*99fc0*/  LDL.LU.64 R18, [R1+0x1d18] ;  /* 0x001d180001127983 */ /* 0x002ea80000300a00 */
[----:B------:R-:W-:Y:S04]  /*99fd0*/  STL [R1+0x13e34], R10 ;  /* 0x013e340a01007387 */ /* 0x000fe80000100800 */
[----:B------:R-:W-:Y:S04]  /*99fe0*/  STL [R1+0x13e30], R11 ;  /* 0x013e300b01007387 */ /* 0x000fe80000100800 */
[----:B------:R-:W-:Y:S04]  /*99ff0*/  STL.64 [R1+0x260], R4 ;  /* 0x0002600401007387 */ /* 0x000fe80000100a00 */
[----:B------:R0:W-:Y:S04]  /*9a000*/  STL.64 [R1+0x268], R6 ;  /* 0x0002680601007387 */ /* 0x0001e80000100a00 */
[----:B0-----:R-:W3:Y:S04]  /*9a010*/  LDL.LU.64 R6, [R1+0x13fb0] ;  /* 0x013fb00001067983 */ /* 0x001ee80000300a00 */
[----:B------:R-:W2:Y:S04]  /*9a020*/  LDL.LU.64 R4, [R1+0x13fa8] ;  /* 0x013fa80001047983 */ /* 0x000ea80000300a00 */
[----:B------:R-:W-:Y:S04]  /*9a030*/  STL [R1+0x13e3c], R8 ;  /* 0x013e3c0801007387 */ /* 0x000fe80000100800 */
[----:B------:R0:W-:Y:S04]  /*9a040*/  STL [R1+0x13e38], R9 ;  /* 0x013e380901007387 */ /* 0x0001e80000100800 */
[----:B0-----:R-:W2:Y:S04]  /*9a050*/  LDL.LU.64 R8, [R1+0x2090] ;  /* 0x0020900001087983 */ /* 0x001ea80000300a00 */
[----:B------:R-:W2:Y:S01]  /*9a060*/  LDL.LU.64 R10, [R1+0x2098] ;  /* 0x00209800010a7983 */ /* 0x000ea20000300a00 */
[----:B---3--:R-:W-:-:S02]  /*9a070*/  F2FP.F16.E5M2.UNPACK_B R6, R6 ;  /* 0x00000006ff06723e */ /* 0x008fc400020004ff */
[----:B------:R-:W-:-:S07]  /*9a080*/  F2FP.F16.E5M2.UNPACK_B R7, R7 ;  /* 0x00000007ff07723e */ /* 0x000fce00020004ff */
[----:B------:R-:W-:-:S15]  /*9a090*/  HMMA.16816.F32 R20, R12, R6, R20 ;  /* 0x000000060c14723c */ /* 0x000fde0000001814 */
[----:B------:R-:W-:-:S04]  /*9a0a0*/  NOP ;  /* 0x0000000000007918 */ /* 0x000fc80000000000 */
[----:B------:R-:W-:Y:S04]  /*9a0b0*/  STL.64 [R1+0x2a0], R20 ;  /* 0x0002a01401007387 */ /* 0x000fe80000100a00 */
[----:B------:R0:W-:Y:S04]  /*9a0c0*/  STL.64 [R1+0x2a8], R22 ;  /* 0x0002a81601007387 */ /* 0x0001e80000100a00 */
[----:B0-----:R-:W3:Y:S04]  /*9a0d0*/  LDL.LU.64 R22, [R1+0x13fa0] ;  /* 0x013fa00001167983 */ /* 0x001ee80000300a00 */
[----:B------:R-:W3:Y:S01]  /*9a0e0*/  LDL.LU.64 R20, [R1+0x13f98] ;  /* 0x013f980001147983 */ /* 0x000ee20000300a00 */
[----:B--2---:R-:W-:-:S02]  /*9a0f0*/  F2FP.F16.E5M2.UNPACK_B R4, R4 ;  /* 0x00000004ff04723e */ /* 0x004fc400020004ff */
[----:B------:R-:W-:Y:S02]  /*9a100*/  F2FP.F16.E5M2.UNPACK_B R5, R5 ;  /* 0x00000005ff05723e */ /* 0x000fe400020004ff */
[----:B------:R-:W-:Y:S02]  /*9a110*/  F2FP.F16.E5M2.UNPACK_B R2, R2 ;  /* 0x00000002ff02723e */ /* 0x000fe400020004ff */
[----:B------:R-:W-:Y:S01]  /*9a120*/  F2FP.F16.E5M2.UNPACK_B R3, R3 ;  /* 0x00000003ff03723e */ /* 0x000fe200020004ff */
[----:B------:R-:W-:Y:S02]  /*9a130*/  STL [R1+0x13e1c], R6 ;  /* 0x013e1c0601007387 */ /* 0x000fe40000100800 */
[C---:B------:R-:W-:Y:S02]  /*9a140*/  HMMA.16816.F32 R8, R12.reuse, R4, R8 ;  /* 0x000000040c08723c */ /* 0x040fe40000001808 */
[----:B------:R-:W-:Y:S04]  /*9a150*/  STL [R1+0x13e18], R7 ;  /* 0x013e180701007387 */ /* 0x000fe80000100800 */
[----:B------:R-:W-:Y:S04]  /*9a160*/  STL [R1+0x13e14], R4 ;  /* 0x013e140401007387 */ /* 0x000fe80000100800 */
[----:B------:R0:W-:Y:S02]  /*9a170*/  STL [R1+0x13e10], R5 ;  /* 0x013e100501007387 */ /* 0x0001e40000100800 */
[----:B0-----:R-:W-:Y:S07]  /*9a180*/  HMMA.16816.F32 R4, R12, R2, R16 ;  /* 0x000000020c04723c */ /* 0x001fee0000001810 */
[----:B------:R-:W-:Y:S04]  /*9a190*/  STL.64 [R1+0x780], R8 ;  /* 0x0007800801007387 */ /* 0x000fe80000100a00 */
[----:B------:R-:W-:Y:S04]  /*9a1a0*/  STL.64 [R1+0x788], R10 ;  /* 0x0007880a01007387 */ /* 0x000fe80000100a00 */
[----:B------:R-:W-:Y:S04]  /*9a1b0*/  STL [R1+0x13e0c], R2 ;  /* 0x013e0c0201007387 */ /* 0x000fe80000100800 */
[----:B------:R0:W-:Y:S04]  /*9a1c0*/  STL [R1+0x13e08], R3 ;  /* 0x013e080301007387 */ /* 0x0001e80000100800 */
[----:B------:R-:W-:Y:S04]  /*9a1d0*/  STL.64 [R1+0x290], R4 ;  /* 0x0002900401007387 */ /* 0x000fe80000100a00 */
[----:B------:R-:W-:Y:S01]  /*9a1e0*/  STL.64 [R1+0x298], R6 ;  /* 0x0002980601007387 */ /* 0x000fe20000100a00 */
[----:B0-----:R-:W-:-:S03]  /*9a1f0*/  IMAD.MOV.U32 R3, RZ, RZ, R0 ;  /* 0x000000ffff037224 */ /* 0x001fc600078e0000 */
[----:B------:R-:W2:Y:S04]  /*9a200*/  LDL.64 R10, [R1+0x98] ;  /* 0x00009800010a7983 */ /* 0x000ea80000100a00 */
[----:B------:R-:W2:Y:S04]  /*9a210*/  LDL R16, [R1+0x78] ;  /* 0x0000780001107983 */ /* 0x000ea80000100800 */
[----:B------:R-:W2:Y:S04]  /*9a220*/  LDL R17, [R1+0x7c] ;  /* 0x00007c0001117983 */ /* 0x000ea80000100800 */
[----:B------:R-:W2:Y:S01]  /*9a230*/  LDL R2, [R1+0x80] ;  /* 0x0000800001027983 */ /* 0x000ea20000100800 */
[----:B---3--:R-:W-:-:S03]  /*9a240*/  IMAD R12, R21, 0x100, R20 ;  /* 0x00000100150c7824 */ /* 0x008fc600078e0214 */
[----:B------:R-:W3:Y:S04]  /*9a250*/  LDL.64 R20, [R1+0x58] ;  /* 0x0000580001147983 */ /* 0x000ee80000100a00 */
[----:B------:R-:W2:Y:S04]  /*9a260*/  LDL.LU R0, [R1+0x13f90] ;  /* 0x013f900001007983 */ /* 0x000ea80000300800 */
[----:B------:R-:W2:Y:S04]  /*9a270*/  LDL.64 R18, [R1+0x70] ;  /* 0x0000700001127983 */ /* 0x000ea80000100a00 */
[----:B--2---:R-:W-:Y:S04]  /*9a280*/  STL.64 [R1+0x13f70], R18 ;  /* 0x013f701201007387 */ /* 0x004fe80000100a00 */
[----:B------:R0:W-:Y:S04]  /*9a290*/  STL.64 [R1+0x13f68], R16 ;  /* 0x013f681001007387 */ /* 0x0001e80000100a00 */
[----:B0-----:R-:W2:Y:S04]  /*9a2a0*/  LDL.LU.64 R16, [R1+0x1f20] ;  /* 0x001f200001107983 */ /* 0x001ea80000300a00 */
[----:B------:R-:W2:Y:S04]  /*9a2b0*/  LDL.LU.64 R18, [R1+0x1f28] ;  /* 0x001f280001127983 */ /* 0x000ea80000300a00 */
[----:B------:R-:W2:Y:S04]  /*9a2c0*/  LDL.64 R6, [R1+0x60] ;  /* 0x0000600001067983 */ /* 0x000ea80000100a00 */
[----:B------:R-:W3:Y:S01]  /*9a2d0*/  LDL.64 R4, [R1+0x68] ;  /* 0x0000680001047983 */ /* 0x000ee20000100a00 */
[----:B------:R-:W-:-:S03]  /*9a2e0*/  IMAD R13, R23, 0x100, R22 ;  /* 0x00000100170d7824 */ /* 0x000fc600078e0216 */
[----:B--2---:R-:W-:Y:S04]  /*9a2f0*/  STL.64 [R1+0x13f60], R6 ;  /* 0x013f600601007387 */ /* 0x004fe80000100a00 */
[----:B---3--:R-:W-:Y:S04]  /*9a300*/  STL.64 [R1+0x13f58], R4 ;  /* 0x013f580401007387 */ /* 0x008fe80000100a00 */
[----:B------:R-:W2:Y:S04]  /*9a310*/  LDL R22, [R1+0x50] ;  /* 0x0000500001167983 */ /* 0x000ea80000100800 */
[----:B------:R-:W2:Y:S01]  /*9a320*/  LDL R23, [R1+0x54] ;  /* 0x0000540001177983 */ /* 0x000ea20000100800 */
[----:B------:R-:W-:-:S03]  /*9a330*/  IMAD R15, R27, 0x100, R26 ;  /* 0x000001001b0f7824 */ /* 0x000fc600078e021a */
[----:B--2---:R0:W-:Y:S04]  /*9a340*/  STL.64 [R1+0x13f40], R22 ;  /* 0x013f401601007387 */ /* 0x0041e80000100a00 */
[----:B0-----:R-:W2:Y:S04]  /*9a350*/  LDL R22, [R1+0x90] ;  /* 0x0000900001167983 */ /* 0x001ea80000100800 */
[----:B------:R-:W-:Y:S04]  /*9a360*/  STL.64 [R1+0x13f38], R20 ;  /* 0x013f381401007387 */ /* 0x000fe80000100a00 */
[----:B------:R-:W3:Y:S01]  /*9a370*/  LDL.64 R26, [R1+0x40] ;  /* 0x00004000011a7983 */ /* 0x000ee20000100a00 */
[----:B----4-:R-:W-:-:S03]  /*9a380*/  IMAD R14, R25, 0x100, R24 ;  /* 0x00000100190e7824 */ /* 0x010fc600078e0218 */
[----:B------:R-:W4:Y:S01]  /*9a390*/  LDL.64 R24, [R1+0x48] ;  /* 0x0000480001187983 */ /* 0x000f220000100a00 */
[----:B------:R-:W-:Y:S02]  /*9a3a0*/  F2FP.F16.E5M2.UNPACK_B R12, R12 ;  /* 0x0000000cff0c723e */ /* 0x000fe400020004ff */
[----:B------:R-:W-:Y:S02]  /*9a3b0*/  F2FP.F16.E5M2.UNPACK_B R13, R13 ;  /* 0x0000000dff0d723e */ /* 0x000fe400020004ff */
[----:B------:R-:W-:Y:S02]  /*9a3c0*/  F2FP.F16.E5M2.UNPACK_B R14, R14 ;  /* 0x0000000eff0e723e */ /* 0x000fe400020004ff */
[----:B------:R-:W-:Y:S01]  /*9a3d0*/  F2FP.F16.E5M2.UNPACK_B R15, R15 ;  /* 0x0000000fff0f723e */ /* 0x000fe200020004ff */
[----:B---3--:R0:W-:Y:S04]  /*9a3e0*/  STL.64 [R1+0x13f30], R26 ;  /* 0x013f301a01007387 */ /* 0x0081e80000100a00 */
[----:B0-----:R-:W3:Y:S02]  /*9a3f0*/  LDL.64 R26, [R1+0x88] ;  /* 0x00008800011a7983 */ /* 0x001ee40000100a00 */
[----:B------:R-:W-:Y:S02]  /*9a400*/  HMMA.16816.F32 R4, R12, R10, R16 ;  /* 0x0000000a0c04723c */ /* 0x000fe40000001810 */
[----:B----4-:R0:W-:Y:S04]  /*9a410*/  STL.64 [R1+0x13f28], R24 ;  /* 0x013f281801007387 */ /* 0x0101e80000100a00 */
[----:B---3--:R1:W-:Y:S04]  /*9a420*/  STL.64 [R1+0x13f88], R26 ;  /* 0x013f881a01007387 */ /* 0x0083e80000100a00 */
[----:B0-----:R-:W2:Y:S04]  /*9a430*/  LDL.LU.64 R24, [R1+0x1f10] ;  /* 0x001f100001187983 */ /* 0x001ea80000300a00 */
[----:B-1----:R-:W2:Y:S04]  /*9a440*/  LDL.LU.64 R26, [R1+0x1f18] ;  /* 0x001f1800011a7983 */ /* 0x002ea80000300a00 */
[----:B------:R-:W3:Y:S04]  /*9a450*/  LDL.LU.64 R16, [R1+0x1ef0] ;  /* 0x001ef00001107983 */ /* 0x000ee80000300a00 */
[----:B------:R-:W-:Y:S04]  /*9a460*/  STL.64 [R1+0x770], R4 ;  /* 0x0007700401007387 */ /* 0x000fe80000100a00 */
[----:B------:R-:W-:Y:S04]  /*9a470*/  STL.64 [R1+0x778], R6 ;  /* 0x0007780601007387 */ /* 0x000fe80000100a00 */
[----:B------:R-:W4:Y:S01]  /*9a480*/  LDL.LU.64 R18, [R1+0x1ef8] ;  /* 0x001ef80001127983 */ /* 0x000f220000300a00 */
[----:B------:R-:W-:-:S02]  /*9a490*/  IMAD.MOV.U32 R23, RZ, RZ, R0 ;  /* 0x000000ffff177224 */ /* 0x000fc400078e0000 */
[----:B------:R-:W-:-:S05]  /*9a4a0*/  IMAD.MOV.U32 R0, RZ, RZ, R11 ;  /* 0x000000ffff007224 */ /* 0x000fca00078e000b */
[C---:B--2---:R-:W-:Y:S01]  /*9a4b0*/  HMMA.16816.F32 R20, R12.reuse, R22, R24 ;  /* 0x000000160c14723c */ /* 0x044fe20000001818 */
[----:B----4-:R-:W-:Y:S04]  /*9a4c0*/  STL.64 [R1+0x13f80], R18 ;  /* 0x013f801201007387 */ /* 0x010fe80000100a00 */
[----:B---3--:R0:W-:Y:S04]  /*9a4d0*/  STL.64 [R1+0x13f78], R16 ;  /* 0x013f781001007387 */ /* 0x0081e80000100a00 */
[----:B0-----:R-:W2:Y:S04]  /*9a4e0*/  LDL.LU.64 R16, [R1+0x1f00] ;  /* 0x001f000001107983 */ /* 0x001ea80000300a00 */
[----:B------:R-:W2:Y:S04]  /*9a4f0*/  LDL.LU.64 R18, [R1+0x1f08] ;  /* 0x001f080001127983 */ /* 0x000ea80000300a00 */
[----:B------:R-:W3:Y:S04]  /*9a500*/  LDL.LU.64 R8, [R1+0x1ee0] ;  /* 0x001ee00001087983 */ /* 0x000ee80000300a00 */
[----:B------:R-:W3:Y:S04]  /*9a510*/  LDL.LU.64 R10, [R1+0x1ee8] ;  /* 0x001ee800010a7983 */ /* 0x000ee80000300a00 */
[----:B------:R-:W4:Y:S04]  /*9a520*/  LDL.LU.64 R4, [R1+0x1ed0] ;  /* 0x001ed00001047983 */ /* 0x000f280000300a00 */
[----:B------:R-:W4:Y:S04]  /*9a530*/  LDL.LU.64 R6, [R1+0x1ed8] ;  /* 0x001ed80001067983 */ /* 0x000f280000300a00 */
[----:B------:R-:W-:Y:S04]  /*9a540*/  STL [R1+0x13e00], R0 ;  /* 0x013e000001007387 */ /* 0x000fe80000100800 */
[----:B------:R-:W2:Y:S04]  /*9a550*/  LDL.LU.64 R26, [R1+0x13f88] ;  /* 0x013f8800011a7983 */ /* 0x000ea80000300a00 */
[----:B------:R0:W-:Y:S04]  /*9a560*/  STL.64 [R1+0x760], R20 ;  /* 0x0007601401007387 */ /* 0x0001e80000100a00 */
[----:B------:R1:W-:Y:S04]  /*9a570*/  STL.64 [R1+0x768], R22 ;  /* 0x0007681601007387 */ /* 0x0003e80000100a00 */
[----:B0-----:R-:W3:Y:S04]  /*9a580*/  LDL.LU.64 R20, [R1+0x2f50] ;  /* 0x002f500001147983 */ /* 0x001ee80000300a00 */
[----:B-1----:R-:W3:Y:S01]  /*9a590*/  LDL.LU.64 R22, [R1+0x2f58] ;  /* 0x002f580001167983 */ /* 0x002ee20000300a00 */
[----:B--2---:R-:W-:Y:S03]  /*9a5a0*/  HMMA.16816.F32 R16, R12, R26, R16 ;  /* 0x0000001a0c10723c */ /* 0x004fe60000001810 */
[----:B---3--:R-:W-:Y:S04]  /*9a5b0*/  STL.64 [R1+0x13f50], R22 ;  /* 0x013f501601007387 */ /* 0x008fe80000100a00 */
[----:B------:R0:W-:Y:S04]  /*9a5c0*/  STL.64 [R1+0x13f48], R20 ;  /* 0x013f481401007387 */ /* 0x0001e80000100a00 */
[----:B0-----:R-:W2:Y:S04]  /*9a5d0*/  LDL.LU.64 R20, [R1+0x2f60] ;  /* 0x002f600001147983 */ /* 0x001ea80000300a00 */
[----:B------:R-:W2:Y:S04]  /*9a5e0*/  LDL.LU.64 R22, [R1+0x2f68] ;  /* 0x002f680001167983 */ /* 0x000ea80000300a00 */
[----:B------:R-:W-:Y:S04]  /*9a5f0*/  STL.64 [R1+0x750], R16 ;  /* 0x0007501001007387 */ /* 0x000fe80000100a00 */
[----:B------:R0:W-:Y:S04]  /*9a600*/  STL.64 [R1+0x758], R18 ;  /* 0x0007581201007387 */ /* 0x0001e80000100a00 */
[----:B0-----:R-:W3:Y:S04]  /*9a610*/  LDL.LU.64 R18, [R1+0x13f80] ;  /* 0x013f800001127983 */ /* 0x001ee80000300a00 */
[----:B------:R-:W3:Y:S01]  /*9a620*/  LDL.LU.64 R16, [R1+0x13f78] ;  /* 0x013f780001107983 */ /* 0x000ee20000300a00 */
[----:B------:R-:W-:-:S03]  /*9a630*/  IMAD.MOV.U32 R0, RZ, RZ, R26 ;  /* 0x000000ffff007224 */ /* 0x000fc600078e001a */
[----:B------:R-:W2:Y:S04]  /*9a640*/  LDL.LU.64 R24, [R1+0x2f40] ;  /* 0x002f400001187983 */ /* 0x000ea80000300a00 */
[----:B------:R-:W2:Y:S04]  /*9a650*/  LDL.LU.64 R26, [R1+0x2f48] ;  /* 0x002f4800011a7983 */ /* 0x000ea80000300a00 */
[----:B------:R-:W-:Y:S01]  /*9a660*/  STL [R1+0x13e04], R0 ;  /* 0x013e040001007387 */ /* 0x000fe20000100800 */
[----:B---3--:R-:W-:-:S15]  /*9a670*/  HMMA.16816.F32 R16, R12, R2, R16 ;  /* 0x000000020c10723c */ /* 0x008fde0000001810 */
[----:B------:R-:W-:-:S04]  /*9a680*/  NOP ;  /* 0x0000000000007918 */ /* 0x000fc80000000000 */
[----:B------:R-:W-:Y:S04]  /*9a690*/  STL.64 [R1+0x740], R16 ;  /* 0x0007401001007387 */ /* 0x000fe80000100a00 */
[----:B------:R0:W-:Y:S04]  /*9a6a0*/  STL.64 [R1+0x748], R18 ;  /* 0x0007481201007387 */ /* 0x0001e80000100a00 */
[----:B0-----:R-:W4:Y:S04]  /*9a6b0*/  LDL.LU.64 R18, [R1+0x13f70] ;  /* 0x013f700001127983 */ /* 0x001f280000300a00 */
[----:B------:R-:W3:Y:S01]  /*9a6c0*/  LDL.LU.64 R16, [R1+0x13f68] ;  /* 0x013f680001107983 */ /* 0x000ee20000300a00 */
[C---:B----4-:R-:W-:Y:S08]  /*9a6d0*/  HMMA.16816.F32 R4, R12.reuse, R18, R4 ;  /* 0x000000120c04723c */ /* 0x050ff00000001804 */
[----:B---3--:R-:W-:-:S15]  /*9a6e0*/  HMMA.16816.F32 R8, R12, R16, R8 ;  /* 0x000000100c08723c */ /* 0x008fde0000001808 */
[----:B------:R-:W-:-:S04]  /*9a6f0*/  NOP ;  /* 0x0000000000007918 */ /* 0x000fc80000000000 */
[----:B------:R0:W-:Y:S04]  /*9a700*/  STL.64 [R1+0x730], R8 ;  /* 0x0007300801007387 */ /* 0x0001e80000100a00 */
[----:B------:R1:W-:Y:S04]  /*9a710*/  STL.64 [R1+0x738], R10 ;  /* 0x0007380a01007387 */ /* 0x0003e80000100a00 */
[----:B0-----:R-:W3:Y:S04]  /*9a720*/  LDL.LU.64 R8, [R1+0x2f20] ;  /* 0x002f200001087983 */ /* 0x001ee80000300a00 */
[----:B-1----:R-:W3:Y:S04]  /*9a730*/  LDL.LU.64 R10, [R1+0x2f28] ;  /* 0x002f2800010a7983 */ /* 0x002ee80000300a00 */
[----:B------:R-:W-:Y:S04]  /*9a740*/  STL.64 [R1+0x720], R4 ;  /* 0x0007200401007387 */ /* 0x000fe80000100a00 */
[----:B------:R0:W-:Y:S04]  /*9a750*/  STL.64 [R1+0x728], R6 ;  /* 0x0007280601007387 */ /* 0x0001e80000100a00 */
[----:B0-----:R-:W4:Y:S04]  /*9a760*/  LDL.LU.64 R6, [R1+0x13f60] ;  /* 0x013f600001067983 */ /* 0x001f280000300a00 */
[----:B------:R-:W2:Y:S01]  /*9a770*/  LDL.LU.64 R4, [R1+0x13f58] ;  /* 0x013f580001047983 */ /* 0x000ea20000300a00 */
[----:B------:R-:W-:-:S03]  /*9a780*/  IMAD.MOV.U32 R0, RZ, RZ, R19 ;  /* 0x000000ffff007224 */ /* 0x000fc600078e0013 */
[----:B------:R-:W3:Y:S04]  /*9a790*/  LDL.LU.64 R16, [R1+0x2f10] ;  /* 0x002f100001107983 */ /* 0x000ee80000300a00 */
[----:B------:R-:W3:Y:S01]  /*9a7a0*/  LDL.LU.64 R18, [R1+0x2f18] ;  /* 0x002f180001127983 */ /* 0x000ee20000300a00 */
[----:B--2---:R-:W-:-:S15]  /*9a7b0*/  HMMA.16816.F32 R20, R12, R4, R20 ;  /* 0x000000040c14723c */ /* 0x004fde0000001814 */
[----:B------:R-:W-:-:S04]  /*9a7c0*/  NOP ;  /* 0x0000000000007918 */ /* 0x000fc80000000000 */
[----:B------:R-:W-:Y:S04]  /*9a7d0*/  STL.64 [R1+0x710], R20 ;  /* 0x0007101401007387 */ /* 0x000fe80000100a00 */
[----:B------:R0:W-:Y:S04]  /*9a7e0*/  STL.64 [R1+0x718], R22 ;  /* 0x0007181601007387 */ /* 0x0001e80000100a00 */
[----:B0-----:R-:W4:Y:S04]  /*9a7f0*/  LDL.LU.64 R22, [R1+0x13f50] ;  /* 0x013f500001167983 */ /* 0x001f280000300a00 */
[----:B------:R-:W4:Y:S02]  /*9a800*/  LDL.LU.64 R20, [R1+0x13f48] ;  /* 0x013f480001147983 */ /* 0x000f240000300a00 */
[----:B----4-:R-:W-:-:S15]  /*9a810*/  HMMA.16816.F32 R20, R12, R6, R20 ;  /* 0x000000060c14723c */ /* 0x010fde0000001814 */
[----:B------:R-:W-:-:S04]  /*9a820*/  NOP ;  /* 0x0000000000007918 */ /* 0x000fc80000000000 */
[----:B------:R-:W-:Y:S04]  /*9a830*/  STL.64 [R1+0x700], R20 ;  /* 0x0007001401007387 */ /* 0x000fe80000100a00 */
[----:B------:R0:W-:Y:S04]  /*9a840*/  STL.64 [R1+0x708], R22 ;  /* 0x0007081601007387 */ /* 0x0001e80000100a00 */
[----:B0-----:R-:W2:Y:S04]  /*9a850*/  LDL.LU.64 R22, [R1+0x13f40] ;  /* 0x013f400001167983 */ /* 0x001ea80000300a00 */
[----:B------:R-:W4:Y:S01]  /*9a860*/  LDL.LU.64 R20, [R1+0x13f38] ;  /* 0x013f380001147983 */ /* 0x000f220000300a00 */
[----:B------:R-:W-:-:S02]  /*9a870*/  IMAD.MOV.U32 R2, RZ, RZ, R4 ;  /* 0x000000ffff027224 */ /* 0x000fc400078e0004 */
[----:B------:R-:W-:Y:S02]  /*9a880*/  IMAD.MOV.U32 R3, RZ, RZ, R5 ;  /* 0x000000ffff037224 */ /* 0x000fe400078e0005 */
[----:B------:R-:W-:Y:S02]  /*9a890*/  IMAD.MOV.U32 R4, RZ, RZ, R6 ;  /* 0x000000ffff047224 */ /* 0x000fe400078e0006 */
[----:B------:R-:W-:Y:S01]  /*9a8a0*/  IMAD.MOV.U32 R5, RZ, RZ, R7 ;  /* 0x000000ffff057224 */ /* 0x000fe200078e0007 */
[----:B----4-:R-:W-:Y:S01]  /*9a8b0*/  HMMA.16816.F32 R24, R12, R20, R24 ;  /* 0x000000140c18723c */ /* 0x010fe20000001818 */
[----:B------:R-:W-:Y:S02]  /*9a8c0*/  IMAD.MOV.U32 R6, RZ, RZ, R20 ;  /* 0x000000ffff067224 */ /* 0x000fe400078e0014 */
[----:B------:R-:W-:-:S15]  /*9a8d0*/  IMAD.MOV.U32 R7, RZ, RZ, R21 ;  /* 0x000000ffff077224 */ /* 0x000fde00078e0015 */
[----:B------:R-:W-:Y:S01]  /*9a8e0*/  NOP ;  /* 0x0000000000007918 */ /* 0x000fe20000000000 */
[----:B------:R-:W-:Y:S04]  /*9a8f0*/  STL.64 [R1+0x6f0], R24 ;  /* 0x0006f01801007387 */ /* 0x000fe80000100a00 */
[----:B------:R0:W-:Y:S04]  /*9a900*/  STL.64 [R1+0x6f8], R26 ;  /* 0x0006f81a01007387 */ /* 0x0001e80000100a00 */
[----:B0-----:R-:W4:Y:S04]  /*9a910*/  LDL.LU.64 R26, [R1+0x13f30] ;  /* 0x013f3000011a7983 */ /* 0x001f280000300a00 */
[----:B------:R-:W3:Y:S04]  /*9a920*/  LDL.LU.64 R24, [R1+0x13f28] ;  /* 0x013f280001187983 */ /* 0x000ee80000300a00 */
[----:B------:R-:W-:Y:S04]  /*9a930*/  STL.64 [R1+0x13e28], R6 ;  /* 0x013e280601007387 */ /* 0x000fe80000100a00 */
[----:B------:R0:W-:Y:S04]  /*9a940*/  STL.64 [R1+0x13e20], R4 ;  /* 0x013e200401007387 */ /* 0x0001e80000100a00 */
[----:B0-----:R-:W2:Y:S04]  /*9a950*/  LDL.LU.64 R4, [R1+0x2f30] ;  /* 0x002f300001047983 */ /* 0x001ea80000300a00 */
[----:B------:R-:W2:Y:S02]  /*9a960*/  LDL.LU.64 R6, [R1+0x2f38] ;  /* 0x002f380001067983 */ /* 0x000ea40000300a00 */
[C---:B--2---:R-:W-:Y:S08]  /*9a970*/  HMMA.16816.F32 R20, R12.reuse, R22, R4 ;  /* 0x000000160c14723c */ /* 0x044ff00000001804 */
[C---:B---3--:R-:W-:Y:S11]  /*9a980*/  HMMA.16816.F32 R4, R12.reuse, R24, R8 ;  /* 0x000000180c04723c */ /* 0x048ff60000001808 */
[----:B------:R-:W-:Y:S04]  /*9a990*/  STL.64 [R1+0x6e0], R20 ;  /* 0x0006e01401007387 */ /* 0x000fe80000100a00 */
[----:B------:R-:W-:Y:S04]  /*9a9a0*/  STL.64 [R1+0x6e8], R22 ;  /* 0x0006e81601007387 */ /* 0x000fe80000100a00 */
[----:B------:R-:W-:Y:S04]  /*9a9b0*/  STL.64 [R1+0x6d0], R4 ;  /* 0x0006d00401007387 */ /* 0x000fe80000100a00 */
[----:B------:R4:W-:Y:S02]  /*9a9c0*/  STL.64 [R1+0x6d8], R6 ;  /* 0x0006d80601007387 */ /* 0x0009e40000100a00 */
[----:B----4-:R-:W-:Y:S01]  /*9a9d0*/  HMMA.16816.F32 R4, R12, R26, R16 ;  /* 0x0000001a0c04723c */ /* 0x010fe20000001810 */
[----:B------:R-:W-:-:S02]  /*9a9e0*/  IMAD.MOV.U32 R10, RZ, RZ, R24 ;  /* 0x000000ffff0a7224 */ /* 0x000fc400078e0018 */
[----:B------:R-:W-:Y:S02]  /*9a9f0*/  IMAD.MOV.U32 R11, RZ, RZ, R25 ;  /* 0x000000ffff0b7224 */ /* 0x000fe400078e0019 */
[----:B------:R-:W-:Y:S02]  /*9aa00*/  IMAD.MOV.U32 R8, RZ, RZ, R26 ;  /* 0x000000ffff087224 */ /* 0x000fe400078e001a */
[----:B------:R-:W-:-:S12]  /*9aa10*/  IMAD.MOV.U32 R9, RZ, RZ, R27 ;  /* 0x000000ffff097224 */ /* 0x000fd800078e001b */
[----:B------:R-:W-:Y:S04]  /*9aa20*/  STL.64 [R1+0x6c0], R4 ;  /* 0x0006c00401007387 */ /* 0x000fe80000100a00 */
[----:B------:R-:W-:Y:S04]  /*9aa30*/  STL.64 [R1+0x6c8], R6 ;  /* 0x0006c80601007387 */ /* 0x000fe80000100a00 */
[----:B------:R-:W2:Y:S04]  /*9aa40*/  LDL.LU.64 R24, [R1+0x2e80] ;  /* 0x002e800001187983 */ /* 0x000ea80000300a00 */
[----:B------:R-:W3:Y:S04]  /*9aa50*/  LDL.LU.64 R26, [R1+0x2e88] ;  /* 0x002e8800011a7983 */ /* 0x000ee80000300a00 */
[----:B---3--:R0:W-:Y:S04]  /*9aa60*/  STL.64 [R1+0x13e98], R26 ;  /* 0x013e981a01007387 */ /* 0x0081e80000100a00 */
[----:B0-----:R-:W3:Y:S04]  /*9aa70*/  LDL R26, [R1] ;  /* 0x00000000011a7983 */ /* 0x001ee80000100800 */
[----:B------:R-:W3:Y:S04]  /*9aa80*/  LDL R27, [R1+0x4] ;  /* 0x00000400011b7983 */ /* 0x000ee80000100800 */
[----:B--2---:R0:W-:Y:S04]  /*9aa90*/  STL.64 [R1+0x13e90], R24 ;  /* 0x013e901801007387 */ /* 0x0041e80000100a00 */
[----:B0-----:R-:W2:Y:S04]  /*9aaa0*/  LDL R24, [R1+0x8] ;  /* 0x0000080001187983 */ /* 0x001ea80000100800 */
[----:B------:R-:W2:Y:S04]  /*9aab0*/  LDL R25, [R1+0xc] ;  /* 0x00000c0001197983 */ /* 0x000ea80000100800 */
[----:B---3--:R0:W-:Y:S04]  /*9aac0*/  STL.64 [R1+0x13eb0], R26 ;  /* 0x013eb01a01007387 */ /* 0x0081e80000100a00 */
[----:B0-----:R-:W3:Y:S04]  /*9aad0*/  LDL R26, [R1+0x10] ;  /* 0x00001000011a7983 */ /* 0x001ee80000100800 */
        /* <DEDUP_REMOVED lines=8> */
[----:B------:R-:W2:Y:S04]  /*9ab60*/  LDL R18, [R1+0x30] ;  /* 0x0000300001127983 */ /* 0x000ea80000100800 */
[----:B------:R-:W2:Y:S04]  /*9ab70*/  LDL R19, [R1+0x34] ;  /* 0x0000340001137983 */ /* 0x000ea80000100800 */
[----:B0-----:R-:W4:Y:S04]  /*9ab80*/  LDL R24, [R1+0x28] ;  /* 0x0000280001187983 */ /* 0x001f280000100800 */
[----:B------:R-:W4:Y:S04]  /*9ab90*/  LDL R25, [R1+0x2c] ;  /* 0x00002c0001197983 */ /* 0x000f280000100800 */
[----:B------:R-:W2:Y:S04]  /*9aba0*/  LDL R16, [R1+0x38] ;  /* 0x0000380001107983 */ /* 0x000ea80000100800 */
[----:B------:R-:W2:Y:S04]  /*9abb0*/  LDL R17, [R1+0x3c] ;  /* 0x00003c0001117983 */ /* 0x000ea80000100800 */
[----:B------:R-:W2:Y:S04]  /*9abc0*/  LDL.LU.64 R4, [R1+0x2ef0] ;  /* 0x002ef00001047983 */ /* 0x000ea80000300a00 */
[----:B------:R-:W2:Y:S04]  /*9abd0*/  LDL.LU.64 R6, [R1+0x2ef8] ;  /* 0x002ef80001067983 */ /* 0x000ea80000300a00 */
[----:B---3--:R-:W-:Y:S04]  /*9abe0*/  STL.64 [R1+0x13f10], R26 ;  /* 0x013f101a01007387 */ /* 0x008fe80000100a00 */
[----:B------:R-:W3:Y:S04]  /*9abf0*/  LDL.LU.64 R20, [R1+0x2e60] ;  /* 0x002e600001147983 */ /* 0x000ee80000300a00 */
[----:B------:R-:W2:Y:S04]  /*9ac00*/  LDL.LU.64 R22, [R1+0x2e68] ;  /* 0x002e680001167983 */ /* 0x000ea80000300a00 */
[----:B--2---:R-:W-:Y:S04]  /*9ac10*/  STL.64 [R1+0x13e78], R22 ;  /* 0x013e781601007387 */ /* 0x004fe80000100a00 */
[----:B---3--:R0:W-:Y:S04]  /*9ac20*/  STL.64 [R1+0x13e70], R20 ;  /* 0x013e701401007387 */ /* 0x0081e80000100a00 */
[----:B0-----:R-:W2:Y:S04]  /*9ac30*/  LDL.LU.64 R20, [R1+0x2e70] ;  /* 0x002e700001147983 */ /* 0x001ea80000300a00 */
[----:B------:R-:W3:Y:S04]  /*9ac40*/  LDL.LU.64 R22, [R1+0x2e78] ;  /* 0x002e780001167983 */ /* 0x000ee80000300a00 */
[----:B---3--:R-:W-:Y:S04]  /*9ac50*/  STL.64 [R1+0x13ea8], R22 ;  /* 0x013ea81601007387 */ /* 0x008fe80000100a00 */
[----:B--2---:R0:W-:Y:S04]  /*9ac60*/  STL.64 [R1+0x13ea0], R20 ;  /* 0x013ea01401007387 */ /* 0x0041e80000100a00 */
        /* <DEDUP_REMOVED lines=20> */
[----:B0-----:R-:W4:Y:S04]  /*9adb0*/  LDL.LU.64 R20, [R1+0x2ee0] ;  /* 0x002ee00001147983 */ /* 0x001f280000300a00 */
[----:B------:R-:W4:Y:S04]  /*9adc0*/  LDL.LU.64 R22, [R1+0x2ee8] ;  /* 0x002ee80001167983 */ /* 0x000f280000300a00 */
[----:B------:R-:W-:Y:S04]  /*9add0*/  STL.64 [R1+0x13e58], R10 ;  /* 0x013e580a01007387 */ /* 0x000fe80000100a00 */
[----:B------:R0:W-:Y:S04]  /*9ade0*/  STL.64 [R1+0x13e50], R8 ;  /* 0x013e500801007387 */ /* 0x0001e80000100a00 */
[----:B0-----:R-:W2:Y:S04]  /*9adf0*/  LDL.LU.64 R8, [R1+0x2f00] ;  /* 0x002f000001087983 */ /* 0x001ea80000300a00 */
[----:B------:R-:W2:Y:S01]  /*9ae00*/  LDL.LU.64 R10, [R1+0x2f08] ;  /* 0x002f0800010a7983 */ /* 0x000ea20000300a00 */
[C---:B------:R-:W-:Y:S08]  /*9ae10*/  HMMA.16816.F32 R4, R12.reuse, R18, R4 ;  /* 0x000000120c04723c */ /* 0x040ff00000001804 */
[C---:B----4-:R-:W-:Y:S08]  /*9ae20*/  HMMA.16816.F32 R24, R12.reuse, R24, R20 ;  /* 0x000000180c18723c */ /* 0x050ff00000001814 */
[----:B--2---:R-:W-:-:S15]  /*9ae30*/  HMMA.16816.F32 R8, R12, R16, R8 ;  /* 0x000000100c08723c */ /* 0x004fde0000001808 */
[----:B------:R-:W-:-:S04]  /*9ae40*/  NOP ;  /* 0x0000000000007918 */ /* 0x000fc80000000000 */
[----:B------:R0:W-:Y:S04]  /*9ae50*/  STL.64 [R1+0x6b0], R8 ;  /* 0x0006b00801007387 */ /* 0x0001e80000100a00 */
[----:B------:R1:W-:Y:S04]  /*9ae60*/  STL.64 [R1+0x6b8], R10 ;  /* 0x0006b80a01007387 */ /* 0x0003e80000100a00 */
[----:B0-----:R-:W2:Y:S04]  /*9ae70*/  LDL.LU.64 R8, [R1+0x2e50] ;  /* 0x002e500001087983 */ /* 0x001ea80000300a00 */
[----:B-1----:R-:W2:Y:S04]  /*9ae80*/  LDL.LU.64 R10, [R1+0x2e58] ;  /* 0x002e5800010a7983 */ /* 0x002ea80000300a00 */
[----:B------:R0:W-:Y:S04]  /*9ae90*/  STL.64 [R1+0x6a0], R4 ;  /* 0x0006a00401007387 */ /* 0x0001e80000100a00 */
[----:B------:R1:W-:Y:S04]  /*9aea0*/  STL.64 [R1+0x6a8], R6 ;  /* 0x0006a80601007387 */ /* 0x0003e80000100a00 */
[----:B------:R-:W3:Y:S04]  /*9aeb0*/  LDL.LU.64 R16, [R1+0x2e40] ;  /* 0x002e400001107983 */ /* 0x000ee80000300a00 */
[----:B------:R-:W3:Y:S04]  /*9aec0*/  LDL.LU.64 R18, [R1+0x2e48] ;  /* 0x002e480001127983 */ /* 0x000ee80000300a00 */
[----:B0-----:R-:W4:Y:S04]  /*9aed0*/  LDL.LU.64 R4, [R1+0x2e20] ;  /* 0x002e200001047983 */ /* 0x001f280000300a00 */
[----:B-1----:R-:W4:Y:S04]  /*9aee0*/  LDL.LU.64 R6, [R1+0x2e28] ;  /* 0x002e280001067983 */ /* 0x002f280000300a00 */
[----:B------:R-:W2:Y:S04]  /*9aef0*/  LDL.LU.64 R22, [R1+0x13f20] ;  /* 0x013f200001167983 */ /* 0x000ea80000300a00 */
[----:B------:R-:W2:Y:S04]  /*9af00*/  LDL.LU.64 R20, [R1+0x13f18] ;  /* 0x013f180001147983 */ /* 0x000ea80000300a00 */
[----:B------:R-:W-:Y:S04]  /*9af10*/  STL.64 [R1+0x690], R24 ;  /* 0x0006901801007387 */ /* 0x000fe80000100a00 */
[----:B------:R0:W-:Y:S04]  /*9af20*/  STL.64 [R1+0x698], R26 ;  /* 0x0006981a01007387 */ /* 0x0001e80000100a00 */
[----:B0-----:R-:W2:Y:S02]  /*9af30*/  LDL.LU.64 R26, [R1+0x13f10] ;  /* 0x013f1000011a7983 */ /* 0x001ea40000300a00 */
[----:B--2---:R-:W-:Y:S02]  /*9af40*/  HMMA.16816.F32 R24, R12, R26, R20 ;  /* 0x0000001a0c18723c */ /* 0x004fe40000001814 */
[----:B------:R-:W2:Y:S04]  /*9af50*/  LDL.LU.64 R22, [R1+0x13f08] ;  /* 0x013f080001167983 */ /* 0x000ea80000300a00 */
[----:B------:R-:W2:-:S13]  /*9af60*/  LDL.LU.64 R20, [R1+0x13f00] ;  /* 0x013f000001147983 */ /* 0x000e9a0000300a00 */
[----:B------:R0:W-:Y:S04]  /*9af70*/  STL.64 [R1+0x680], R24 ;  /* 0x0006801801007387 */ /* 0x0001e80000100a00 */
[----:B------:R2:W-:Y:S04]  /*9af80*/  STL.64 [R1+0x688], R26 ;  /* 0x0006881a01007387 */ /* 0x0005e80000100a00 */
[----:B0-----:R-:W2:Y:S02]  /*9af90*/  LDL.LU.64 R24, [R1+0x13ef8] ;  /* 0x013ef80001187983 */ /* 0x001ea40000300a00 */
[----:B--2---:R-:W-:Y:S02]  /*9afa0*/  HMMA.16816.F32 R24, R12, R24, R20 ;  /* 0x000000180c18723c */ /* 0x004fe40000001814 */
[----:B------:R-:W2:Y:S04]  /*9afb0*/  LDL.LU.64 R22, [R1+0x13ef0] ;  /* 0x013ef00001167983 */ /* 0x000ea80000300a00 */
[----:B------:R-:W2:-:S13]  /*9afc0*/  LDL.LU.64 R20, [R1+0x13ee8] ;  /* 0x013ee80001147983 */ /* 0x000e9a0000300a00 */
        /* <DEDUP_REMOVED lines=18> */
[----:B------:R-:W-:Y:S04]  /*9b0f0*/  STL.64 [R1+0x640], R24 ;  /* 0x0006401801007387 */ /* 0x000fe80000100a00 */
[----:B------:R0:W-:Y:S04]  /*9b100*/  STL.64 [R1+0x648], R26 ;  /* 0x0006481a01007387 */ /* 0x0001e80000100a00 */
[----:B0-----:R-:W2:Y:S04]  /*9b110*/  LDL.LU.64 R26, [R1+0x13e98] ;  /* 0x013e9800011a7983 */ /* 0x001ea80000300a00 */
[----:B------:R-:W2:Y:S02]  /*9b120*/  LDL.LU.64 R24, [R1+0x13e90] ;  /* 0x013e900001187983 */ /* 0x000ea40000300a00 */
[----:B--2---:R-:W-:-:S15]  /*9b130*/  HMMA.16816.F32 R24, R12, R28, R24 ;  /* 0x0000001c0c18723c */ /* 0x004fde0000001818 */
[----:B------:R-:W-:-:S04]  /*9b140*/  NOP ;  /* 0x0000000000007918 */ /* 0x000fc80000000000 */
[----:B------:R-:W-:Y:S04]  /*9b150*/  STL.64 [R1+0x630], R24 ;  /* 0x0006301801007387 */ /* 0x000fe80000100a00 */
[----:B------:R0:W-:Y:S04]  /*9b160*/  STL.64 [R1+0x638], R26 ;  /* 0x0006381a01007387 */ /* 0x0001e80000100a00 */
[----:B0-----:R-:W2:Y:S04]  /*9b170*/  LDL.LU.64 R26, [R1+0x13e88] ;  /* 0x013e8800011a7983 */ /* 0x001ea80000300a00 */
[----:B------:R-:W3:Y:S01]  /*9b180*/  LDL.LU.64 R24, [R1+0x13e80] ;  /* 0x013e800001187983 */ /* 0x000ee20000300a00 */
[----:B--2---:R-:W-:-:S15]  /*9b190*/  HMMA.16816.F32 R20, R12, R26, R20 ;  /* 0x0000001a0c14723c */ /* 0x004fde0000001814 */
[----:B------:R-:W-:-:S04]  /*9b1a0*/  NOP ;  /* 0x0000000000007918 */ /* 0x000fc80000000000 */
[----:B------:R-:W-:Y:S04]  /*9b1b0*/  STL.64 [R1+0x620], R20 ;  /* 0x0006201401007387 */ /* 0x000fe80000100a00 */
[----:B------:R0:W-:Y:S04]  /*9b1c0*/  STL.64 [R1+0x628], R22 ;  /* 0x0006281601007387 */ /* 0x0001e80000100a00 */
[----:B0-----:R-:W3:Y:S04]  /*9b1d0*/  LDL.LU.64 R22, [R1+0x13e78] ;  /* 0x013e780001167983 */ /* 0x001ee80000300a00 */
[----:B------:R-:W3:Y:S02]  /*9b1e0*/  LDL.LU.64 R20, [R1+0x13e70] ;  /* 0x013e700001147983 */ /* 0x000ee40000300a00 */
[----:B---3--:R-:W-:-:S15]  /*9b1f0*/  HMMA.16816.F32 R20, R12, R24, R20 ;  /* 0x000000180c14723c */ /* 0x008fde0000001814 */
[----:B------:R-:W-:-:S04]  /*9b200*/  NOP ;  /* 0x0000000000007918 */ /* 0x000fc80000000000 */
[----:B------:R-:W-:Y:S04]  /*9b210*/  STL.64 [R1+0x610], R20 ;  /* 0x0006101401007387 */ /* 0x000fe80000100a00 */
[----:B------:R0:W-:Y:S04]  /*9b220*/  STL.64 [R1+0x618], R22 ;  /* 0x0006181601007387 */ /* 0x0001e80000100a00 */
[----:B0-----:R-:W2:Y:S04]  /*9b230*/  LDL.LU.64 R22, [R1+0x13e68] ;  /* 0x013e680001167983 */ /* 0x001ea80000300a00 */
[----:B------:R-:W3:Y:S04]  /*9b240*/  LDL.LU.64 R20, [R1+0x13e60] ;  /* 0x013e600001147983 */ /* 0x000ee80000300a00 */
[----:B------:R-:W-:Y:S04]  /*9b250*/  STL.64 [R1+0x13c90], R26 ;  /* 0x013c901a01007387 */ /* 0x000fe80000100a00 */
[----:B------:R0:W-:Y:S04]  /*9b260*/  STL.64 [R1+0x13c88], R24 ;  /* 0x013c881801007387 */ /* 0x0001e80000100a00 */
[----:B0-----:R-:W4:Y:S04]  /*9b270*/  LDL.LU.64 R24, [R1+0x2e30] ;  /* 0x002e300001187983 */ /* 0x001f280000300a00 */
[----:B------:R-:W4:Y:S01]  /*9b280*/  LDL.LU.64 R26, [R1+0x2e38] ;  /* 0x002e3800011a7983 */ /* 0x000f220000300a00 */
[C---:B--2---:R-:W-:Y:S08]  /*9b290*/  HMMA.16816.F32 R8, R12.reuse, R22, R8 ;  /* 0x000000160c08723c */ /* 0x044ff00000001808 */
[C---:B---3--:R-:W-:Y:S11]  /*9b2a0*/  HMMA.16816.F32 R16, R12.reuse, R20, R16 ;  /* 0x000000140c10723c */ /* 0x048ff60000001810 */
[----:B------:R-:W-:Y:S04]  /*9b2b0*/  STL.64 [R1+0x600], R8 ;  /* 0x0006000801007387 */ /* 0x000fe80000100a00 */
[----:B------:R0:W-:Y:S04]  /*9b2c0*/  STL.64 [R1+0x608], R10 ;  /* 0x0006080a01007387 */ /* 0x0001e80000100a00 */
[----:B0-----:R-:W2:Y:S04]  /*9b2d0*/  LDL.LU.64 R10, [R1+0x13e58] ;  /* 0x013e5800010a7983 */ /* 0x001ea80000300a00 */
[----:B------:R-:W3:Y:S04]  /*9b2e0*/  LDL.LU.64 R8, [R1+0x13e50] ;  /* 0x013e500001087983 */ /* 0x000ee80000300a00 */
[----:B------:R-:W-:Y:S04]  /*9b2f0*/  STL.64 [R1+0x5f0], R16 ;  /* 0x0005f01001007387 */ /* 0x000fe80000100a00 */
[----:B------:R0:W-:Y:S04]  /*9b300*/  STL.64 [R1+0x5f8], R18 ;  /* 0x0005f81201007387 */ /* 0x0001e80000100a00 */
[----:B0-----:R-:W4:Y:S04]  /*9b310*/  LDL.LU.64 R18, [R1+0x13e48] ;  /* 0x013e480001127983 */ /* 0x001f280000300a00 */
[----:B------:R-:W2:Y:S04]  /*9b320*/  LDL.LU.64 R16, [R1+0x13e40] ;  /* 0x013e400001107983 */ /* 0x000ea80000300a00 */
[----:B------:R-:W-:Y:S04]  /*9b330*/  STL.64 [R1+0x13c70], R22 ;  /* 0x013c701601007387 */ /* 0x000fe80000100a00 */
[----:B------:R2:W-:Y:S01]  /*9b340*/  STL.64 [R1+0x13c68], R20 ;  /* 0x013c681401007387 */ /* 0x0005e20000100a00 */
[C---:B----4-:R-:W-:Y:S08]  /*9b350*/  HMMA.16816.F32 R24, R12.reuse, R18, R24 ;  /* 0x000000120c18723c */ /* 0x050ff00000001818 */
[----:B--2---:R-:W-:Y:S01]  /*9b360*/  HMMA.16816.F32 R20, R12, R16, R4 ;  /* 0x000000100c14723c */ /* 0x004fe20000001804 */
[----:B------:R-:W2:Y:S10]  /*9b370*/  LDL.LU.64 R4, [R1+0x2e10] ;  /* 0x002e100001047983 */ /* 0x000eb40000300a00 */
[----:B------:R0:W-:Y:S04]  /*9b380*/  STL.64 [R1+0x5e0], R24 ;  /* 0x0005e01801007387 */ /* 0x0001e80000100a00 */
[----:B------:R3:W-:Y:S04]  /*9b390*/  STL.64 [R1+0x5e8], R26 ;  /* 0x0005e81a01007387 */ /* 0x0007e80000100a00 */
[----:B------:R-:W2:Y:S04]  /*9b3a0*/  LDL.LU.64 R6, [R1+0x2e18] ;  /* 0x002e180001067983 */ /* 0x000ea80000300a00 */
[----:B------:R-:W-:Y:S01]  /*9b3b0*/  STL.64 [R1+0x5d0], R20 ;  /* 0x0005d01401007387 */ /* 0x000fe20000100a00 */
[----:B0-----:R-:W-:-:S03]  /*9b3c0*/  IMAD.MOV.U32 R24, RZ, RZ, R10 ;  /* 0x000000ffff187224 */ /* 0x001fc600078e000a */
[----:B------:R-:W-:Y:S01]  /*9b3d0*/  STL.64 [R1+0x5d8], R22 ;  /* 0x0005d81601007387 */ /* 0x000fe20000100a00 */
[----:B---3--:R-:W-:Y:S02]  /*9b3e0*/  IMAD.MOV.U32 R26, RZ, RZ, R8 ;  /* 0x000000ffff1a7224 */ /* 0x008fe400078e0008 */
[----:B------:R-:W-:Y:S01]  /*9b3f0*/  IMAD.MOV.U32 R27, RZ, RZ, R9 ;  /* 0x000000ffff1b7224 */ /* 0x000fe200078e0009 */
[----:B------:R-:W3:Y:S01]  /*9b400*/  LDL.LU R8, [R1+0x13e3c] ;  /* 0x013e3c0001087983 */ /* 0x000ee20000300800 */
[----:B------:R-:W-:-:S03]  /*9b410*/  IMAD.MOV.U32 R25, RZ, RZ, R11 ;  /* 0x000000ffff197224 */ /* 0x000fc600078e000b */
[----:B------:R-:W3:Y:S04]  /*9b420*/  LDL.LU R9, [R1+0x13e38] ;  /* 0x013e380001097983 */ /* 0x000ee80000300800 */
[----:B------:R-:W2:Y:S04]  /*9b430*/  LDL.LU R10, [R1+0x13e34] ;  /* 0x013e3400010a7983 */ /* 0x000ea80000300800 */
[----:B------:R-:W2:Y:S04]  /*9b440*/  LDL.LU R11, [R1+0x13e30] ;  /* 0x013e3000010b7983 */ /* 0x000ea80000300800 */
[----:B------:R0:W-:Y:S04]  /*9b450*/  STL.64 [R1+0x13d30], R26 ;  /* 0x013d301a01007387 */ /* 0x0001e80000100a00 */
[----:B0-----:R-:W4:Y:S04]  /*9b460*/  LDL.LU R26, [R1+0x86c] ;  /* 0x00086c00011a7983 */ /* 0x001f280000300800 */
[----:B------:R-:W4:Y:S04]  /*9b470*/  LDL.LU R27, [R1+0x868] ;  /* 0x00086800011b7983 */ /* 0x000f280000300800 */
[----:B------:R0:W-:Y:S04]  /*9b480*/  STL.64 [R1+0x13d28], R24 ;  /* 0x013d281801007387 */ /* 0x0001e80000100a00 */
[----:B0-----:R-:W3:Y:S04]  /*9b490*/  LDL.LU R24, [R1+0x864] ;  /* 0x0008640001187983 */ /* 0x001ee80000300800 */
[----:B------:R-:W3:Y:S04]  /*9b4a0*/  LDL.LU R25, [R1+0x860] ;  /* 0x0008600001197983 */ /* 0x000ee80000300800 */
[----:B------:R-:W3:Y:S04]  /*9b4b0*/  LDL.64 R22, [R1+0x50] ;  /* 0x0000500001167983 */ /* 0x000ee80000100a00 */
[----:B------:R0:W-:Y:S04]  /*9b4c0*/  STL.64 [R1+0x13c50], R18 ;  /* 0x013c501201007387 */ /* 0x0001e80000100a00 */
[----:B0-----:R-:W3:Y:S04]  /*9b4d0*/  LDL.LU R18, [R1+0x85c] ;  /* 0x00085c0001127983 */ /* 0x001ee80000300800 */
[----:B------:R-:W3:Y:S04]  /*9b4e0*/  LDL.LU R19, [R1+0x858] ;  /* 0x0008580001137983 */ /* 0x000ee80000300800 */
[----:B------:R0:W-:Y:S04]  /*9b4f0*/  STL.64 [R1+0x13c48], R16 ;  /* 0x013c481001007387 */ /* 0x0001e80000100a00 */
[----:B0-----:R-:W3:Y:S04]  /*9b500*/  LDL.LU R16, [R1+0x854] ;  /* 0x0008540001107983 */ /* 0x001ee80000300800 */
[----:B------:R-:W3:Y:S01]  /*9b510*/  LDL.LU R17, [R1+0x850] ;  /* 0x0008500001117983 */ /* 0x000ee20000300800 */
[----:B--2---:R-:W-:-:S15]  /*9b520*/  HMMA.16816.F32 R4, R12, R10, R4 ;  /* 0x0000000a0c04723c */ /* 0x004fde0000001804 */
[----:B------:R-:W-:-:S04]  /*9b530*/  NOP ;  /* 0x0000000000007918 */ /* 0x000fc80000000000 */
[----:B------:R-:W-:Y:S04]  /*9b540*/  STL.64 [R1+0x5c0], R4 ;  /* 0x0005c00401007387 */ /* 0x000fe80000100a00 */
[----:B------:R0:W-:Y:S04]  /*9b550*/  STL.64 [R1+0x5c8], R6 ;  /* 0x0005c80601007387 */ /* 0x0001e80000100a00 */
[----:B0-----:R-:W2:Y:S04]  /*9b560*/  LDL.LU.64 R6, [R1+0x13e28] ;  /* 0x013e280001067983 */ /* 0x001ea80000300a00 */
[----:B------:R-:W3:Y:S01]  /*9b570*/  LDL.LU.64 R4, [R1+0x13e20] ;  /* 0x013e200001047983 */ /* 0x000ee20000300a00 */
[----:B--2---:R-:W-:-:S02]  /*9b580*/  IMAD.MOV.U32 R20, RZ, RZ, R6 ;  /* 0x000000ffff147224 */ /* 0x004fc400078e0006 */
[----:B------:R-:W-:Y:S01]  /*9b590*/  IMAD.MOV.U32 R21, RZ, RZ, R7 ;  /* 0x000000ffff157224 */ /* 0x000fe200078e0007 */
[----:B------:R-:W2:Y:S04]  /*9b5a0*/  LDL.LU R6, [R1+0x13e1c] ;  /* 0x013e1c0001067983 */ /* 0x000ea80000300800 */
[----:B------:R-:W2:Y:S04]  /*9b5b0*/  LDL.LU R7, [R1+0x13e18] ;  /* 0x013e180001077983 */ /* 0x000ea80000300800 */
[----:B---3--:R-:W-:Y:S04]  /*9b5c0*/  STL.64 [R1+0x13d40], R22 ;  /* 0x013d401601007387 */ /* 0x008fe80000100a00 */
[----:B------:R0:W-:Y:S04]  /*9b5d0*/  STL.64 [R1+0x13d38], R20 ;  /* 0x013d381401007387 */ /* 0x0001e80000100a00 */
[----:B0-----:R-:W3:Y:S04]  /*9b5e0*/  LDL.LU.64 R20, [R1+0x2e00] ;  /* 0x002e000001147983 */ /* 0x001ee80000300a00 */
[----:B------:R-:W3:Y:S02]  /*9b5f0*/  LDL.LU.64 R22, [R1+0x2e08] ;  /* 0x002e080001167983 */ /* 0x000ee40000300a00 */
[----:B---3--:R-:W-:-:S15]  /*9b600*/  HMMA.16816.F32 R20, R12, R8, R20 ;  /* 0x000000080c14723c */ /* 0x008fde0000001814 */
[----:B------:R-:W-:-:S04]  /*9b610*/  NOP ;  /* 0x0000000000007918 */ /* 0x000fc80000000000 */
[----:B------:R-:W-:Y:S04]  /*9b620*/  STL.64 [R1+0x5b0], R20 ;  /* 0x0005b01401007387 */ /* 0x000fe80000100a00 */
[----:B------:R0:W-:Y:S02]  /*9b630*/  STL.64 [R1+0x5b8], R22 ;  /* 0x0005b81601007387 */ /* 0x0001e40000100a00 */
[----:B0-----:R-:W-:Y:S02]  /*9b640*/  IMAD.MOV.U32 R22, RZ, RZ, R4 ;  /* 0x000000ffff167224 */ /* 0x001fe400078e0004 */
[----:B------:R-:W-:Y:S01]  /*9b650*/  IMAD.MOV.U32 R23, RZ, RZ, R5 ;  /* 0x000000ffff177224 */ /* 0x000fe200078e0005 */
[----:B------:R-:W3:Y:S04]  /*9b660*/  LDL.LU R4, [R1+0x13e14] ;  /* 0x013e140001047983 */ /* 0x000ee80000300800 */
[----:B------:R-:W3:Y:S04]  /*9b670*/  LDL.LU R5, [R1+0x13e10] ;  /* 0x013e100001057983 */ /* 0x000ee80000300800 */
[----:B------:R0:W-:Y:S04]  /*9b680*/  STL.64 [R1+0x13d58], R22 ;  /* 0x013d581601007387 */ /* 0x0001e80000100a00 */
[----:B------:R-:W2:Y:S04]  /*9b690*/  LDL.LU.64 R20, [R1+0x2df0] ;  /* 0x002df00001147983 */ /* 0x000ea80000300a00 */
[----:B0-----:R-:W2:Y:S04]  /*9b6a0*/  LDL.LU.64 R22, [R1+0x2df8] ;  /* 0x002df80001167983 */ /* 0x001ea80000300a00 */
[----:B------:R-:W-:Y:S04]  /*9b6b0*/  STL.64 [R1+0x13c60], R10 ;  /* 0x013c600a01007387 */ /* 0x000fe80000100a00 */
[----:B------:R0:W-:Y:S04]  /*9b6c0*/  STL.64 [R1+0x13c58], R8 ;  /* 0x013c580801007387 */ /* 0x0001e80000100a00 */
[----:B0-----:R-:W3:Y:S04]  /*9b6d0*/  LDL.LU.64 R8, [R1+0x1d40] ;  /* 0x001d400001087983 */ /* 0x001ee80000300a00 */
[----:B------:R-:W3:Y:S01]  /*9b6e0*/  LDL.LU.64 R10, [R1+0x1d48] ;  /* 0x001d4800010a7983 */ /* 0x000ee20000300a00 */
[----:B--2---:R-:W-:-:S15]  /*9b6f0*/  HMMA.16816.F32 R20, R12, R6, R20 ;  /* 0x000000060c14723c */ /* 0x004fde0000001814 */
[----:B------:R-:W-:-:S04]  /*9b700*/  NOP ;  /* 0x0000000000007918 */ /* 0x000fc80000000000 */
[----:B------:R0:W-:Y:S04]  /*9b710*/  STL.64 [R1+0x5a0], R20 ;  /* 0x0005a01401007387 */ /* 0x0001e80000100a00 */
[----:B------:R-:W-:Y:S01]  /*9b720*/  STL.64 [R1+0x5a8], R22 ;  /* 0x0005a81601007387 */ /* 0x000fe20000100a00 */
[----:B0-----:R-:W-:Y:S02]  /*9b730*/  IMAD.MOV.U32 R20, RZ, RZ, R2 ;  /* 0x000000ffff147224 */ /* 0x001fe400078e0002 */
[----:B------:R-:W-:Y:S01]  /*9b740*/  IMAD.MOV.U32 R21, RZ, RZ, R3 ;  /* 0x000000ffff157224 */ /* 0x000fe200078e0003 */
[----:B------:R-:W2:Y:S04]  /*9b750*/  LDL.LU R2, [R1+0x13e0c] ;  /* 0x013e0c0001027983 */ /* 0x000ea80000300800 */
[----:B------:R-:W2:Y:S04]  /*9b760*/  LDL.LU R3, [R1+0x13e08] ;  /* 0x013e080001037983 */ /* 0x000ea80000300800 */
[----:B------:R0:W-:Y:S04]  /*9b770*/  STL.64 [R1+0x13d70], R20 ;  /* 0x013d701401007387 */ /* 0x0001e80000100a00 */
[----:B0-----:R-:W3:Y:S04]  /*9b780*/  LDL.LU.64 R20, [R1+0x2de0] ;  /* 0x002de00001147983 */ /* 0x001ee80000300a00 */
[----:B------:R-:W3:Y:S02]  /*9b790*/  LDL.LU.64 R22, [R1+0x2de8] ;  /* 0x002de80001167983 */ /* 0x000ee40000300a00 */
[----:B---3--:R-:W-:-:S15]  /*9b7a0*/  HMMA.16816.F32 R20, R12, R4, R20 ;  /* 0x000000040c14723c */ /* 0x008fde0000001814 */
[----:B------:R-:W-:-:S04]  /*9b7b0*/  NOP ;  /* 0x0000000000007918 */ /* 0x000fc80000000000 */
[----:B------:R-:W-:Y:S04]  /*9b7c0*/  STL.64 [R1+0x590], R20 ;  /* 0x0005901401007387 */ /* 0x000fe80000100a00 */
[----:B------:R0:W-:Y:S04]  /*9b7d0*/  STL.64 [R1+0x598], R22 ;  /* 0x0005981601007387 */ /* 0x0001e80000100a00 */
[----:B0-----:R-:W3:Y:S01]  /*9b7e0*/  LDL R22, [R1+0x70] ;  /* 0x0000700001167983 */ /* 0x001ee20000100800 */
[----:B------:R-:W-:-:S03]  /*9b7f0*/  IMAD.MOV.U32 R23, RZ, RZ, R0 ;  /* 0x000000ffff177224 */ /* 0x000fc600078e0000 */
[----:B------:R-:W2:Y:S04]  /*9b800*/  LDL.LU R0, [R1+0x13e04] ;  /* 0x013e040001007983 */ /* 0x000ea80000300800 */
[----:B---3--:R-:W-:Y:S04]  /*9b810*/  STL.64 [R1+0x13d88], R22 ;  /* 0x013d881601007387 */ /* 0x008fe80000100a00 */
[----:B------:R-:W-:Y:S04]  /*9b820*/  STL.64 [R1+0x13c40], R6 ;  /* 0x013c400601007387 */ /* 0x000fe80000100a00 */
[----:B------:R2:W-:Y:S02]  /*9b830*/  STL.64 [R1+0x13c38], R4 ;  /* 0x013c380401007387 */ /* 0x0005e40000100a00 */
[----:B--2---:R-:W-:-:S15]  /*9b840*/  HMMA.16816.F32 R4, R12, R2, R8 ;  /* 0x000000020c04723c */ /* 0x004fde0000001808 */
[----:B------:R-:W-:-:S04]  /*9b850*/  NOP ;  /* 0x0000000000007918 */ /* 0x000fc80000000000 */
[----:B------:R-:W-:Y:S04]  /*9b860*/  STL.64 [R1+0x280], R4 ;  /* 0x0002800401007387 */ /* 0x000fe80000100a00 */
[----:B------:R-:W-:Y:S04]  /*9b870*/  STL.64 [R1+0x288], R6 ;  /* 0x0002880601007387 */ /* 0x000fe80000100a00 */
[----:B------:R-:W2:Y:S04]  /*9b880*/  LDL R20, [R1+0x78] ;  /* 0x0000780001147983 */ /* 0x000ea80000100800 */
[----:B------:R-:W2:Y:S04]  /*9b890*/  LDL R21, [R1+0x7c] ;  /* 0x00007c0001157983 */ /* 0x000ea80000100800 */
[----:B--2---:R0:W-:Y:S04]  /*9b8a0*/  STL.64 [R1+0x13da0], R20 ;  /* 0x013da01401007387 */ /* 0x0041e80000100a00 */
[----:B------:R-:W2:Y:S04]  /*9b8b0*/  LDL R22, [R1+0x80] ;  /* 0x0000800001167983 */ /* 0x000ea80000100800 */
[----:B------:R-:W2:Y:S01]  /*9b8c0*/  LDL R23, [R1+0x84] ;  /* 0x0000840001177983 */ /* 0x000ea20000100800 */
[----:B0-----:R-:W-:-:S03]  /*9b8d0*/  IMAD.MOV.U32 R20, RZ, RZ, R0 ;  /* 0x000000ffff147224 */ /* 0x001fc600078e0000 */
[----:B------:R-:W3:Y:S04]  /*9b8e0*/  LDL.LU R0, [R1+0x13e00] ;  /* 0x013e000001007983 */ /* 0x000ee80000300800 */
[----:B------:R-:W3:Y:S04]  /*9b8f0*/  LDL R21, [R1+0x8c] ;  /* 0x00008c0001157983 */ /* 0x000ee80000100800 */
[----:B--2---:R0:W-:Y:S04]  /*9b900*/  STL.64 [R1+0x13db8], R22 ;  /* 0x013db81601007387 */ /* 0x0041e80000100a00 */
[----:B0-----:R-:W2:Y:S04]  /*9b910*/  LDL R22, [R1+0x90] ;  /* 0x0000900001167983 */ /* 0x001ea80000100800 */
[----:B------:R-:W2:Y:S01]  /*9b920*/  LDL R23, [R1+0x94] ;  /* 0x0000940001177983 */ /* 0x000ea20000100800 */
[----:B------:R-:W-:-:S03]  /*9b930*/  IMAD R14, R25, 0x100, R24 ;  /* 0x00000100190e7824 */ /* 0x000fc600078e0218 */
[----:B---3--:R0:W-:Y:S01]  /*9b940*/  STL.64 [R1+0x13dd0], R20 ;  /* 0x013dd01401007387 */ /* 0x0081e20000100a00 */
[----:B----4-:R-:W-:-:S03]  /*9b950*/  IMAD R15, R27, 0x100, R26 ;  /* 0x000001001b0f7824 */ /* 0x010fc600078e021a */
[----:B0-----:R-:W3:Y:S04]  /*9b960*/  LDL R20, [R1+0x98] ;  /* 0x0000980001147983 */ /* 0x001ee80000100800 */
[----:B--2---:R-:W-:Y:S04]  /*9b970*/  STL.64 [R1+0x13de8], R22 ;  /* 0x013de81601007387 */ /* 0x004fe80000100a00 */
[----:B------:R-:W2:Y:S04]  /*9b980*/  LDL.LU.64 R24, [R1+0x2d50] ;  /* 0x002d500001187983 */ /* 0x000ea80000300a00 */
[----:B------:R-:W4:Y:S04]  /*9b990*/  LDL.LU.64 R26, [R1+0x2d58] ;  /* 0x002d5800011a7983 */ /* 0x000f280000300a00 */
[----:B----4-:R-:W-:Y:S04]  /*9b9a0*/  STL.64 [R1+0x13d50], R26 ;  /* 0x013d501a01007387 */ /* 0x010fe80000100a00 */
[----:B--2---:R0:W-:Y:S04]  /*9b9b0*/  STL.64 [R1+0x13d48], R24 ;  /* 0x013d481801007387 */ /* 0x0041e80000100a00 */
[----:B0-----:R-:W2:Y:S04]  /*9b9c0*/  LDL.LU.64 R24, [R1+0x2d60] ;  /* 0x002d600001187983 */ /* 0x001ea80000300a00 */
        /* <DEDUP_REMOVED lines=24> */
[----:B------:R-:W4:Y:S01]  /*9bb50*/  LDL.LU.64 R26, [R1+0x2dc8] ;  /* 0x002dc800011a7983 */ /* 0x000f220000300a00 */
[----:B------:R-:W-:-:S02]  /*9bb60*/  IMAD R12, R17, 0x100, R16 ;  /* 0x00000100110c7824 */ /* 0x000fc400078e0210 */
[----:B------:R-:W-:Y:S01]  /*9bb70*/  IMAD R13, R19, 0x100, R18 ;  /* 0x00000100130d7824 */ /* 0x000fe200078e0212 */
[----:B------:R-:W-:Y:S01]  /*9bb80*/  F2FP.F16.E5M2.UNPACK_B R14, R14 ;  /* 0x0000000eff0e723e */ /* 0x000fe200020004ff */
[----:B----4-:R-:W-:Y:S04]  /*9bb90*/  STL.64 [R1+0x13df8], R26 ;  /* 0x013df81a01007387 */ /* 0x010fe80000100a00 */
[----:B--2---:R0:W-:Y:S04]  /*9bba0*/  STL.64 [R1+0x13df0], R24 ;  /* 0x013df01801007387 */ /* 0x0041e80000100a00 */
[----:B0-----:R-:W3:Y:S04]  /*9bbb0*/  LDL.LU.64 R24, [R1+0x2dd0] ;  /* 0x002dd00001187983 */ /* 0x001ee80000300a00 */
[----:B------:R-:W3:Y:S01]  /*9bbc0*/  LDL.LU.64 R26, [R1+0x2dd8] ;  /* 0x002dd800011a7983 */ /* 0x000ee20000300a00 */
[----:B------:R-:W-:Y:S01]  /*9bbd0*/  IMAD.MOV.U32 R21, RZ, RZ, R0 ;  /* 0x000000ffff157224 */ /* 0x000fe200078e0000 */
[----:B------:R-:W-:-:S02]  /*9bbe0*/  F2FP.F16.E5M2.UNPACK_B R12, R12 ;  /* 0x0000000cff0c723e */ /* 0x000fc400020004ff */
[----:B------:R-:W-:Y:S01]  /*9bbf0*/  F2FP.F16.E5M2.UNPACK_B R13, R13 ;  /* 0x0000000dff0d723e */ /* 0x000fe200020004ff */
[----:B------:R-:W2:Y:S01]  /*9bc00*/  LDL.LU.64 R16, [R1+0x2d40] ;  /* 0x002d400001107983 */ /* 0x000ea20000300a00 */
[----:B------:R-:W-:-:S03]  /*9bc10*/  F2FP.F16.E5M2.UNPACK_B R15, R15 ;  /* 0x0000000fff0f723e */ /* 0x000fc600020004ff */
[----:B------:R-:W2:Y:S04]  /*9bc20*/  LDL.LU.64 R18, [R1+0x2d48] ;  /* 0x002d480001127983 */ /* 0x000ea80000300a00 */
[----:B------:R-:W4:Y:S04]  /*9bc30*/  LDL.LU.64 R8, [R1+0x2d30] ;  /* 0x002d300001087983 */ /* 0x000f280000300a00 */
[----:B------:R-:W4:Y:S04]  /*9bc40*/  LDL.LU.64 R10, [R1+0x2d38] ;  /* 0x002d3800010a7983 */ /* 0x000f280000300a00 */
[----:B------:R-:W2:Y:S04]  /*9bc50*/  LDL.LU.64 R4, [R1+0x2d20] ;  /* 0x002d200001047983 */ /* 0x000ea80000300a00 */
[----:B------:R-:W2:Y:S01]  /*9bc60*/  LDL.LU.64 R6, [R1+0x2d28] ;  /* 0x002d280001067983 */ /* 0x000ea20000300a00 */
[----:B---3--:R-:W-:Y:S03]  /*9bc70*/  HMMA.16816.F32 R20, R12, R20, R24 ;  /* 0x000000140c14723c */ /* 0x008fe60000001818 */
[----:B------:R-:W3:Y:S04]  /*9bc80*/  LDL.LU.64 R26, [R1+0x13df8] ;  /* 0x013df800011a7983 */ /* 0x000ee80000300a00 */
[----:B------:R-:W3:-:S12]  /*9bc90*/  LDL.LU.64 R24, [R1+0x13df0] ;  /* 0x013df00001187983 */ /* 0x000ed80000300a00 */
[----:B------:R-:W-:Y:S04]  /*9bca0*/  STL.64 [R1+0x580], R20 ;  /* 0x0005801401007387 */ /* 0x000fe80000100a00 */
[----:B------:R0:W-:Y:S04]  /*9bcb0*/  STL.64 [R1+0x588], R22 ;  /* 0x0005881601007387 */ /* 0x0001e80000100a00 */
[----:B0-----:R-:W3:Y:S02]  /*9bcc0*/  LDL.LU.64 R22, [R1+0x13de8] ;  /* 0x013de80001167983 */ /* 0x001ee40000300a00 */
[----:B---3--:R-:W-:Y:S02]  /*9bcd0*/  HMMA.16816.F32 R20, R12, R22, R24 ;  /* 0x000000160c14723c */ /* 0x008fe40000001818 */
[----:B------:R-:W3:Y:S04]  /*9bce0*/  LDL.LU.64 R26, [R1+0x13de0] ;  /* 0x013de000011a7983 */ /* 0x000ee80000300a00 */
[----:B------:R-:W3:-:S13]  /*9bcf0*/  LDL.LU.64 R24, [R1+0x13dd8] ;  /* 0x013dd80001187983 */ /* 0x000eda0000300a00 */
[----:B------:R0:W-:Y:S04]  /*9bd00*/  STL.64 [R1+0x570], R20 ;  /* 0x0005701401007387 */ /* 0x0001e80000100a00 */
[----:B------:R3:W-:Y:S04]  /*9bd10*/  STL.64 [R1+0x578], R22 ;  /* 0x0005781601007387 */ /* 0x0007e80000100a00 */
[----:B0-----:R-:W3:Y:S02]  /*9bd20*/  LDL.LU.64 R20, [R1+0x13dd0] ;  /* 0x013dd00001147983 */ /* 0x001ee40000300a00 */
[----:B---3--:R-:W-:Y:S02]  /*9bd30*/  HMMA.16816.F32 R20, R12, R20, R24 ;  /* 0x000000140c14723c */ /* 0x008fe40000001818 */
[----:B------:R-:W3:Y:S04]  /*9bd40*/  LDL.LU.64 R26, [R1+0x13dc8] ;  /* 0x013dc800011a7983 */ /* 0x000ee80000300a00 */
[----:B------:R-:W3:-:S13]  /*9bd50*/  LDL.LU.64 R24, [R1+0x13dc0] ;  /* 0x013dc00001187983 */ /* 0x000eda0000300a00 */
        /* <DEDUP_REMOVED lines=30> */
[----:B------:R-:W-:Y:S04]  /*9bf40*/  STL.64 [R1+0x510], R20 ;  /* 0x0005101401007387 */ /* 0x000fe80000100a00 */
[----:B------:R0:W-:Y:S04]  /*9bf50*/  STL.64 [R1+0x518], R22 ;  /* 0x0005181601007387 */ /* 0x0001e80000100a00 */
[----:B0-----:R-:W2:Y:S04]  /*9bf60*/  LDL.LU.64 R22, [R1+0x13d40] ;  /* 0x013d400001167983 */ /* 0x001ea80000300a00 */
[----:B------:R-:W3:Y:S02]  /*9bf70*/  LDL.LU.64 R20, [R1+0x13d38] ;  /* 0x013d380001147983 */ /* 0x000ee40000300a00 */
[----:B---3--:R-:W-:-:S15]  /*9bf80*/  HMMA.16816.F32 R24, R12, R20, R24 ;  /* 0x000000140c18723c */ /* 0x008fde0000001818 */
[----:B------:R-:W-:-:S04]  /*9bf90*/  NOP ;  /* 0x0000000000007918 */ /* 0x000fc80000000000 */
[----:B------:R-:W-:Y:S04]  /*9bfa0*/  STL.64 [R1+0x500], R24 ;  /* 0x0005001801007387 */ /* 0x000fe80000100a00 */
[----:B------:R0:W-:Y:S04]  /*9bfb0*/  STL.64 [R1+0x508], R26 ;  /* 0x0005081a01007387 */ /* 0x0001e80000100a00 */
[----:B0-----:R-:W3:Y:S04]  /*9bfc0*/  LDL.LU.64 R26, [R1+0x13d30] ;  /* 0x013d3000011a7983 */ /* 0x001ee80000300a00 */
[----:B------:R-:W4:Y:S01]  /*9bfd0*/  LDL.LU.64 R24, [R1+0x13d28] ;  /* 0x013d280001187983 */ /* 0x000f220000300a00 */
[----:B--2---:R-:W-:-:S15]  /*9bfe0*/  HMMA.16816.F32 R16, R12, R22, R16 ;  /* 0x000000160c10723c */ /* 0x004fde0000001810 */
[----:B------:R-:W-:-:S04]  /*9bff0*/  NOP ;  /* 0x0000000000007918 */ /* 0x000fc80000000000 */
[----:B------:R-:W-:Y:S04]  /*9c000*/  STL.64 [R1+0x4f0], R16 ;  /* 0x0004f01001007387 */ /* 0x000fe80000100a00 */
[----:B------:R-:W-:Y:S01]  /*9c010*/  STL.64 [R1+0x4f8], R18 ;  /* 0x0004f81201007387 */ /* 0x000fe20000100a00 */
[C---:B----4-:R-:W-:Y:S03]  /*9c020*/  HMMA.16816.F32 R8, R12.reuse, R24, R8 ;  /* 0x000000180c08723c */ /* 0x050fe60000001808 */
[----:B------:R-:W2:Y:S05]  /*9c030*/  LDL.LU.64 R24, [R1+0x2c90] ;  /* 0x002c900001187983 */ /* 0x000eaa0000300a00 */
[----:B---3--:R-:W-:Y:S11]  /*9c040*/  HMMA.16816.F32 R4, R12, R26, R4 ;  /* 0x0000001a0c04723c */ /* 0x008ff60000001804 */
[----:B------:R-:W-:Y:S04]  /*9c050*/  STL.64 [R1+0x4e0], R8 ;  /* 0x0004e00801007387 */ /* 0x000fe80000100a00 */
[----:B------:R-:W-:Y:S04]  /*9c060*/  STL.64 [R1+0x4e8], R10 ;  /* 0x0004e80a01007387 */ /* 0x000fe80000100a00 */
[----:B------:R-:W3:Y:S04]  /*9c070*/  LDL.LU.64 R26, [R1+0x2c98] ;  /* 0x002c9800011a7983 */ /* 0x000ee80000300a00 */
[----:B------:R-:W-:Y:S04]  /*9c080*/  STL.64 [R1+0x4d0], R4 ;  /* 0x0004d00401007387 */ /* 0x000fe80000100a00 */
[----:B------:R-:W-:Y:S04]  /*9c090*/  STL.64 [R1+0x4d8], R6 ;  /* 0x0004d80601007387 */ /* 0x000fe80000100a00 */
[----:B---3--:R0:W-:Y:S04]  /*9c0a0*/  STL.64 [R1+0x13ca0], R26 ;  /* 0x013ca01a01007387 */ /* 0x0081e80000100a00 */
[----:B0-----:R-:W3:Y:S04]  /*9c0b0*/  LDL R26, [R1] ;  /* 0x00000000011a7983 */ /* 0x001ee80000100800 */
[----:B------:R-:W3:Y:S04]  /*9c0c0*/  LDL R27, [R1+0x4] ;  /* 0x00000400011b7983 */ /* 0x000ee80000100800 */
[----:B--2---:R0:W-:Y:S04]  /*9c0d0*/  STL.64 [R1+0x13c98], R24 ;  /* 0x013c981801007387 */ /* 0x0041e80000100a00 */
[----:B------:R-:W2:Y:S04]  /*9c0e0*/  LDL R6, [R1+0x18] ;  /* 0x0000180001067983 */ /* 0x000ea80000100800 */
[----:B------:R-:W2:Y:S04]  /*9c0f0*/  LDL R7, [R1+0x1c] ;  /* 0x00001c0001077983 */ /* 0x000ea80000100800 */
[----:B------:R-:W4:Y:S04]  /*9c100*/  LDL R4, [R1+0x20] ;  /* 0x0000200001047983 */ /* 0x000f280000100800 */
[----:B------:R-:W4:Y:S04]  /*9c110*/  LDL R5, [R1+0x24] ;  /* 0x0000240001057983 */ /* 0x000f280000100800 */
[----:B0-----:R-:W3:Y:S04]  /*9c120*/  LDL R24, [R1+0x8] ;  /* 0x0000080001187983 */ /* 0x001ee80000100800 */
[----:B------:R-:W3:Y:S04]  /*9c130*/  LDL R25, [R1+0xc] ;  /* 0x00000c0001197983 */ /* 0x000ee80000100800 */
[----:B--2---:R0:W-:Y:S04]  /*9c140*/  STL.64 [R1+0x13cf0], R6 ;  /* 0x013cf00601007387 */ /* 0x0041e80000100a00 */
[----:B----4-:R-:W-:Y:S04]  /*9c150*/  STL.64 [R1+0x13d08], R4 ;  /* 0x013d080401007387 */ /* 0x010fe80000100a00 */
[----:B---3--:R1:W-:Y:S04]  /*9c160*/  STL.64 [R1+0x13cb8], R26 ;  /* 0x013cb81a01007387 */ /* 0x0083e80000100a00 */
[----:B0-----:R-:W2:Y:S04]  /*9c170*/  LDL R6, [R1+0x28] ;  /* 0x0000280001067983 */ /* 0x001ea80000100800 */
[----:B------:R-:W2:Y:S04]  /*9c180*/  LDL R7, [R1+0x2c] ;  /* 0x00002c0001077983 */ /* 0x000ea80000100800 */
[----:B-1----:R-:W3:Y:S04]  /*9c190*/  LDL R26, [R1+0x10] ;  /* 0x00001000011a7983 */ /* 0x002ee80000100800 */
[----:B------:R-:W3:Y:S04]  /*9c1a0*/  LDL R27, [R1+0x14] ;  /* 0x00001400011b7983 */ /* 0x000ee80000100800 */
[----:B--2---:R0:W-:Y:S04]  /*9c1b0*/  STL.64 [R1+0x13d20], R6 ;  /* 0x013d200601007387 */ /* 0x0041e80000100a00 */
[----:B------:R-:W2:Y:S04]  /*9c1c0*/  LDL R18, [R1+0x30] ;  /* 0x0000300001127983 */ /* 0x000ea80000100800 */
[----:B------:R-:W2:Y:S04]  /*9c1d0*/  LDL R19, [R1+0x34] ;  /* 0x0000340001137983 */ /* 0x000ea80000100800 */
[----:B------:R-:W4:Y:S04]  /*9c1e0*/  LDL R16, [R1+0x38] ;  /* 0x0000380001107983 */ /* 0x000f280000100800 */
[----:B------:R-:W4:Y:S04]  /*9c1f0*/  LDL R17, [R1+0x3c] ;  /* 0x00003c0001117983 */ /* 0x000f280000100800 */
[----:B------:R-:W4:Y:S04]  /*9c200*/  LDL.LU.64 R4, [R1+0x2d10] ;  /* 0x002d100001047983 */ /* 0x000f280000300a00 */
[----:B0-----:R-:W4:Y:S04]  /*9c210*/  LDL.LU.64 R6, [R1+0x2d18] ;  /* 0x002d180001067983 */ /* 0x001f280000300a00 */
[----:B------:R-:W2:Y:S04]  /*9c220*/  LDL.LU.64 R8, [R1+0x2d00] ;  /* 0x002d000001087983 */ /* 0x000ea80000300a00 */
[----:B------:R-:W2:Y:S04]  /*9c230*/  LDL.LU.64 R10, [R1+0x2d08] ;  /* 0x002d0800010a7983 */ /* 0x000ea80000300a00 */
[----:B------:R0:W-:Y:S04]  /*9c240*/  STL.64 [R1+0x13cd0], R24 ;  /* 0x013cd01801007387 */ /* 0x0001e80000100a00 */
[----:B---3--:R1:W-:Y:S04]  /*9c250*/  STL.64 [R1+0x13ce8], R26 ;  /* 0x013ce81a01007387 */ /* 0x0083e80000100a00 */
[----:B0-----:R-:W3:Y:S04]  /*9c260*/  LDL.LU.64 R24, [R1+0x2cd0] ;  /* 0x002cd00001187983 */ /* 0x001ee80000300a00 */
[----:B-1----:R-:W2:Y:S04]  /*9c270*/  LDL.LU.64 R26, [R1+0x2cd8] ;  /* 0x002cd800011a7983 */ /* 0x002ea80000300a00 */
[----:B--2---:R-:W-:Y:S04]  /*9c280*/  STL.64 [R1+0x13d00], R26 ;  /* 0x013d001a01007387 */ /* 0x004fe80000100a00 */
[----:B---3--:R0:W-:Y:S04]  /*9c290*/  STL.64 [R1+0x13cf8], R24 ;  /* 0x013cf81801007387 */ /* 0x0081e80000100a00 */
[----:B0-----:R-:W2:Y:S04]  /*9c2a0*/  LDL.LU.64 R24, [R1+0x2ce0] ;  /* 0x002ce00001187983 */ /* 0x001ea80000300a00 */
[----:B------:R-:W3:Y:S01]  /*9c2b0*/  LDL.LU.64 R26, [R1+0x2ce8] ;  /* 0x002ce800011a7983 */ /* 0x000ee20000300a00 */
[----:B------:R-:W-:-:S03]  /*9c2c0*/  IMAD.MOV.U32 R0, RZ, RZ, R23 ;  /* 0x000000ffff007224 */ /* 0x000fc600078e0017 */
[----:B---3--:R-:W-:Y:S04]  /*9c2d0*/  STL.64 [R1+0x13d18], R26 ;  /* 0x013d181a01007387 */ /* 0x008fe80000100a00 */
[----:B--2---:R0:W-:Y:S04]  /*9c2e0*/  STL.64 [R1+0x13d10], R24 ;  /* 0x013d101801007387 */ /* 0x0041e80000100a00 */
[----:B0-----:R-:W2:Y:S04]  /*9c2f0*/  LDL.LU.64 R24, [R1+0x2cf0] ;  /* 0x002cf00001187983 */ /* 0x001ea80000300a00 */
[----:B------:R-:W2:Y:S04]  /*9c300*/  LDL.LU.64 R26, [R1+0x2cf8] ;  /* 0x002cf800011a7983 */ /* 0x000ea80000300a00 */
        /* <DEDUP_REMOVED lines=9> */
[----:B------:R-:W3:Y:S01]  /*9c3a0*/  LDL.LU.64 R22, [R1+0x2ca8] ;  /* 0x002ca80001167983 */ /* 0x000ee20000300a00 */
[C---:B----4-:R-:W-:Y:S03]  /*9c3b0*/  HMMA.16816.F32 R4, R12.reuse, R16, R4 ;  /* 0x000000100c04723c */ /* 0x050fe60000001804 */
[----:B---3--:R-:W-:Y:S04]  /*9c3c0*/  STL.64 [R1+0x13cc8], R22 ;  /* 0x013cc81601007387 */ /* 0x008fe80000100a00 */
[----:B--2---:R0:W-:Y:S04]  /*9c3d0*/  STL.64 [R1+0x13cc0], R20 ;  /* 0x013cc01401007387 */ /* 0x0041e80000100a00 */
[----:B0-----:R-:W2:Y:S04]  /*9c3e0*/  LDL.LU.64 R20, [R1+0x2cb0] ;  /* 0x002cb00001147983 */ /* 0x001ea80000300a00 */
[----:B------:R-:W3:Y:S04]  /*9c3f0*/  LDL.LU.64 R22, [R1+0x2cb8] ;  /* 0x002cb80001167983 */ /* 0x000ee80000300a00 */
[----:B---3--:R-:W-:Y:S04]  /*9c400*/  STL.64 [R1+0x13ce0], R22 ;  /* 0x013ce01601007387 */ /* 0x008fe80000100a00 */
[----:B--2---:R0:W-:Y:S04]  /*9c410*/  STL.64 [R1+0x13cd8], R20 ;  /* 0x013cd81401007387 */ /* 0x0041e80000100a00 */
[----:B0-----:R-:W2:Y:S04]  /*9c420*/  LDL.LU.64 R20, [R1+0x2cc0] ;  /* 0x002cc00001147983 */ /* 0x001ea80000300a00 */
[----:B------:R-:W2:Y:S04]  /*9c430*/  LDL.LU.64 R22, [R1+0x2cc8] ;  /* 0x002cc80001167983 */ /* 0x000ea80000300a00 */
[----:B------:R-:W-:Y:S04]  /*9c440*/  STL.64 [R1+0x4c0], R4 ;  /* 0x0004c00401007387 */ /* 0x000fe80000100a00 */
[----:B------:R0:W-:Y:S04]  /*9c450*/  STL.64 [R1+0x4c8], R6 ;  /* 0x0004c80601007387 */ /* 0x0001e80000100a00 */
[----:B0-----:R-:W3:Y:S01]  /*9c460*/  LDL.LU.64 R6, [R1+0x13d20] ;  /* 0x013d200001067983 */ /* 0x001ee20000300a00 */
[----:B------:R-:W-:Y:S03]  /*9c470*/  HMMA.16816.F32 R16, R12, R18, R8 ;  /* 0x000000120c10723c */ /* 0x000fe60000001808 */
[----:B------:R-:W4:Y:S04]  /*9c480*/  LDL.LU.64 R8, [R1+0x2c60] ;  /* 0x002c600001087983 */ /* 0x000f280000300a00 */
[----:B------:R-:W4:-:S12]  /*9c490*/  LDL.LU.64 R10, [R1+0x2c68] ;  /* 0x002c6800010a7983 */ /* 0x000f180000300a00 */
[----:B------:R0:W-:Y:S04]  /*9c4a0*/  STL.64 [R1+0x4b0], R16 ;  /* 0x0004b01001007387 */ /* 0x0001e80000100a00 */
[----:B------:R1:W-:Y:S04]  /*9c4b0*/  STL.64 [R1+0x4b8], R18 ;  /* 0x0004b81201007387 */ /* 0x0003e80000100a00 */
[----:B0-----:R-:W2:Y:S04]  /*9c4c0*/  LDL.LU.64 R16, [R1+0x2c50] ;  /* 0x002c500001107983 */ /* 0x001ea80000300a00 */
[----:B-1----:R-:W2:Y:S01]  /*9c4d0*/  LDL.LU.64 R18, [R1+0x2c58] ;  /* 0x002c580001127983 */ /* 0x002ea20000300a00 */
[----:B---3--:R-:W-:Y:S03]  /*9c4e0*/  HMMA.16816.F32 R4, R12, R6, R24 ;  /* 0x000000060c04723c */ /* 0x008fe60000001818 */
[----:B------:R-:W3:Y:S04]  /*9c4f0*/  LDL.LU.64 R26, [R1+0x13d18] ;  /* 0x013d1800011a7983 */ /* 0x000ee80000300a00 */
[----:B------:R-:W3:-:S12]  /*9c500*/  LDL.LU.64 R24, [R1+0x13d10] ;  /* 0x013d100001187983 */ /* 0x000ed80000300a00 */
        /* <DEDUP_REMOVED lines=10> */
[----:B------:R-:W2:-:S15]  /*9c5b0*/  LDL.LU.64 R26, [R1+0x13ce8] ;  /* 0x013ce800011a7983 */ /* 0x000e9e0000300a00 */
[----:B------:R-:W-:Y:S02]  /*9c5c0*/  NOP ;  /* 0x0000000000007918 */ /* 0x000fe40000000000 */
[----:B------:R0:W-:Y:S04]  /*9c5d0*/  STL.64 [R1+0x480], R4 ;  /* 0x0004800401007387 */ /* 0x0001e80000100a00 */
[----:B------:R1:W-:Y:S04]  /*9c5e0*/  STL.64 [R1+0x488], R6 ;  /* 0x0004880601007387 */ /* 0x0003e80000100a00 */
[----:B0-----:R-:W3:Y:S04]  /*9c5f0*/  LDL.LU.64 R4, [R1+0x2c20] ;  /* 0x002c200001047983 */ /* 0x001ee80000300a00 */
[----:B-1----:R-:W3:Y:S01]  /*9c600*/  LDL.LU.64 R6, [R1+0x2c28] ;  /* 0x002c280001067983 */ /* 0x002ee20000300a00 */
[----:B--2---:R-:W-:Y:S03]  /*9c610*/  HMMA.16816.F32 R24, R12, R26, R20 ;  /* 0x0000001a0c18723c */ /* 0x004fe60000001814 */
[----:B------:R-:W2:Y:S04]  /*9c620*/  LDL.LU.64 R22, [R1+0x13ce0] ;  /* 0x013ce00001167983 */ /* 0x000ea80000300a00 */
[----:B------:R-:W2:-:S12]  /*9c630*/  LDL.LU.64 R20, [R1+0x13cd8] ;  /* 0x013cd80001147983 */ /* 0x000e980000300a00 */
        /* <DEDUP_REMOVED lines=32> */
[----:B0-----:R-:W4:Y:S04]  /*9c840*/  LDL.LU.64 R22, [R1+0x13c70] ;  /* 0x013c700001167983 */ /* 0x001f280000300a00 */
[----:B------:R-:W2:Y:S04]  /*9c850*/  LDL.LU.64 R20, [R1+0x13c68] ;  /* 0x013c680001147983 */ /* 0x000ea80000300a00 */
[----:B------:R-:W-:Y:S04]  /*9c860*/  STL.64 [R1+0x13ad0], R26 ;  /* 0x013ad01a01007387 */ /* 0x000fe80000100a00 */
[----:B------:R0:W-:Y:S04]  /*9c870*/  STL.64 [R1+0x13ac8], R24 ;  /* 0x013ac81801007387 */ /* 0x0001e80000100a00 */
[----:B0-----:R-:W3:Y:S04]  /*9c880*/  LDL.LU.64 R24, [R1+0x2c30] ;  /* 0x002c300001187983 */ /* 0x001ee80000300a00 */
[----:B------:R-:W3:Y:S01]  /*9c890*/  LDL.LU.64 R26, [R1+0x2c38] ;  /* 0x002c3800011a7983 */ /* 0x000ee20000300a00 */
[C---:B----4-:R-:W-:Y:S08]  /*9c8a0*/  HMMA.16816.F32 R8, R12.reuse, R22, R8 ;  /* 0x000000160c08723c */ /* 0x050ff00000001808 */
[C---:B--2---:R-:W-:Y:S11]  /*9c8b0*/  HMMA.16816.F32 R16, R12.reuse, R20, R16 ;  /* 0x000000140c10723c */ /* 0x044ff60000001810 */
[----:B------:R-:W-:Y:S04]  /*9c8c0*/  STL.64 [R1+0x410], R8 ;  /* 0x0004100801007387 */ /* 0x000fe80000100a00 */
[----:B------:R0:W-:Y:S04]  /*9c8d0*/  STL.64 [R1+0x418], R10 ;  /* 0x0004180a01007387 */ /* 0x0001e80000100a00 */
[----:B0-----:R-:W2:Y:S04]  /*9c8e0*/  LDL.LU.64 R10, [R1+0x13c60] ;  /* 0x013c6000010a7983 */ /* 0x001ea80000300a00 */
[----:B------:R-:W4:Y:S04]  /*9c8f0*/  LDL.LU.64 R8, [R1+0x13c58] ;  /* 0x013c580001087983 */ /* 0x000f280000300a00 */
[----:B------:R-:W-:Y:S04]  /*9c900*/  STL.64 [R1+0x400], R16 ;  /* 0x0004001001007387 */ /* 0x000fe80000100a00 */
[----:B------:R0:W-:Y:S04]  /*9c910*/  STL.64 [R1+0x408], R18 ;  /* 0x0004081201007387 */ /* 0x0001e80000100a00 */
[----:B0-----:R-:W2:Y:S04]  /*9c920*/  LDL.LU.64 R18, [R1+0x13c50] ;  /* 0x013c500001127983 */ /* 0x001ea80000300a00 */
[----:B------:R-:W2:Y:S04]  /*9c930*/  LDL.LU.64 R16, [R1+0x13c48] ;  /* 0x013c480001107983 */ /* 0x000ea80000300a00 */
        /* <DEDUP_REMOVED lines=8> */
[----:B------:R-:W-:Y:S04]  /*9c9c0*/  STL.64 [R1+0x13a90], R18 ;  /* 0x013a901201007387 */ /* 0x000fe80000100a00 */
[----:B------:R0:W-:Y:S01]  /*9c9d0*/  STL.64 [R1+0x13a88], R16 ;  /* 0x013a881001007387 */ /* 0x0001e20000100a00 */
[C---:B---3--:R-:W-:Y:S08]  /*9c9e0*/  HMMA.16816.F32 R20, R12.reuse, R16, R24 ;  /* 0x000000100c14723c */ /* 0x048ff00000001818 */
[C---:B0-----:R-:W-:Y:S11]  /*9c9f0*/  HMMA.16816.F32 R16, R12.reuse, R10, R4 ;  /* 0x0000000a0c10723c */ /* 0x041ff60000001804 */
[----:B------:R0:W-:Y:S04]  /*9ca00*/  STL.64 [R1+0x3e0], R20 ;  /* 0x0003e01401007387 */ /* 0x0001e80000100a00 */
[----:B------:R1:W-:Y:S04]  /*9ca10*/  STL.64 [R1+0x3e8], R22 ;  /* 0x0003e81601007387 */ /* 0x0003e80000100a00 */
[----:B------:R-:W4:Y:S04]  /*9ca20*/  LDL.LU.64 R4, [R1+0x2c10] ;  /* 0x002c100001047983 */ /* 0x000f280000300a00 */
[----:B------:R-:W4:Y:S04]  /*9ca30*/  LDL.LU.64 R6, [R1+0x2c18] ;  /* 0x002c180001067983 */ /* 0x000f280000300a00 */
[----:B------:R-:W-:Y:S04]  /*9ca40*/  STL.64 [R1+0x3d0], R16 ;  /* 0x0003d01001007387 */ /* 0x000fe80000100a00 */
[----:B------:R-:W-:Y:S04]  /*9ca50*/  STL.64 [R1+0x3d8], R18 ;  /* 0x0003d81201007387 */ /* 0x000fe80000100a00 */
[----:B0-----:R-:W2:Y:S04]  /*9ca60*/  LDL.LU.64 R20, [R1+0x1b00] ;  /* 0x001b000001147983 */ /* 0x001ea80000300a00 */
[----:B-1----:R-:W3:Y:S04]  /*9ca70*/  LDL.LU.64 R22, [R1+0x1b08] ;  /* 0x001b080001167983 */ /* 0x002ee80000300a00 */
        /* <DEDUP_REMOVED lines=8> */
[----:B------:R-:W2:Y:S04]  /*9cb00*/  LDL.LU.64 R22, [R1+0x2c08] ;  /* 0x002c080001167983 */ /* 0x000ea80000300a00 */
[----:B------:R-:W3:Y:S04]  /*9cb10*/  LDL.LU R16, [R1+0x88c] ;  /* 0x00088c0001107983 */ /* 0x000ee80000300800 */
[----:B------:R-:W3:Y:S04]  /*9cb20*/  LDL.LU R17, [R1+0x888] ;  /* 0x0008880001117983 */ /* 0x000ee80000300800 */
[----:B------:R-:W4:Y:S04]  /*9cb30*/  LDL.LU R24, [R1+0x894] ;  /* 0x0008940001187983 */ /* 0x000f280000300800 */
[----:B------:R-:W4:Y:S04]  /*9cb40*/  LDL.LU R25, [R1+0x890] ;  /* 0x0008900001197983 */ /* 0x000f280000300800 */
[----:B------:R-:W-:Y:S04]  /*9cb50*/  STL [R1+0x13a78], R10 ;  /* 0x013a780a01007387 */ /* 0x000fe80000100800 */
[----:B------:R-:W-:Y:S04]  /*9cb60*/  STL [R1+0x13a74], R11 ;  /* 0x013a740b01007387 */ /* 0x000fe80000100800 */
[----:B------:R-:W-:Y:S04]  /*9cb70*/  STL.64 [R1+0x3c0], R4 ;  /* 0x0003c00401007387 */ /* 0x000fe80000100a00 */
[----:B------:R0:W-:Y:S04]  /*9cb80*/  STL.64 [R1+0x3c8], R6 ;  /* 0x0003c80601007387 */ /* 0x0001e80000100a00 */
[----:B0-----:R-:W2:Y:S04]  /*9cb90*/  LDL.LU.64 R6, [R1+0x13c40] ;  /* 0x013c400001067983 */ /* 0x001ea80000300a00 */
[----:B------:R-:W3:Y:S04]  /*9cba0*/  LDL.LU.64 R4, [R1+0x13c38] ;  /* 0x013c380001047983 */ /* 0x000ee80000300a00 */
[----:B------:R-:W3:Y:S04]  /*9cbb0*/  LDL.LU R26, [R1+0x89c] ;  /* 0x00089c00011a7983 */ /* 0x000ee80000300800 */
[----:B------:R-:W3:Y:S04]  /*9cbc0*/  LDL.LU R27, [R1+0x898] ;  /* 0x00089800011b7983 */ /* 0x000ee80000300800 */
[----:B------:R0:W-:Y:S04]  /*9cbd0*/  STL [R1+0x13a80], R8 ;  /* 0x013a800801007387 */ /* 0x0001e80000100800 */
[----:B0-----:R-:W3:Y:S04]  /*9cbe0*/  LDL.LU R8, [R1+0x880] ;  /* 0x0008800001087983 */ /* 0x001ee80000300800 */
[----:B------:R0:W-:Y:S04]  /*9cbf0*/  STL [R1+0x13a7c], R9 ;  /* 0x013a7c0901007387 */ /* 0x0001e80000100800 */
[----:B0-----:R-:W3:Y:S01]  /*9cc00*/  LDL.LU R9, [R1+0x884] ;  /* 0x0008840001097983 */ /* 0x001ee20000300800 */
[----:B--2---:R-:W-:-:S15]  /*9cc10*/  HMMA.16816.F32 R20, R12, R6, R20 ;  /* 0x000000060c14723c */ /* 0x004fde0000001814 */
[----:B------:R-:W-:-:S04]  /*9cc20*/  NOP ;  /* 0x0000000000007918 */ /* 0x000fc80000000000 */
[----:B------:R-:W-:Y:S04]  /*9cc30*/  STL.64 [R1+0x3b0], R20 ;  /* 0x0003b01401007387 */ /* 0x000fe80000100a00 */
[----:B------:R0:W-:Y:S04]  /*9cc40*/  STL.64 [R1+0x3b8], R22 ;  /* 0x0003b81601007387 */ /* 0x0001e80000100a00 */
[----:B0-----:R-:W3:Y:S04]  /*9cc50*/  LDL.LU.64 R22, [R1+0x13c30] ;  /* 0x013c300001167983 */ /* 0x001ee80000300a00 */
[----:B------:R-:W3:Y:S04]  /*9cc60*/  LDL.LU.64 R20, [R1+0x13c28] ;  /* 0x013c280001147983 */ /* 0x000ee80000300a00 */
[----:B------:R-:W-:Y:S04]  /*9cc70*/  STL [R1+0x13a70], R6 ;  /* 0x013a700601007387 */ /* 0x000fe80000100800 */
[----:B------:R-:W-:Y:S01]  /*9cc80*/  STL [R1+0x13a6c], R7 ;  /* 0x013a6c0701007387 */ /* 0x000fe20000100800 */
[----:B---3--:R-:W-:-:S15]  /*9cc90*/  HMMA.16816.F32 R20, R12, R4, R20 ;  /* 0x000000040c14723c */ /* 0x008fde0000001814 */
[----:B------:R-:W-:-:S04]  /*9cca0*/  NOP ;  /* 0x0000000000007918 */ /* 0x000fc80000000000 */
[----:B------:R-:W-:Y:S04]  /*9ccb0*/  STL.64 [R1+0x3a0], R20 ;  /* 0x0003a01401007387 */ /* 0x000fe80000100a00 */
[----:B------:R0:W-:Y:S04]  /*9ccc0*/  STL.64 [R1+0x3a8], R22 ;  /* 0x0003a81601007387 */ /* 0x0001e80000100a00 */
[----:B0-----:R-:W2:Y:S04]  /*9ccd0*/  LDL.LU.64 R22, [R1+0x13c20] ;  /* 0x013c200001167983 */ /* 0x001ea80000300a00 */
[----:B------:R-:W2:Y:S04]  /*9cce0*/  LDL.LU.64 R20, [R1+0x13c18] ;  /* 0x013c180001147983 */ /* 0x000ea80000300a00 */
[----:B------:R-:W-:Y:S04]  /*9ccf0*/  STL [R1+0x13a68], R4 ;  /* 0x013a680401007387 */ /* 0x000fe80000100800 */
[----:B------:R2:W-:Y:S02]  /*9cd00*/  STL [R1+0x13a64], R5 ;  /* 0x013a640501007387 */ /* 0x0005e40000100800 */
[----:B--2---:R-:W-:Y:S02]  /*9cd10*/  HMMA.16816.F32 R4, R12, R2, R20 ;  /* 0x000000020c04723c */ /* 0x004fe40000001814 */
[----:B------:R-:W2:-:S15]  /*9cd20*/  LDL R20, [R1+0x88] ;  /* 0x0000880001147983 */ /* 0x000e9e0000100800 */
[----:B------:R-:W-:Y:S02]  /*9cd30*/  NOP ;  /* 0x0000000000007918 */ /* 0x000fe40000000000 */
[----:B------:R-:W-:Y:S04]  /*9cd40*/  STL.64 [R1+0x270], R4 ;  /* 0x0002700401007387 */ /* 0x000fe80000100a00 */
[----:B------:R0:W-:Y:S04]  /*9cd50*/  STL.64 [R1+0x278], R6 ;  /* 0x0002780601007387 */ /* 0x0001e80000100a00 */
[----:B------:R-:W3:Y:S04]  /*9cd60*/  LDL.64 R22, [R1+0x80] ;  /* 0x0000800001167983 */ /* 0x000ee80000100a00 */
[----:B------:R-:W2:Y:S04]  /*9cd70*/  LDL R21, [R1+0x8c] ;  /* 0x00008c0001157983 */ /* 0x000ea80000100800 */
[----:B---3--:R-:W-:Y:S04]  /*9cd80*/  STL.64 [R1+0x13be8], R22 ;  /* 0x013be81601007387 */ /* 0x008fe80000100a00 */
[----:B--2---:R1:W-:Y:S04]  /*9cd90*/  STL.64 [R1+0x13c00], R20 ;  /* 0x013c001401007387 */ /* 0x0043e80000100a00 */
[----:B------:R-:W2:Y:S04]  /*9cda0*/  LDL.64 R18, [R1+0x78] ;  /* 0x0000780001127983 */ /* 0x000ea80000100a00 */
[----:B--2---:R2:W-:Y:S04]  /*9cdb0*/  STL.64 [R1+0x13be0], R18 ;  /* 0x013be01201007387 */ /* 0x0045e80000100a00 */
[----:B0-----:R-:W3:Y:S01]  /*9cdc0*/  LDL.64 R6, [R1+0x70] ;  /* 0x0000700001067983 */ /* 0x001ee20000100a00 */
[----:B------:R-:W-:-:S03]  /*9cdd0*/  IMAD R12, R8, 0x100, R9 ;  /* 0x00000100080c7824 */ /* 0x000fc600078e0209 */
[----:B---3--:R-:W-:Y:S04]  /*9cde0*/  STL.64 [R1+0x13bd8], R6 ;  /* 0x013bd80601007387 */ /* 0x008fe80000100a00 */
[----:B------:R-:W3:Y:S04]  /*9cdf0*/  LDL.64 R10, [R1+0x68] ;  /* 0x00006800010a7983 */ /* 0x000ee80000100a00 */
[----:B------:R-:W-:Y:S04]  /*9ce00*/  STL [R1+0x13a60], R2 ;  /* 0x013a600201007387 */ /* 0x000fe80000100800 */
[----:B------:R-:W-:Y:S04]  /*9ce10*/  STL [R1+0x13a5c], R3 ;  /* 0x013a5c0301007387 */ /* 0x000fe80000100800 */
[----:B------:R-:W2:Y:S01]  /*9ce20*/  LDL.64 R8, [R1+0x60] ;  /* 0x0000600001087983 */ /* 0x000ea20000100a00 */
[----:B----4-:R-:W-:-:S03]  /*9ce30*/  IMAD R14, R25, 0x100, R24 ;  /* 0x00000100190e7824 */ /* 0x010fc600078e0218 */
[----:B-1----:R-:W4:Y:S01]  /*9ce40*/  LDL.64 R20, [R1+0x98] ;  /* 0x0000980001147983 */ /* 0x002f220000100a00 */
[----:B------:R-:W-:-:S03]  /*9ce50*/  IMAD R15, R27, 0x100, R26 ;  /* 0x000001001b0f7824 */ /* 0x000fc600078e021a */
[----:B------:R-:W4:Y:S01]  /*9ce60*/  LDL R22, [R1+0x90] ;  /* 0x0000900001167983 */ /* 0x000f220000100800 */
[----:B------:R-:W-:-:S03]  /*9ce70*/  IMAD R13, R17, 0x100, R16 ;  /* 0x00000100110d7824 */ /* 0x000fc600078e0210 */
[----:B------:R-:W4:Y:S04]  /*9ce80*/  LDL R23, [R1+0x94] ;  /* 0x0000940001177983 */ /* 0x000f280000100800 */
[----:B---3--:R-:W-:Y:S04]  /*9ce90*/  STL.64 [R1+0x13bd0], R10 ;  /* 0x013bd00a01007387 */ /* 0x008fe80000100a00 */
[----:B--2---:R-:W-:Y:S04]  /*9cea0*/  STL.64 [R1+0x13bc8], R8 ;  /* 0x013bc80801007387 */ /* 0x004fe80000100a00 */
[----:B------:R-:W2:Y:S04]  /*9ceb0*/  LDL.64 R24, [R1+0x58] ;  /* 0x0000580001187983 */ /* 0x000ea80000100a00 */
[----:B------:R-:W3:Y:S04]  /*9cec0*/  LDL R26, [R1+0x50] ;  /* 0x00005000011a7983 */ /* 0x000ee80000100800 */
[----:B------:R-:W2:Y:S04]  /*9ced0*/  LDL.LU.64 R16, [R1+0x2bb0] ;  /* 0x002bb00001107983 */ /* 0x000ea80000300a00 */
[----:B------:R-:W2:Y:S04]  /*9cee0*/  LDL.LU.64 R18, [R1+0x2bb8] ;  /* 0x002bb80001127983 */ /* 0x000ea80000300a00 */
[----:B--2---:R-:W-:Y:S04]  /*9cef0*/  STL.64 [R1+0x13bf8], R18 ;  /* 0x013bf81201007387 */ /* 0x004fe80000100a00 */
[----:B------:R0:W-:Y:S04]  /*9cf00*/  STL.64 [R1+0x13bf0], R16 ;  /* 0x013bf01001007387 */ /* 0x0001e80000100a00 */
[----:B0-----:R-:W2:Y:S04]  /*9cf10*/  LDL.LU.64 R16, [R1+0x2bc0] ;  /* 0x002bc00001107983 */ /* 0x001ea80000300a00 */
[----:B------:R-:W2:Y:S01]  /*9cf20*/  LDL.LU.64 R18, [R1+0x2bc8] ;  /* 0x002bc80001127983 */ /* 0x000ea20000300a00 */
[----:B------:R-:W-:-:S03]  /*9cf30*/  IMAD.MOV.U32 R27, RZ, RZ, R0 ;  /* 0x000000ffff1b7224 */ /* 0x000fc600078e0000 */
[----:B--2---:R-:W-:Y:S04]  /*9cf40*/  STL.64 [R1+0x13c10], R18 ;  /* 0x013c101201007387 */ /* 0x004fe80000100a00 */
[----:B------:R0:W-:Y:S04]  /*9cf50*/  STL.64 [R1+0x13c08], R16 ;  /* 0x013c081001007387 */ /* 0x0001e80000100a00 */
[----:B0-----:R-:W2:Y:S04]  /*9cf60*/  LDL.LU.64 R16, [R1+0x2bd0] ;  /* 0x002bd00001107983 */ /* 0x001ea80000300a00 */
[----:B------:R-:W2:Y:S04]  /*9cf70*/  LDL.LU.64 R18, [R1+0x2bd8] ;  /* 0x002bd80001127983 */ /* 0x000ea80000300a00 */
[----:B------:R-:W2:Y:S04]  /*9cf80*/  LDL.LU.64 R4, [R1+0x2ba0] ;  /* 0x002ba00001047983 */ /* 0x000ea80000300a00 */
[----:B------:R-:W2:Y:S04]  /*9cf90*/  LDL.LU.64 R6, [R1+0x2ba8] ;  /* 0x002ba80001067983 */ /* 0x000ea80000300a00 */
[----:B------:R-:W2:Y:S04]  /*9cfa0*/  LDL.LU.64 R8, [R1+0x2b90] ;  /* 0x002b900001087983 */ /* 0x000ea80000300a00 */
[----:B------:R-:W2:Y:S04]  /*9cfb0*/  LDL.LU.64 R10, [R1+0x2b98] ;  /* 0x002b9800010a7983 */ /* 0x000ea80000300a00 */
[----:B---3--:R-:W-:Y:S04]  /*9cfc0*/  STL.64 [R1+0x13bc0], R26 ;  /* 0x013bc01a01007387 */ /* 0x008fe80000100a00 */
[----:B------:R0:W-:Y:S04]  /*9cfd0*/  STL.64 [R1+0x13bb8], R24 ;  /* 0x013bb81801007387 */ /* 0x0001e80000100a00 */
[----:B0-----:R-:W3:Y:S04]  /*9cfe0*/  LDL.LU.64 R24, [R1+0x2be0] ;  /* 0x002be00001187983 */ /* 0x001ee80000300a00 */
[----:B------:R-:W3:Y:S01]  /*9cff0*/  LDL.LU.64 R26, [R1+0x2be8] ;  /* 0x002be800011a7983 */ /* 0x000ee20000300a00 */
[----:B------:R-:W-:-:S02]  /*9d000*/  F2FP.F16.E5M2.UNPACK_B R12, R12 ;  /* 0x0000000cff0c723e */ /* 0x000fc400020004ff */
[----:B------:R-:W-:Y:S02]  /*9d010*/  F2FP.F16.E5M2.UNPACK_B R13, R13 ;  /* 0x0000000dff0d723e */ /* 0x000fe400020004ff */
[----:B------:R-:W-:Y:S02]  /*9d020*/  F2FP.F16.E5M2.UNPACK_B R14, R14 ;  /* 0x0000000eff0e723e */ /* 0x000fe400020004ff */
[----:B------:R-:W-:Y:S01]  /*9d030*/  F2FP.F16.E5M2.UNPACK_B R15, R15 ;  /* 0x0000000fff0f723e */ /* 0x000fe200020004ff */
[----:B----4-:R-:W-:-:S06]  /*9d040*/  IMAD.MOV.U32 R0, RZ, RZ, R21 ;  /* 0x000000ffff007224 */ /* 0x010fcc00078e0015 */
[C---:B---3--:R-:W-:Y:S08]  /*9d050*/  HMMA.16816.F32 R24, R12.reuse, R20, R24 ;  /* 0x000000140c18723c */ /* 0x048ff00000001818 */
[C---:B--2---:R-:W-:Y:S11]  /*9d060*/  HMMA.16816.F32 R20, R12.reuse, R22, R16 ;  /* 0x000000160c14723c */ /* 0x044ff60000001810 */
[----:B------:R0:W-:Y:S04]  /*9d070*/  STL.64 [R1+0x390], R24 ;  /* 0x0003901801007387 */ /* 0x0001e80000100a00 */
[----:B------:R1:W-:Y:S04]  /*9d080*/  STL.64 [R1+0x398], R26 ;  /* 0x0003981a01007387 */ /* 0x0003e80000100a00 */
[----:B0-----:R-:W2:Y:S04]  /*9d090*/  LDL.LU.64 R24, [R1+0x2b80] ;  /* 0x002b800001187983 */ /* 0x001ea80000300a00 */
[----:B-1----:R-:W2:Y:S04]  /*9d0a0*/  LDL.LU.64 R26, [R1+0x2b88] ;  /* 0x002b8800011a7983 */ /* 0x002ea80000300a00 */
[----:B------:R-:W-:Y:S04]  /*9d0b0*/  STL [R1+0x13a58], R0 ;  /* 0x013a580001007387 */ /* 0x000fe80000100800 */
[----:B------:R-:W3:Y:S04]  /*9d0c0*/  LDL.LU.64 R18, [R1+0x13c10] ;  /* 0x013c100001127983 */ /* 0x000ee80000300a00 */
[----:B------:R-:W3:Y:S04]  /*9d0d0*/  LDL.LU.64 R16, [R1+0x13c08] ;  /* 0x013c080001107983 */ /* 0x000ee80000300a00 */
        /* <DEDUP_REMOVED lines=9> */
[----:B---3--:R-:W-:-:S15]  /*9d170*/  HMMA.16816.F32 R16, R12, R22, R16 ;  /* 0x000000160c10723c */ /* 0x008fde0000001810 */
[----:B------:R-:W-:-:S04]  /*9d180*/  NOP ;  /* 0x0000000000007918 */ /* 0x000fc80000000000 */
[----:B------:R-:W-:Y:S04]  /*9d190*/  STL.64 [R1+0x360], R16 ;  /* 0x0003601001007387 */ /* 0x000fe80000100a00 */
[----:B------:R0:W-:Y:S04]  /*9d1a0*/  STL.64 [R1+0x368], R18 ;  /* 0x0003681201007387 */ /* 0x0001e80000100a00 */
[----:B0-----:R-:W3:Y:S01]  /*9d1b0*/  LDL.LU.64 R18, [R1+0x13be0] ;  /* 0x013be00001127983 */ /* 0x001ee20000300a00 */
[----:B------:R-:W-:-:S03]  /*9d1c0*/  IMAD.MOV.U32 R0, RZ, RZ, R23 ;  /* 0x000000ffff007224 */ /* 0x000fc600078e0017 */
[----:B------:R-:W4:Y:S04]  /*9d1d0*/  LDL.LU.64 R20, [R1+0x2b60] ;  /* 0x002b600001147983 */ /* 0x000f280000300a00 */
[----:B------:R-:W4:Y:S01]  /*9d1e0*/  LDL.LU.64 R22, [R1+0x2b68] ;  /* 0x002b680001167983 */ /* 0x000f220000300a00 */
[----:B---3--:R-:W-:-:S15]  /*9d1f0*/  HMMA.16816.F32 R4, R12, R18, R4 ;  /* 0x000000120c04723c */ /* 0x008fde0000001804 */
[----:B------:R-:W-:-:S04]  /*9d200*/  NOP ;  /* 0x0000000000007918 */ /* 0x000fc80000000000 */
[----:B------:R-:W-:Y:S04]  /*9d210*/  STL.64 [R1+0x350], R4 ;  /* 0x0003500401007387 */ /* 0x000fe80000100a00 */
[----:B------:R0:W-:Y:S04]  /*9d220*/  STL.64 [R1+0x358], R6 ;  /* 0x0003580601007387 */ /* 0x0001e80000100a00 */
[----:B0-----:R-:W3:Y:S01]  /*9d230*/  LDL.LU.64 R6, [R1+0x13bd8] ;  /* 0x013bd80001067983 */ /* 0x001ee20000300a00 */
[----:B------:R-:W-:Y:S02]  /*9d240*/  IMAD.MOV.U32 R2, RZ, RZ, R18 ;  /* 0x000000ffff027224 */ /* 0x000fe400078e0012 */
[----:B------:R-:W-:Y:S01]  /*9d250*/  IMAD.MOV.U32 R3, RZ, RZ, R19 ;  /* 0x000000ffff037224 */ /* 0x000fe200078e0013 */
[----:B------:R-:W2:Y:S04]  /*9d260*/  LDL.LU.64 R16, [R1+0x2b50] ;  /* 0x002b500001107983 */ /* 0x000ea80000300a00 */
[----:B------:R-:W2:Y:S01]  /*9d270*/  LDL.LU.64 R18, [R1+0x2b58] ;  /* 0x002b580001127983 */ /* 0x000ea20000300a00 */
[----:B---3--:R-:W-:-:S15]  /*9d280*/  HMMA.16816.F32 R8, R12, R6, R8 ;  /* 0x000000060c08723c */ /* 0x008fde0000001808 */
[----:B------:R-:W-:-:S04]  /*9d290*/  NOP ;  /* 0x0000000000007918 */ /* 0x000fc80000000000 */
[----:B------:R-:W-:Y:S04]  /*9d2a0*/  STL.64 [R1+0x340], R8 ;  /* 0x0003400801007387 */ /* 0x000fe80000100a00 */
[----:B------:R0:W-:Y:S04]  /*9d2b0*/  STL.64 [R1+0x348], R10 ;  /* 0x0003480a01007387 */ /* 0x0001e80000100a00 */
[----:B0-----:R-:W2:Y:S01]  /*9d2c0*/  LDL.LU.64 R10, [R1+0x13bd0] ;  /* 0x013bd000010a7983 */ /* 0x001ea20000300a00 */
[----:B------:R-:W-:Y:S02]  /*9d2d0*/  IMAD.MOV.U32 R4, RZ, RZ, R6 ;  /* 0x000000ffff047224 */ /* 0x000fe400078e0006 */
[----:B------:R-:W-:Y:S01]  /*9d2e0*/  IMAD.MOV.U32 R5, RZ, RZ, R7 ;  /* 0x000000ffff057224 */ /* 0x000fe200078e0007 */
[----:B------:R-:W3:Y:S01]  /*9d2f0*/  LDL.LU.64 R8, [R1+0x13bc8] ;  /* 0x013bc80001087983 */ /* 0x000ee20000300a00 */
[----:B--2---:R-:W-:Y:S01]  /*9d300*/  HMMA.16816.F32 R24, R12, R10, R24 ;  /* 0x0000000a0c18723c */ /* 0x004fe20000001818 */
[----:B------:R-:W-:-:S02]  /*9d310*/  IMAD.MOV.U32 R6, RZ, RZ, R10 ;  /* 0x000000ffff067224 */ /* 0x000fc400078e000a */
[----:B------:R-:W-:-:S15]  /*9d320*/  IMAD.MOV.U32 R7, RZ, RZ, R11 ;  /* 0x000000ffff077224 */ /* 0x000fde00078e000b */
[----:B------:R-:W-:Y:S01]  /*9d330*/  NOP ;  /* 0x0000000000007918 */ /* 0x000fe20000000000 */
[----:B------:R-:W-:Y:S04]  /*9d340*/  STL.64 [R1+0x330], R24 ;  /* 0x0003301801007387 */ /* 0x000fe80000100a00 */
[----:B------:R0:W-:Y:S04]  /*9d350*/  STL.64 [R1+0x338], R26 ;  /* 0x0003381a01007387 */ /* 0x0001e80000100a00 */
[----:B0-----:R-:W2:Y:S04]  /*9d360*/  LDL.LU.64 R26, [R1+0x13bc0] ;  /* 0x013bc000011a7983 */ /* 0x001ea80000300a00 */
[----:B------:R-:W4:Y:S04]  /*9d370*/  LDL.LU.64 R24, [R1+0x13bb8] ;  /* 0x013bb80001187983 */ /* 0x000f280000300a00 */
[----:B------:R-:W-:Y:S04]  /*9d380*/  STL.64 [R1+0x13aa0], R6 ;  /* 0x013aa00601007387 */ /* 0x000fe80000100a00 */
[----:B------:R0:W-:Y:S04]  /*9d390*/  STL.64 [R1+0x13a98], R4 ;  /* 0x013a980401007387 */ /* 0x0001e80000100a00 */
[----:B0-----:R-:W2:Y:S04]  /*9d3a0*/  LDL.LU.64 R4, [R1+0x2b70] ;  /* 0x002b700001047983 */ /* 0x001ea80000300a00 */
[----:B------:R-:W2:Y:S01]  /*9d3b0*/  LDL.LU.64 R6, [R1+0x2b78] ;  /* 0x002b780001067983 */ /* 0x000ea20000300a00 */
[----:B---3--:R-:W-:-:S02]  /*9d3c0*/  IMAD.MOV.U32 R10, RZ, RZ, R8 ;  /* 0x000000ffff0a7224 */ /* 0x008fc400078e0008 */
[----:B------:R-:W-:Y:S01]  /*9d3d0*/  IMAD.MOV.U32 R11, RZ, RZ, R9 ;  /* 0x000000ffff0b7224 */ /* 0x000fe200078e0009 */
[----:B--2---:R-:W-:-:S15]  /*9d3e0*/  HMMA.16816.F32 R4, R12, R8, R4 ;  /* 0x000000080c04723c */ /* 0x004fde0000001804 */
[----:B------:R-:W-:-:S04]  /*9d3f0*/  NOP ;  /* 0x0000000000007918 */ /* 0x000fc80000000000 */
[----:B------:R-:W-:Y:S04]  /*9d400*/  STL.64 [R1+0x320], R4 ;  /* 0x0003200401007387 */ /* 0x000fe80000100a00 */
[----:B------:R4:W-:Y:S02]  /*9d410*/  STL.64 [R1+0x328], R6 ;  /* 0x0003280601007387 */ /* 0x0009e40000100a00 */
[----:B----4-:R-:W-:Y:S01]  /*9d420*/  HMMA.16816.F32 R4, R12, R24, R20 ;  /* 0x000000180c04723c */ /* 0x010fe20000001814 */
[----:B------:R-:W-:Y:S02]  /*9d430*/  IMAD.MOV.U32 R8, RZ, RZ, R24 ;  /* 0x000000ffff087224 */ /* 0x000fe400078e0018 */
[----:B------:R-:W-:-:S15]  /*9d440*/  IMAD.MOV.U32 R9, RZ, RZ, R25 ;  /* 0x000000ffff097224 */ /* 0x000fde00078e0019 */
[----:B------:R-:W-:Y:S01]  /*9d450*/  NOP ;  /* 0x0000000000007918 */ /* 0x000fe20000000000 */
[----:B------:R-:W-:Y:S04]  /*9d460*/  STL.64 [R1+0x310], R4 ;  /* 0x0003100401007387 */ /* 0x000fe80000100a00 */
[----:B------:R0:W-:Y:S04]  /*9d470*/  STL.64 [R1+0x318], R6 ;  /* 0x0003180601007387 */ /* 0x0001e80000100a00 */
[----:B------:R-:W-:Y:S04]  /*9d480*/  STL.64 [R1+0x13ac0], R10 ;  /* 0x013ac00a01007387 */ /* 0x000fe80000100a00 */
[----:B------:R-:W-:Y:S01]  /*9d490*/  STL.64 [R1+0x13ab8], R8 ;  /* 0x013ab80801007387 */ /* 0x000fe20000100a00 */
[----:B0-----:R-:W-:Y:S03]  /*9d4a0*/  HMMA.16816.F32 R4, R12, R26, R16 ;  /* 0x0000001a0c04723c */ /* 0x001fe60000001810 */
[----:B------:R-:W2:Y:S04]  /*9d4b0*/  LDL.LU.64 R24, [R1+0x2aa0] ;  /* 0x002aa00001187983 */ /* 0x000ea80000300a00 */
[----:B------:R-:W3:-:S12]  /*9d4c0*/  LDL.LU.64 R26, [R1+0x2aa8] ;  /* 0x002aa800011a7983 */ /* 0x000ed80000300a00 */
[----:B------:R-:W-:Y:S04]  /*9d4d0*/  STL.64 [R1+0x300], R4 ;  /* 0x0003000401007387 */ /* 0x000fe80000100a00 */
[----:B------:R-:W-:Y:S04]  /*9d4e0*/  STL.64 [R1+0x308], R6 ;  /* 0x0003080601007387 */ /* 0x000fe80000100a00 */
        /* <DEDUP_REMOVED lines=26> */
[----:B------:R-:W3:Y:S04]  /*9d690*/  LDL R16, [R1+0x48] ;  /* 0x0000480001107983 */ /* 0x000ee80000100800 */
[----:B------:R-:W3:Y:S04]  /*9d6a0*/  LDL R17, [R1+0x4c] ;  /* 0x00004c0001117983 */ /* 0x000ee80000100800 */
[----:B--2---:R-:W-:Y:S04]  /*9d6b0*/  STL.64 [R1+0x13ba0], R18 ;  /* 0x013ba01201007387 */ /* 0x004fe80000100a00 */
[----:B------:R-:W2:Y:S04]  /*9d6c0*/  LDL.LU.64 R4, [R1+0x2b30] ;  /* 0x002b300001047983 */ /* 0x000ea80000300a00 */
[----:B------:R-:W2:Y:S04]  /*9d6d0*/  LDL.LU.64 R6, [R1+0x2b38] ;  /* 0x002b380001067983 */ /* 0x000ea80000300a00 */
[----:B--2---:R-:W-:Y:S04]  /*9d6e0*/  STL.64 [R1+0x13bb0], R6 ;  /* 0x013bb00601007387 */ /* 0x004fe80000100a00 */
[----:B------:R0:W-:Y:S04]  /*9d6f0*/  STL.64 [R1+0x13ba8], R4 ;  /* 0x013ba80401007387 */ /* 0x0001e80000100a00 */
[----:B0-----:R-:W2:Y:S04]  /*9d700*/  LDL.LU.64 R4, [R1+0x2b40] ;  /* 0x002b400001047983 */ /* 0x001ea80000300a00 */
        /* <DEDUP_REMOVED lines=27> */
[----:B------:R-:W3:Y:S01]  /*9d8c0*/  LDL.LU.64 R10, [R1+0x2b08] ;  /* 0x002b0800010a7983 */ /* 0x000ee20000300a00 */
[C---:B------:R-:W-:Y:S03]  /*9d8d0*/  HMMA.16816.F32 R16, R12.reuse, R16, R4 ;  /* 0x000000100c10723c */ /* 0x040fe60000001804 */
        /* <DEDUP_REMOVED lines=8> */
[----:B------:R-:W2:Y:S04]  /*9d960*/  LDL.LU.64 R20, [R1+0x2a80] ;  /* 0x002a800001147983 */ /* 0x000ea80000300a00 */
[----:B------:R-:W2:Y:S04]  /*9d970*/  LDL.LU.64 R22, [R1+0x2a88] ;  /* 0x002a880001167983 */ /* 0x000ea80000300a00 */
[----:B------:R-:W3:Y:S04]  /*9d980*/  LDL.LU.64 R6, [R1+0x13bb0] ;  /* 0x013bb00001067983 */ /* 0x000ee80000300a00 */
[----:B------:R-:W3:Y:S04]  /*9d990*/  LDL.LU.64 R4, [R1+0x13ba8] ;  /* 0x013ba80001047983 */ /* 0x000ee80000300a00 */
[----:B------:R-:W-:Y:S04]  /*9d9a0*/  STL.64 [R1+0x2f0], R16 ;  /* 0x0002f01001007387 */ /* 0x000fe80000100a00 */
[----:B------:R0:W-:Y:S04]  /*9d9b0*/  STL.64 [R1+0x2f8], R18 ;  /* 0x0002f81201007387 */ /* 0x0001e80000100a00 */
[----:B0-----:R-:W3:Y:S01]  /*9d9c0*/  LDL.LU.64 R18, [R1+0x13ba0] ;  /* 0x013ba00001127983 */ /* 0x001ee20000300a00 */
[C---:B----4-:R-:W-:Y:S08]  /*9d9d0*/  HMMA.16816.F32 R24, R12.reuse, R24, R8 ;  /* 0x000000180c18723c */ /* 0x050ff00000001808 */
[----:B---3--:R-:W-:Y:S01]  /*9d9e0*/  HMMA.16816.F32 R16, R12, R18, R4 ;  /* 0x000000120c10723c */ /* 0x008fe20000001804 */
[----:B------:R-:W3:Y:S04]  /*9d9f0*/  LDL.LU.64 R4, [R1+0x2a70] ;  /* 0x002a700001047983 */ /* 0x000ee80000300a00 */
[----:B------:R-:W3:-:S14]  /*9da00*/  LDL.LU.64 R6, [R1+0x2a78] ;  /* 0x002a780001067983 */ /* 0x000edc0000300a00 */
[----:B------:R0:W-:Y:S04]  /*9da10*/  STL.64 [R1+0x2e0], R16 ;  /* 0x0002e01001007387 */ /* 0x0001e80000100a00 */
[----:B------:R1:W-:Y:S04]  /*9da20*/  STL.64 [R1+0x2e8], R18 ;  /* 0x0002e81201007387 */ /* 0x0003e80000100a00 */
        /* <DEDUP_REMOVED lines=64> */
[----:B0-----:R-:W2:Y:S04]  /*9de30*/  LDL.LU.64 R22, [R1+0x13ab0] ;  /* 0x013ab00001167983 */ /* 0x001ea80000300a00 */
[----:B------:R-:W4:Y:S04]  /*9de40*/  LDL.LU.64 R20, [R1+0x13aa8] ;  /* 0x013aa80001147983 */ /* 0x000f280000300a00 */
[----:B------:R-:W-:Y:S04]  /*9de50*/  STL.64 [R1+0x138d0], R26 ;  /* 0x0138d01a01007387 */ /* 0x000fe80000100a00 */
[----:B------:R0:W-:Y:S04]  /*9de60*/  STL.64 [R1+0x138c8], R24 ;  /* 0x0138c81801007387 */ /* 0x0001e80000100a00 */
[----:B0-----:R-:W3:Y:S04]  /*9de70*/  LDL.LU.64 R24, [R1+0x2a40] ;  /* 0x002a400001187983 */ /* 0x001ee80000300a00 */
[----:B------:R-:W3:Y:S01]  /*9de80*/  LDL.LU.64 R26, [R1+0x2a48] ;  /* 0x002a4800011a7983 */ /* 0x000ee20000300a00 */
[C---:B--2---:R-:W-:Y:S08]  /*9de90*/  HMMA.16816.F32 R4, R12.reuse, R22, R4 ;  /* 0x000000160c04723c */ /* 0x044ff00000001804 */
[C---:B----4-:R-:W-:Y:S11]  /*9dea0*/  HMMA.16816.F32 R16, R12.reuse, R20, R16 ;  /* 0x000000140c10723c */ /* 0x050ff60000001810 */
[----:B------:R-:W-:Y:S04]  /*9deb0*/  STL.64 [R1+0x840], R4 ;  /* 0x0008400401007387 */ /* 0x000fe80000100a00 */
[----:B------:R0:W-:Y:S04]  /*9dec0*/  STL.64 [R1+0x848], R6 ;  /* 0x0008480601007387 */ /* 0x0001e80000100a00 */
[----:B0-----:R-:W2:Y:S04]  /*9ded0*/  LDL.LU.64 R6, [R1+0x13aa0] ;  /* 0x013aa00001067983 */ /* 0x001ea80000300a00 */
[----:B------:R-:W4:Y:S04]  /*9dee0*/  LDL.LU.64 R4, [R1+0x13a98] ;  /* 0x013a980001047983 */ /* 0x000f280000300a00 */
[----:B------:R-:W-:Y:S04]  /*9def0*/  STL.64 [R1+0x850], R16 ;  /* 0x0008501001007387 */ /* 0x000fe80000100a00 */
[----:B------:R0:W-:Y:S04]  /*9df00*/  STL.64 [R1+0x858], R18 ;  /* 0x0008581201007387 */ /* 0x0001e80000100a00 */
[----:B0-----:R-:W2:Y:S04]  /*9df10*/  LDL.LU.64 R18, [R1+0x13a90] ;  /* 0x013a900001127983 */ /* 0x001ea80000300a00 */
[----:B------:R-:W3:Y:S04]  /*9df20*/  LDL.LU.64 R16, [R1+0x13a88] ;  /* 0x013a880001107983 */ /* 0x000ee80000300a00 */
[----:B------:R-:W-:Y:S04]  /*9df30*/  STL.64 [R1+0x138b0], R22 ;  /* 0x0138b01601007387 */ /* 0x000fe80000100a00 */
[----:B------:R0:W-:Y:S04]  /*9df40*/  STL.64 [R1+0x138a8], R20 ;  /* 0x0138a81401007387 */ /* 0x0001e80000100a00 */
[----:B0-----:R-:W2:Y:S04]  /*9df50*/  LDL.LU.64 R20, [R1+0x2a50] ;  /* 0x002a500001147983 */ /* 0x001ea80000300a00 */
[----:B------:R-:W2:Y:S02]  /*9df60*/  LDL.LU.64 R22, [R1+0x2a58] ;  /* 0x002a580001167983 */ /* 0x000ea40000300a00 */
[----:B--2---:R-:W-:-:S15]  /*9df70*/  HMMA.16816.F32 R20, R12, R18, R20 ;  /* 0x000000120c14723c */ /* 0x004fde0000001814 */
[----:B------:R-:W-:-:S04]  /*9df80*/  NOP ;  /* 0x0000000000007918 */ /* 0x000fc80000000000 */
[----:B------:R-:W-:Y:S04]  /*9df90*/  STL.64 [R1+0x860], R20 ;  /* 0x0008601401007387 */ /* 0x000fe80000100a00 */
[----:B------:R3:W-:Y:S02]  /*9dfa0*/  STL.64 [R1+0x868], R22 ;  /* 0x0008681601007387 */ /* 0x0007e40000100a00 */
[----:B---3--:R-:W-:Y:S01]  /*9dfb0*/  HMMA.16816.F32 R20, R12, R16, R24 ;  /* 0x000000100c14723c */ /* 0x008fe20000001818 */
[----:B------:R-:W-:Y:S02]  /*9dfc0*/  IMAD.MOV.U32 R24, RZ, RZ, R8 ;  /* 0x000000ffff187224 */ /* 0x000fe400078e0008 */
[----:B------:R-:W2:Y:S01]  /*9dfd0*/  LDL.LU R8, [R1+0x13a80] ;  /* 0x013a800001087983 */ /* 0x000ea20000300800 */
[----:B------:R-:W-:-:S15]  /*9dfe0*/  IMAD.MOV.U32 R25, RZ, RZ, R9 ;  /* 0x000000ffff197224 */ /* 0x000fde00078e0009 */
[----:B------:R-:W-:Y:S04]  /*9dff0*/  STL.64 [R1+0x880], R20 ;  /* 0x0008801401007387 */ /* 0x000fe80000100a00 */
[----:B------:R0:W-:Y:S04]  /*9e000*/  STL.64 [R1+0x888], R22 ;  /* 0x0008881601007387 */ /* 0x0001e80000100a00 */
[----:B------:R-:W2:Y:S01]  /*9e010*/  LDL.LU R9, [R1+0x13a7c] ;  /* 0x013a7c0001097983 */ /* 0x000ea20000300800 */
[----:B0-----:R-:W-:Y:S02]  /*9e020*/  IMAD.MOV.U32 R22, RZ, RZ, R10 ;  /* 0x000000ffff167224 */ /* 0x001fe400078e000a */
[----:B------:R-:W-:Y:S01]  /*9e030*/  IMAD.MOV.U32 R23, RZ, RZ, R11 ;  /* 0x000000ffff177224 */ /* 0x000fe200078e000b */
[----:B------:R-:W3:Y:S04]  /*9e040*/  LDL.LU R10, [R1+0x13a78] ;  /* 0x013a7800010a7983 */ /* 0x000ee80000300800 */
[----:B------:R-:W3:Y:S04]  /*9e050*/  LDL.LU R11, [R1+0x13a74] ;  /* 0x013a7400010b7983 */ /* 0x000ee80000300800 */
[----:B------:R0:W-:Y:S04]  /*9e060*/  STL.64 [R1+0x139b0], R22 ;  /* 0x0139b01601007387 */ /* 0x0001e80000100a00 */
[----:B------:R-:W3:Y:S04]  /*9e070*/  LDL.LU.64 R20, [R1+0x2a30] ;  /* 0x002a300001147983 */ /* 0x000ee80000300a00 */
[----:B0-----:R-:W3:Y:S04]  /*9e080*/  LDL.LU.64 R22, [R1+0x2a38] ;  /* 0x002a380001167983 */ /* 0x001ee80000300a00 */
[----:B------:R-:W2:Y:S01]  /*9e090*/  LDL.64 R26, [R1+0x50] ;  /* 0x00005000011a7983 */ /* 0x000ea20000100a00 */
[----:B---3--:R-:W-:Y:S03]  /*9e0a0*/  HMMA.16816.F32 R20, R12, R10, R20 ;  /* 0x0000000a0c14723c */ /* 0x008fe60000001814 */
[----:B--2---:R0:W-:Y:S04]  /*9e0b0*/  STL.64 [R1+0x139c0], R26 ;  /* 0x0139c01a01007387 */ /* 0x0041e80000100a00 */
[----:B0-----:R-:W2:Y:S04]  /*9e0c0*/  LDL.LU R26, [R1+0x904] ;  /* 0x00090400011a7983 */ /* 0x001ea80000300800 */
[----:B------:R-:W2:Y:S04]  /*9e0d0*/  LDL.LU R27, [R1+0x900] ;  /* 0x00090000011b7983 */ /* 0x000ea80000300800 */
[----:B------:R0:W-:Y:S04]  /*9e0e0*/  STL.64 [R1+0x139b8], R24 ;  /* 0x0139b81801007387 */ /* 0x0001e80000100a00 */
[----:B0-----:R-:W3:Y:S04]  /*9e0f0*/  LDL.LU R24, [R1+0x8ec] ;  /* 0x0008ec0001187983 */ /* 0x001ee80000300800 */
[----:B------:R-:W3:Y:S04]  /*9e100*/  LDL.LU R25, [R1+0x8e8] ;  /* 0x0008e80001197983 */ /* 0x000ee80000300800 */
[----:B------:R0:W-:Y:S04]  /*9e110*/  STL.64 [R1+0x138a0], R18 ;  /* 0x0138a01201007387 */ /* 0x0001e80000100a00 */
[----:B0-----:R-:W2:Y:S04]  /*9e120*/  LDL.LU R18, [R1+0x8e4] ;  /* 0x0008e40001127983 */ /* 0x001ea80000300800 */
[----:B------:R-:W2:Y:S04]  /*9e130*/  LDL.LU R19, [R1+0x8e0] ;  /* 0x0008e00001137983 */ /* 0x000ea80000300800 */
[----:B------:R-:W-:Y:S04]  /*9e140*/  STL.64 [R1+0x13898], R16 ;  /* 0x0138981001007387 */ /* 0x000fe80000100a00 */
[----:B------:R0:W-:Y:S04]  /*9e150*/  STL.64 [R1+0x890], R20 ;  /* 0x0008901401007387 */ /* 0x0001e80000100a00 */
[----:B------:R-:W-:Y:S01]  /*9e160*/  STL.64 [R1+0x898], R22 ;  /* 0x0008981601007387 */ /* 0x000fe20000100a00 */
[----:B0-----:R-:W-:-:S02]  /*9e170*/  IMAD.MOV.U32 R20, RZ, RZ, R6 ;  /* 0x000000ffff147224 */ /* 0x001fc400078e0006 */
[----:B------:R-:W-:Y:S01]  /*9e180*/  IMAD.MOV.U32 R21, RZ, RZ, R7 ;  /* 0x000000ffff157224 */ /* 0x000fe200078e0007 */
[----:B------:R-:W2:Y:S04]  /*9e190*/  LDL.LU R6, [R1+0x13a70] ;  /* 0x013a700001067983 */ /* 0x000ea80000300800 */
[----:B------:R-:W2:Y:S04]  /*9e1a0*/  LDL.LU R7, [R1+0x13a6c] ;  /* 0x013a6c0001077983 */ /* 0x000ea80000300800 */
[----:B------:R0:W-:Y:S04]  /*9e1b0*/  STL.64 [R1+0x139c8], R20 ;  /* 0x0139c81401007387 */ /* 0x0001e80000100a00 */
[----:B0-----:R-:W2:Y:S04]  /*9e1c0*/  LDL.LU.64 R20, [R1+0x2a20] ;  /* 0x002a200001147983 */ /* 0x001ea80000300a00 */
[----:B------:R-:W2:Y:S02]  /*9e1d0*/  LDL.LU.64 R22, [R1+0x2a28] ;  /* 0x002a280001167983 */ /* 0x000ea40000300a00 */
[----:B--2---:R-:W-:-:S15]  /*9e1e0*/  HMMA.16816.F32 R20, R12, R8, R20 ;  /* 0x000000080c14723c */ /* 0x004fde0000001814 */
[----:B------:R-:W-:-:S04]  /*9e1f0*/  NOP ;  /* 0x0000000000007918 */ /* 0x000fc80000000000 */
[----:B------:R-:W-:Y:S04]  /*9e200*/  STL.64 [R1+0x8a0], R20 ;  /* 0x0008a01401007387 */ /* 0x000fe80000100a00 */
[----:B------:R4:W-:Y:S02]  /*9e210*/  STL.64 [R1+0x8a8], R22 ;  /* 0x0008a81601007387 */ /* 0x0009e40000100a00 */
[----:B----4-:R-:W-:Y:S02]  /*9e220*/  IMAD.MOV.U32 R22, RZ, RZ, R4 ;  /* 0x000000ffff167224 */ /* 0x010fe400078e0004 */
[----:B------:R-:W-:Y:S01]  /*9e230*/  IMAD.MOV.U32 R23, RZ, RZ, R5 ;  /* 0x000000ffff177224 */ /* 0x000fe200078e0005 */
[----:B------:R-:W2:Y:S04]  /*9e240*/  LDL.LU R4, [R1+0x13a68] ;  /* 0x013a680001047983 */ /* 0x000ea80000300800 */
[----:B------:R-:W2:Y:S04]  /*9e250*/  LDL.LU R5, [R1+0x13a64] ;  /* 0x013a640001057983 */ /* 0x000ea80000300800 */
[----:B------:R0:W-:Y:S04]  /*9e260*/  STL.64 [R1+0x139e0], R22 ;  /* 0x0139e01601007387 */ /* 0x0001e80000100a00 */
[----:B------:R-:W4:Y:S04]  /*9e270*/  LDL.LU.64 R20, [R1+0x2a10] ;  /* 0x002a100001147983 */ /* 0x000f280000300a00 */
[----:B0-----:R-:W4:Y:S04]  /*9e280*/  LDL.LU.64 R22, [R1+0x2a18] ;  /* 0x002a180001167983 */ /* 0x001f280000300a00 */
[----:B------:R-:W-:Y:S04]  /*9e290*/  STL.64 [R1+0x138c0], R10 ;  /* 0x0138c00a01007387 */ /* 0x000fe80000100a00 */
[----:B------:R0:W-:Y:S04]  /*9e2a0*/  STL.64 [R1+0x138b8], R8 ;  /* 0x0138b80801007387 */ /* 0x0001e80000100a00 */
[----:B0-----:R-:W2:Y:S04]  /*9e2b0*/  LDL.LU.64 R8, [R1+0x1900] ;  /* 0x0019000001087983 */ /* 0x001ea80000300a00 */
[----:B------:R-:W2:Y:S01]  /*9e2c0*/  LDL.LU.64 R10, [R1+0x1908] ;  /* 0x00190800010a7983 */ /* 0x000ea20000300a00 */
[----:B----4-:R-:W-:-:S15]  /*9e2d0*/  HMMA.16816.F32 R20, R12, R6, R20 ;  /* 0x000000060c14723c */ /* 0x010fde0000001814 */
[----:B------:R-:W-:-:S04]  /*9e2e0*/  NOP ;  /* 0x0000000000007918 */ /* 0x000fc80000000000 */
[----:B------:R0:W-:Y:S04]  /*9e2f0*/  STL.64 [R1+0x8b0], R20 ;  /* 0x0008b01401007387 */ /* 0x0001e80000100a00 */
[----:B------:R-:W-:Y:S01]  /*9e300*/  STL.64 [R1+0x8b8], R22 ;  /* 0x0008b81601007387 */ /* 0x000fe20000100a00 */
[----:B0-----:R-:W-:Y:S02]  /*9e310*/  IMAD.MOV.U32 R20, RZ, RZ, R2 ;  /* 0x000000ffff147224 */ /* 0x001fe400078e0002 */
[----:B------:R-:W-:Y:S01]  /*9e320*/  IMAD.MOV.U32 R21, RZ, RZ, R3 ;  /* 0x000000ffff157224 */ /* 0x000fe200078e0003 */
[----:B------:R-:W4:Y:S04]  /*9e330*/  LDL.LU R2, [R1+0x13a60] ;  /* 0x013a600001027983 */ /* 0x000f280000300800 */
[----:B------:R-:W4:Y:S04]  /*9e340*/  LDL.LU R3, [R1+0x13a5c] ;  /* 0x013a5c0001037983 */ /* 0x000f280000300800 */
[----:B------:R0:W-:Y:S04]  /*9e350*/  STL.64 [R1+0x139f8], R20 ;  /* 0x0139f81401007387 */ /* 0x0001e80000100a00 */
[----:B0-----:R-:W2:Y:S04]  /*9e360*/  LDL.LU.64 R20, [R1+0x2a00] ;  /* 0x002a000001147983 */ /* 0x001ea80000300a00 */
[----:B------:R-:W2:Y:S02]  /*9e370*/  LDL.LU.64 R22, [R1+0x2a08] ;  /* 0x002a080001167983 */ /* 0x000ea40000300a00 */
[----:B--2---:R-:W-:-:S15]  /*9e380*/  HMMA.16816.F32 R20, R12, R4, R20 ;  /* 0x000000040c14723c */ /* 0x004fde0000001814 */
[----:B------:R-:W-:-:S04]  /*9e390*/  NOP ;  /* 0x0000000000007918 */ /* 0x000fc80000000000 */
[----:B------:R-:W-:Y:S04]  /*9e3a0*/  STL.64 [R1+0x8d0], R20 ;  /* 0x0008d01401007387 */ /* 0x000fe80000100a00 */
[----:B------:R0:W-:Y:S04]  /*9e3b0*/  STL.64 [R1+0x8d8], R22 ;  /* 0x0008d81601007387 */ /* 0x0001e80000100a00 */
[----:B0-----:R-:W2:Y:S01]  /*9e3c0*/  LDL R22, [R1+0x80] ;  /* 0x0000800001167983 */ /* 0x001ea20000100800 */
[----:B------:R-:W-:-:S03]  /*9e3d0*/  IMAD.MOV.U32 R23, RZ, RZ, R0 ;  /* 0x000000ffff177224 */ /* 0x000fc600078e0000 */
[----:B------:R-:W3:Y:S04]  /*9e3e0*/  LDL.LU R0, [R1+0x13a58] ;  /* 0x013a580001007983 */ /* 0x000ee80000300800 */
[----:B--2---:R-:W-:Y:S04]  /*9e3f0*/  STL.64 [R1+0x13a10], R22 ;  /* 0x013a101601007387 */ /* 0x004fe80000100a00 */
[----:B------:R-:W-:Y:S04]  /*9e400*/  STL.64 [R1+0x13880], R6 ;  /* 0x0138800601007387 */ /* 0x000fe80000100a00 */
[----:B------:R4:W-:Y:S02]  /*9e410*/  STL.64 [R1+0x13878], R4 ;  /* 0x0138780401007387 */ /* 0x0009e40000100a00 */
[----:B----4-:R-:W-:-:S15]  /*9e420*/  HMMA.16816.F32 R4, R12, R2, R8 ;  /* 0x000000020c04723c */ /* 0x010fde0000001808 */
[----:B------:R-:W-:-:S04]  /*9e430*/  NOP ;  /* 0x0000000000007918 */ /* 0x000fc80000000000 */
[----:B------:R-:W-:Y:S04]  /*9e440*/  STL.64 [R1+0x8c0], R4 ;  /* 0x0008c00401007387 */ /* 0x000fe80000100a00 */
[----:B------:R-:W-:Y:S04]  /*9e450*/  STL.64 [R1+0x8c8], R6 ;  /* 0x0008c80601007387 */ /* 0x000fe80000100a00 */
[----:B------:R-:W2:Y:S04]  /*9e460*/  LDL.64 R22, [R1+0x90] ;  /* 0x0000900001167983 */ /* 0x000ea80000100a00 */
[----:B------:R-:W4:Y:S04]  /*9e470*/  LDL R20, [R1+0x88] ;  /* 0x0000880001147983 */ /* 0x000f280000100800 */
[----:B------:R-:W4:Y:S01]  /*9e480*/  LDL R21, [R1+0x8c] ;  /* 0x00008c0001157983 */ /* 0x000f220000100800 */
[----:B---3--:R-:W-:-:S02]  /*9e490*/  IMAD R13, R25, 0x100, R24 ;  /* 0x00000100190d7824 */ /* 0x008fc400078e0218 */
[----:B------:R-:W-:Y:S01]  /*9e4a0*/  IMAD R14, R27, 0x100, R26 ;  /* 0x000001001b0e7824 */ /* 0x000fe200078e021a */
[----:B--2---:R0:W-:Y:S04]  /*9e4b0*/  STL.64 [R1+0x13a40], R22 ;  /* 0x013a401601007387 */ /* 0x0041e80000100a00 */
[----:B0-----:R-:W2:Y:S01]  /*9e4c0*/  LDL R22, [R1+0x98] ;  /* 0x0000980001167983 */ /* 0x001ea20000100800 */
[----:B------:R-:W-:-:S03]  /*9e4d0*/  IMAD.MOV.U32 R23, RZ, RZ, R0 ;  /* 0x000000ffff177224 */ /* 0x000fc600078e0000 */
[----:B------:R-:W3:Y:S04]  /*9e4e0*/  LDL.LU R15, [R1+0x90c] ;  /* 0x00090c00010f7983 */ /* 0x000ee80000300800 */
[----:B------:R-:W3:Y:S04]  /*9e4f0*/  LDL.LU R0, [R1+0x908] ;  /* 0x0009080001007983 */ /* 0x000ee80000300800 */
[----:B----4-:R-:W-:Y:S04]  /*9e500*/  STL.64 [R1+0x13a38], R20 ;  /* 0x013a381401007387 */ /* 0x010fe80000100a00 */
[----:B------:R-:W4:Y:S04]  /*9e510*/  LDL.LU.64 R24, [R1+0x2790] ;  /* 0x0027900001187983 */ /* 0x000f280000300a00 */
[----:B------:R-:W2:Y:S04]  /*9e520*/  LDL.LU.64 R26, [R1+0x2798] ;  /* 0x00279800011a7983 */ /* 0x000ea80000300a00 */
[----:B--2---:R-:W-:Y:S04]  /*9e530*/  STL.64 [R1+0x139d8], R26 ;  /* 0x0139d81a01007387 */ /* 0x004fe80000100a00 */
[----:B----4-:R0:W-:Y:S04]  /*9e540*/  STL.64 [R1+0x139d0], R24 ;  /* 0x0139d01801007387 */ /* 0x0101e80000100a00 */
        /* <DEDUP_REMOVED lines=19> */
[----:B---3--:R-:W-:Y:S01]  /*9e680*/  IMAD R15, R0, 0x100, R15 ;  /* 0x00000100000f7824 */ /* 0x008fe200078e020f */
[----:B------:R-:W-:Y:S01]  /*9e690*/  F2FP.F16.E5M2.UNPACK_B R13, R13 ;  /* 0x0000000dff0d723e */ /* 0x000fe200020004ff */
[----:B----4-:R-:W-:Y:S04]  /*9e6a0*/  STL.64 [R1+0x13a50], R26 ;  /* 0x013a501a01007387 */ /* 0x010fe80000100a00 */
[----:B--2---:R0:W-:Y:S04]  /*9e6b0*/  STL.64 [R1+0x13a48], R24 ;  /* 0x013a481801007387 */ /* 0x0041e80000100a00 */
[----:B0-----:R-:W2:Y:S04]  /*9e6c0*/  LDL.LU.64 R24, [R1+0x29f0] ;  /* 0x0029f00001187983 */ /* 0x001ea80000300a00 */
[----:B------:R-:W2:Y:S01]  /*9e6d0*/  LDL.LU.64 R26, [R1+0x29f8] ;  /* 0x0029f800011a7983 */ /* 0x000ea20000300a00 */
[----:B------:R-:W-:-:S02]  /*9e6e0*/  F2FP.F16.E5M2.UNPACK_B R12, R12 ;  /* 0x0000000cff0c723e */ /* 0x000fc400020004ff */
[----:B------:R-:W-:Y:S01]  /*9e6f0*/  F2FP.F16.E5M2.UNPACK_B R14, R14 ;  /* 0x0000000eff0e723e */ /* 0x000fe200020004ff */
[----:B------:R-:W3:Y:S01]  /*9e700*/  LDL.LU.64 R16, [R1+0x2780] ;  /* 0x0027800001107983 */ /* 0x000ee20000300a00 */
[----:B------:R-:W-:-:S03]  /*9e710*/  F2FP.F16.E5M2.UNPACK_B R15, R15 ;  /* 0x0000000fff0f723e */ /* 0x000fc600020004ff */
[----:B------:R-:W3:Y:S04]  /*9e720*/  LDL.LU.64 R18, [R1+0x2788] ;  /* 0x0027880001127983 */ /* 0x000ee80000300a00 */
[----:B------:R-:W4:Y:S04]  /*9e730*/  LDL.LU.64 R8, [R1+0x2770] ;  /* 0x0027700001087983 */ /* 0x000f280000300a00 */
[----:B------:R-:W4:Y:S04]  /*9e740*/  LDL.LU.64 R10, [R1+0x2778] ;  /* 0x00277800010a7983 */ /* 0x000f280000300a00 */
[----:B------:R-:W3:Y:S04]  /*9e750*/  LDL.LU.64 R4, [R1+0x2760] ;  /* 0x0027600001047983 */ /* 0x000ee80000300a00 */
[----:B------:R-:W3:Y:S01]  /*9e760*/  LDL.LU.64 R6, [R1+0x2768] ;  /* 0x0027680001067983 */ /* 0x000ee20000300a00 */
[----:B--2---:R-:W-:Y:S03]  /*9e770*/  HMMA.16816.F32 R20, R12, R22, R24 ;  /* 0x000000160c14723c */ /* 0x004fe60000001818 */
[----:B------:R-:W2:Y:S04]  /*9e780*/  LDL.LU.64 R26, [R1+0x13a50] ;  /* 0x013a5000011a7983 */ /* 0x000ea80000300a00 */
[----:B------:R-:W2:-:S12]  /*9e790*/  LDL.LU.64 R24, [R1+0x13a48] ;  /* 0x013a480001187983 */ /* 0x000e980000300a00 */
        /* <DEDUP_REMOVED lines=9> */
[----:B------:R-:W3:Y:S01]  /*9e830*/  LDL.LU.64 R24, [R1+0x13a28] ;  /* 0x013a280001187983 */ /* 0x000ee20000300a00 */
[----:B------:R-:W-:-:S05]  /*9e840*/  IMAD.MOV.U32 R0, RZ, RZ, R23 ;  /* 0x000000ffff007224 */ /* 0x000fca00078e0017 */
[----:B------:R-:W-:Y:S01]  /*9e850*/  STL [R1+0x13860], R0 ;  /* 0x0138600001007387 */ /* 0x000fe20000100800 */
[----:B---3--:R-:W-:Y:S03]  /*9e860*/  HMMA.16816.F32 R20, R12, R20, R24 ;  /* 0x000000140c14723c */ /* 0x008fe60000001818 */
[----:B------:R-:W2:Y:S04]  /*9e870*/  LDL.LU.64 R26, [R1+0x13a20] ;  /* 0x013a2000011a7983 */ /* 0x000ea80000300a00 */
[----:B------:R-:W2:-:S12]  /*9e880*/  LDL.LU.64 R24, [R1+0x13a18] ;  /* 0x013a180001187983 */ /* 0x000e980000300a00 */
        /* <DEDUP_REMOVED lines=23> */
[----:B------:R-:W4:-:S13]  /*9ea00*/  LDL.LU.64 R24, [R1+0x139b8] ;  /* 0x0139b80001187983 */ /* 0x000f1a0000300a00 */
[----:B------:R-:W-:Y:S04]  /*9ea10*/  STL.64 [R1+0x970], R20 ;  /* 0x0009701401007387 */ /* 0x000fe80000100a00 */
[----:B------:R0:W-:Y:S04]  /*9ea20*/  STL.64 [R1+0x978], R22 ;  /* 0x0009781601007387 */ /* 0x0001e80000100a00 */
[----:B0-----:R-:W3:Y:S01]  /*9ea30*/  LDL.LU.64 R22, [R1+0x139b0] ;  /* 0x0139b00001167983 */ /* 0x001ee20000300a00 */
[C---:B--2---:R-:W-:Y:S08]  /*9ea40*/  HMMA.16816.F32 R4, R12.reuse, R26, R4 ;  /* 0x0000001a0c04723c */ /* 0x044ff00000001804 */
[----:B----4-:R-:W-:Y:S01]  /*9ea50*/  HMMA.16816.F32 R8, R12, R24, R8 ;  /* 0x000000180c08723c */ /* 0x010fe20000001808 */
[----:B------:R-:W-:-:S07]  /*9ea60*/  IMAD.MOV.U32 R0, RZ, RZ, R27 ;  /* 0x000000ffff007224 */ /* 0x000fce00078e001b */
[----:B---3--:R-:W-:-:S15]  /*9ea70*/  HMMA.16816.F32 R16, R12, R22, R16 ;  /* 0x000000160c10723c */ /* 0x008fde0000001810 */
[----:B------:R-:W-:-:S04]  /*9ea80*/  NOP ;  /* 0x0000000000007918 */ /* 0x000fc80000000000 */
[----:B------:R-:W-:Y:S04]  /*9ea90*/  STL.64 [R1+0x980], R16 ;  /* 0x0009801001007387 */ /* 0x000fe80000100a00 */
[----:B------:R-:W-:Y:S04]  /*9eaa0*/  STL.64 [R1+0x988], R18 ;  /* 0x0009881201007387 */ /* 0x000fe80000100a00 */
[----:B------:R-:W-:Y:S04]  /*9eab0*/  STL.64 [R1+0x990], R8 ;  /* 0x0009900801007387 */ /* 0x000fe80000100a00 */
[----:B------:R-:W-:Y:S04]  /*9eac0*/  STL.64 [R1+0x998], R10 ;  /* 0x0009980a01007387 */ /* 0x000fe80000100a00 */
[----:B------:R-:W2:Y:S04]  /*9ead0*/  LDL.LU.64 R24, [R1+0x26b0] ;  /* 0x0026b00001187983 */ /* 0x000ea80000300a00 */
[----:B------:R-:W-:Y:S04]  /*9eae0*/  STL.64 [R1+0x9a0], R4 ;  /* 0x0009a00401007387 */ /* 0x000fe80000100a00 */
[----:B------:R-:W-:Y:S04]  /*9eaf0*/  STL.64 [R1+0x9a8], R6 ;  /* 0x0009a80601007387 */ /* 0x000fe80000100a00 */
        /* <DEDUP_REMOVED lines=14> */
[----:B------:R-:W3:Y:S04]  /*9ebe0*/  LDL R18, [R1+0x38] ;  /* 0x0000380001127983 */ /* 0x000ee80000100800 */
[----:B------:R-:W3:Y:S04]  /*9ebf0*/  LDL R19, [R1+0x3c] ;  /* 0x00003c0001137983 */ /* 0x000ee80000100800 */
[----:B------:R-:W4:Y:S04]  /*9ec00*/  LDL R16, [R1+0x40] ;  /* 0x0000400001107983 */ /* 0x000f280000100800 */
[----:B------:R-:W4:Y:S04]  /*9ec10*/  LDL R17, [R1+0x44] ;  /* 0x0000440001117983 */ /* 0x000f280000100800 */
[----:B------:R-:W2:Y:S04]  /*9ec20*/  LDL R6, [R1+0x28] ;  /* 0x0000280001067983 */ /* 0x000ea80000100800 */
[----:B------:R-:W2:Y:S04]  /*9ec30*/  LDL R7, [R1+0x2c] ;  /* 0x00002c0001077983 */ /* 0x000ea80000100800 */
[----:B------:R-:W2:Y:S04]  /*9ec40*/  LDL R4, [R1+0x30] ;  /* 0x0000300001047983 */ /* 0x000ea80000100800 */
[----:B------:R-:W2:Y:S04]  /*9ec50*/  LDL R5, [R1+0x34] ;  /* 0x0000340001057983 */ /* 0x000ea80000100800 */
[----:B0-----:R-:W2:Y:S04]  /*9ec60*/  LDL R26, [R1+0x20] ;  /* 0x00002000011a7983 */ /* 0x001ea80000100800 */
[----:B------:R-:W2:Y:S04]  /*9ec70*/  LDL R27, [R1+0x24] ;  /* 0x00002400011b7983 */ /* 0x000ea80000100800 */
[----:B---3--:R0:W-:Y:S04]  /*9ec80*/  STL.64 [R1+0x13980], R18 ;  /* 0x0139801201007387 */ /* 0x0081e80000100a00 */
[----:B0-----:R-:W3:Y:S04]  /*9ec90*/  LDL R18, [R1+0x48] ;  /* 0x0000480001127983 */ /* 0x001ee80000100800 */
[----:B------:R-:W3:Y:S04]  /*9eca0*/  LDL R19, [R1+0x4c] ;  /* 0x00004c0001137983 */ /* 0x000ee80000100800 */
[----:B----4-:R-:W-:Y:S04]  /*9ecb0*/  STL.64 [R1+0x13998], R16 ;  /* 0x0139981001007387 */ /* 0x010fe80000100a00 */
[----:B--2---:R-:W-:Y:S04]  /*9ecc0*/  STL.64 [R1+0x13960], R6 ;  /* 0x0139600601007387 */ /* 0x004fe80000100a00 */
[----:B------:R0:W-:Y:S04]  /*9ecd0*/  STL.64 [R1+0x13978], R4 ;  /* 0x0139780401007387 */ /* 0x0001e80000100a00 */
        /* <DEDUP_REMOVED lines=8> */
[----:B0-----:R-:W3:Y:S04]  /*9ed60*/  LDL.LU.64 R4, [R1+0x2750] ;  /* 0x0027500001047983 */ /* 0x001ee80000300a00 */
[----:B------:R-:W3:Y:S04]  /*9ed70*/  LDL.LU.64 R6, [R1+0x2758] ;  /* 0x0027580001067983 */ /* 0x000ee80000300a00 */
[----:B------:R0:W-:Y:S04]  /*9ed80*/  STL.64 [R1+0x13940], R24 ;  /* 0x0139401801007387 */ /* 0x0001e80000100a00 */
[----:B------:R1:W-:Y:S04]  /*9ed90*/  STL.64 [R1+0x13958], R26 ;  /* 0x0139581a01007387 */ /* 0x0003e80000100a00 */
[----:B0-----:R-:W2:Y:S04]  /*9eda0*/  LDL.LU.64 R24, [R1+0x2710] ;  /* 0x0027100001187983 */ /* 0x001ea80000300a00 */
[----:B-1----:R-:W4:Y:S04]  /*9edb0*/  LDL.LU.64 R26, [R1+0x2718] ;  /* 0x00271800011a7983 */ /* 0x002f280000300a00 */
[----:B----4-:R-:W-:Y:S04]  /*9edc0*/  STL.64 [R1+0x13970], R26 ;  /* 0x0139701a01007387 */ /* 0x010fe80000100a00 */
[----:B--2---:R0:W-:Y:S04]  /*9edd0*/  STL.64 [R1+0x13968], R24 ;  /* 0x0139681801007387 */ /* 0x0041e80000100a00 */
[----:B0-----:R-:W2:Y:S04]  /*9ede0*/  LDL.LU.64 R24, [R1+0x2720] ;  /* 0x0027200001187983 */ /* 0x001ea80000300a00 */
[----:B------:R-:W2:Y:S04]  /*9edf0*/  LDL.LU.64 R26, [R1+0x2728] ;  /* 0x00272800011a7983 */ /* 0x000ea80000300a00 */
        /* <DEDUP_REMOVED lines=14> */
[C---:B---3--:R-:W-:Y:S03]  /*9eee0*/  HMMA.16816.F32 R16, R12.reuse, R18, R4 ;  /* 0x000000120c10723c */ /* 0x048fe60000001804 */
[----:B----4-:R-:W-:Y:S04]  /*9eef0*/  STL.64 [R1+0x13938], R10 ;  /* 0x0139380a01007387 */ /* 0x010fe80000100a00 */
[----:B--2---:R0:W-:Y:S04]  /*9ef00*/  STL.64 [R1+0x13930], R8 ;  /* 0x0139300801007387 */ /* 0x0041e80000100a00 */
[----:B0-----:R-:W2:Y:S04]  /*9ef10*/  LDL.LU.64 R8, [R1+0x26f0] ;  /* 0x0026f00001087983 */ /* 0x001ea80000300a00 */
[----:B------:R-:W3:Y:S04]  /*9ef20*/  LDL.LU.64 R10, [R1+0x26f8] ;  /* 0x0026f800010a7983 */ /* 0x000ee80000300a00 */
[----:B---3--:R-:W-:Y:S04]  /*9ef30*/  STL.64 [R1+0x13950], R10 ;  /* 0x0139500a01007387 */ /* 0x008fe80000100a00 */
[----:B--2---:R0:W-:Y:S04]  /*9ef40*/  STL.64 [R1+0x13948], R8 ;  /* 0x0139480801007387 */ /* 0x0041e80000100a00 */
[----:B0-----:R-:W2:Y:S04]  /*9ef50*/  LDL.LU.64 R8, [R1+0x2700] ;  /* 0x0027000001087983 */ /* 0x001ea80000300a00 */
[----:B------:R-:W2:Y:S04]  /*9ef60*/  LDL.LU.64 R10, [R1+0x2708] ;  /* 0x00270800010a7983 */ /* 0x000ea80000300a00 */
[----:B------:R-:W3:Y:S04]  /*9ef70*/  LDL.LU.64 R20, [R1+0x2690] ;  /* 0x0026900001147983 */ /* 0x000ee80000300a00 */
[----:B------:R-:W3:Y:S04]  /*9ef80*/  LDL.LU.64 R22, [R1+0x2698] ;  /* 0x0026980001167983 */ /* 0x000ee80000300a00 */
[----:B------:R-:W4:Y:S04]  /*9ef90*/  LDL.LU.64 R6, [R1+0x139a8] ;  /* 0x0139a80001067983 */ /* 0x000f280000300a00 */
[----:B------:R-:W4:Y:S04]  /*9efa0*/  LDL.LU.64 R4, [R1+0x139a0] ;  /* 0x0139a00001047983 */ /* 0x000f280000300a00 */
[----:B------:R0:W-:Y:S04]  /*9efb0*/  STL.64 [R1+0x9b0], R16 ;  /* 0x0009b01001007387 */ /* 0x0001e80000100a00 */
[----:B------:R4:W-:Y:S04]  /*9efc0*/  STL.64 [R1+0x9b8], R18 ;  /* 0x0009b81201007387 */ /* 0x0009e80000100a00 */
[----:B0-----:R-:W4:Y:S02]  /*9efd0*/  LDL.LU.64 R16, [R1+0x13998] ;  /* 0x0139980001107983 */ /* 0x001f240000300a00 */
[----:B----4-:R-:W-:Y:S02]  /*9efe0*/  HMMA.16816.F32 R16, R12, R16, R4 ;  /* 0x000000100c10723c */ /* 0x010fe40000001804 */
[----:B------:R-:W4:Y:S04]  /*9eff0*/  LDL.LU.64 R6, [R1+0x13990] ;  /* 0x0139900001067983 */ /* 0x000f280000300a00 */
[----:B------:R-:W4:-:S13]  /*9f000*/  LDL.LU.64 R4, [R1+0x13988] ;  /* 0x0139880001047983 */ /* 0x000f1a0000300a00 */
[----:B------:R-:W-:Y:S04]  /*9f010*/  STL.64 [R1+0x9c0], R16 ;  /* 0x0009c01001007387 */ /* 0x000fe80000100a00 */
[----:B------:R0:W-:Y:S04]  /*9f020*/  STL.64 [R1+0x9c8], R18 ;  /* 0x0009c81201007387 */ /* 0x0001e80000100a00 */
[----:B0-----:R-:W4:Y:S02]  /*9f030*/  LDL.LU.64 R18, [R1+0x13980] ;  /* 0x0139800001127983 */ /* 0x001f240000300a00 */
[----:B----4-:R-:W-:Y:S02]  /*9f040*/  HMMA.16816.F32 R16, R12, R18, R4 ;  /* 0x000000120c10723c */ /* 0x010fe40000001804 */
[----:B------:R-:W4:-:S15]  /*9f050*/  LDL.LU.64 R4, [R1+0x13978] ;  /* 0x0139780001047983 */ /* 0x000f1e0000300a00 */
[----:B------:R-:W-:Y:S02]  /*9f060*/  NOP ;  /* 0x0000000000007918 */ /* 0x000fe40000000000 */
[----:B------:R0:W-:Y:S04]  /*9f070*/  STL.64 [R1+0x9e0], R16 ;  /* 0x0009e01001007387 */ /* 0x0001e80000100a00 */
[----:B------:R1:W-:Y:S04]  /*9f080*/  STL.64 [R1+0x9e8], R18 ;  /* 0x0009e81201007387 */ /* 0x0003e80000100a00 */
[----:B0-----:R-:W2:Y:S04]  /*9f090*/  LDL.LU.64 R16, [R1+0x2680] ;  /* 0x0026800001107983 */ /* 0x001ea80000300a00 */
[----:B-1----:R-:W2:Y:S01]  /*9f0a0*/  LDL.LU.64 R18, [R1+0x2688] ;  /* 0x0026880001127983 */ /* 0x002ea20000300a00 */
[----:B----4-:R-:W-:Y:S03]  /*9f0b0*/  HMMA.16816.F32 R4, R12, R4, R24 ;  /* 0x000000040c04723c */ /* 0x010fe60000001818 */
[----:B------:R-:W4:Y:S04]  /*9f0c0*/  LDL.LU.64 R26, [R1+0x13970] ;  /* 0x01397000011a7983 */ /* 0x000f280000300a00 */
[----:B------:R-:W4:-:S12]  /*9f0d0*/  LDL.LU.64 R24, [R1+0x13968] ;  /* 0x0139680001187983 */ /* 0x000f180000300a00 */
[----:B------:R-:W-:Y:S04]  /*9f0e0*/  STL.64 [R1+0x9f0], R4 ;  /* 0x0009f00401007387 */ /* 0x000fe80000100a00 */
[----:B------:R0:W-:Y:S04]  /*9f0f0*/  STL.64 [R1+0x9f8], R6 ;  /* 0x0009f80601007387 */ /* 0x0001e80000100a00 */
[----:B0-----:R-:W4:Y:S02]  /*9f100*/  LDL.LU.64 R6, [R1+0x13960] ;  /* 0x0139600001067983 */ /* 0x001f240000300a00 */
[----:B----4-:R-:W-:Y:S02]  /*9f110*/  HMMA.16816.F32 R4, R12, R6, R24 ;  /* 0x000000060c04723c */ /* 0x010fe40000001818 */
[----:B------:R-:W2:-:S15]  /*9f120*/  LDL.LU.64 R26, [R1+0x13958] ;  /* 0x01395800011a7983 */ /* 0x000e9e0000300a00 */
[----:B------:R-:W-:Y:S02]  /*9f130*/  NOP ;  /* 0x0000000000007918 */ /* 0x000fe40000000000 */
[----:B------:R0:W-:Y:S04]  /*9f140*/  STL.64 [R1+0xa00], R4 ;  /* 0x000a000401007387 */ /* 0x0001e80000100a00 */
[----:B------:R1:W-:Y:S04]  /*9f150*/  STL.64 [R1+0xa08], R6 ;  /* 0x000a080601007387 */ /* 0x0003e80000100a00 */
[----:B0-----:R-:W4:Y:S04]  /*9f160*/  LDL.LU.64 R4, [R1+0x2660] ;  /* 0x0026600001047983 */ /* 0x001f280000300a00 */
[----:B-1----:R-:W4:Y:S01]  /*9f170*/  LDL.LU.64 R6, [R1+0x2668] ;  /* 0x0026680001067983 */ /* 0x002f220000300a00 */
        /* <DEDUP_REMOVED lines=46> */
[----:B------:R-:W3:Y:S04]  /*9f460*/  LDL.LU.64 R20, [R1+0x138a8] ;  /* 0x0138a80001147983 */ /* 0x000ee80000300a00 */
[----:B------:R-:W-:Y:S04]  /*9f470*/  STL.64 [R1+0x13728], R26 ;  /* 0x0137281a01007387 */ /* 0x000fe80000100a00 */
[----:B------:R0:W-:Y:S04]  /*9f480*/  STL.64 [R1+0x13720], R24 ;  /* 0x0137201801007387 */ /* 0x0001e80000100a00 */
[----:B0-----:R-:W3:Y:S04]  /*9f490*/  LDL.LU.64 R24, [R1+0x2670] ;  /* 0x0026700001187983 */ /* 0x001ee80000300a00 */
[----:B------:R-:W3:Y:S01]  /*9f4a0*/  LDL.LU.64 R26, [R1+0x2678] ;  /* 0x00267800011a7983 */ /* 0x000ee20000300a00 */
[----:B--2---:R-:W-:-:S15]  /*9f4b0*/  HMMA.16816.F32 R16, R12, R22, R16 ;  /* 0x000000160c10723c */ /* 0x004fde0000001810 */
[----:B------:R-:W-:-:S04]  /*9f4c0*/  NOP ;  /* 0x0000000000007918 */ /* 0x000fc80000000000 */
[----:B------:R-:W-:Y:S04]  /*9f4d0*/  STL.64 [R1+0xa90], R16 ;  /* 0x000a901001007387 */ /* 0x000fe80000100a00 */
[----:B------:R0:W-:Y:S04]  /*9f4e0*/  STL.64 [R1+0xa98], R18 ;  /* 0x000a981201007387 */ /* 0x0001e80000100a00 */
[----:B0-----:R-:W4:Y:S01]  /*9f4f0*/  LDL.LU.64 R18, [R1+0x138a0] ;  /* 0x0138a00001127983 */ /* 0x001f220000300a00 */
[C---:B---3--:R-:W-:Y:S03]  /*9f500*/  HMMA.16816.F32 R24, R12.reuse, R20, R24 ;  /* 0x000000140c18723c */ /* 0x048fe60000001818 */
[----:B------:R-:W2:Y:S04]  /*9f510*/  LDL.LU.64 R16, [R1+0x13898] ;  /* 0x0138980001107983 */ /* 0x000ea80000300a00 */
[----:B------:R-:W-:Y:S04]  /*9f520*/  STL.64 [R1+0x13710], R22 ;  /* 0x0137101601007387 */ /* 0x000fe80000100a00 */
[----:B------:R0:W-:Y:S08]  /*9f530*/  STL.64 [R1+0x13708], R20 ;  /* 0x0137081401007387 */ /* 0x0001f00000100a00 */
[----:B------:R-:W-:Y:S04]  /*9f540*/  STL.64 [R1+0xaa0], R24 ;  /* 0x000aa01801007387 */ /* 0x000fe80000100a00 */
[----:B------:R4:W-:Y:S04]  /*9f550*/  STL.64 [R1+0xaa8], R26 ;  /* 0x000aa81a01007387 */ /* 0x0009e80000100a00 */
[----:B0-----:R-:W2:Y:S04]  /*9f560*/  LDL.LU.64 R20, [R1+0x2650] ;  /* 0x0026500001147983 */ /* 0x001ea80000300a00 */
[----:B------:R-:W2:Y:S01]  /*9f570*/  LDL.LU.64 R22, [R1+0x2658] ;  /* 0x0026580001167983 */ /* 0x000ea20000300a00 */
[----:B----4-:R-:W-:Y:S03]  /*9f580*/  HMMA.16816.F32 R24, R12, R18, R4 ;  /* 0x000000120c18723c */ /* 0x010fe60000001804 */
[----:B------:R-:W3:Y:S04]  /*9f590*/  LDL.LU.64 R4, [R1+0x2630] ;  /* 0x0026300001047983 */ /* 0x000ee80000300a00 */
[----:B------:R-:W4:-:S12]  /*9f5a0*/  LDL.LU.64 R6, [R1+0x2638] ;  /* 0x0026380001067983 */ /* 0x000f180000300a00 */
[----:B------:R-:W-:Y:S04]  /*9f5b0*/  STL.64 [R1+0xab0], R24 ;  /* 0x000ab01801007387 */ /* 0x000fe80000100a00 */
[----:B------:R-:W-:Y:S04]  /*9f5c0*/  STL.64 [R1+0xab8], R26 ;  /* 0x000ab81a01007387 */ /* 0x000fe80000100a00 */
[----:B----4-:R-:W-:Y:S04]  /*9f5d0*/  STL.64 [R1+0x13890], R6 ;  /* 0x0138900601007387 */ /* 0x010fe80000100a00 */
[----:B---3--:R0:W-:Y:S04]  /*9f5e0*/  STL.64 [R1+0x13888], R4 ;  /* 0x0138880401007387 */ /* 0x0081e80000100a00 */
[----:B0-----:R-:W3:Y:S04]  /*9f5f0*/  LDL.LU.64 R4, [R1+0x2640] ;  /* 0x0026400001047983 */ /* 0x001ee80000300a00 */
[----:B------:R-:W3:Y:S04]  /*9f600*/  LDL.LU.64 R6, [R1+0x2648] ;  /* 0x0026480001067983 */ /* 0x000ee80000300a00 */
[----:B------:R-:W4:Y:S04]  /*9f610*/  LDL.LU R24, [R1+0xb34] ;  /* 0x000b340001187983 */ /* 0x000f280000300800 */
[----:B------:R-:W4:Y:S04]  /*9f620*/  LDL.LU R25, [R1+0xb30] ;  /* 0x000b300001197983 */ /* 0x000f280000300800 */
[----:B------:R-:W4:Y:S04]  /*9f630*/  LDL.LU R26, [R1+0xb3c] ;  /* 0x000b3c00011a7983 */ /* 0x000f280000300800 */
[----:B------:R-:W4:Y:S01]  /*9f640*/  LDL.LU R27, [R1+0xb38] ;  /* 0x000b3800011b7983 */ /* 0x000f220000300800 */
[C---:B--2---:R-:W-:Y:S08]  /*9f650*/  HMMA.16816.F32 R20, R12.reuse, R16, R20 ;  /* 0x000000100c14723c */ /* 0x044ff00000001814 */
[C---:B---3--:R-:W-:Y:S01]  /*9f660*/  HMMA.16816.F32 R4, R12.reuse, R10, R4 ;  /* 0x0000000a0c04723c */ /* 0x048fe20000001804 */
[----:B----4-:R-:W-:Y:S04]  /*9f670*/  STL.64 [R1+0x13870], R26 ;  /* 0x0138701a01007387 */ /* 0x010fe80000100a00 */
[----:B------:R0:W-:Y:S04]  /*9f680*/  STL.64 [R1+0x13868], R24 ;  /* 0x0138681801007387 */ /* 0x0001e80000100a00 */
[----:B0-----:R-:W2:Y:S04]  /*9f690*/  LDL.LU.64 R24, [R1+0x2620] ;  /* 0x0026200001187983 */ /* 0x001ea80000300a00 */
[----:B------:R-:W2:Y:S04]  /*9f6a0*/  LDL.LU.64 R26, [R1+0x2628] ;  /* 0x00262800011a7983 */ /* 0x000ea80000300a00 */
[----:B------:R0:W-:Y:S04]  /*9f6b0*/  STL.64 [R1+0xac0], R20 ;  /* 0x000ac01401007387 */ /* 0x0001e80000100a00 */
[----:B------:R1:W-:Y:S04]  /*9f6c0*/  STL.64 [R1+0xac8], R22 ;  /* 0x000ac81601007387 */ /* 0x0003e80000100a00 */
[----:B0-----:R-:W3:Y:S04]  /*9f6d0*/  LDL.LU.64 R20, [R1+0x1700] ;  /* 0x0017000001147983 */ /* 0x001ee80000300a00 */
[----:B-1----:R-:W3:Y:S04]  /*9f6e0*/  LDL.LU.64 R22, [R1+0x1708] ;  /* 0x0017080001167983 */ /* 0x002ee80000300a00 */
[----:B------:R0:W-:Y:S04]  /*9f6f0*/  STL.64 [R1+0x13700], R18 ;  /* 0x0137001201007387 */ /* 0x0001e80000100a00 */
[----:B0-----:R-:W4:Y:S04]  /*9f700*/  LDL.LU R18, [R1+0xb2c] ;  /* 0x000b2c0001127983 */ /* 0x001f280000300800 */
[----:B------:R-:W4:Y:S04]  /*9f710*/  LDL.LU R19, [R1+0xb28] ;  /* 0x000b280001137983 */ /* 0x000f280000300800 */
[----:B------:R0:W-:Y:S04]  /*9f720*/  STL.64 [R1+0x136f8], R16 ;  /* 0x0136f81001007387 */ /* 0x0001e80000100a00 */
[----:B0-----:R-:W2:Y:S04]  /*9f730*/  LDL.LU R16, [R1+0xb24] ;  /* 0x000b240001107983 */ /* 0x001ea80000300800 */
[----:B------:R-:W2:Y:S04]  /*9f740*/  LDL.LU R17, [R1+0xb20] ;  /* 0x000b200001117983 */ /* 0x000ea80000300800 */
[----:B------:R-:W-:Y:S04]  /*9f750*/  STL.64 [R1+0xad0], R4 ;  /* 0x000ad00401007387 */ /* 0x000fe80000100a00 */
[----:B------:R0:W-:Y:S04]  /*9f760*/  STL.64 [R1+0xad8], R6 ;  /* 0x000ad80601007387 */ /* 0x0001e80000100a00 */
[----:B0-----:R-:W2:Y:S04]  /*9f770*/  LDL.LU.64 R6, [R1+0x13890] ;  /* 0x0138900001067983 */ /* 0x001ea80000300a00 */
[----:B------:R-:W2:Y:S04]  /*9f780*/  LDL.LU.64 R4, [R1+0x13888] ;  /* 0x0138880001047983 */ /* 0x000ea80000300a00 */
[----:B------:R-:W-:Y:S04]  /*9f790*/  STL [R1+0x136d8], R10 ;  /* 0x0136d80a01007387 */ /* 0x000fe80000100800 */
[----:B------:R-:W-:Y:S01]  /*9f7a0*/  STL [R1+0x136d4], R11 ;  /* 0x0136d40b01007387 */ /* 0x000fe20000100800 */
[----:B--2---:R-:W-:-:S15]  /*9f7b0*/  HMMA.16816.F32 R4, R12, R8, R4 ;  /* 0x000000080c04723c */ /* 0x004fde0000001804 */
[----:B------:R-:W-:-:S04]  /*9f7c0*/  NOP ;  /* 0x0000000000007918 */ /* 0x000fc80000000000 */
[----:B------:R-:W-:Y:S04]  /*9f7d0*/  STL.64 [R1+0xae0], R4 ;  /* 0x000ae00401007387 */ /* 0x000fe80000100a00 */
[----:B------:R0:W-:Y:S04]  /*9f7e0*/  STL.64 [R1+0xae8], R6 ;  /* 0x000ae80601007387 */ /* 0x0001e80000100a00 */
[----:B0-----:R-:W2:Y:S04]  /*9f7f0*/  LDL.LU.64 R6, [R1+0x13880] ;  /* 0x0138800001067983 */ /* 0x001ea80000300a00 */
[----:B------:R-:W3:Y:S04]  /*9f800*/  LDL.LU.64 R4, [R1+0x13878] ;  /* 0x0138780001047983 */ /* 0x000ee80000300a00 */
[----:B------:R-:W-:Y:S04]  /*9f810*/  STL [R1+0x136dc], R8 ;  /* 0x0136dc0801007387 */ /* 0x000fe80000100800 */
[----:B------:R0:W-:Y:S04]  /*9f820*/  STL [R1+0x136d0], R9 ;  /* 0x0136d00901007387 */ /* 0x0001e80000100800 */
[----:B0-----:R-:W3:Y:S04]  /*9f830*/  LDL.LU.64 R8, [R1+0x2610] ;  /* 0x0026100001087983 */ /* 0x001ee80000300a00 */
[----:B------:R-:W3:Y:S01]  /*9f840*/  LDL.LU.64 R10, [R1+0x2618] ;  /* 0x00261800010a7983 */ /* 0x000ee20000300a00 */
[C---:B--2---:R-:W-:Y:S08]  /*9f850*/  HMMA.16816.F32 R24, R12.reuse, R6, R24 ;  /* 0x000000060c18723c */ /* 0x044ff00000001818 */
[C---:B---3--:R-:W-:Y:S11]  /*9f860*/  HMMA.16816.F32 R8, R12.reuse, R4, R8 ;  /* 0x000000040c08723c */ /* 0x048ff60000001808 */
[----:B------:R-:W-:Y:S04]  /*9f870*/  STL.64 [R1+0xaf0], R24 ;  /* 0x000af01801007387 */ /* 0x000fe80000100a00 */
[----:B------:R0:W-:Y:S04]  /*9f880*/  STL.64 [R1+0xaf8], R26 ;  /* 0x000af81a01007387 */ /* 0x0001e80000100a00 */
[----:B0-----:R-:W2:Y:S04]  /*9f890*/  LDL.LU.64 R26, [R1+0x13870] ;  /* 0x01387000011a7983 */ /* 0x001ea80000300a00 */
[----:B------:R-:W3:Y:S04]  /*9f8a0*/  LDL.LU.64 R24, [R1+0x13868] ;  /* 0x0138680001187983 */ /* 0x000ee80000300a00 */
[----:B------:R-:W-:Y:S04]  /*9f8b0*/  STL [R1+0x136b8], R4 ;  /* 0x0136b80401007387 */ /* 0x000fe80000100800 */
[----:B------:R-:W-:Y:S04]  /*9f8c0*/  STL [R1+0x136b4], R5 ;  /* 0x0136b40501007387 */ /* 0x000fe80000100800 */
[----:B------:R-:W-:Y:S04]  /*9f8d0*/  STL.64 [R1+0xb10], R8 ;  /* 0x000b100801007387 */ /* 0x000fe80000100a00 */
[----:B------:R-:W-:Y:S04]  /*9f8e0*/  STL.64 [R1+0xb18], R10 ;  /* 0x000b180a01007387 */ /* 0x000fe80000100a00 */
[----:B------:R0:W-:Y:S02]  /*9f8f0*/  STL.64 [R1+0x13828], R6 ;  /* 0x0138280601007387 */ /* 0x0001e40000100a00 */
[----:B0-----:R-:W-:Y:S02]  /*9f900*/  HMMA.16816.F32 R4, R12, R2, R20 ;  /* 0x000000020c04723c */ /* 0x001fe40000001814 */
[----:B------:R-:W2:-:S15]  /*9f910*/  LDL R20, [R1+0x80] ;  /* 0x0000800001147983 */ /* 0x000e9e0000100800 */
[----:B------:R-:W-:Y:S02]  /*9f920*/  NOP ;  /* 0x0000000000007918 */ /* 0x000fe40000000000 */
[----:B------:R-:W-:Y:S04]  /*9f930*/  STL.64 [R1+0xb00], R4 ;  /* 0x000b000401007387 */ /* 0x000fe80000100a00 */
[----:B------:R-:W-:Y:S04]  /*9f940*/  STL.64 [R1+0xb08], R6 ;  /* 0x000b080601007387 */ /* 0x000fe80000100a00 */
[----:B------:R-:W2:Y:S04]  /*9f950*/  LDL.64 R22, [R1+0x78] ;  /* 0x0000780001167983 */ /* 0x000ea80000100a00 */
[----:B------:R-:W3:Y:S04]  /*9f960*/  LDL R21, [R1+0x84] ;  /* 0x0000840001157983 */ /* 0x000ee80000100800 */
[----:B------:R-:W4:Y:S04]  /*9f970*/  LDL.64 R10, [R1+0x88] ;  /* 0x00008800010a7983 */ /* 0x000f280000100a00 */
[----:B--2---:R-:W-:Y:S04]  /*9f980*/  STL.64 [R1+0x13838], R22 ;  /* 0x0138381601007387 */ /* 0x004fe80000100a00 */
[----:B---3--:R-:W-:Y:S04]  /*9f990*/  STL.64 [R1+0x13830], R20 ;  /* 0x0138301401007387 */ /* 0x008fe80000100a00 */
[----:B------:R-:W-:Y:S04]  /*9f9a0*/  STL [R1+0x136e4], R2 ;  /* 0x0136e40201007387 */ /* 0x000fe80000100800 */
[----:B------:R0:W-:Y:S04]  /*9f9b0*/  STL [R1+0x136e0], R3 ;  /* 0x0136e00301007387 */ /* 0x0001e80000100800 */
[----:B------:R-:W2:Y:S01]  /*9f9c0*/  LDL.64 R8, [R1+0x70] ;  /* 0x0000700001087983 */ /* 0x000ea20000100a00 */
[----:B------:R-:W-:-:S02]  /*9f9d0*/  IMAD R14, R25, 0x100, R24 ;  /* 0x00000100190e7824 */ /* 0x000fc400078e0218 */
[----:B------:R-:W-:Y:S01]  /*9f9e0*/  IMAD R15, R27, 0x100, R26 ;  /* 0x000001001b0f7824 */ /* 0x000fe200078e021a */
[----:B0-----:R-:W3:Y:S01]  /*9f9f0*/  LDL.64 R2, [R1+0x68] ;  /* 0x0000680001027983 */ /* 0x001ee20000100a00 */
[----:B------:R-:W-:-:S03]  /*9fa00*/  IMAD.MOV.U32 R27, RZ, RZ, R0 ;  /* 0x000000ffff1b7224 */ /* 0x000fc600078e0000 */
[----:B----4-:R-:W-:Y:S04]  /*9fa10*/  STL.64 [R1+0x13848], R10 ;  /* 0x0138480a01007387 */ /* 0x010fe80000100a00 */
[----:B--2---:R0:W-:Y:S04]  /*9fa20*/  STL.64 [R1+0x13840], R8 ;  /* 0x0138400801007387 */ /* 0x0041e80000100a00 */
[----:B------:R-:W2:Y:S04]  /*9fa30*/  LDL.64 R24, [R1+0x58] ;  /* 0x0000580001187983 */ /* 0x000ea80000100a00 */
[----:B------:R-:W4:Y:S04]  /*9fa40*/  LDL R26, [R1+0x50] ;  /* 0x00005000011a7983 */ /* 0x000f280000100800 */
[----:B------:R-:W2:Y:S04]  /*9fa50*/  LDL.LU R0, [R1+0x13860] ;  /* 0x0138600001007983 */ /* 0x000ea80000300800 */
[----:B0-----:R-:W2:Y:S04]  /*9fa60*/  LDL.LU.64 R8, [R1+0x25f0] ;  /* 0x0025f00001087983 */ /* 0x001ea80000300a00 */
[----:B------:R-:W2:Y:S01]  /*9fa70*/  LDL.LU.64 R10, [R1+0x25f8] ;  /* 0x0025f800010a7983 */ /* 0x000ea20000300a00 */
[----:B------:R-:W-:-:S02]  /*9fa80*/  IMAD R12, R17, 0x100, R16 ;  /* 0x00000100110c7824 */ /* 0x000fc400078e0210 */
[----:B------:R-:W-:Y:S01]  /*9fa90*/  IMAD R13, R19, 0x100, R18 ;  /* 0x00000100130d7824 */ /* 0x000fe200078e0212 */
        /* <DEDUP_REMOVED lines=8> */
[----:B------:R-:W2:Y:S04]  /*9fb20*/  LDL.LU.64 R16, [R1+0x25c0] ;  /* 0x0025c00001107983 */ /* 0x000ea80000300a00 */
[----:B------:R-:W2:Y:S04]  /*9fb30*/  LDL.LU.64 R18, [R1+0x25c8] ;  /* 0x0025c80001127983 */ /* 0x000ea80000300a00 */
[----:B----4-:R0:W-:Y:S04]  /*9fb40*/  STL.64 [R1+0x13810], R26 ;  /* 0x0138101a01007387 */ /* 0x0101e80000100a00 */
[----:B0-----:R-:W4:Y:S04]  /*9fb50*/  LDL R26, [R1+0x90] ;  /* 0x00009000011a7983 */ /* 0x001f280000100800 */
[----:B------:R0:W-:Y:S04]  /*9fb60*/  STL.64 [R1+0x13808], R24 ;  /* 0x0138081801007387 */ /* 0x0001e80000100a00 */
[----:B0-----:R-:W2:Y:S01]  /*9fb70*/  LDL.64 R24, [R1+0x98] ;  /* 0x0000980001187983 */ /* 0x001ea20000100a00 */
[----:B------:R-:W-:-:S02]  /*9fb80*/  F2FP.F16.E5M2.UNPACK_B R12, R12 ;  /* 0x0000000cff0c723e */ /* 0x000fc400020004ff */
[----:B------:R-:W-:Y:S02]  /*9fb90*/  F2FP.F16.E5M2.UNPACK_B R13, R13 ;  /* 0x0000000dff0d723e */ /* 0x000fe400020004ff */
[----:B------:R-:W-:Y:S02]  /*9fba0*/  F2FP.F16.E5M2.UNPACK_B R14, R14 ;  /* 0x0000000eff0e723e */ /* 0x000fe400020004ff */
[----:B------:R-:W-:-:S07]  /*9fbb0*/  F2FP.F16.E5M2.UNPACK_B R15, R15 ;  /* 0x0000000fff0f723e */ /* 0x000fce00020004ff */
[----:B--2---:R-:W-:-:S15]  /*9fbc0*/  HMMA.16816.F32 R8, R12, R24, R8 ;  /* 0x000000180c08723c */ /* 0x004fde0000001808 */
[----:B------:R-:W-:-:S04]  /*9fbd0*/  NOP ;  /* 0x0000000000007918 */ /* 0x000fc80000000000 */
[----:B------:R-:W-:Y:S04]  /*9fbe0*/  STL.64 [R1+0xb20], R8 ;  /* 0x000b200801007387 */ /* 0x000fe80000100a00 */
[----:B------:R0:W-:Y:S04]  /*9fbf0*/  STL.64 [R1+0xb28], R10 ;  /* 0x000b280a01007387 */ /* 0x0001e80000100a00 */
[----:B0-----:R-:W4:Y:S04]  /*9fc00*/  LDL.LU.64 R10, [R1+0x13858] ;  /* 0x01385800010a7983 */ /* 0x001f280000300a00 */
[----:B------:R-:W4:Y:S01]  /*9fc10*/  LDL.LU.64 R8, [R1+0x13850] ;  /* 0x0138500001087983 */ /* 0x000f220000300a00 */
[----:B------:R-:W-:-:S02]  /*9fc20*/  IMAD.MOV.U32 R27, RZ, RZ, R0 ;  /* 0x000000ffff1b7224 */ /* 0x000fc400078e0000 */
[----:B------:R-:W-:-:S05]  /*9fc30*/  IMAD.MOV.U32 R0, RZ, RZ, R25 ;  /* 0x000000ffff007224 */ /* 0x000fca00078e0019 */
[----:B------:R-:W-:Y:S01]  /*9fc40*/  STL [R1+0x136b0], R0 ;  /* 0x0136b00001007387 */ /* 0x000fe20000100800 */
[----:B----4-:R-:W-:Y:S03]  /*9fc50*/  HMMA.16816.F32 R24, R12, R26, R8 ;  /* 0x0000001a0c18723c */ /* 0x010fe60000001808 */
[----:B------:R-:W2:Y:S04]  /*9fc60*/  LDL.LU.64 R10, [R1+0x13848] ;  /* 0x01384800010a7983 */ /* 0x000ea80000300a00 */
[----:B------:R-:W4:-:S12]  /*9fc70*/  LDL.LU.64 R8, [R1+0x13840] ;  /* 0x0138400001087983 */ /* 0x000f180000300a00 */
[----:B------:R0:W-:Y:S04]  /*9fc80*/  STL.64 [R1+0xb30], R24 ;  /* 0x000b301801007387 */ /* 0x0001e80000100a00 */
[----:B------:R1:W-:Y:S04]  /*9fc90*/  STL.64 [R1+0xb38], R26 ;  /* 0x000b381a01007387 */ /* 0x0003e80000100a00 */
[----:B0-----:R-:W3:Y:S04]  /*9fca0*/  LDL.LU.64 R24, [R1+0x25a0] ;  /* 0x0025a00001187983 */ /* 0x001ee80000300a00 */
[----:B-1----:R-:W3:Y:S01]  /*9fcb0*/  LDL.LU.64 R26, [R1+0x25a8] ;  /* 0x0025a800011a7983 */ /* 0x002ee20000300a00 */
[C---:B--2---:R-:W-:Y:S03]  /*9fcc0*/  HMMA.16816.F32 R20, R12.reuse, R10, R20 ;  /* 0x0000000a0c14723c */ /* 0x044fe60000001814 */
[----:B---3--:R-:W-:Y:S04]  /*9fcd0*/  STL.64 [R1+0x13820], R26 ;  /* 0x0138201a01007387 */ /* 0x008fe80000100a00 */
[----:B------:R0:W-:Y:S04]  /*9fce0*/  STL.64 [R1+0x13818], R24 ;  /* 0x0138181801007387 */ /* 0x0001e80000100a00 */
[----:B0-----:R-:W4:Y:S04]  /*9fcf0*/  LDL.LU.64 R24, [R1+0x25b0] ;  /* 0x0025b00001187983 */ /* 0x001f280000300a00 */
[----:B------:R-:W4:Y:S04]  /*9fd00*/  LDL.LU.64 R26, [R1+0x25b8] ;  /* 0x0025b800011a7983 */ /* 0x000f280000300a00 */
        /* <DEDUP_REMOVED lines=8> */
[----:B0-----:R-:W3:Y:S01]  /*9fd90*/  LDL.LU.64 R6, [R1+0x13828] ;  /* 0x0138280001067983 */ /* 0x001ee20000300a00 */
[C---:B--2---:R-:W-:Y:S08]  /*9fda0*/  HMMA.16816.F32 R16, R12.reuse, R22, R16 ;  /* 0x000000160c10723c */ /* 0x044ff00000001810 */
[----:B----4-:R-:W-:Y:S01]  /*9fdb0*/  HMMA.16816.F32 R24, R12, R8, R24 ;  /* 0x000000080c18723c */ /* 0x010fe20000001818 */
[----:B------:R-:W-:-:S02]  /*9fdc0*/  IMAD.MOV.U32 R4, RZ, RZ, R22 ;  /* 0x000000ffff047224 */ /* 0x000fc400078e0016 */
[----:B------:R-:W-:-:S08]  /*9fdd0*/  IMAD.MOV.U32 R5, RZ, RZ, R23 ;  /* 0x000000ffff057224 */ /* 0x000fd000078e0017 */
[----:B------:R0:W-:Y:S04]  /*9fde0*/  STL.64 [R1+0xb60], R16 ;  /* 0x000b601001007387 */ /* 0x0001e80000100a00 */
[----:B------:R1:W-:Y:S04]  /*9fdf0*/  STL.64 [R1+0xb68], R18 ;  /* 0x000b681201007387 */ /* 0x0003e80000100a00 */
[----:B------:R-:W2:Y:S04]  /*9fe00*/  LDL.LU.64 R20, [R1+0x2580] ;  /* 0x0025800001147983 */ /* 0x000ea80000300a00 */
[----:B------:R-:W2:Y:S04]  /*9fe10*/  LDL.LU.64 R22, [R1+0x2588] ;  /* 0x0025880001167983 */ /* 0x000ea80000300a00 */
[----:B0-----:R-:W4:Y:S04]  /*9fe20*/  LDL.LU.64 R16, [R1+0x2570] ;  /* 0x0025700001107983 */ /* 0x001f280000300a00 */
[----:B-1----:R-:W4:Y:S04]  /*9fe30*/  LDL.LU.64 R18, [R1+0x2578] ;  /* 0x0025780001127983 */ /* 0x002f280000300a00 */
[----:B---3--:R0:W-:Y:S04]  /*9fe40*/  STL.64 [R1+0x136c8], R6 ;  /* 0x0136c80601007387 */ /* 0x0081e80000100a00 */
[----:B0-----:R-:W3:Y:S04]  /*9fe50*/  LDL.64 R6, [R1+0x60] ;  /* 0x0000600001067983 */ /* 0x001ee80000100a00 */
[----:B------:R-:W-:Y:S04]  /*9fe60*/  STL.64 [R1+0x136c0], R4 ;  /* 0x0136c00401007387 */ /* 0x000fe80000100a00 */
[----:B------:R-:W-:Y:S04]  /*9fe70*/  STL.64 [R1+0xb70], R24 ;  /* 0x000b701801007387 */ /* 0x000fe80000100a00 */
[----:B------:R0:W-:Y:S04]  /*9fe80*/  STL.64 [R1+0xb78], R26 ;  /* 0x000b781a01007387 */ /* 0x0001e80000100a00 */
[----:B0-----:R-:W2:Y:S04]  /*9fe90*/  LDL.LU.64 R26, [R1+0x13820] ;  /* 0x01382000011a7983 */ /* 0x001ea80000300a00 */
[----:B------:R-:W2:Y:S01]  /*9fea0*/  LDL.LU.64 R24, [R1+0x13818] ;  /* 0x0138180001187983 */ /* 0x000ea20000300a00 */
[----:B------:R-:W-:-:S02]  /*9feb0*/  IMAD.MOV.U32 R0, RZ, RZ, R10 ;  /* 0x000000ffff007224 */ /* 0x000fc400078e000a */
[----:B------:R-:W-:Y:S02]  /*9fec0*/  IMAD.MOV.U32 R11, RZ, RZ, R8 ;  /* 0x000000ffff0b7224 */ /* 0x000fe400078e0008 */
[----:B------:R-:W-:Y:S02]  /*9fed0*/  IMAD.MOV.U32 R10, RZ, RZ, R3 ;  /* 0x000000ffff0a7224 */ /* 0x000fe400078e0003 */
[----:B------:R-:W-:Y:S01]  /*9fee0*/  IMAD.MOV.U32 R8, RZ, RZ, R2 ;  /* 0x000000ffff087224 */ /* 0x000fe200078e0002 */
[----:B--2---:R-:W-:-:S15]  /*9fef0*/  HMMA.16816.F32 R24, R12, R2, R24 ;  /* 0x000000020c18723c */ /* 0x004fde0000001818 */
[----:B------:R-:W-:-:S04]  /*9ff00*/  NOP ;  /* 0x0000000000007918 */ /* 0x000fc80000000000 */
[----:B------:R-:W-:Y:S04]  /*9ff10*/  STL.64 [R1+0xb80], R24 ;  /* 0x000b801801007387 */ /* 0x000fe80000100a00 */
[----:B------:R0:W-:Y:S04]  /*9ff20*/  STL.64 [R1+0xb88], R26 ;  /* 0x000b881a01007387 */ /* 0x0001e80000100a00 */
[----:B0-----:R-:W4:Y:S04]  /*9ff30*/  LDL.LU.64 R26, [R1+0x13810] ;  /* 0x01381000011a7983 */ /* 0x001f280000300a00 */
[----:B------:R-:W2:Y:S04]  /*9ff40*/  LDL.LU.64 R24, [R1+0x13808] ;  /* 0x0138080001187983 */ /* 0x000ea80000300a00 */
[----:B------:R-:W-:Y:S04]  /*9ff50*/  STL.64 [R1+0x136f0], R10 ;  /* 0x0136f00a01007387 */ /* 0x000fe80000100a00 */
[----:B------:R0:W-:Y:S04]  /*9ff60*/  STL.64 [R1+0x136e8], R8 ;  /* 0x0136e80801007387 */ /* 0x0001e80000100a00 */
[----:B0-----:R-:W2:Y:S04]  /*9ff70*/  LDL.LU.64 R8, [R1+0x2590] ;  /* 0x0025900001087983 */ /* 0x001ea80000300a00 */
[----:B------:R-:W2:Y:S01]  /*9ff80*/  LDL.LU.64 R10, [R1+0x2598] ;  /* 0x00259800010a7983 */ /* 0x000ea20000300a00 */
[----:B---3--:R-:W-:-:S02]  /*9ff90*/  IMAD.MOV.U32 R2, RZ, RZ, R6 ;  /* 0x000000ffff027224 */ /* 0x008fc400078e0006 */
[----:B------:R-:W-:Y:S01]  /*9ffa0*/  IMAD.MOV.U32 R3, RZ, RZ, R7 ;  /* 0x000000ffff037224 */ /* 0x000fe200078e0007 */
[----:B--2---:R-:W-:Y:S01]  /*9ffb0*/  HMMA.16816.F32 R8, R12, R6, R8 ;  /* 0x000000060c08723c */ /* 0x004fe20000001808 */
[----:B------:R-:W-:-:S15]  /*9ffc0*/  IMAD.MOV.U32 R5, RZ, RZ, R24 ;  /* 0x000000ffff057224 */ /* 0x000fde00078e0018 */
[----:B------:R-:W-:-:S03]  /*9ffd0*/  NOP ;  /* 0x0000000000007918 */ /* 0x000fc60000000000 */
[----:B------:R-:W-:Y:S04]  /*9ffe0*/  STL.64 [R1+0xb90], R8 ;  /* 0x000b900801007387 */ /* 0x000fe80000100a00 */
[----:B------:R0:W-:Y:S02]  /*9fff0*/  STL.64 [R1+0xb98], R10 ;  /* 0x000b980a01007387 */ /* 0x0001e40000100a00 */
[----:B0-----:R-:W-:Y:S01]  /*a0000*/  HMMA.16816.F32 R8, R12, R24, R20 ;  /* 0x000000180c08723c */ /* 0x001fe20000001814 */
[----:B------:R-:W-:-:S15]  /*a0010*/  IMAD.MOV.U32 R4, RZ, RZ, R25 ;  /* 0x000000ffff047224 */ /* 0x000fde00078e0019 */
[----:B------:R-:W-:-:S03]  /*a0020*/  NOP ;  /* 0x0000000000007918 */ /* 0x000fc60000000000 */
[----:B------:R-:W-:Y:S04]  /*a0030*/  STL.64 [R1+0xba0], R8 ;  /* 0x000ba00801007387 */ /* 0x000fe80000100a00 */
[----:B------:R-:W-:Y:S04]  /*a0040*/  STL.64 [R1+0xba8], R10 ;  /* 0x000ba80a01007387 */ /* 0x000fe80000100a00 */
[----:B------:R4:W-:Y:S04]  /*a0050*/  STL.64 [R1+0x13718], R4 ;  /* 0x0137180401007387 */ /* 0x0009e80000100a00 */
[----:B------:R-:W2:Y:S01]  /*a0060*/  LDL.LU.64 R24, [R1+0x24c0] ;  /* 0x0024c00001187983 */ /* 0x000ea20000300a00 */
[----:B----4-:R-:W-:Y:S03]  /*a0070*/  HMMA.16816.F32 R4, R12, R26, R16 ;  /* 0x0000001a0c04723c */ /* 0x010fe60000001810 */
[----:B------:R-:W3:-:S15]  /*a0080*/  LDL.LU.64 R26, [R1+0x24c8] ;  /* 0x0024c800011a7983 */ /* 0x000ede0000300a00 */
[----:B------:R-:W-:Y:S01]  /*a0090*/  NOP ;  /* 0x0000000000007918 */ /* 0x000fe20000000000 */
        /* <DEDUP_REMOVED lines=9> */
[----:B------:R-:W3:Y:S04]  /*a0130*/  LDL R10, [R1+0x20] ;  /* 0x00002000010a7983 */ /* 0x000ee80000100800 */
[----:B------:R-:W3:Y:S04]  /*a0140*/  LDL R11, [R1+0x24] ;  /* 0x00002400010b7983 */ /* 0x000ee80000100800 */
[----:B0-----:R-:W4:Y:S04]  /*a0150*/  LDL R26, [R1+0x10] ;  /* 0x00001000011a7983 */ /* 0x001f280000100800 */
[----:B------:R-:W4:Y:S04]  /*a0160*/  LDL R27, [R1+0x14] ;  /* 0x00001400011b7983 */ /* 0x000f280000100800 */
[----:B---3--:R0:W-:Y:S04]  /*a0170*/  STL.64 [R1+0x137a0], R10 ;  /* 0x0137a00a01007387 */ /* 0x0081e80000100a00 */
[----:B--2---:R1:W-:Y:S04]  /*a0180*/  STL.64 [R1+0x13768], R24 ;  /* 0x0137681801007387 */ /* 0x0043e80000100a00 */
[----:B------:R-:W2:Y:S04]  /*a0190*/  LDL R18, [R1+0x38] ;  /* 0x0000380001127983 */ /* 0x000ea80000100800 */
[----:B------:R-:W2:Y:S04]  /*a01a0*/  LDL R19, [R1+0x3c] ;  /* 0x00003c0001137983 */ /* 0x000ea80000100800 */
[----:B------:R-:W3:Y:S04]  /*a01b0*/  LDL R16, [R1+0x40] ;  /* 0x0000400001107983 */ /* 0x000ee80000100800 */
[----:B------:R-:W3:Y:S04]  /*a01c0*/  LDL R17, [R1+0x44] ;  /* 0x0000440001117983 */ /* 0x000ee80000100800 */
[----:B------:R-:W3:Y:S04]  /*a01d0*/  LDL R8, [R1+0x28] ;  /* 0x0000280001087983 */ /* 0x000ee80000100800 */
[----:B------:R-:W3:Y:S04]  /*a01e0*/  LDL R9, [R1+0x2c] ;  /* 0x00002c0001097983 */ /* 0x000ee80000100800 */
[----:B0-----:R-:W3:Y:S04]  /*a01f0*/  LDL R10, [R1+0x30] ;  /* 0x00003000010a7983 */ /* 0x001ee80000100800 */
[----:B------:R-:W4:Y:S04]  /*a0200*/  LDL R11, [R1+0x34] ;  /* 0x00003400010b7983 */ /* 0x000f280000100800 */
[----:B-1----:R-:W4:Y:S04]  /*a0210*/  LDL R24, [R1+0x18] ;  /* 0x0000180001187983 */ /* 0x002f280000100800 */
[----:B------:R-:W4:Y:S04]  /*a0220*/  LDL R25, [R1+0x1c] ;  /* 0x00001c0001197983 */ /* 0x000f280000100800 */
[----:B--2---:R0:W-:Y:S04]  /*a0230*/  STL.64 [R1+0x137d8], R18 ;  /* 0x0137d81201007387 */ /* 0x0041e80000100a00 */
[----:B0-----:R-:W2:Y:S04]  /*a0240*/  LDL R18, [R1+0x48] ;  /* 0x0000480001127983 */ /* 0x001ea80000100800 */
[----:B------:R-:W2:Y:S04]  /*a0250*/  LDL R19, [R1+0x4c] ;  /* 0x00004c0001137983 */ /* 0x000ea80000100800 */
[----:B---3--:R-:W-:Y:S04]  /*a0260*/  STL.64 [R1+0x137f0], R16 ;  /* 0x0137f01001007387 */ /* 0x008fe80000100a00 */
[----:B------:R0:W-:Y:S04]  /*a0270*/  STL.64 [R1+0x137b8], R8 ;  /* 0x0137b80801007387 */ /* 0x0001e80000100a00 */
[----:B----4-:R1:W-:Y:S04]  /*a0280*/  STL.64 [R1+0x137d0], R10 ;  /* 0x0137d00a01007387 */ /* 0x0103e80000100a00 */
[----:B0-----:R-:W3:Y:S04]  /*a0290*/  LDL.LU.64 R8, [R1+0x2540] ;  /* 0x0025400001087983 */ /* 0x001ee80000300a00 */
[----:B-1----:R-:W4:Y:S04]  /*a02a0*/  LDL.LU.64 R10, [R1+0x2548] ;  /* 0x00254800010a7983 */ /* 0x002f280000300a00 */
[----:B----4-:R-:W-:Y:S04]  /*a02b0*/  STL.64 [R1+0x137e8], R10 ;  /* 0x0137e80a01007387 */ /* 0x010fe80000100a00 */
[----:B---3--:R0:W-:Y:S04]  /*a02c0*/  STL.64 [R1+0x137e0], R8 ;  /* 0x0137e00801007387 */ /* 0x0081e80000100a00 */
[----:B0-----:R-:W3:Y:S04]  /*a02d0*/  LDL.LU.64 R8, [R1+0x2550] ;  /* 0x0025500001087983 */ /* 0x001ee80000300a00 */
[----:B------:R-:W4:Y:S04]  /*a02e0*/  LDL.LU.64 R10, [R1+0x2558] ;  /* 0x00255800010a7983 */ /* 0x000f280000300a00 */
[----:B----4-:R-:W-:Y:S04]  /*a02f0*/  STL.64 [R1+0x13800], R10 ;  /* 0x0138000a01007387 */ /* 0x010fe80000100a00 */
[----:B---3--:R0:W-:Y:S04]  /*a0300*/  STL.64 [R1+0x137f8], R8 ;  /* 0x0137f80801007387 */ /* 0x0081e80000100a00 */
[----:B0-----:R-:W2:Y:S04]  /*a0310*/  LDL.LU.64 R8, [R1+0x2560] ;  /* 0x0025600001087983 */ /* 0x001ea80000300a00 */
[----:B------:R-:W2:Y:S04]  /*a0320*/  LDL.LU.64 R10, [R1+0x2568] ;  /* 0x00256800010a7983 */ /* 0x000ea80000300a00 */
[----:B------:R-:W-:Y:S04]  /*a0330*/  STL.64 [R1+0x13780], R26 ;  /* 0x0137801a01007387 */ /* 0x000fe80000100a00 */
[----:B------:R0:W-:Y:S04]  /*a0340*/  STL.64 [R1+0x13798], R24 ;  /* 0x0137981801007387 */ /* 0x0001e80000100a00 */
[----:B0-----:R-:W3:Y:S04]  /*a0350*/  LDL.LU.64 R24, [R1+0x2510] ;  /* 0x0025100001187983 */ /* 0x001ee80000300a00 */
[----:B------:R-:W4:Y:S04]  /*a0360*/  LDL.LU.64 R26, [R1+0x2518] ;  /* 0x00251800011a7983 */ /* 0x000f280000300a00 */
[----:B----4-:R-:W-:Y:S04]  /*a0370*/  STL.64 [R1+0x137b0], R26 ;  /* 0x0137b01a01007387 */ /* 0x010fe80000100a00 */
[----:B---3--:R0:W-:Y:S04]  /*a0380*/  STL.64 [R1+0x137a8], R24 ;  /* 0x0137a81801007387 */ /* 0x0081e80000100a00 */
[----:B0-----:R-:W3:Y:S04]  /*a0390*/  LDL.LU.64 R24, [R1+0x2520] ;  /* 0x0025200001187983 */ /* 0x001ee80000300a00 */
[----:B------:R-:W4:Y:S04]  /*a03a0*/  LDL.LU.64 R26, [R1+0x2528] ;  /* 0x00252800011a7983 */ /* 0x000f280000300a00 */
[----:B----4-:R-:W-:Y:S04]  /*a03b0*/  STL.64 [R1+0x137c8], R26 ;  /* 0x0137c81a01007387 */ /* 0x010fe80000100a00 */
[----:B---3--:R0:W-:Y:S04]  /*a03c0*/  STL.64 [R1+0x137c0], R24 ;  /* 0x0137c01801007387 */ /* 0x0081e80000100a00 */
[----:B0-----:R-:W3:Y:S04]  /*a03d0*/  LDL.LU.64 R24, [R1+0x2530] ;  /* 0x0025300001187983 */ /* 0x001ee80000300a00 */
[----:B------:R-:W3:Y:S04]  /*a03e0*/  LDL.LU.64 R26, [R1+0x2538] ;  /* 0x00253800011a7983 */ /* 0x000ee80000300a00 */
        /* <DEDUP_REMOVED lines=9> */
[----:B------:R-:W4:Y:S01]  /*a0480*/  LDL.LU.64 R6, [R1+0x24e8] ;  /* 0x0024e80001067983 */ /* 0x000f220000300a00 */
[C---:B------:R-:W-:Y:S03]  /*a0490*/  HMMA.16816.F32 R16, R12.reuse, R18, R8 ;  /* 0x000000120c10723c */ /* 0x040fe60000001808 */
[----:B----4-:R-:W-:Y:S04]  /*a04a0*/  STL.64 [R1+0x13778], R6 ;  /* 0x0137780601007387 */ /* 0x010fe80000100a00 */
[----:B--2---:R0:W-:Y:S04]  /*a04b0*/  STL.64 [R1+0x13770], R4 ;  /* 0x0137700401007387 */ /* 0x0041e80000100a00 */
[----:B0-----:R-:W2:Y:S04]  /*a04c0*/  LDL.LU.64 R4, [R1+0x24f0] ;  /* 0x0024f00001047983 */ /* 0x001ea80000300a00 */
[----:B------:R-:W4:Y:S04]  /*a04d0*/  LDL.LU.64 R6, [R1+0x24f8] ;  /* 0x0024f80001067983 */ /* 0x000f280000300a00 */
[----:B----4-:R-:W-:Y:S04]  /*a04e0*/  STL.64 [R1+0x13790], R6 ;  /* 0x0137900601007387 */ /* 0x010fe80000100a00 */
[----:B--2---:R0:W-:Y:S04]  /*a04f0*/  STL.64 [R1+0x13788], R4 ;  /* 0x0137880401007387 */ /* 0x0041e80000100a00 */
[----:B0-----:R-:W2:Y:S04]  /*a0500*/  LDL.LU.64 R4, [R1+0x2500] ;  /* 0x0025000001047983 */ /* 0x001ea80000300a00 */
[----:B------:R-:W2:Y:S04]  /*a0510*/  LDL.LU.64 R6, [R1+0x2508] ;  /* 0x0025080001067983 */ /* 0x000ea80000300a00 */
[----:B------:R-:W4:Y:S04]  /*a0520*/  LDL.LU.64 R20, [R1+0x24a0] ;  /* 0x0024a00001147983 */ /* 0x000f280000300a00 */
[----:B------:R-:W4:Y:S04]  /*a0530*/  LDL.LU.64 R22, [R1+0x24a8] ;  /* 0x0024a80001167983 */ /* 0x000f280000300a00 */
[----:B------:R-:W2:Y:S04]  /*a0540*/  LDL.LU.64 R10, [R1+0x13800] ;  /* 0x01380000010a7983 */ /* 0x000ea80000300a00 */
[----:B------:R-:W2:Y:S04]  /*a0550*/  LDL.LU.64 R8, [R1+0x137f8] ;  /* 0x0137f80001087983 */ /* 0x000ea80000300a00 */
        /* <DEDUP_REMOVED lines=10> */
[----:B------:R-:W3:-:S15]  /*a0600*/  LDL.LU.64 R10, [R1+0x137d0] ;  /* 0x0137d000010a7983 */ /* 0x000ede0000300a00 */
[----:B------:R-:W-:Y:S02]  /*a0610*/  NOP ;  /* 0x0000000000007918 */ /* 0x000fe40000000000 */
        /* <DEDUP_REMOVED lines=52> */
[----:B0-----:R-:W3:Y:S04]  /*a0960*/  LDL.LU.64 R26, [R1+0x13728] ;  /* 0x01372800011a7983 */ /* 0x001ee80000300a00 */
[----:B------:R-:W4:Y:S01]  /*a0970*/  LDL.LU.64 R24, [R1+0x13720] ;  /* 0x0137200001187983 */ /* 0x000f220000300a00 */
[C---:B---3--:R-:W-:Y:S08]  /*a0980*/  HMMA.16816.F32 R4, R12.reuse, R26, R4 ;  /* 0x0000001a0c04723c */ /* 0x048ff00000001804 */
[C---:B----4-:R-:W-:Y:S11]  /*a0990*/  HMMA.16816.F32 R20, R12.reuse, R24, R20 ;  /* 0x000000180c14723c */ /* 0x050ff60000001814 */
[----:B------:R0:W-:Y:S04]  /*a09a0*/  STL.64 [R1+0xc70], R4 ;  /* 0x000c700401007387 */ /* 0x0001e80000100a00 */
[----:B------:R-:W-:Y:S04]  /*a09b0*/  STL.64 [R1+0xc78], R6 ;  /* 0x000c780601007387 */ /* 0x000fe80000100a00 */
[----:B0-----:R-:W2:Y:S04]  /*a09c0*/  LDL.LU.64 R4, [R1+0x13718] ;  /* 0x0137180001047983 */ /* 0x001ea80000300a00 */
[----:B------:R-:W-:Y:S04]  /*a09d0*/  STL.64 [R1+0xc80], R20 ;  /* 0x000c801401007387 */ /* 0x000fe80000100a00 */
[----:B------:R0:W-:Y:S04]  /*a09e0*/  STL.64 [R1+0xc88], R22 ;  /* 0x000c881601007387 */ /* 0x0001e80000100a00 */
[----:B0-----:R-:W3:Y:S04]  /*a09f0*/  LDL.LU.64 R22, [R1+0x13710] ;  /* 0x0137100001167983 */ /* 0x001ee80000300a00 */
[----:B------:R-:W4:Y:S04]  /*a0a00*/  LDL.LU.64 R20, [R1+0x13708] ;  /* 0x0137080001147983 */ /* 0x000f280000300a00 */
[----:B------:R-:W-:Y:S04]  /*a0a10*/  STL.64 [R1+0x13520], R26 ;  /* 0x0135201a01007387 */ /* 0x000fe80000100a00 */
[----:B------:R0:W-:Y:S04]  /*a0a20*/  STL.64 [R1+0x13518], R24 ;  /* 0x0135181801007387 */ /* 0x0001e80000100a00 */
[----:B0-----:R-:W4:Y:S04]  /*a0a30*/  LDL.LU.64 R24, [R1+0x2480] ;  /* 0x0024800001187983 */ /* 0x001f280000300a00 */
[----:B------:R-:W4:Y:S01]  /*a0a40*/  LDL.LU.64 R26, [R1+0x2488] ;  /* 0x00248800011a7983 */ /* 0x000f220000300a00 */
[----:B---3--:R-:W-:-:S15]  /*a0a50*/  HMMA.16816.F32 R16, R12, R22, R16 ;  /* 0x000000160c10723c */ /* 0x008fde0000001810 */
[----:B------:R-:W-:-:S04]  /*a0a60*/  NOP ;  /* 0x0000000000007918 */ /* 0x000fc80000000000 */
[----:B------:R-:W-:Y:S04]  /*a0a70*/  STL.64 [R1+0xc90], R16 ;  /* 0x000c901001007387 */ /* 0x000fe80000100a00 */
[----:B------:R0:W-:Y:S04]  /*a0a80*/  STL.64 [R1+0xc98], R18 ;  /* 0x000c981201007387 */ /* 0x0001e80000100a00 */
[----:B0-----:R-:W3:Y:S01]  /*a0a90*/  LDL.LU.64 R18, [R1+0x13700] ;  /* 0x0137000001127983 */ /* 0x001ee20000300a00 */
[----:B----4-:R-:W-:Y:S03]  /*a0aa0*/  HMMA.16816.F32 R24, R12, R20, R24 ;  /* 0x000000140c18723c */ /* 0x010fe60000001818 */
[----:B------:R-:W4:-:S15]  /*a0ab0*/  LDL.LU.64 R16, [R1+0x136f8] ;  /* 0x0136f80001107983 */ /* 0x000f1e0000300a00 */
[----:B------:R-:W-:Y:S01]  /*a0ac0*/  NOP ;  /* 0x0000000000007918 */ /* 0x000fe20000000000 */
[----:B------:R-:W-:Y:S04]  /*a0ad0*/  STL.64 [R1+0xca0], R24 ;  /* 0x000ca01801007387 */ /* 0x000fe80000100a00 */
[----:B------:R0:W-:Y:S04]  /*a0ae0*/  STL.64 [R1+0xca8], R26 ;  /* 0x000ca81a01007387 */ /* 0x0001e80000100a00 */
[----:B0-----:R-:W2:Y:S04]  /*a0af0*/  LDL.64 R26, [R1+0x50] ;  /* 0x00005000011a7983 */ /* 0x001ea80000100a00 */
        /* <DEDUP_REMOVED lines=8> */
[----:B0-----:R-:W3:Y:S04]  /*a0b80*/  LDL.LU.64 R10, [R1+0x136f0] ;  /* 0x0136f000010a7983 */ /* 0x001ee80000300a00 */
[----:B------:R-:W3:Y:S01]  /*a0b90*/  LDL.LU.64 R8, [R1+0x136e8] ;  /* 0x0136e80001087983 */ /* 0x000ee20000300a00 */
[----:B--2---:R-:W-:-:S02]  /*a0ba0*/  IMAD.MOV.U32 R24, RZ, RZ, R5 ;  /* 0x000000ffff187224 */ /* 0x004fc400078e0005 */
[----:B------:R-:W-:Y:S02]  /*a0bb0*/  IMAD.MOV.U32 R25, RZ, RZ, R4 ;  /* 0x000000ffff197224 */ /* 0x000fe400078e0004 */
[----:B------:R-:W2:Y:S04]  /*a0bc0*/  LDL.LU.64 R4, [R1+0x2450] ;  /* 0x0024500001047983 */ /* 0x000ea80000300a00 */
[----:B------:R-:W2:Y:S01]  /*a0bd0*/  LDL.LU.64 R6, [R1+0x2458] ;  /* 0x0024580001067983 */ /* 0x000ea20000300a00 */
[----:B----4-:R-:W-:Y:S03]  /*a0be0*/  HMMA.16816.F32 R20, R12, R16, R20 ;  /* 0x000000100c14723c */ /* 0x010fe60000001814 */
[----:B------:R0:W-:Y:S04]  /*a0bf0*/  STL.64 [R1+0x13610], R26 ;  /* 0x0136101a01007387 */ /* 0x0001e80000100a00 */
[----:B0-----:R-:W4:Y:S04]  /*a0c00*/  LDL.LU R26, [R1+0xd24] ;  /* 0x000d2400011a7983 */ /* 0x001f280000300800 */
[----:B------:R-:W4:Y:S04]  /*a0c10*/  LDL.LU R27, [R1+0xd20] ;  /* 0x000d2000011b7983 */ /* 0x000f280000300800 */
[----:B------:R-:W-:Y:S04]  /*a0c20*/  STL.64 [R1+0x13608], R24 ;  /* 0x0136081801007387 */ /* 0x000fe80000100a00 */
[----:B------:R-:W-:Y:S04]  /*a0c30*/  STL.64 [R1+0xcc0], R20 ;  /* 0x000cc01401007387 */ /* 0x000fe80000100a00 */
[----:B------:R0:W-:Y:S02]  /*a0c40*/  STL.64 [R1+0xcc8], R22 ;  /* 0x000cc81601007387 */ /* 0x0001e40000100a00 */
[----:B0-----:R-:W-:-:S02]  /*a0c50*/  IMAD.MOV.U32 R22, RZ, RZ, R2 ;  /* 0x000000ffff167224 */ /* 0x001fc400078e0002 */
[----:B------:R-:W-:Y:S01]  /*a0c60*/  IMAD.MOV.U32 R23, RZ, RZ, R3 ;  /* 0x000000ffff177224 */ /* 0x000fe200078e0003 */
[----:B------:R-:W2:Y:S04]  /*a0c70*/  LDL.LU R2, [R1+0x136e4] ;  /* 0x0136e40001027983 */ /* 0x000ea80000300800 */
[----:B------:R-:W2:Y:S01]  /*a0c80*/  LDL.LU R3, [R1+0x136e0] ;  /* 0x0136e00001037983 */ /* 0x000ea20000300800 */
[----:B---3--:R-:W-:Y:S02]  /*a0c90*/  IMAD.MOV.U32 R21, RZ, RZ, R10 ;  /* 0x000000ffff157224 */ /* 0x008fe400078e000a */
[----:B------:R-:W-:Y:S02]  /*a0ca0*/  IMAD.MOV.U32 R20, RZ, RZ, R8 ;  /* 0x000000ffff147224 */ /* 0x000fe400078e0008 */
[----:B------:R-:W3:Y:S04]  /*a0cb0*/  LDL.LU R8, [R1+0x136dc] ;  /* 0x0136dc0001087983 */ /* 0x000ee80000300800 */
[----:B------:R-:W2:Y:S04]  /*a0cc0*/  LDL.LU R10, [R1+0x136d8] ;  /* 0x0136d800010a7983 */ /* 0x000ea80000300800 */
[----:B------:R0:W-:Y:S02]  /*a0cd0*/  STL.64 [R1+0x13620], R22 ;  /* 0x0136201601007387 */ /* 0x0001e40000100a00 */
[----:B0-----:R-:W-:-:S02]  /*a0ce0*/  IMAD.MOV.U32 R22, RZ, RZ, R11 ;  /* 0x000000ffff167224 */ /* 0x001fc400078e000b */
[----:B------:R-:W2:Y:S01]  /*a0cf0*/  LDL.LU R11, [R1+0x136d4] ;  /* 0x0136d400010b7983 */ /* 0x000ea20000300800 */
[----:B------:R-:W-:-:S03]  /*a0d00*/  IMAD.MOV.U32 R23, RZ, RZ, R9 ;  /* 0x000000ffff177224 */ /* 0x000fc600078e0009 */
[----:B------:R-:W3:Y:S04]  /*a0d10*/  LDL.LU R9, [R1+0x136d0] ;  /* 0x0136d00001097983 */ /* 0x000ee80000300800 */
[----:B------:R0:W-:Y:S04]  /*a0d20*/  STL.64 [R1+0x13618], R20 ;  /* 0x0136181401007387 */ /* 0x0001e80000100a00 */
[----:B------:R1:W-:Y:S04]  /*a0d30*/  STL.64 [R1+0x13638], R22 ;  /* 0x0136381601007387 */ /* 0x0003e80000100a00 */
[----:B0-----:R-:W3:Y:S04]  /*a0d40*/  LDL.LU.64 R20, [R1+0x2440] ;  /* 0x0024400001147983 */ /* 0x001ee80000300a00 */
[----:B-1----:R-:W3:Y:S04]  /*a0d50*/  LDL.LU.64 R22, [R1+0x2448] ;  /* 0x0024480001167983 */ /* 0x002ee80000300a00 */
[----:B------:R-:W-:Y:S04]  /*a0d60*/  STL.64 [R1+0x13500], R18 ;  /* 0x0135001201007387 */ /* 0x000fe80000100a00 */
[----:B------:R0:W-:Y:S04]  /*a0d70*/  STL.64 [R1+0x134f8], R16 ;  /* 0x0134f81001007387 */ /* 0x0001e80000100a00 */
[----:B0-----:R-:W4:Y:S04]  /*a0d80*/  LDL.LU.64 R16, [R1+0x1500] ;  /* 0x0015000001107983 */ /* 0x001f280000300a00 */
[----:B------:R-:W4:Y:S01]  /*a0d90*/  LDL.LU.64 R18, [R1+0x1508] ;  /* 0x0015080001127983 */ /* 0x000f220000300a00 */
[----:B--2---:R-:W-:-:S15]  /*a0da0*/  HMMA.16816.F32 R4, R12, R10, R4 ;  /* 0x0000000a0c04723c */ /* 0x004fde0000001804 */
[----:B------:R-:W-:-:S04]  /*a0db0*/  NOP ;  /* 0x0000000000007918 */ /* 0x000fc80000000000 */
[----:B------:R-:W-:Y:S04]  /*a0dc0*/  STL.64 [R1+0xcd0], R4 ;  /* 0x000cd00401007387 */ /* 0x000fe80000100a00 */
[----:B------:R0:W-:Y:S04]  /*a0dd0*/  STL.64 [R1+0xcd8], R6 ;  /* 0x000cd80601007387 */ /* 0x0001e80000100a00 */
[----:B0-----:R-:W2:Y:S04]  /*a0de0*/  LDL.LU.64 R6, [R1+0x136c8] ;  /* 0x0136c80001067983 */ /* 0x001ea80000300a00 */
[----:B------:R-:W2:Y:S01]  /*a0df0*/  LDL.LU.64 R4, [R1+0x136c0] ;  /* 0x0136c00001047983 */ /* 0x000ea20000300a00 */
[----:B---3--:R-:W-:-:S15]  /*a0e00*/  HMMA.16816.F32 R20, R12, R8, R20 ;  /* 0x000000080c14723c */ /* 0x008fde0000001814 */
[----:B------:R-:W-:-:S04]  /*a0e10*/  NOP ;  /* 0x0000000000007918 */ /* 0x000fc80000000000 */
[----:B------:R2:W-:Y:S04]  /*a0e20*/  STL.64 [R1+0xce0], R20 ;  /* 0x000ce01401007387 */ /* 0x0005e80000100a00 */
[----:B------:R-:W-:Y:S01]  /*a0e30*/  STL.64 [R1+0xce8], R22 ;  /* 0x000ce81601007387 */ /* 0x000fe20000100a00 */
[----:B--2---:R-:W-:Y:S02]  /*a0e40*/  IMAD.MOV.U32 R20, RZ, RZ, R4 ;  /* 0x000000ffff147224 */ /* 0x004fe400078e0004 */
[----:B------:R-:W-:Y:S01]  /*a0e50*/  IMAD.MOV.U32 R21, RZ, RZ, R5 ;  /* 0x000000ffff157224 */ /* 0x000fe200078e0005 */
[----:B------:R-:W2:Y:S04]  /*a0e60*/  LDL.LU R4, [R1+0x136b8] ;  /* 0x0136b80001047983 */ /* 0x000ea80000300800 */
[----:B------:R-:W2:Y:S04]  /*a0e70*/  LDL.LU R5, [R1+0x136b4] ;  /* 0x0136b40001057983 */ /* 0x000ea80000300800 */
[----:B------:R0:W-:Y:S04]  /*a0e80*/  STL.64 [R1+0x13650], R20 ;  /* 0x0136501401007387 */ /* 0x0001e80000100a00 */
[----:B0-----:R-:W2:Y:S04]  /*a0e90*/  LDL.LU.64 R20, [R1+0x2420] ;  /* 0x0024200001147983 */ /* 0x001ea80000300a00 */
[----:B------:R-:W2:Y:S04]  /*a0ea0*/  LDL.LU.64 R22, [R1+0x2428] ;  /* 0x0024280001167983 */ /* 0x000ea80000300a00 */
[----:B------:R-:W-:Y:S04]  /*a0eb0*/  STL.64 [R1+0x134f0], R10 ;  /* 0x0134f00a01007387 */ /* 0x000fe80000100a00 */
[----:B------:R0:W-:Y:S04]  /*a0ec0*/  STL.64 [R1+0x134e8], R8 ;  /* 0x0134e80801007387 */ /* 0x0001e80000100a00 */
[----:B0-----:R-:W3:Y:S04]  /*a0ed0*/  LDL.LU.64 R8, [R1+0x2430] ;  /* 0x0024300001087983 */ /* 0x001ee80000300a00 */
[----:B------:R-:W3:Y:S02]  /*a0ee0*/  LDL.LU.64 R10, [R1+0x2438] ;  /* 0x00243800010a7983 */ /* 0x000ee40000300a00 */
[----:B---3--:R-:W-:-:S15]  /*a0ef0*/  HMMA.16816.F32 R8, R12, R6, R8 ;  /* 0x000000060c08723c */ /* 0x008fde0000001808 */
[----:B------:R-:W-:-:S04]  /*a0f00*/  NOP ;  /* 0x0000000000007918 */ /* 0x000fc80000000000 */
[----:B------:R-:W-:Y:S04]  /*a0f10*/  STL.64 [R1+0xcf0], R8 ;  /* 0x000cf00801007387 */ /* 0x000fe80000100a00 */
[----:B------:R2:W-:Y:S02]  /*a0f20*/  STL.64 [R1+0xcf8], R10 ;  /* 0x000cf80a01007387 */ /* 0x0005e40000100a00 */
[----:B--2---:R-:W-:Y:S02]  /*a0f30*/  HMMA.16816.F32 R8, R12, R4, R20 ;  /* 0x000000040c08723c */ /* 0x004fe40000001814 */
[----:B------:R-:W2:-:S15]  /*a0f40*/  LDL R22, [R1+0x80] ;  /* 0x0000800001167983 */ /* 0x000e9e0000100800 */
[----:B------:R-:W-:Y:S02]  /*a0f50*/  NOP ;  /* 0x0000000000007918 */ /* 0x000fe40000000000 */
[----:B------:R-:W-:Y:S04]  /*a0f60*/  STL.64 [R1+0xd10], R8 ;  /* 0x000d100801007387 */ /* 0x000fe80000100a00 */
[----:B------:R-:W-:Y:S04]  /*a0f70*/  STL.64 [R1+0xd18], R10 ;  /* 0x000d180a01007387 */ /* 0x000fe80000100a00 */
[----:B------:R-:W2:Y:S01]  /*a0f80*/  LDL R23, [R1+0x84] ;  /* 0x0000840001177983 */ /* 0x000ea20000100800 */
[----:B------:R-:W-:-:S03]  /*a0f90*/  IMAD.MOV.U32 R20, RZ, RZ, R0 ;  /* 0x000000ffff147224 */ /* 0x000fc600078e0000 */
[----:B--2---:R-:W-:Y:S04]  /*a0fa0*/  STL.64 [R1+0x13668], R22 ;  /* 0x0136681601007387 */ /* 0x004fe80000100a00 */
[----:B------:R-:W-:Y:S04]  /*a0fb0*/  STL.64 [R1+0x134e0], R6 ;  /* 0x0134e00601007387 */ /* 0x000fe80000100a00 */
[----:B------:R4:W-:Y:S04]  /*a0fc0*/  STL.64 [R1+0x134d8], R4 ;  /* 0x0134d80401007387 */ /* 0x0009e80000100a00 */
[----:B------:R-:W2:Y:S01]  /*a0fd0*/  LDL.LU R0, [R1+0x136b0] ;  /* 0x0136b00001007983 */ /* 0x000ea20000300800 */
[----:B----4-:R-:W-:-:S15]  /*a0fe0*/  HMMA.16816.F32 R4, R12, R2, R16 ;  /* 0x000000020c04723c */ /* 0x010fde0000001810 */
[----:B------:R-:W-:-:S04]  /*a0ff0*/  NOP ;  /* 0x0000000000007918 */ /* 0x000fc80000000000 */
[----:B------:R-:W-:Y:S04]  /*a1000*/  STL.64 [R1+0xd00], R4 ;  /* 0x000d000401007387 */ /* 0x000fe80000100a00 */
[----:B------:R-:W-:Y:S04]  /*a1010*/  STL.64 [R1+0xd08], R6 ;  /* 0x000d080601007387 */ /* 0x000fe80000100a00 */
[----:B------:R-:W3:Y:S04]  /*a1020*/  LDL R21, [R1+0x8c] ;  /* 0x00008c0001157983 */ /* 0x000ee80000100800 */
[----:B---3--:R0:W-:Y:S04]  /*a1030*/  STL.64 [R1+0x13680], R20 ;  /* 0x0136801401007387 */ /* 0x0081e80000100a00 */
[----:B------:R-:W3:Y:S04]  /*a1040*/  LDL R22, [R1+0x90] ;  /* 0x0000900001167983 */ /* 0x000ee80000100800 */
[----:B------:R-:W3:Y:S04]  /*a1050*/  LDL R23, [R1+0x94] ;  /* 0x0000940001177983 */ /* 0x000ee80000100800 */
[----:B0-----:R-:W4:Y:S01]  /*a1060*/  LDL R20, [R1+0x98] ;  /* 0x0000980001147983 */ /* 0x001f220000100800 */
[----:B--2---:R-:W-:-:S03]  /*a1070*/  IMAD.MOV.U32 R21, RZ, RZ, R0 ;  /* 0x000000ffff157224 */ /* 0x004fc600078e0000 */
[----:B------:R-:W2:Y:S04]  /*a1080*/  LDL.LU R13, [R1+0xd28] ;  /* 0x000d2800010d7983 */ /* 0x000ea80000300800 */
[----:B------:R-:W2:Y:S04]  /*a1090*/  LDL.LU R14, [R1+0xd40] ;  /* 0x000d4000010e7983 */ /* 0x000ea80000300800 */
[----:B------:R-:W2:Y:S04]  /*a10a0*/  LDL.LU R15, [R1+0xd4c] ;  /* 0x000d4c00010f7983 */ /* 0x000ea80000300800 */
[----:B------:R-:W2:Y:S01]  /*a10b0*/  LDL.LU R0, [R1+0xd48] ;  /* 0x000d480001007983 */ /* 0x000ea20000300800 */
[----:B------:R-:W-:-:S03]  /*a10c0*/  IMAD R12, R27, 0x100, R26 ;  /* 0x000001001b0c7824 */ /* 0x000fc600078e021a */
[----:B---3--:R0:W-:Y:S04]  /*a10d0*/  STL.64 [R1+0x13698], R22 ;  /* 0x0136981601007387 */ /* 0x0081e80000100a00 */
[----:B0-----:R-:W2:Y:S04]  /*a10e0*/  LDL.LU R22, [R1+0xd2c] ;  /* 0x000d2c0001167983 */ /* 0x001ea80000300800 */
[----:B------:R-:W3:Y:S04]  /*a10f0*/  LDL.LU R23, [R1+0xd44] ;  /* 0x000d440001177983 */ /* 0x000ee80000300800 */
[----:B------:R-:W2:Y:S04]  /*a1100*/  LDL.LU.64 R24, [R1+0x23b0] ;  /* 0x0023b00001187983 */ /* 0x000ea80000300a00 */
[----:B------:R-:W2:Y:S04]  /*a1110*/  LDL.LU.64 R26, [R1+0x23b8] ;  /* 0x0023b800011a7983 */ /* 0x000ea80000300a00 */
[----:B--2---:R-:W-:Y:S04]  /*a1120*/  STL.64 [R1+0x13630], R26 ;  /* 0x0136301a01007387 */ /* 0x004fe80000100a00 */
[----:B------:R0:W-:Y:S04]  /*a1130*/  STL.64 [R1+0x13628], R24 ;  /* 0x0136281801007387 */ /* 0x0001e80000100a00 */
[----:B0-----:R-:W2:Y:S04]  /*a1140*/  LDL.LU.64 R24, [R1+0x23c0] ;  /* 0x0023c00001187983 */ /* 0x001ea80000300a00 */
        /* <DEDUP_REMOVED lines=16> */
[----:B------:R-:W2:Y:S01]  /*a1250*/  LDL.LU.64 R26, [R1+0x2408] ;  /* 0x00240800011a7983 */ /* 0x000ea20000300a00 */
[----:B------:R-:W-:-:S02]  /*a1260*/  IMAD R13, R13, 0x100, R22 ;  /* 0x000001000d0d7824 */ /* 0x000fc400078e0216 */
[----:B---3--:R-:W-:Y:S02]  /*a1270*/  IMAD R14, R14, 0x100, R23 ;  /* 0x000001000e0e7824 */ /* 0x008fe400078e0217 */
[----:B------:R-:W-:Y:S01]  /*a1280*/  IMAD R15, R0, 0x100, R15 ;  /* 0x00000100000f7824 */ /* 0x000fe200078e020f */
[----:B--2---:R-:W-:Y:S04]  /*a1290*/  STL.64 [R1+0x136a8], R26 ;  /* 0x0136a81a01007387 */ /* 0x004fe80000100a00 */
[----:B------:R0:W-:Y:S04]  /*a12a0*/  STL.64 [R1+0x136a0], R24 ;  /* 0x0136a01801007387 */ /* 0x0001e80000100a00 */
[----:B0-----:R-:W4:Y:S04]  /*a12b0*/  LDL.LU.64 R24, [R1+0x2410] ;  /* 0x0024100001187983 */ /* 0x001f280000300a00 */
[----:B------:R-:W4:Y:S01]  /*a12c0*/  LDL.LU.64 R26, [R1+0x2418] ;  /* 0x00241800011a7983 */ /* 0x000f220000300a00 */
[----:B------:R-:W-:-:S02]  /*a12d0*/  F2FP.F16.E5M2.UNPACK_B R12, R12 ;  /* 0x0000000cff0c723e */ /* 0x000fc400020004ff */
[----:B------:R-:W-:Y:S01]  /*a12e0*/  F2FP.F16.E5M2.UNPACK_B R13, R13 ;  /* 0x0000000dff0d723e */ /* 0x000fe200020004ff */
[----:B------:R-:W2:Y:S01]  /*a12f0*/  LDL.LU.64 R16, [R1+0x23a0] ;  /* 0x0023a00001107983 */ /* 0x000ea20000300a00 */
[----:B------:R-:W-:Y:S02]  /*a1300*/  F2FP.F16.E5M2.UNPACK_B R14, R14 ;  /* 0x0000000eff0e723e */ /* 0x000fe400020004ff */
[----:B------:R-:W-:Y:S01]  /*a1310*/  F2FP.F16.E5M2.UNPACK_B R15, R15 ;  /* 0x0000000fff0f723e */ /* 0x000fe200020004ff */
[----:B------:R-:W2:Y:S04]  /*a1320*/  LDL.LU.64 R18, [R1+0x23a8] ;  /* 0x0023a80001127983 */ /* 0x000ea80000300a00 */
[----:B------:R-:W3:Y:S04]  /*a1330*/  LDL.LU.64 R8, [R1+0x2390] ;  /* 0x0023900001087983 */ /* 0x000ee80000300a00 */
[----:B------:R-:W3:Y:S04]  /*a1340*/  LDL.LU.64 R10, [R1+0x2398] ;  /* 0x00239800010a7983 */ /* 0x000ee80000300a00 */
[----:B------:R-:W2:Y:S04]  /*a1350*/  LDL.LU.64 R4, [R1+0x2380] ;  /* 0x0023800001047983 */ /* 0x000ea80000300a00 */
[----:B------:R-:W2:Y:S01]  /*a1360*/  LDL.LU.64 R6, [R1+0x2388] ;  /* 0x0023880001067983 */ /* 0x000ea20000300a00 */
[----:B----4-:R-:W-:Y:S03]  /*a1370*/  HMMA.16816.F32 R20, R12, R20, R24 ;  /* 0x000000140c14723c */ /* 0x010fe60000001818 */
[----:B------:R-:W4:Y:S04]  /*a1380*/  LDL.LU.64 R26, [R1+0x136a8] ;  /* 0x0136a800011a7983 */ /* 0x000f280000300a00 */
[----:B------:R-:W4:-:S12]  /*a1390*/  LDL.LU.64 R24, [R1+0x136a0] ;  /* 0x0136a00001187983 */ /* 0x000f180000300a00 */
[----:B------:R-:W-:Y:S04]  /*a13a0*/  STL.64 [R1+0xd20], R20 ;  /* 0x000d201401007387 */ /* 0x000fe80000100a00 */
[----:B------:R0:W-:Y:S04]  /*a13b0*/  STL.64 [R1+0xd28], R22 ;  /* 0x000d281601007387 */ /* 0x0001e80000100a00 */
[----:B0-----:R-:W4:Y:S02]  /*a13c0*/  LDL.LU.64 R22, [R1+0x13698] ;  /* 0x0136980001167983 */ /* 0x001f240000300a00 */
[----:B----4-:R-:W-:Y:S02]  /*a13d0*/  HMMA.16816.F32 R20, R12, R22, R24 ;  /* 0x000000160c14723c */ /* 0x010fe40000001818 */
[----:B------:R-:W4:Y:S04]  /*a13e0*/  LDL.LU.64 R26, [R1+0x13690] ;  /* 0x01369000011a7983 */ /* 0x000f280000300a00 */
[----:B------:R-:W4:-:S13]  /*a13f0*/  LDL.LU.64 R24, [R1+0x13688] ;  /* 0x0136880001187983 */ /* 0x000f1a0000300a00 */
        /* <DEDUP_REMOVED lines=24> */
[----:B------:R-:W-:Y:S04]  /*a1580*/  STL.64 [R1+0xd80], R20 ;  /* 0x000d801401007387 */ /* 0x000fe80000100a00 */
[----:B------:R0:W-:Y:S04]  /*a1590*/  STL.64 [R1+0xd88], R22 ;  /* 0x000d881601007387 */ /* 0x0001e80000100a00 */
[----:B0-----:R-:W2:Y:S04]  /*a15a0*/  LDL.LU.64 R22, [R1+0x13620] ;  /* 0x0136200001167983 */ /* 0x001ea80000300a00 */
[----:B------:R-:W4:Y:S02]  /*a15b0*/  LDL.LU.64 R20, [R1+0x13618] ;  /* 0x0136180001147983 */ /* 0x000f240000300a00 */
[----:B----4-:R-:W-:-:S15]  /*a15c0*/  HMMA.16816.F32 R24, R12, R20, R24 ;  /* 0x000000140c18723c */ /* 0x010fde0000001818 */
[----:B------:R-:W-:-:S04]  /*a15d0*/  NOP ;  /* 0x0000000000007918 */ /* 0x000fc80000000000 */
[----:B------:R-:W-:Y:S04]  /*a15e0*/  STL.64 [R1+0xd90], R24 ;  /* 0x000d901801007387 */ /* 0x000fe80000100a00 */
[----:B------:R0:W-:Y:S04]  /*a15f0*/  STL.64 [R1+0xd98], R26 ;  /* 0x000d981a01007387 */ /* 0x0001e80000100a00 */
[----:B0-----:R-:W4:Y:S04]  /*a1600*/  LDL.LU.64 R26, [R1+0x13610] ;  /* 0x01361000011a7983 */ /* 0x001f280000300a00 */
[----:B------:R-:W3:Y:S01]  /*a1610*/  LDL.LU.64 R24, [R1+0x13608] ;  /* 0x0136080001187983 */ /* 0x000ee20000300a00 */
[----:B--2---:R-:W-:-:S15]  /*a1620*/  HMMA.16816.F32 R16, R12, R22, R16 ;  /* 0x000000160c10723c */ /* 0x004fde0000001810 */
[----:B------:R-:W-:-:S04]  /*a1630*/  NOP ;  /* 0x0000000000007918 */ /* 0x000fc80000000000 */
[----:B------:R-:W-:Y:S04]  /*a1640*/  STL.64 [R1+0xda0], R16 ;  /* 0x000da01001007387 */ /* 0x000fe80000100a00 */
[----:B------:R-:W-:Y:S01]  /*a1650*/  STL.64 [R1+0xda8], R18 ;  /* 0x000da81201007387 */ /* 0x000fe20000100a00 */
[C---:B----4-:R-:W-:Y:S08]  /*a1660*/  HMMA.16816.F32 R4, R12.reuse, R26, R4 ;  /* 0x0000001a0c04723c */ /* 0x050ff00000001804 */
[----:B---3--:R-:W-:Y:S01]  /*a1670*/  HMMA.16816.F32 R8, R12, R24, R8 ;  /* 0x000000180c08723c */ /* 0x008fe20000001808 */
[----:B------:R-:W-:-:S15]  /*a1680*/  IMAD.MOV.U32 R0, RZ, RZ, R27 ;  /* 0x000000ffff007224 */ /* 0x000fde00078e001b */
[----:B------:R-:W-:-:S03]  /*a1690*/  NOP ;  /* 0x0000000000007918 */ /* 0x000fc60000000000 */
        /* <DEDUP_REMOVED lines=28> */
[----:B--2---:R0:W-:Y:S04]  /*a1860*/  STL.64 [R1+0x135c0], R18 ;  /* 0x0135c01201007387 */ /* 0x0041e80000100a00 */
[----:B0-----:R-:W2:Y:S04]  /*a1870*/  LDL R18, [R1+0x40] ;  /* 0x0000400001127983 */ /* 0x001ea80000100800 */
[----:B------:R-:W2:Y:S04]  /*a1880*/  LDL R19, [R1+0x44] ;  /* 0x0000440001137983 */ /* 0x000ea80000100800 */
[----:B---3--:R0:W-:Y:S04]  /*a1890*/  STL.64 [R1+0x135d8], R16 ;  /* 0x0135d81001007387 */ /* 0x0081e80000100a00 */
[----:B0-----:R-:W3:Y:S04]  /*a18a0*/  LDL R16, [R1+0x48] ;  /* 0x0000480001107983 */ /* 0x001ee80000100800 */
        /* <DEDUP_REMOVED lines=14> */
[----:B0-----:R-:W3:Y:S04]  /*a1990*/  LDL.LU.64 R4, [R1+0x2370] ;  /* 0x0023700001047983 */ /* 0x001ee80000300a00 */
[----:B------:R-:W3:Y:S04]  /*a19a0*/  LDL.LU.64 R6, [R1+0x2378] ;  /* 0x0023780001067983 */ /* 0x000ee80000300a00 */
[----:B------:R-:W-:Y:S04]  /*a19b0*/  STL.64 [R1+0x135a8], R26 ;  /* 0x0135a81a01007387 */ /* 0x000fe80000100a00 */
        /* <DEDUP_REMOVED lines=18> */
[C---:B---3--:R-:W-:Y:S03]  /*a1ae0*/  HMMA.16816.F32 R16, R12.reuse, R16, R4 ;  /* 0x000000100c10723c */ /* 0x048fe60000001804 */
[----:B--2---:R-:W-:Y:S04]  /*a1af0*/  STL.64 [R1+0x135a0], R22 ;  /* 0x0135a01601007387 */ /* 0x004fe80000100a00 */
[----:B------:R0:W-:Y:S04]  /*a1b00*/  STL.64 [R1+0x13598], R20 ;  /* 0x0135981401007387 */ /* 0x0001e80000100a00 */
        /* <DEDUP_REMOVED lines=24> */
[----:B0-----:R-:W3:Y:S01]  /*a1c90*/  LDL.LU.64 R18, [R1+0x135c0] ;  /* 0x0135c00001127983 */ /* 0x001ee20000300a00 */
[C---:B----4-:R-:W-:Y:S03]  /*a1ca0*/  HMMA.16816.F32 R24, R12.reuse, R24, R20 ;  /* 0x000000180c18723c */ /* 0x050fe60000001814 */
[----:B------:R-:W4:Y:S05]  /*a1cb0*/  LDL.LU.64 R16, [R1+0x22a0] ;  /* 0x0022a00001107983 */ /* 0x000f2a0000300a00 */
[----:B---3--:R-:W-:Y:S01]  /*a1cc0*/  HMMA.16816.F32 R4, R12, R18, R4 ;  /* 0x000000120c04723c */ /* 0x008fe20000001804 */
[----:B------:R-:W4:-:S15]  /*a1cd0*/  LDL.LU.64 R18, [R1+0x22a8] ;  /* 0x0022a80001127983 */ /* 0x000f1e0000300a00 */
[----:B------:R-:W-:-:S03]  /*a1ce0*/  NOP ;  /* 0x0000000000007918 */ /* 0x000fc60000000000 */
[----:B------:R0:W-:Y:S04]  /*a1cf0*/  STL.64 [R1+0xe00], R4 ;  /* 0x000e000401007387 */ /* 0x0001e80000100a00 */
[----:B------:R1:W-:Y:S04]  /*a1d00*/  STL.64 [R1+0xe08], R6 ;  /* 0x000e080601007387 */ /* 0x0003e80000100a00 */
[----:B0-----:R-:W3:Y:S04]  /*a1d10*/  LDL.LU.64 R4, [R1+0x2290] ;  /* 0x0022900001047983 */ /* 0x001ee80000300a00 */
[----:B-1----:R-:W3:Y:S04]  /*a1d20*/  LDL.LU.64 R6, [R1+0x2298] ;  /* 0x0022980001067983 */ /* 0x002ee80000300a00 */
        /* <DEDUP_REMOVED lines=46> */
[----:B0-----:R-:W4:Y:S01]  /*a2010*/  LDL.LU.64 R22, [R1+0x13510] ;  /* 0x0135100001167983 */ /* 0x001f220000300a00 */
[----:B---3--:R-:W-:Y:S03]  /*a2020*/  HMMA.16816.F32 R8, R12, R24, R8 ;  /* 0x000000180c08723c */ /* 0x008fe60000001808 */
[----:B------:R-:W2:-:S15]  /*a2030*/  LDL.LU.64 R20, [R1+0x13508] ;  /* 0x0135080001147983 */ /* 0x000e9e0000300a00 */
[----:B------:R-:W-:Y:S01]  /*a2040*/  NOP ;  /* 0x0000000000007918 */ /* 0x000fe20000000000 */
[----:B------:R0:W-:Y:S04]  /*a2050*/  STL.64 [R1+0xeb0], R8 ;  /* 0x000eb00801007387 */ /* 0x0001e80000100a00 */
[----:B------:R1:W-:Y:S04]  /*a2060*/  STL.64 [R1+0xeb8], R10 ;  /* 0x000eb80a01007387 */ /* 0x0003e80000100a00 */
[----:B0-----:R-:W3:Y:S04]  /*a2070*/  LDL.LU.64 R8, [R1+0x2270] ;  /* 0x0022700001087983 */ /* 0x001ee80000300a00 */
[----:B-1----:R-:W3:Y:S04]  /*a2080*/  LDL.LU.64 R10, [R1+0x2278] ;  /* 0x00227800010a7983 */ /* 0x002ee80000300a00 */
[----:B------:R-:W-:Y:S04]  /*a2090*/  STL.64 [R1+0x133f0], R26 ;  /* 0x0133f01a01007387 */ /* 0x000fe80000100a00 */
[----:B------:R0:W-:Y:S04]  /*a20a0*/  STL.64 [R1+0x133e8], R24 ;  /* 0x0133e81801007387 */ /* 0x0001e80000100a00 */
[----:B0-----:R-:W3:Y:S04]  /*a20b0*/  LDL.LU.64 R24, [R1+0x2280] ;  /* 0x0022800001187983 */ /* 0x001ee80000300a00 */
[----:B------:R-:W3:Y:S01]  /*a20c0*/  LDL.LU.64 R26, [R1+0x2288] ;  /* 0x00228800011a7983 */ /* 0x000ee20000300a00 */
[----:B----4-:R-:W-:-:S15]  /*a20d0*/  HMMA.16816.F32 R16, R12, R22, R16 ;  /* 0x000000160c10723c */ /* 0x010fde0000001810 */
[----:B------:R-:W-:-:S04]  /*a20e0*/  NOP ;  /* 0x0000000000007918 */ /* 0x000fc80000000000 */
[----:B------:R-:W-:Y:S04]  /*a20f0*/  STL.64 [R1+0xec0], R16 ;  /* 0x000ec01001007387 */ /* 0x000fe80000100a00 */
[----:B------:R0:W-:Y:S04]  /*a2100*/  STL.64 [R1+0xec8], R18 ;  /* 0x000ec81201007387 */ /* 0x0001e80000100a00 */
[----:B0-----:R-:W3:Y:S01]  /*a2110*/  LDL.LU.64 R18, [R1+0x13500] ;  /* 0x0135000001127983 */ /* 0x001ee20000300a00 */
[----:B--2---:R-:W-:Y:S03]  /*a2120*/  HMMA.16816.F32 R4, R12, R20, R4 ;  /* 0x000000140c04723c */ /* 0x004fe60000001804 */
[----:B------:R-:W2:-:S15]  /*a2130*/  LDL.LU.64 R16, [R1+0x134f8] ;  /* 0x0134f80001107983 */ /* 0x000e9e0000300a00 */
[----:B------:R-:W-:Y:S01]  /*a2140*/  NOP ;  /* 0x0000000000007918 */ /* 0x000fe20000000000 */
[----:B------:R0:W-:Y:S04]  /*a2150*/  STL.64 [R1+0xed0], R4 ;  /* 0x000ed00401007387 */ /* 0x0001e80000100a00 */
[----:B------:R1:W-:Y:S04]  /*a2160*/  STL.64 [R1+0xed8], R6 ;  /* 0x000ed80601007387 */ /* 0x0003e80000100a00 */
[----:B0-----:R-:W4:Y:S04]  /*a2170*/  LDL.LU.64 R4, [R1+0x2250] ;  /* 0x0022500001047983 */ /* 0x001f280000300a00 */
[----:B-1----:R-:W4:Y:S04]  /*a2180*/  LDL.LU.64 R6, [R1+0x2258] ;  /* 0x0022580001067983 */ /* 0x002f280000300a00 */
[----:B------:R-:W-:Y:S04]  /*a2190*/  STL.64 [R1+0x133e0], R22 ;  /* 0x0133e01601007387 */ /* 0x000fe80000100a00 */
[----:B------:R0:W-:Y:S04]  /*a21a0*/  STL.64 [R1+0x133d8], R20 ;  /* 0x0133d81401007387 */ /* 0x0001e80000100a00 */
[----:B0-----:R-:W4:Y:S04]  /*a21b0*/  LDL.LU.64 R20, [R1+0x2260] ;  /* 0x0022600001147983 */ /* 0x001f280000300a00 */
[----:B------:R-:W4:Y:S01]  /*a21c0*/  LDL.LU.64 R22, [R1+0x2268] ;  /* 0x0022680001167983 */ /* 0x000f220000300a00 */
[----:B---3--:R-:W-:-:S15]  /*a21d0*/  HMMA.16816.F32 R24, R12, R18, R24 ;  /* 0x000000120c18723c */ /* 0x008fde0000001818 */
[----:B------:R-:W-:-:S04]  /*a21e0*/  NOP ;  /* 0x0000000000007918 */ /* 0x000fc80000000000 */
[----:B------:R0:W-:Y:S04]  /*a21f0*/  STL.64 [R1+0xef0], R24 ;  /* 0x000ef01801007387 */ /* 0x0001e80000100a00 */
[----:B------:R1:W-:Y:S04]  /*a2200*/  STL.64 [R1+0xef8], R26 ;  /* 0x000ef81a01007387 */ /* 0x0003e80000100a00 */
[----:B0-----:R-:W3:Y:S04]  /*a2210*/  LDL.LU.64 R24, [R1+0x2230] ;  /* 0x0022300001187983 */ /* 0x001ee80000300a00 */
[----:B-1----:R-:W3:Y:S01]  /*a2220*/  LDL.LU.64 R26, [R1+0x2238] ;  /* 0x00223800011a7983 */ /* 0x002ee20000300a00 */
[C---:B--2---:R-:W-:Y:S03]  /*a2230*/  HMMA.16816.F32 R8, R12.reuse, R16, R8 ;  /* 0x000000100c08723c */ /* 0x044fe60000001808 */
[----:B---3--:R-:W-:Y:S04]  /*a2240*/  STL.64 [R1+0x134d0], R26 ;  /* 0x0134d01a01007387 */ /* 0x008fe80000100a00 */
[----:B------:R0:W-:Y:S04]  /*a2250*/  STL.64 [R1+0x134c8], R24 ;  /* 0x0134c81801007387 */ /* 0x0001e80000100a00 */
[----:B0-----:R-:W2:Y:S04]  /*a2260*/  LDL.LU.64 R24, [R1+0x2240] ;  /* 0x0022400001187983 */ /* 0x001ea80000300a00 */
[----:B------:R-:W2:Y:S04]  /*a2270*/  LDL.LU.64 R26, [R1+0x2248] ;  /* 0x00224800011a7983 */ /* 0x000ea80000300a00 */
[----:B------:R-:W-:Y:S04]  /*a2280*/  STL.64 [R1+0xf00], R8 ;  /* 0x000f000801007387 */ /* 0x000fe80000100a00 */
[----:B------:R0:W-:Y:S04]  /*a2290*/  STL.64 [R1+0xf08], R10 ;  /* 0x000f080a01007387 */ /* 0x0001e80000100a00 */
[----:B0-----:R-:W4:Y:S04]  /*a22a0*/  LDL.LU.64 R10, [R1+0x134f0] ;  /* 0x0134f000010a7983 */ /* 0x001f280000300a00 */
[----:B------:R-:W3:Y:S04]  /*a22b0*/  LDL.LU.64 R8, [R1+0x134e8] ;  /* 0x0134e80001087983 */ /* 0x000ee80000300a00 */
[----:B------:R-:W-:Y:S04]  /*a22c0*/  STL.64 [R1+0x133d0], R18 ;  /* 0x0133d01201007387 */ /* 0x000fe80000100a00 */
[----:B------:R0:W-:Y:S04]  /*a22d0*/  STL.64 [R1+0x133c8], R16 ;  /* 0x0133c81001007387 */ /* 0x0001e80000100a00 */
[----:B0-----:R-:W2:Y:S04]  /*a22e0*/  LDL.LU.64 R16, [R1+0x1300] ;  /* 0x0013000001107983 */ /* 0x001ea80000300a00 */
[----:B------:R-:W2:Y:S01]  /*a22f0*/  LDL.LU.64 R18, [R1+0x1308] ;  /* 0x0013080001127983 */ /* 0x000ea20000300a00 */
[C---:B----4-:R-:W-:Y:S08]  /*a2300*/  HMMA.16816.F32 R20, R12.reuse, R10, R20 ;  /* 0x0000000a0c14723c */ /* 0x050ff00000001814 */
[C---:B---3--:R-:W-:Y:S11]  /*a2310*/  HMMA.16816.F32 R4, R12.reuse, R8, R4 ;  /* 0x000000080c04723c */ /* 0x048ff60000001804 */
[----:B------:R0:W-:Y:S04]  /*a2320*/  STL.64 [R1+0xf10], R20 ;  /* 0x000f101401007387 */ /* 0x0001e80000100a00 */
[----:B------:R-:W-:Y:S04]  /*a2330*/  STL.64 [R1+0xf18], R22 ;  /* 0x000f181601007387 */ /* 0x000fe80000100a00 */
[----:B0-----:R-:W3:Y:S04]  /*a2340*/  LDL.LU R20, [R1+0xfac] ;  /* 0x000fac0001147983 */ /* 0x001ee80000300800 */
[----:B------:R-:W3:Y:S04]  /*a2350*/  LDL.LU R21, [R1+0xfa8] ;  /* 0x000fa80001157983 */ /* 0x000ee80000300800 */
[----:B------:R-:W-:Y:S04]  /*a2360*/  STL.64 [R1+0xf20], R4 ;  /* 0x000f200401007387 */ /* 0x000fe80000100a00 */
[----:B------:R0:W-:Y:S04]  /*a2370*/  STL.64 [R1+0xf28], R6 ;  /* 0x000f280601007387 */ /* 0x0001e80000100a00 */
[----:B0-----:R-:W2:Y:S04]  /*a2380*/  LDL.LU.64 R6, [R1+0x134e0] ;  /* 0x0134e00001067983 */ /* 0x001ea80000300a00 */
[----:B------:R-:W4:Y:S04]  /*a2390*/  LDL.LU.64 R4, [R1+0x134d8] ;  /* 0x0134d80001047983 */ /* 0x000f280000300a00 */
        /* <DEDUP_REMOVED lines=10> */
[----:B0-----:R-:W4:Y:S04]  /*a2440*/  LDL.LU.64 R26, [R1+0x134d0] ;  /* 0x0134d000011a7983 */ /* 0x001f280000300a00 */
[----:B------:R-:W4:Y:S04]  /*a2450*/  LDL.LU.64 R24, [R1+0x134c8] ;  /* 0x0134c80001187983 */ /* 0x000f280000300a00 */
[----:B------:R-:W2:Y:S01]  /*a2460*/  LDL R22, [R1+0x78] ;  /* 0x0000780001167983 */ /* 0x000ea20000100800 */
[C---:B----4-:R-:W-:Y:S08]  /*a2470*/  HMMA.16816.F32 R24, R12.reuse, R4, R24 ;  /* 0x000000040c18723c */ /* 0x050ff00000001818 */
[----:B------:R-:W-:Y:S11]  /*a2480*/  HMMA.16816.F32 R12, R12, R2, R16 ;  /* 0x000000020c0c723c */ /* 0x000ff60000001810 */
[----:B------:R-:W-:Y:S04]  /*a2490*/  STL.64 [R1+0xf60], R24 ;  /* 0x000f601801007387 */ /* 0x000fe80000100a00 */
[----:B------:R-:W-:Y:S04]  /*a24a0*/  STL.64 [R1+0xf68], R26 ;  /* 0x000f681a01007387 */ /* 0x000fe80000100a00 */
[----:B------:R-:W2:Y:S04]  /*a24b0*/  LDL R23, [R1+0x7c] ;  /* 0x00007c0001177983 */ /* 0x000ea80000100800 */
[----:B------:R0:W-:Y:S04]  /*a24c0*/  STL.64 [R1+0x133a0], R6 ;  /* 0x0133a00601007387 */ /* 0x0001e80000100a00 */
[----:B0-----:R-:W4:Y:S04]  /*a24d0*/  LDL.LU R6, [R1+0xf94] ;  /* 0x000f940001067983 */ /* 0x001f280000300800 */
[----:B------:R-:W4:Y:S04]  /*a24e0*/  LDL.LU R7, [R1+0xf90] ;  /* 0x000f900001077983 */ /* 0x000f280000300800 */
[----:B------:R-:W-:Y:S04]  /*a24f0*/  STL.64 [R1+0x13398], R4 ;  /* 0x0133980401007387 */ /* 0x000fe80000100a00 */
[----:B------:R-:W2:Y:S04]  /*a2500*/  LDL R18, [R1+0x80] ;  /* 0x0000800001127983 */ /* 0x000ea80000100800 */
[----:B------:R-:W-:Y:S04]  /*a2510*/  STL.64 [R1+0xf50], R12 ;  /* 0x000f500c01007387 */ /* 0x000fe80000100a00 */
[----:B------:R-:W-:Y:S04]  /*a2520*/  STL.64 [R1+0xf58], R14 ;  /* 0x000f580e01007387 */ /* 0x000fe80000100a00 */
[----:B------:R-:W2:Y:S04]  /*a2530*/  LDL.64 R24, [R1+0x88] ;  /* 0x0000880001187983 */ /* 0x000ea80000100a00 */
[----:B------:R-:W3:Y:S04]  /*a2540*/  LDL R26, [R1+0x90] ;  /* 0x00009000011a7983 */ /* 0x000ee80000100800 */
[----:B------:R-:W3:Y:S04]  /*a2550*/  LDL R27, [R1+0x94] ;  /* 0x00009400011b7983 */ /* 0x000ee80000100800 */
[----:B------:R-:W3:Y:S04]  /*a2560*/  LDL R19, [R1+0x84] ;  /* 0x0000840001137983 */ /* 0x000ee80000100800 */
[----:B--2---:R0:W-:Y:S04]  /*a2570*/  STL.64 [R1+0x13498], R24 ;  /* 0x0134981801007387 */ /* 0x0041e80000100a00 */
[----:B0-----:R-:W2:Y:S04]  /*a2580*/  LDL R24, [R1+0x98] ;  /* 0x0000980001187983 */ /* 0x001ea80000100800 */
[----:B------:R-:W2:Y:S04]  /*a2590*/  LDL R25, [R1+0x9c] ;  /* 0x00009c0001197983 */ /* 0x000ea80000100800 */
[----:B---3--:R-:W-:Y:S04]  /*a25a0*/  STL.64 [R1+0x134b0], R26 ;  /* 0x0134b01a01007387 */ /* 0x008fe80000100a00 */
[----:B------:R-:W3:Y:S01]  /*a25b0*/  LDL.64 R16, [R1+0x70] ;  /* 0x0000700001107983 */ /* 0x000ee20000100a00 */
[----:B------:R-:W-:-:S03]  /*a25c0*/  IMAD R14, R11, 0x100, R10 ;  /* 0x000001000b0e7824 */ /* 0x000fc600078e020a */
[----:B---3--:R0:W-:Y:S04]  /*a25d0*/  STL.64 [R1+0x13478], R16 ;  /* 0x0134781001007387 */ /* 0x0081e80000100a00 */
[----:B------:R1:W-:Y:S04]  /*a25e0*/  STL.64 [R1+0x13490], R18 ;  /* 0x0134901201007387 */ /* 0x0003e80000100a00 */
[----:B------:R-:W-:Y:S04]  /*a25f0*/  STL [R1+0x13384], R2 ;  /* 0x0133840201007387 */ /* 0x000fe80000100800 */
[----:B------:R-:W-:Y:S04]  /*a2600*/  STL [R1+0x13380], R3 ;  /* 0x0133800301007387 */ /* 0x000fe80000100800 */
[----:B------:R-:W3:Y:S04]  /*a2610*/  LDL R10, [R1+0x68] ;  /* 0x00006800010a7983 */ /* 0x000ee80000100800 */
[----:B------:R-:W3:Y:S01]  /*a2620*/  LDL R11, [R1+0x6c] ;  /* 0x00006c00010b7983 */ /* 0x000ee20000100800 */
[----:B------:R-:W-:-:S03]  /*a2630*/  IMAD R15, R21, 0x100, R20 ;  /* 0x00000100150f7824 */ /* 0x000fc600078e0214 */
[----:B---3--:R-:W-:Y:S04]  /*a2640*/  STL.64 [R1+0x13470], R10 ;  /* 0x0134700a01007387 */ /* 0x008fe80000100a00 */
[----:B------:R-:W3:Y:S04]  /*a2650*/  LDL R20, [R1+0x58] ;  /* 0x0000580001147983 */ /* 0x000ee80000100800 */
[----:B------:R-:W3:Y:S04]  /*a2660*/  LDL R21, [R1+0x5c] ;  /* 0x00005c0001157983 */ /* 0x000ee80000100800 */
[----:B0-----:R-:W2:Y:S04]  /*a2670*/  LDL.LU.64 R16, [R1+0x2200] ;  /* 0x0022000001107983 */ /* 0x001ea80000300a00 */
[----:B-1----:R-:W2:Y:S04]  /*a2680*/  LDL.LU.64 R18, [R1+0x2208] ;  /* 0x0022080001127983 */ /* 0x002ea80000300a00 */
[----:B--2---:R-:W-:Y:S04]  /*a2690*/  STL.64 [R1+0x134a8], R18 ;  /* 0x0134a81201007387 */ /* 0x004fe80000100a00 */
[----:B------:R0:W-:Y:S04]  /*a26a0*/  STL.64 [R1+0x134a0], R16 ;  /* 0x0134a01001007387 */ /* 0x0001e80000100a00 */
[----:B0-----:R-:W2:Y:S04]  /*a26b0*/  LDL.LU.64 R16, [R1+0x2210] ;  /* 0x0022100001107983 */ /* 0x001ea80000300a00 */
[----:B------:R-:W2:Y:S01]  /*a26c0*/  LDL.LU.64 R18, [R1+0x2218] ;  /* 0x0022180001127983 */ /* 0x000ea20000300a00 */
[----:B----4-:R-:W-:-:S02]  /*a26d0*/  IMAD R12, R7, 0x100, R6 ;  /* 0x00000100070c7824 */ /* 0x010fc400078e0206 */
[----:B------:R-:W-:Y:S01]  /*a26e0*/  IMAD R13, R9, 0x100, R8 ;  /* 0x00000100090d7824 */ /* 0x000fe200078e0208 */
[----:B------:R-:W-:Y:S01]  /*a26f0*/  F2FP.F16.E5M2.UNPACK_B R14, R14 ;  /* 0x0000000eff0e723e */ /* 0x000fe200020004ff */
[----:B--2---:R-:W-:Y:S04]  /*a2700*/  STL.64 [R1+0x134c0], R18 ;  /* 0x0134c01201007387 */ /* 0x004fe80000100a00 */
[----:B------:R0:W-:Y:S04]  /*a2710*/  STL.64 [R1+0x134b8], R16 ;  /* 0x0134b81001007387 */ /* 0x0001e80000100a00 */
[----:B0-----:R-:W2:Y:S04]  /*a2720*/  LDL.LU.64 R16, [R1+0x2220] ;  /* 0x0022200001107983 */ /* 0x001ea80000300a00 */
[----:B------:R-:W2:Y:S01]  /*a2730*/  LDL.LU.64 R18, [R1+0x2228] ;  /* 0x0022280001127983 */ /* 0x000ea20000300a00 */
[----:B------:R-:W-:-:S02]  /*a2740*/  F2FP.F16.E5M2.UNPACK_B R12, R12 ;  /* 0x0000000cff0c723e */ /* 0x000fc400020004ff */
[----:B------:R-:W-:Y:S02]  /*a2750*/  F2FP.F16.E5M2.UNPACK_B R13, R13 ;  /* 0x0000000dff0d723e */ /* 0x000fe400020004ff */
[----:B------:R-:W-:Y:S01]  /*a2760*/  F2FP.F16.E5M2.UNPACK_B R15, R15 ;  /* 0x0000000fff0f723e */ /* 0x000fe200020004ff */
[----:B------:R-:W-:Y:S04]  /*a2770*/  STL.64 [R1+0x13488], R22 ;  /* 0x0134881601007387 */ /* 0x000fe80000100a00 */
[----:B---3--:R0:W-:Y:S04]  /*a2780*/  STL.64 [R1+0x13480], R20 ;  /* 0x0134801401007387 */ /* 0x0081e80000100a00 */
[----:B0-----:R-:W3:Y:S04]  /*a2790*/  LDL.LU.64 R20, [R1+0x21f0] ;  /* 0x0021f00001147983 */ /* 0x001ee80000300a00 */
[----:B------:R-:W3:Y:S04]  /*a27a0*/  LDL.LU.64 R22, [R1+0x21f8] ;  /* 0x0021f80001167983 */ /* 0x000ee80000300a00 */
[----:B------:R-:W4:Y:S04]  /*a27b0*/  LDL.LU.64 R4, [R1+0x21e0] ;  /* 0x0021e00001047983 */ /* 0x000f280000300a00 */
[----:B------:R-:W4:Y:S04]  /*a27c0*/  LDL.LU.64 R6, [R1+0x21e8] ;  /* 0x0021e80001067983 */ /* 0x000f280000300a00 */
[----:B------:R-:W3:Y:S04]  /*a27d0*/  LDL.LU.64 R8, [R1+0x21d0] ;  /* 0x0021d00001087983 */ /* 0x000ee80000300a00 */
[----:B------:R-:W3:Y:S04]  /*a27e0*/  LDL.LU.64 R10, [R1+0x21d8] ;  /* 0x0021d800010a7983 */ /* 0x000ee80000300a00 */
[----:B------:R-:W3:Y:S01]  /*a27f0*/  LDL.64 R2, [R1+0x60] ;  /* 0x0000600001027983 */ /* 0x000ee20000100a00 */
[----:B--2---:R-:W-:Y:S03]  /*a2800*/  HMMA.16816.F32 R24, R12, R24, R16 ;  /* 0x000000180c18723c */ /* 0x004fe60000001810 */
        /* <DEDUP_REMOVED lines=10> */
[----:B0-----:R-:W2:Y:S04]  /*a28b0*/  LDL.LU.64 R24, [R1+0x13498] ;  /* 0x0134980001187983 */ /* 0x001ea80000300a00 */
[----:B-1----:R-:W3:Y:S01]  /*a28c0*/  LDL R26, [R1+0x50] ;  /* 0x00005000011a7983 */ /* 0x002ee20000100800 */
[----:B--2---:R-:W-:-:S15]  /*a28d0*/  HMMA.16816.F32 R16, R12, R24, R16 ;  /* 0x000000180c10723c */ /* 0x004fde0000001810 */
[----:B------:R-:W-:-:S04]  /*a28e0*/  NOP ;  /* 0x0000000000007918 */ /* 0x000fc80000000000 */
[----:B------:R-:W-:Y:S04]  /*a28f0*/  STL.64 [R1+0xfb0], R16 ;  /* 0x000fb01001007387 */ /* 0x000fe80000100a00 */
[----:B------:R0:W-:Y:S04]  /*a2900*/  STL.64 [R1+0xfb8], R18 ;  /* 0x000fb81201007387 */ /* 0x0001e80000100a00 */
[----:B0-----:R-:W3:Y:S01]  /*a2910*/  LDL.LU.64 R18, [R1+0x13490] ;  /* 0x0134900001127983 */ /* 0x001ee20000300a00 */
[----:B------:R-:W-:Y:S02]  /*a2920*/  IMAD.MOV.U32 R27, RZ, RZ, R0 ;  /* 0x000000ffff1b7224 */ /* 0x000fe400078e0000 */
[----:B------:R-:W-:-:S02]  /*a2930*/  IMAD.MOV.U32 R0, RZ, RZ, R25 ;  /* 0x000000ffff007224 */ /* 0x000fc400078e0019 */
[----:B------:R-:W2:Y:S04]  /*a2940*/  LDL.64 R24, [R1+0x48] ;  /* 0x0000480001187983 */ /* 0x000ea80000100a00 */
[----:B------:R-:W-:Y:S01]  /*a2950*/  STL [R1+0x13378], R0 ;  /* 0x0133780001007387 */ /* 0x000fe20000100800 */
[----:B---3--:R-:W-:Y:S03]  /*a2960*/  HMMA.16816.F32 R16, R12, R18, R20 ;  /* 0x000000120c10723c */ /* 0x008fe60000001814 */
[----:B------:R-:W4:Y:S04]  /*a2970*/  LDL.LU.64 R22, [R1+0x13488] ;  /* 0x0134880001167983 */ /* 0x000f280000300a00 */
[----:B------:R-:W3:-:S12]  /*a2980*/  LDL.LU.64 R20, [R1+0x13480] ;  /* 0x0134800001147983 */ /* 0x000ed80000300a00 */
[----:B------:R0:W-:Y:S04]  /*a2990*/  STL.64 [R1+0xfc0], R16 ;  /* 0x000fc01001007387 */ /* 0x0001e80000100a00 */
[----:B------:R1:W-:Y:S04]  /*a29a0*/  STL.64 [R1+0xfc8], R18 ;  /* 0x000fc81201007387 */ /* 0x0003e80000100a00 */
[----:B0-----:R-:W2:Y:S04]  /*a29b0*/  LDL.LU.64 R16, [R1+0x13478] ;  /* 0x0134780001107983 */ /* 0x001ea80000300a00 */
[----:B-1----:R-:W3:Y:S01]  /*a29c0*/  LDL R18, [R1] ;  /* 0x0000000001127983 */ /* 0x002ee20000100800 */
[----:B----4-:R-:W-:-:S15]  /*a29d0*/  HMMA.16816.F32 R4, R12, R22, R4 ;  /* 0x000000160c04723c */ /* 0x010fde0000001804 */
[----:B------:R-:W-:-:S04]  /*a29e0*/  NOP ;  /* 0x0000000000007918 */ /* 0x000fc80000000000 */
[----:B------:R0:W-:Y:S04]  /*a29f0*/  STL.64 [R1+0xfd0], R4 ;  /* 0x000fd00401007387 */ /* 0x0001e80000100a00 */
[----:B------:R1:W-:Y:S04]  /*a2a00*/  STL.64 [R1+0xfd8], R6 ;  /* 0x000fd80601007387 */ /* 0x0003e80000100a00 */
[----:B------:R-:W3:Y:S01]  /*a2a10*/  LDL R19, [R1+0x4] ;  /* 0x0000040001137983 */ /* 0x000ee20000100800 */
[----:B--2---:R-:W-:Y:S03]  /*a2a20*/  HMMA.16816.F32 R8, R12, R16, R8 ;  /* 0x000000100c08723c */ /* 0x004fe60000001808 */
[----:B0-----:R-:W2:Y:S04]  /*a2a30*/  LDL.LU.64 R4, [R1+0x21a0] ;  /* 0x0021a00001047983 */ /* 0x001ea80000300a00 */
[----:B-1----:R-:W2:Y:S04]  /*a2a40*/  LDL.LU.64 R6, [R1+0x21a8] ;  /* 0x0021a80001067983 */ /* 0x002ea80000300a00 */
[----:B------:R-:W4:Y:S01]  /*a2a50*/  LDL.64 R22, [R1+0x40] ;  /* 0x0000400001167983 */ /* 0x000f220000100a00 */
[----:B------:R-:W-:-:S03]  /*a2a60*/  IMAD.MOV.U32 R0, RZ, RZ, R17 ;  /* 0x000000ffff007224 */ /* 0x000fc600078e0011 */
[----:B---3--:R-:W-:Y:S04]  /*a2a70*/  STL.64 [R1+0x133f8], R18 ;  /* 0x0133f81201007387 */ /* 0x008fe80000100a00 */
[----:B------:R-:W-:Y:S04]  /*a2a80*/  STL.64 [R1+0xfe0], R8 ;  /* 0x000fe00801007387 */ /* 0x000fe80000100a00 */
[----:B------:R0:W-:Y:S04]  /*a2a90*/  STL.64 [R1+0xfe8], R10 ;  /* 0x000fe80a01007387 */ /* 0x0001e80000100a00 */
[----:B0-----:R-:W3:Y:S04]  /*a2aa0*/  LDL.LU.64 R10, [R1+0x13470] ;  /* 0x01347000010a7983 */ /* 0x001ee80000300a00 */
[----:B------:R-:W2:Y:S04]  /*a2ab0*/  LDL R16, [R1+0x8] ;  /* 0x0000080001107983 */ /* 0x000ea80000100800 */
[----:B------:R-:W2:Y:S04]  /*a2ac0*/  LDL R17, [R1+0xc] ;  /* 0x00000c0001117983 */ /* 0x000ea80000100800 */
[----:B--2---:R0:W-:Y:S04]  /*a2ad0*/  STL.64 [R1+0x13410], R16 ;  /* 0x0134101001007387 */ /* 0x0041e80000100a00 */
[----:B0-----:R-:W3:Y:S04]  /*a2ae0*/  LDL.LU.64 R16, [R1+0x21c0] ;  /* 0x0021c00001107983 */ /* 0x001ee80000300a00 */
[----:B------:R-:W3:Y:S04]  /*a2af0*/  LDL.LU.64 R18, [R1+0x21c8] ;  /* 0x0021c80001127983 */ /* 0x000ee80000300a00 */
[----:B------:R-:W-:Y:S04]  /*a2b00*/  STL [R1+0x1337c], R0 ;  /* 0x01337c0001007387 */ /* 0x000fe80000100800 */
[----:B------:R-:W2:Y:S01]  /*a2b10*/  LDL.LU.64 R8, [R1+0x2180] ;  /* 0x0021800001087983 */ /* 0x000ea20000300a00 */
[----:B---3--:R-:W-:Y:S03]  /*a2b20*/  HMMA.16816.F32 R16, R12, R10, R16 ;  /* 0x0000000a0c10723c */ /* 0x008fe60000001810 */
[----:B------:R-:W2:-:S15]  /*a2b30*/  LDL.LU.64 R10, [R1+0x2188] ;  /* 0x00218800010a7983 */ /* 0x000e9e0000300a00 */
[----:B------:R-:W-:Y:S01]  /*a2b40*/  NOP ;  /* 0x0000000000007918 */ /* 0x000fe20000000000 */
[----:B------:R-:W-:Y:S04]  /*a2b50*/  STL.64 [R1+0x1000], R16 ;  /* 0x0010001001007387 */ /* 0x000fe80000100a00 */
[----:B------:R0:W-:Y:S04]  /*a2b60*/  STL.64 [R1+0x1008], R18 ;  /* 0x0010081201007387 */ /* 0x0001e80000100a00 */
[----:B0-----:R-:W3:Y:S04]  /*a2b70*/  LDL R18, [R1+0x10] ;  /* 0x0000100001127983 */ /* 0x001ee80000100800 */
[----:B------:R-:W3:Y:S04]  /*a2b80*/  LDL R19, [R1+0x14] ;  /* 0x0000140001137983 */ /* 0x000ee80000100800 */
[----:B---3--:R0:W-:Y:S04]  /*a2b90*/  STL.64 [R1+0x13428], R18 ;  /* 0x0134281201007387 */ /* 0x0081e80000100a00 */
[----:B------:R-:W3:Y:S04]  /*a2ba0*/  LDL.LU.64 R16, [R1+0x21b0] ;  /* 0x0021b00001107983 */ /* 0x000ee80000300a00 */
[----:B0-----:R-:W3:Y:S01]  /*a2bb0*/  LDL.LU.64 R18, [R1+0x21b8] ;  /* 0x0021b80001127983 */ /* 0x001ee20000300a00 */
[----:B------:R-:W-:-:S05]  /*a2bc0*/  IMAD.MOV.U32 R0, RZ, RZ, R3 ;  /* 0x000000ffff007224 */ /* 0x000fca00078e0003 */
[----:B------:R-:W-:Y:S01]  /*a2bd0*/  STL [R1+0x13388], R0 ;  /* 0x0133880001007387 */ /* 0x000fe20000100800 */
[----:B---3--:R-:W-:-:S15]  /*a2be0*/  HMMA.16816.F32 R16, R12, R2, R16 ;  /* 0x000000020c10723c */ /* 0x008fde0000001810 */
[----:B------:R-:W-:-:S04]  /*a2bf0*/  NOP ;  /* 0x0000000000007918 */ /* 0x000fc80000000000 */
[----:B------:R-:W-:Y:S04]  /*a2c00*/  STL.64 [R1+0x1010], R16 ;  /* 0x0010101001007387 */ /* 0x000fe80000100a00 */
[----:B------:R0:W-:Y:S02]  /*a2c10*/  STL.64 [R1+0x1018], R18 ;  /* 0x0010181201007387 */ /* 0x0001e40000100a00 */
[----:B0-----:R-:W-:Y:S02]  /*a2c20*/  HMMA.16816.F32 R16, R12, R20, R4 ;  /* 0x000000140c10723c */ /* 0x001fe40000001804 */
[----:B------:R-:W4:Y:S04]  /*a2c30*/  LDL.LU.64 R4, [R1+0x2170] ;  /* 0x0021700001047983 */ /* 0x000f280000300a00 */
[----:B------:R-:W4:-:S13]  /*a2c40*/  LDL.LU.64 R6, [R1+0x2178] ;  /* 0x0021780001067983 */ /* 0x000f1a0000300a00 */
[----:B------:R0:W-:Y:S04]  /*a2c50*/  STL.64 [R1+0x1020], R16 ;  /* 0x0010201001007387 */ /* 0x0001e80000100a00 */
[----:B------:R-:W-:Y:S04]  /*a2c60*/  STL.64 [R1+0x1028], R18 ;  /* 0x0010281201007387 */ /* 0x000fe80000100a00 */
[----:B0-----:R-:W3:Y:S04]  /*a2c70*/  LDL R16, [R1+0x18] ;  /* 0x0000180001107983 */ /* 0x001ee80000100800 */
[----:B------:R-:W3:Y:S04]  /*a2c80*/  LDL R17, [R1+0x1c] ;  /* 0x00001c0001117983 */ /* 0x000ee80000100800 */
[----:B---3--:R0:W-:Y:S04]  /*a2c90*/  STL.64 [R1+0x13440], R16 ;  /* 0x0134401001007387 */ /* 0x0081e80000100a00 */
[----:B0-----:R-:W3:Y:S04]  /*a2ca0*/  LDL.LU.64 R16, [R1+0x2190] ;  /* 0x0021900001107983 */ /* 0x001ee80000300a00 */
[----:B------:R-:W3:Y:S02]  /*a2cb0*/  LDL.LU.64 R18, [R1+0x2198] ;  /* 0x0021980001127983 */ /* 0x000ee40000300a00 */
[----:B---3--:R-:W-:-:S15]  /*a2cc0*/  HMMA.16816.F32 R16, R12, R26, R16 ;  /* 0x0000001a0c10723c */ /* 0x008fde0000001810 */
[----:B------:R-:W-:-:S04]  /*a2cd0*/  NOP ;  /* 0x0000000000007918 */ /* 0x000fc80000000000 */
[----:B------:R-:W-:Y:S04]  /*a2ce0*/  STL.64 [R1+0x1040], R16 ;  /* 0x0010401001007387 */ /* 0x000fe80000100a00 */
[----:B------:R0:W-:Y:S01]  /*a2cf0*/  STL.64 [R1+0x1048], R18 ;  /* 0x0010481201007387 */ /* 0x0001e20000100a00 */
[C---:B--2---:R-:W-:Y:S08]  /*a2d00*/  HMMA.16816.F32 R8, R12.reuse, R24, R8 ;  /* 0x000000180c08723c */ /* 0x044ff00000001808 */
[----:B----4-:R-:W-:Y:S01]  /*a2d10*/  HMMA.16816.F32 R4, R12, R22, R4 ;  /* 0x000000160c04723c */ /* 0x010fe20000001804 */
[----:B------:R-:W2:Y:S04]  /*a2d20*/  LDL.64 R26, [R1+0x30] ;  /* 0x00003000011a7983 */ /* 0x000ea80000100a00 */
[----:B0-----:R-:W3:Y:S04]  /*a2d30*/  LDL R18, [R1+0x20] ;  /* 0x0000200001127983 */ /* 0x001ee80000100800 */
[----:B------:R-:W3:Y:S01]  /*a2d40*/  LDL R19, [R1+0x24] ;  /* 0x0000240001137983 */ /* 0x000ee20000100800 */
[----:B------:R-:W-:-:S02]  /*a2d50*/  IMAD.MOV.U32 R3, RZ, RZ, R25 ;  /* 0x000000ffff037224 */ /* 0x000fc400078e0019 */
[----:B------:R-:W-:Y:S02]  /*a2d60*/  IMAD.MOV.U32 R2, RZ, RZ, R24 ;  /* 0x000000ffff027224 */ /* 0x000fe400078e0018 */
[----:B------:R-:W-:Y:S01]  /*a2d70*/  IMAD.MOV.U32 R0, RZ, RZ, R23 ;  /* 0x000000ffff007224 */ /* 0x000fe200078e0017 */
[----:B---3--:R-:W-:Y:S04]  /*a2d80*/  STL.64 [R1+0x13458], R18 ;  /* 0x0134581201007387 */ /* 0x008fe80000100a00 */
[----:B------:R-:W-:Y:S04]  /*a2d90*/  STL.64 [R1+0x1050], R8 ;  /* 0x0010500801007387 */ /* 0x000fe80000100a00 */
[----:B------:R-:W-:Y:S04]  /*a2da0*/  STL.64 [R1+0x1058], R10 ;  /* 0x0010580a01007387 */ /* 0x000fe80000100a00 */
[----:B------:R-:W3:Y:S04]  /*a2db0*/  LDL R24, [R1+0x38] ;  /* 0x0000380001187983 */ /* 0x000ee80000100800 */
[----:B------:R-:W3:Y:S04]  /*a2dc0*/  LDL R25, [R1+0x3c] ;  /* 0x00003c0001197983 */ /* 0x000ee80000100800 */
[----:B------:R-:W4:Y:S04]  /*a2dd0*/  LDL R16, [R1+0x28] ;  /* 0x0000280001107983 */ /* 0x000f280000100800 */
[----:B------:R-:W4:Y:S04]  /*a2de0*/  LDL R17, [R1+0x2c] ;  /* 0x00002c0001117983 */ /* 0x000f280000100800 */
[----:B------:R-:W-:Y:S04]  /*a2df0*/  STL [R1+0x13390], R3 ;  /* 0x0133900301007387 */ /* 0x000fe80000100800 */
[----:B------:R-:W-:Y:S04]  /*a2e00*/  STL [R1+0x1338c], R2 ;  /* 0x01338c0201007387 */ /* 0x000fe80000100800 */
[----:B------:R-:W3:Y:S04]  /*a2e10*/  LDL.LU.64 R20, [R1+0x2160] ;  /* 0x0021600001147983 */ /* 0x000ee80000300a00 */
[----:B------:R0:W-:Y:S04]  /*a2e20*/  STL.64 [R1+0x1060], R4 ;  /* 0x0010600401007387 */ /* 0x0001e80000100a00 */
[----:B------:R1:W-:Y:S04]  /*a2e30*/  STL.64 [R1+0x1068], R6 ;  /* 0x0010680601007387 */ /* 0x0003e80000100a00 */
[----:B------:R-:W3:Y:S04]  /*a2e40*/  LDL.LU.64 R22, [R1+0x2168] ;  /* 0x0021680001167983 */ /* 0x000ee80000300a00 */
[----:B0-----:R-:W2:Y:S04]  /*a2e50*/  LDL.LU.64 R4, [R1+0x2150] ;  /* 0x0021500001047983 */ /* 0x001ea80000300a00 */
[----:B-1----:R-:W2:Y:S04]  /*a2e60*/  LDL.LU.64 R6, [R1+0x2158] ;  /* 0x0021580001067983 */ /* 0x002ea80000300a00 */
        /* <DEDUP_REMOVED lines=18> */
[C---:B---3--:R-:W-:Y:S08]  /*a2f90*/  HMMA.16816.F32 R20, R12.reuse, R24, R20 ;  /* 0x000000180c14723c */ /* 0x048ff00000001814 */
[----:B------:R-:W-:Y:S01]  /*a2fa0*/  HMMA.16816.F32 R4, R12, R26, R4 ;  /* 0x0000001a0c04723c */ /* 0x000fe20000001804 */
[----:B--2---:R-:W-:Y:S04]  /*a2fb0*/  STL.64 [R1+0x13468], R10 ;  /* 0x0134680a01007387 */ /* 0x004fe80000100a00 */
[----:B------:R0:W-:Y:S04]  /*a2fc0*/  STL.64 [R1+0x13460], R8 ;  /* 0x0134600801007387 */ /* 0x0001e80000100a00 */
[----:B0-----:R-:W4:Y:S04]  /*a2fd0*/  LDL.LU.64 R8, [R1+0x2140] ;  /* 0x0021400001087983 */ /* 0x001f280000300a00 */
[----:B------:R-:W4:Y:S04]  /*a2fe0*/  LDL.LU.64 R10, [R1+0x2148] ;  /* 0x00214800010a7983 */ /* 0x000f280000300a00 */
[----:B------:R0:W-:Y:S04]  /*a2ff0*/  STL.64 [R1+0x1070], R20 ;  /* 0x0010701401007387 */ /* 0x0001e80000100a00 */
[----:B------:R1:W-:Y:S04]  /*a3000*/  STL.64 [R1+0x1078], R22 ;  /* 0x0010781601007387 */ /* 0x0003e80000100a00 */
[----:B------:R2:W-:Y:S04]  /*a3010*/  STL.64 [R1+0x1090], R4 ;  /* 0x0010900401007387 */ /* 0x0005e80000100a00 */
[----:B------:R3:W-:Y:S01]  /*a3020*/  STL.64 [R1+0x1098], R6 ;  /* 0x0010980601007387 */ /* 0x0007e20000100a00 */
[----:B------:R-:W-:-:S02]  /*a3030*/  IMAD.MOV.U32 R3, RZ, RZ, R26 ;  /* 0x000000ffff037224 */ /* 0x000fc400078e001a */
[----:B------:R-:W-:Y:S01]  /*a3040*/  IMAD.MOV.U32 R2, RZ, RZ, R27 ;  /* 0x000000ffff027224 */ /* 0x000fe200078e001b */
[----:B------:R-:W4:Y:S04]  /*a3050*/  LDL.LU.64 R24, [R1+0x20e0] ;  /* 0x0020e00001187983 */ /* 0x000f280000300a00 */
[----:B------:R-:W4:Y:S04]  /*a3060*/  LDL.LU.64 R26, [R1+0x20e8] ;  /* 0x0020e800011a7983 */ /* 0x000f280000300a00 */
[----:B0-----:R-:W4:Y:S04]  /*a3070*/  LDL.LU.64 R20, [R1+0x20d0] ;  /* 0x0020d00001147983 */ /* 0x001f280000300a00 */
[----:B-1----:R-:W4:Y:S04]  /*a3080*/  LDL.LU.64 R22, [R1+0x20d8] ;  /* 0x0020d80001167983 */ /* 0x002f280000300a00 */
[----:B--2---:R-:W2:Y:S04]  /*a3090*/  LDL.LU.64 R4, [R1+0x1ec0] ;  /* 0x001ec00001047983 */ /* 0x004ea80000300a00 */
[----:B---3--:R-:W2:Y:S01]  /*a30a0*/  LDL.LU.64 R6, [R1+0x1ec8] ;  /* 0x001ec80001067983 */ /* 0x008ea20000300a00 */
[----:B----4-:R-:W-:Y:S03]  /*a30b0*/  HMMA.16816.F32 R16, R12, R16, R8 ;  /* 0x000000100c10723c */ /* 0x010fe60000001808 */
        /* <DEDUP_REMOVED lines=28> */
[----:B0-----:R-:W3:Y:S04]  /*a3280*/  LDL.LU.64 R18, [R1+0x133f8] ;  /* 0x0133f80001127983 */ /* 0x001ee80000300a00 */
[----:B------:R-:W4:Y:S01]  /*a3290*/  LDL.LU.64 R16, [R1+0x1170] ;  /* 0x0011700001107983 */ /* 0x000f220000300a00 */
[----:B---3--:R-:W-:Y:S03]  /*a32a0*/  HMMA.16816.F32 R8, R12, R18, R8 ;  /* 0x000000120c08723c */ /* 0x008fe60000001808 */
[----:B------:R-:W4:-:S15]  /*a32b0*/  LDL.LU.64 R18, [R1+0x1178] ;  /* 0x0011780001127983 */ /* 0x000f1e0000300a00 */
[----:B------:R-:W-:Y:S01]  /*a32c0*/  NOP ;  /* 0x0000000000007918 */ /* 0x000fe20000000000 */
[----:B------:R0:W-:Y:S04]  /*a32d0*/  STL.64 [R1+0x1110], R8 ;  /* 0x0011100801007387 */ /* 0x0001e80000100a00 */
[----:B------:R1:W-:Y:S04]  /*a32e0*/  STL.64 [R1+0x1118], R10 ;  /* 0x0011180a01007387 */ /* 0x0003e80000100a00 */
[----:B0-----:R-:W3:Y:S04]  /*a32f0*/  LDL.LU.64 R8, [R1+0x1190] ;  /* 0x0011900001087983 */ /* 0x001ee80000300a00 */
[----:B-1----:R-:W2:Y:S01]  /*a3300*/  LDL.LU.64 R10, [R1+0x1198] ;  /* 0x00119800010a7983 */ /* 0x002ea20000300a00 */
[C---:B------:R-:W-:Y:S03]  /*a3310*/  HMMA.16816.F32 R24, R12.reuse, R28, R24 ;  /* 0x0000001c0c18723c */ /* 0x040fe60000001818 */
[----:B--2---:R-:W-:Y:S04]  /*a3320*/  STL.64 [R1+0x133c0], R10 ;  /* 0x0133c00a01007387 */ /* 0x004fe80000100a00 */
[----:B---3--:R0:W-:Y:S04]  /*a3330*/  STL.64 [R1+0x133b8], R8 ;  /* 0x0133b80801007387 */ /* 0x0081e80000100a00 */
[----:B0-----:R-:W2:Y:S04]  /*a3340*/  LDL.LU.64 R8, [R1+0x1180] ;  /* 0x0011800001087983 */ /* 0x001ea80000300a00 */
[----:B------:R-:W2:Y:S04]  /*a3350*/  LDL.LU.64 R10, [R1+0x1188] ;  /* 0x00118800010a7983 */ /* 0x000ea80000300a00 */
[----:B------:R-:W-:Y:S04]  /*a3360*/  STL.64 [R1+0x1120], R24 ;  /* 0x0011201801007387 */ /* 0x000fe80000100a00 */
[----:B------:R0:W-:Y:S04]  /*a3370*/  STL.64 [R1+0x1128], R26 ;  /* 0x0011281a01007387 */ /* 0x0001e80000100a00 */
[----:B0-----:R-:W3:Y:S04]  /*a3380*/  LDL.LU.64 R26, [R1+0x133f0] ;  /* 0x0133f000011a7983 */ /* 0x001ee80000300a00 */
[----:B------:R-:W2:Y:S01]  /*a3390*/  LDL.LU.64 R24, [R1+0x133e8] ;  /* 0x0133e80001187983 */ /* 0x000ea20000300a00 */
[C---:B---3--:R-:W-:Y:S08]  /*a33a0*/  HMMA.16816.F32 R20, R12.reuse, R26, R20 ;  /* 0x0000001a0c14723c */ /* 0x048ff00000001814 */
[C---:B--2---:R-:W-:Y:S11]  /*a33b0*/  HMMA.16816.F32 R4, R12.reuse, R24, R4 ;  /* 0x000000180c04723c */ /* 0x044ff60000001804 */
[----:B------:R-:W-:Y:S04]  /*a33c0*/  STL.64 [R1+0x1130], R20 ;  /* 0x0011301401007387 */ /* 0x000fe80000100a00 */
[----:B------:R0:W-:Y:S04]  /*a33d0*/  STL.64 [R1+0x1138], R22 ;  /* 0x0011381601007387 */ /* 0x0001e80000100a00 */
[----:B0-----:R-:W2:Y:S04]  /*a33e0*/  LDL.LU.64 R22, [R1+0x133e0] ;  /* 0x0133e00001167983 */ /* 0x001ea80000300a00 */
[----:B------:R-:W4:Y:S04]  /*a33f0*/  LDL.LU.64 R20, [R1+0x133d8] ;  /* 0x0133d80001147983 */ /* 0x000f280000300a00 */
[----:B------:R0:W-:Y:S04]  /*a3400*/  STL.64 [R1+0x1140], R4 ;  /* 0x0011400401007387 */ /* 0x0001e80000100a00 */
[----:B------:R1:W-:Y:S04]  /*a3410*/  STL.64 [R1+0x1148], R6 ;  /* 0x0011480601007387 */ /* 0x0003e80000100a00 */
[----:B0-----:R-:W3:Y:S04]  /*a3420*/  LDL.LU.64 R4, [R1+0x11a0] ;  /* 0x0011a00001047983 */ /* 0x001ee80000300a00 */
[----:B-1----:R-:W3:Y:S04]  /*a3430*/  LDL.LU.64 R6, [R1+0x11a8] ;  /* 0x0011a80001067983 */ /* 0x002ee80000300a00 */
[----:B------:R-:W-:Y:S04]  /*a3440*/  STL.64 [R1+0x13238], R26 ;  /* 0x0132381a01007387 */ /* 0x000fe80000100a00 */
[----:B------:R0:W-:Y:S04]  /*a3450*/  STL.64 [R1+0x13230], R24 ;  /* 0x0132301801007387 */ /* 0x0001e80000100a00 */
[----:B0-----:R-:W2:Y:S04]  /*a3460*/  LDL.LU.64 R24, [R1+0x1eb0] ;  /* 0x001eb00001187983 */ /* 0x001ea80000300a00 */
[----:B------:R-:W2:Y:S01]  /*a3470*/  LDL.LU.64 R26, [R1+0x1eb8] ;  /* 0x001eb800011a7983 */ /* 0x000ea20000300a00 */
[C---:B----4-:R-:W-:Y:S08]  /*a3480*/  HMMA.16816.F32 R16, R12.reuse, R20, R16 ;  /* 0x000000140c10723c */ /* 0x050ff00000001810 */
[----:B--2---:R-:W-:-:S15]  /*a3490*/  HMMA.16816.F32 R24, R12, R22, R24 ;  /* 0x000000160c18723c */ /* 0x004fde0000001818 */
[----:B------:R-:W-:-:S04]  /*a34a0*/  NOP ;  /* 0x0000000000007918 */ /* 0x000fc80000000000 */
[----:B------:R0:W-:Y:S04]  /*a34b0*/  STL.64 [R1+0x1160], R24 ;  /* 0x0011601801007387 */ /* 0x0001e80000100a00 */
[----:B------:R1:W-:Y:S04]  /*a34c0*/  STL.64 [R1+0x1168], R26 ;  /* 0x0011681a01007387 */ /* 0x0003e80000100a00 */
[----:B0-----:R-:W2:Y:S04]  /*a34d0*/  LDL.LU.64 R24, [R1+0x11e0] ;  /* 0x0011e00001187983 */ /* 0x001ea80000300a00 */
[----:B-1----:R-:W2:Y:S04]  /*a34e0*/  LDL.LU.64 R26, [R1+0x11e8] ;  /* 0x0011e800011a7983 */ /* 0x002ea80000300a00 */
        /* <DEDUP_REMOVED lines=8> */
[----:B----4-:R-:W-:-:S15]  /*a3570*/  HMMA.16816.F32 R8, R12, R18, R8 ;  /* 0x000000120c08723c */ /* 0x010fde0000001808 */
[----:B------:R-:W-:-:S04]  /*a3580*/  NOP ;  /* 0x0000000000007918 */ /* 0x000fc80000000000 */
        /* <DEDUP_REMOVED lines=14> */
[----:B---3--:R-:W-:-:S15]  /*a3670*/  HMMA.16816.F32 R4, R12, R10, R4 ;  /* 0x0000000a0c04723c */ /* 0x008fde0000001804 */
[----:B------:R-:W-:-:S04]  /*a3680*/  NOP ;  /* 0x0000000000007918 */ /* 0x000fc80000000000 */
[----:B------:R-:W-:Y:S04]  /*a3690*/  STL.64 [R1+0x11a0], R4 ;  /* 0x0011a00401007387 */ /* 0x000fe80000100a00 */
[----:B------:R0:W-:Y:S04]  /*a36a0*/  STL.64 [R1+0x11a8], R6 ;  /* 0x0011a80601007387 */ /* 0x0001e80000100a00 */
[----:B0-----:R-:W3:Y:S04]  /*a36b0*/  LDL.LU.64 R6, [R1+0x133a0] ;  /* 0x0133a00001067983 */ /* 0x001ee80000300a00 */
[----:B------:R-:W4:Y:S01]  /*a36c0*/  LDL.LU.64 R4, [R1+0x13398] ;  /* 0x0133980001047983 */ /* 0x000f220000300a00 */
[----:B--2---:R-:W-:Y:S03]  /*a36d0*/  HMMA.16816.F32 R16, R12, R8, R16 ;  /* 0x000000080c10723c */ /* 0x004fe60000001810 */
[----:B------:R0:W-:Y:S04]  /*a36e0*/  STL.64 [R1+0x131f8], R10 ;  /* 0x0131f80a01007387 */ /* 0x0001e80000100a00 */
[----:B0-----:R-:W2:-:S12]  /*a36f0*/  LDL.LU R10, [R1+0x31dc] ;  /* 0x0031dc00010a7983 */ /* 0x001e980000300800 */
[----:B------:R-:W-:Y:S04]  /*a3700*/  STL.64 [R1+0x11b0], R16 ;  /* 0x0011b01001007387 */ /* 0x000fe80000100a00 */
[----:B------:R-:W-:Y:S04]  /*a3710*/  STL.64 [R1+0x11b8], R18 ;  /* 0x0011b81201007387 */ /* 0x000fe80000100a00 */
[----:B------:R-:W2:Y:S04]  /*a3720*/  LDL.LU R11, [R1+0x31d8] ;  /* 0x0031d800010b7983 */ /* 0x000ea80000300800 */
[----:B------:R0:W-:Y:S04]  /*a3730*/  STL.64 [R1+0x131f0], R8 ;  /* 0x0131f00801007387 */ /* 0x0001e80000100a00 */
[----:B0-----:R-:W2:Y:S04]  /*a3740*/  LDL.LU R8, [R1+0x31d4] ;  /* 0x0031d40001087983 */ /* 0x001ea80000300800 */
[----:B------:R-:W2:Y:S01]  /*a3750*/  LDL.LU R9, [R1+0x31d0] ;  /* 0x0031d00001097983 */ /* 0x000ea20000300800 */
[C---:B---3--:R-:W-:Y:S08]  /*a3760*/  HMMA.16816.F32 R20, R12.reuse, R6, R20 ;  /* 0x000000060c14723c */ /* 0x048ff00000001814 */
[----:B----4-:R-:W-:Y:S01]  /*a3770*/  HMMA.16816.F32 R16, R12, R4, R24 ;  /* 0x000000040c10723c */ /* 0x010fe20000001818 */
[----:B------:R-:W-:-:S02]  /*a3780*/  IMAD.MOV.U32 R24, RZ, RZ, R3 ;  /* 0x000000ffff187224 */ /* 0x000fc400078e0003 */
[----:B------:R-:W-:-:S08]  /*a3790*/  IMAD.MOV.U32 R25, RZ, RZ, R2 ;  /* 0x000000ffff197224 */ /* 0x000fd000078e0002 */
[----:B------:R0:W-:Y:S04]  /*a37a0*/  STL.64 [R1+0x11c0], R20 ;  /* 0x0011c01401007387 */ /* 0x0001e80000100a00 */
[----:B------:R1:W-:Y:S04]  /*a37b0*/  STL.64 [R1+0x11c8], R22 ;  /* 0x0011c81601007387 */ /* 0x0003e80000100a00 */
[----:B------:R-:W3:Y:S04]  /*a37c0*/  LDL.LU R3, [R1+0x13390] ;  /* 0x0133900001037983 */ /* 0x000ee80000300800 */
[----:B------:R-:W-:Y:S04]  /*a37d0*/  STL.64 [R1+0x11e0], R16 ;  /* 0x0011e01001007387 */ /* 0x000fe80000100a00 */
[----:B------:R4:W-:Y:S04]  /*a37e0*/  STL.64 [R1+0x11e8], R18 ;  /* 0x0011e81201007387 */ /* 0x0009e80000100a00 */
[----:B------:R-:W2:Y:S04]  /*a37f0*/  LDL.LU R2, [R1+0x1338c] ;  /* 0x01338c0001027983 */ /* 0x000ea80000300800 */
[----:B0-----:R-:W2:Y:S01]  /*a3800*/  LDL R20, [R1+0x40] ;  /* 0x0000400001147983 */ /* 0x001ea20000100800 */
[----:B------:R-:W-:-:S03]  /*a3810*/  IMAD.MOV.U32 R21, RZ, RZ, R0 ;  /* 0x000000ffff157224 */ /* 0x000fc600078e0000 */
[----:B------:R-:W2:Y:S04]  /*a3820*/  LDL.LU R0, [R1+0x13388] ;  /* 0x0133880001007983 */ /* 0x000ea80000300800 */
[----:B-1----:R-:W2:Y:S04]  /*a3830*/  LDL.64 R22, [R1+0x38] ;  /* 0x0000380001167983 */ /* 0x002ea80000100a00 */
[----:B----4-:R-:W4:Y:S04]  /*a3840*/  LDL R18, [R1+0x90] ;  /* 0x0000900001127983 */ /* 0x010f280000100800 */
[----:B------:R-:W4:Y:S04]  /*a3850*/  LDL R19, [R1+0x94] ;  /* 0x0000940001137983 */ /* 0x000f280000100800 */
[----:B------:R-:W3:Y:S04]  /*a3860*/  LDL R16, [R1+0x98] ;  /* 0x0000980001107983 */ /* 0x000ee80000100800 */
[----:B------:R-:W4:Y:S04]  /*a3870*/  LDL R17, [R1+0x9c] ;  /* 0x00009c0001117983 */ /* 0x000f280000100800 */
[----:B--2---:R0:W-:Y:S02]  /*a3880*/  STL.64 [R1+0x132a8], R22 ;  /* 0x0132a81601007387 */ /* 0x0041e40000100a00 */
[----:B0-----:R-:W-:-:S02]  /*a3890*/  IMAD.MOV.U32 R22, RZ, RZ, R2 ;  /* 0x000000ffff167224 */ /* 0x001fc400078e0002 */
[----:B---3--:R-:W-:Y:S01]  /*a38a0*/  IMAD.MOV.U32 R23, RZ, RZ, R3 ;  /* 0x000000ffff177224 */ /* 0x008fe200078e0003 */
[----:B------:R-:W2:Y:S04]  /*a38b0*/  LDL.LU R2, [R1+0x13384] ;  /* 0x0133840001027983 */ /* 0x000ea80000300800 */
[----:B------:R-:W2:Y:S04]  /*a38c0*/  LDL.LU R3, [R1+0x13380] ;  /* 0x0133800001037983 */ /* 0x000ea80000300800 */
[----:B------:R0:W-:Y:S04]  /*a38d0*/  STL.64 [R1+0x132c0], R20 ;  /* 0x0132c01401007387 */ /* 0x0001e80000100a00 */
[----:B0-----:R-:W3:Y:S04]  /*a38e0*/  LDL.64 R20, [R1+0x50] ;  /* 0x0000500001147983 */ /* 0x001ee80000100a00 */
[----:B------:R-:W-:Y:S04]  /*a38f0*/  STL.64 [R1+0x132f0], R22 ;  /* 0x0132f01601007387 */ /* 0x000fe80000100a00 */
[----:B---3--:R0:W-:Y:S04]  /*a3900*/  STL.64 [R1+0x132e8], R20 ;  /* 0x0132e81401007387 */ /* 0x0081e80000100a00 */
[----:B0-----:R-:W3:Y:S04]  /*a3910*/  LDL.LU R20, [R1+0x31ec] ;  /* 0x0031ec0001147983 */ /* 0x001ee80000300800 */
[----:B------:R-:W3:Y:S04]  /*a3920*/  LDL.LU R21, [R1+0x31e8] ;  /* 0x0031e80001157983 */ /* 0x000ee80000300800 */
[----:B------:R-:W2:Y:S04]  /*a3930*/  LDL.64 R26, [R1+0x28] ;  /* 0x00002800011a7983 */ /* 0x000ea80000100a00 */
[----:B--2---:R0:W-:Y:S04]  /*a3940*/  STL.64 [R1+0x132b8], R26 ;  /* 0x0132b81a01007387 */ /* 0x0041e80000100a00 */
[----:B0-----:R-:W2:Y:S04]  /*a3950*/  LDL.LU R26, [R1+0x31e4] ;  /* 0x0031e400011a7983 */ /* 0x001ea80000300800 */
[----:B------:R-:W2:Y:S04]  /*a3960*/  LDL.LU R27, [R1+0x31e0] ;  /* 0x0031e000011b7983 */ /* 0x000ea80000300800 */
[----:B------:R-:W-:Y:S04]  /*a3970*/  STL.64 [R1+0x132b0], R24 ;  /* 0x0132b01801007387 */ /* 0x000fe80000100a00 */
[----:B------:R-:W-:Y:S04]  /*a3980*/  STL.64 [R1+0x131d8], R6 ;  /* 0x0131d80601007387 */ /* 0x000fe80000100a00 */
[----:B------:R0:W-:Y:S04]  /*a3990*/  STL.64 [R1+0x131d0], R4 ;  /* 0x0131d00401007387 */ /* 0x0001e80000100a00 */
[----:B0-----:R-:W2:Y:S04]  /*a39a0*/  LDL.LU.64 R4, [R1+0x11d0] ;  /* 0x0011d00001047983 */ /* 0x001ea80000300a00 */
[----:B------:R-:W2:Y:S02]  /*a39b0*/  LDL.LU.64 R6, [R1+0x11d8] ;  /* 0x0011d80001067983 */ /* 0x000ea40000300a00 */
[----:B--2---:R-:W-:Y:S01]  /*a39c0*/  HMMA.16816.F32 R4, R12, R2, R4 ;  /* 0x000000020c04723c */ /* 0x004fe20000001804 */
[----:B------:R-:W-:-:S02]  /*a39d0*/  IMAD R12, R9, 0x100, R8 ;  /* 0x00000100090c7824 */ /* 0x000fc400078e0208 */
[----:B------:R-:W-:-:S15]  /*a39e0*/  IMAD R13, R11, 0x100, R10 ;  /* 0x000001000b0d7824 */ /* 0x000fde00078e020a */
[----:B------:R-:W-:Y:S01]  /*a39f0*/  NOP ;  /* 0x0000000000007918 */ /* 0x000fe20000000000 */
[----:B------:R0:W-:Y:S04]  /*a3a00*/  STL.64 [R1+0x11d0], R4 ;  /* 0x0011d00401007387 */ /* 0x0001e80000100a00 */
[----:B------:R1:W-:Y:S04]  /*a3a10*/  STL.64 [R1+0x11d8], R6 ;  /* 0x0011d80601007387 */ /* 0x0003e80000100a00 */
[----:B------:R-:W4:Y:S04]  /*a3a20*/  LDL.LU.64 R8, [R1+0x11f0] ;  /* 0x0011f00001087983 */ /* 0x000f280000300a00 */
[----:B------:R-:W4:Y:S04]  /*a3a30*/  LDL.LU.64 R10, [R1+0x11f8] ;  /* 0x0011f800010a7983 */ /* 0x000f280000300a00 */
[----:B0-----:R-:W2:Y:S04]  /*a3a40*/  LDL.LU.64 R4, [R1+0x1200] ;  /* 0x0012000001047983 */ /* 0x001ea80000300a00 */
[----:B-1----:R-:W2:Y:S04]  /*a3a50*/  LDL.LU.64 R6, [R1+0x1208] ;  /* 0x0012080001067983 */ /* 0x002ea80000300a00 */
[----:B------:R-:W2:Y:S04]  /*a3a60*/  LDL R22, [R1+0x58] ;  /* 0x0000580001167983 */ /* 0x000ea80000100800 */
[----:B------:R-:W2:Y:S01]  /*a3a70*/  LDL R23, [R1+0x5c] ;  /* 0x00005c0001177983 */ /* 0x000ea20000100800 */
[----:B---3--:R-:W-:-:S02]  /*a3a80*/  IMAD R15, R21, 0x100, R20 ;  /* 0x00000100150f7824 */ /* 0x008fc400078e0214 */
[----:B------:R-:W-:Y:S02]  /*a3a90*/  IMAD.MOV.U32 R21, RZ, RZ, R0 ;  /* 0x000000ffff157224 */ /* 0x000fe400078e0000 */
[----:B------:R-:W-:Y:S01]  /*a3aa0*/  IMAD R14, R27, 0x100, R26 ;  /* 0x000001001b0e7824 */ /* 0x000fe200078e021a */
[----:B------:R-:W-:Y:S02]  /*a3ab0*/  F2FP.F16.E5M2.UNPACK_B R12, R12 ;  /* 0x0000000cff0c723e */ /* 0x000fe400020004ff */
[----:B------:R-:W-:Y:S02]  /*a3ac0*/  F2FP.F16.E5M2.UNPACK_B R13, R13 ;  /* 0x0000000dff0d723e */ /* 0x000fe400020004ff */
[----:B------:R-:W-:Y:S02]  /*a3ad0*/  F2FP.F16.E5M2.UNPACK_B R15, R15 ;  /* 0x0000000fff0f723e */ /* 0x000fe400020004ff */
[----:B------:R-:W-:Y:S01]  /*a3ae0*/  F2FP.F16.E5M2.UNPACK_B R14, R14 ;  /* 0x0000000eff0e723e */ /* 0x000fe200020004ff */
[----:B--2---:R0:W-:Y:S04]  /*a3af0*/  STL.64 [R1+0x13308], R22 ;  /* 0x0133081601007387 */ /* 0x0041e80000100a00 */
[----:B------:R-:W2:Y:S04]  /*a3b00*/  LDL R20, [R1+0x60] ;  /* 0x0000600001147983 */ /* 0x000ea80000100800 */
[----:B------:R-:W3:Y:S04]  /*a3b10*/  LDL.LU R0, [R1+0x1337c] ;  /* 0x01337c0001007983 */ /* 0x000ee80000300800 */
[----:B0-----:R-:W3:Y:S04]  /*a3b20*/  LDL R22, [R1+0x68] ;  /* 0x0000680001167983 */ /* 0x001ee80000100800 */
[----:B------:R-:W3:Y:S01]  /*a3b30*/  LDL R23, [R1+0x6c] ;  /* 0x00006c0001177983 */ /* 0x000ee20000100800 */
[C---:B----4-:R-:W-:Y:S08]  /*a3b40*/  HMMA.16816.F32 R8, R12.reuse, R16, R8 ;  /* 0x000000100c08723c */ /* 0x050ff00000001808 */
[----:B------:R-:W-:Y:S01]  /*a3b50*/  HMMA.16816.F32 R4, R12, R18, R4 ;  /* 0x000000120c04723c */ /* 0x000fe20000001804 */
[----:B--2---:R0:W-:Y:S04]  /*a3b60*/  STL.64 [R1+0x13320], R20 ;  /* 0x0133201401007387 */ /* 0x0041e80000100a00 */
[----:B---3--:R1:W-:Y:S04]  /*a3b70*/  STL.64 [R1+0x13338], R22 ;  /* 0x0133381601007387 */ /* 0x0083e80000100a00 */
[----:B0-----:R-:W2:Y:S04]  /*a3b80*/  LDL R20, [R1+0x70] ;  /* 0x0000700001147983 */ /* 0x001ea80000100800 */
[----:B------:R-:W-:Y:S04]  /*a3b90*/  STL.64 [R1+0x11f0], R8 ;  /* 0x0011f00801007387 */ /* 0x000fe80000100a00 */
[----:B------:R-:W-:Y:S04]  /*a3ba0*/  STL.64 [R1+0x11f8], R10 ;  /* 0x0011f80a01007387 */ /* 0x000fe80000100a00 */
[----:B------:R-:W-:Y:S04]  /*a3bb0*/  STL.64 [R1+0x1200], R4 ;  /* 0x0012000401007387 */ /* 0x000fe80000100a00 */
[----:B------:R0:W-:Y:S01]  /*a3bc0*/  STL.64 [R1+0x1208], R6 ;  /* 0x0012080601007387 */ /* 0x0001e20000100a00 */
[----:B------:R-:W-:-:S03]  /*a3bd0*/  IMAD.MOV.U32 R21, RZ, RZ, R0 ;  /* 0x000000ffff157224 */ /* 0x000fc600078e0000 */
[----:B------:R-:W3:Y:S04]  /*a3be0*/  LDL.LU R0, [R1+0x13378] ;  /* 0x0133780001007983 */ /* 0x000ee80000300800 */
[----:B-1----:R-:W4:Y:S04]  /*a3bf0*/  LDL R22, [R1+0x78] ;  /* 0x0000780001167983 */ /* 0x002f280000100800 */
[----:B------:R-:W4:Y:S04]  /*a3c00*/  LDL R23, [R1+0x7c] ;  /* 0x00007c0001177983 */ /* 0x000f280000100800 */
[----:B0-----:R-:W2:Y:S04]  /*a3c10*/  LDL R6, [R1+0x80] ;  /* 0x0000800001067983 */ /* 0x001ea80000100800 */
[----:B------:R-:W2:Y:S04]  /*a3c20*/  LDL R7, [R1+0x84] ;  /* 0x0000840001077983 */ /* 0x000ea80000100800 */
[----:B--2---:R0:W-:Y:S04]  /*a3c30*/  STL.64 [R1+0x13370], R6 ;  /* 0x0133700601007387 */ /* 0x0041e80000100a00 */
[----:B------:R-:W2:Y:S04]  /*a3c40*/  LDL R10, [R1+0x88] ;  /* 0x00008800010a7983 */ /* 0x000ea80000100800 */
[----:B------:R-:W2:Y:S04]  /*a3c50*/  LDL.LU.64 R4, [R1+0x1210] ;  /* 0x0012100001047983 */ /* 0x000ea80000300a00 */
[----:B0-----:R-:W2:Y:S04]  /*a3c60*/  LDL.LU.64 R6, [R1+0x1218] ;  /* 0x0012180001067983 */ /* 0x001ea80000300a00 */
[----:B------:R0:W-:Y:S04]  /*a3c70*/  STL.64 [R1+0x13350], R20 ;  /* 0x0133501401007387 */ /* 0x0001e80000100a00 */
[----:B----4-:R1:W-:Y:S04]  /*a3c80*/  STL.64 [R1+0x13368], R22 ;  /* 0x0133681601007387 */ /* 0x0103e80000100a00 */
[----:B0-----:R-:W4:Y:S04]  /*a3c90*/  LDL.LU.64 R20, [R1+0x1220] ;  /* 0x0012200001147983 */ /* 0x001f280000300a00 */
[----:B-1----:R-:W4:Y:S04]  /*a3ca0*/  LDL.LU.64 R22, [R1+0x1228] ;  /* 0x0012280001167983 */ /* 0x002f280000300a00 */
        /* <DEDUP_REMOVED lines=26> */
[----:B---3--:R-:W-:-:S07]  /*a3e50*/  IMAD.MOV.U32 R11, RZ, RZ, R0 ;  /* 0x000000ffff0b7224 */ /* 0x008fce00078e0000 */
[C---:B------:R-:W-:Y:S01]  /*a3e60*/  HMMA.16816.F32 R8, R12.reuse, R10, R4 ;  /* 0x0000000a0c08723c */ /* 0x040fe20000001804 */
[----:B--2---:R-:W-:Y:S04]  /*a3e70*/  STL.64 [R1+0x13360], R26 ;  /* 0x0133601a01007387 */ /* 0x004fe80000100a00 */
[----:B------:R0:W-:Y:S04]  /*a3e80*/  STL.64 [R1+0x13358], R24 ;  /* 0x0133581801007387 */ /* 0x0001e80000100a00 */
[----:B0-----:R-:W2:Y:S04]  /*a3e90*/  LDL.LU.64 R24, [R1+0x1230] ;  /* 0x0012300001187983 */ /* 0x001ea80000300a00 */
[----:B------:R-:W2:Y:S04]  /*a3ea0*/  LDL.LU.64 R26, [R1+0x1238] ;  /* 0x00123800011a7983 */ /* 0x000ea80000300a00 */
[----:B------:R-:W3:Y:S04]  /*a3eb0*/  LDL.LU.64 R16, [R1+0x12b0] ;  /* 0x0012b00001107983 */ /* 0x000ee80000300a00 */
[----:B------:R-:W3:Y:S04]  /*a3ec0*/  LDL.LU.64 R18, [R1+0x12b8] ;  /* 0x0012b80001127983 */ /* 0x000ee80000300a00 */
[----:B------:R-:W4:Y:S04]  /*a3ed0*/  LDL.LU.64 R6, [R1+0x13370] ;  /* 0x0133700001067983 */ /* 0x000f280000300a00 */
[----:B------:R0:W-:Y:S04]  /*a3ee0*/  STL.64 [R1+0x1210], R8 ;  /* 0x0012100801007387 */ /* 0x0001e80000100a00 */
[----:B------:R1:W-:Y:S04]  /*a3ef0*/  STL.64 [R1+0x1218], R10 ;  /* 0x0012180a01007387 */ /* 0x0003e80000100a00 */
[----:B0-----:R-:W2:Y:S04]  /*a3f00*/  LDL.LU.64 R8, [R1+0x12c0] ;  /* 0x0012c00001087983 */ /* 0x001ea80000300a00 */
[----:B-1----:R-:W2:Y:S01]  /*a3f10*/  LDL.LU.64 R10, [R1+0x12c8] ;  /* 0x0012c800010a7983 */ /* 0x002ea20000300a00 */
[----:B----4-:R-:W-:Y:S03]  /*a3f20*/  HMMA.16816.F32 R4, R12, R6, R20 ;  /* 0x000000060c04723c */ /* 0x010fe60000001814 */
[----:B------:R-:W2:-:S15]  /*a3f30*/  LDL.LU.64 R22, [R1+0x13368] ;  /* 0x0133680001167983 */ /* 0x000e9e0000300a00 */
[----:B------:R-:W-:Y:S01]  /*a3f40*/  NOP ;  /* 0x0000000000007918 */ /* 0x000fe20000000000 */
        /* <DEDUP_REMOVED lines=40> */
[----:B------:R-:W2:Y:S01]  /*a41d0*/  LDL.LU.64 R24, [R1+0x132d8] ;  /* 0x0132d80001187983 */ /* 0x000ea20000300a00 */
[----:B------:R-:W-:-:S05]  /*a41e0*/  IMAD.MOV.U32 R0, RZ, RZ, R21 ;  /* 0x000000ffff007224 */ /* 0x000fca00078e0015 */
[----:B------:R-:W-:Y:S01]  /*a41f0*/  STL [R1+0x13120], R0 ;  /* 0x0131200001007387 */ /* 0x000fe20000100800 */
[----:B--2---:R-:W-:Y:S03]  /*a4200*/  HMMA.16816.F32 R20, R12, R22, R24 ;  /* 0x000000160c14723c */ /* 0x004fe60000001818 */
[----:B------:R-:W2:Y:S04]  /*a4210*/  LDL.LU.64 R26, [R1+0x132d0] ;  /* 0x0132d000011a7983 */ /* 0x000ea80000300a00 */
[----:B------:R-:W2:-:S12]  /*a4220*/  LDL.LU.64 R24, [R1+0x132c8] ;  /* 0x0132c80001187983 */ /* 0x000e980000300a00 */
[----:B------:R0:W-:Y:S04]  /*a4230*/  STL.64 [R1+0x1290], R20 ;  /* 0x0012901401007387 */ /* 0x0001e80000100a00 */
[----:B------:R2:W-:Y:S04]  /*a4240*/  STL.64 [R1+0x1298], R22 ;  /* 0x0012981601007387 */ /* 0x0005e80000100a00 */
[----:B0-----:R-:W2:Y:S02]  /*a4250*/  LDL.LU.64 R20, [R1+0x132c0] ;  /* 0x0132c00001147983 */ /* 0x001ea40000300a00 */
[----:B--2---:R-:W-:Y:S02]  /*a4260*/  HMMA.16816.F32 R20, R12, R20, R24 ;  /* 0x000000140c14723c */ /* 0x004fe40000001818 */
[----:B------:R-:W4:Y:S04]  /*a4270*/  LDL.LU.64 R26, [R1+0x132b8] ;  /* 0x0132b800011a7983 */ /* 0x000f280000300a00 */
[----:B------:R-:W2:-:S13]  /*a4280*/  LDL.LU.64 R24, [R1+0x132b0] ;  /* 0x0132b00001187983 */ /* 0x000e9a0000300a00 */
[----:B------:R-:W-:Y:S04]  /*a4290*/  STL.64 [R1+0x12a0], R20 ;  /* 0x0012a01401007387 */ /* 0x000fe80000100a00 */
[----:B------:R0:W-:Y:S04]  /*a42a0*/  STL.64 [R1+0x12a8], R22 ;  /* 0x0012a81601007387 */ /* 0x0001e80000100a00 */
[----:B0-----:R-:W3:Y:S02]  /*a42b0*/  LDL.LU.64 R22, [R1+0x132a8] ;  /* 0x0132a80001167983 */ /* 0x001ee40000300a00 */
[----:B---3--:R-:W-:Y:S01]  /*a42c0*/  HMMA.16816.F32 R16, R12, R22, R16 ;  /* 0x000000160c10723c */ /* 0x008fe20000001810 */
[----:B------:R-:W-:-:S05]  /*a42d0*/  IMAD.MOV.U32 R0, RZ, RZ, R23 ;  /* 0x000000ffff007224 */ /* 0x000fca00078e0017 */
[----:B------:R-:W-:-:S13]  /*a42e0*/  STL [R1+0x13124], R0 ;  /* 0x0131240001007387 */ /* 0x000fda0000100800 */
[----:B------:R-:W-:Y:S04]  /*a42f0*/  STL.64 [R1+0x12b0], R16 ;  /* 0x0012b01001007387 */ /* 0x000fe80000100a00 */
[----:B------:R2:W-:Y:S02]  /*a4300*/  STL.64 [R1+0x12b8], R18 ;  /* 0x0012b81201007387 */ /* 0x0005e40000100a00 */
[C---:B--2---:R-:W-:Y:S02]  /*a4310*/  HMMA.16816.F32 R16, R12.reuse, R24, R8 ;  /* 0x000000180c10723c */ /* 0x044fe40000001808 */
[----:B------:R-:W2:Y:S06]  /*a4320*/  LDL.64 R10, [R1+0x18] ;  /* 0x00001800010a7983 */ /* 0x000eac0000100a00 */
[C---:B----4-:R-:W-:Y:S01]  /*a4330*/  HMMA.16816.F32 R4, R12.reuse, R26, R4 ;  /* 0x0000001a0c04723c */ /* 0x050fe20000001804 */
[----:B------:R-:W-:Y:S01]  /*a4340*/  IMAD.MOV.U32 R0, RZ, RZ, R27 ;  /* 0x000000ffff007224 */ /* 0x000fe200078e001b */
[----:B--2---:R-:W-:Y:S09]  /*a4350*/  STL.64 [R1+0x13290], R10 ;  /* 0x0132900a01007387 */ /* 0x004ff20000100a00 */
[----:B------:R-:W-:Y:S04]  /*a4360*/  STL.64 [R1+0x12c0], R16 ;  /* 0x0012c01001007387 */ /* 0x000fe80000100a00 */
[----:B------:R-:W-:Y:S04]  /*a4370*/  STL.64 [R1+0x12c8], R18 ;  /* 0x0012c81201007387 */ /* 0x000fe80000100a00 */
[----:B------:R-:W2:Y:S04]  /*a4380*/  LDL R8, [R1+0x20] ;  /* 0x0000200001087983 */ /* 0x000ea80000100800 */
[----:B------:R-:W-:Y:S04]  /*a4390*/  STL.64 [R1+0x12d0], R4 ;  /* 0x0012d00401007387 */ /* 0x000fe80000100a00 */
[----:B------:R-:W-:Y:S04]  /*a43a0*/  STL.64 [R1+0x12d8], R6 ;  /* 0x0012d80601007387 */ /* 0x000fe80000100a00 */
[----:B------:R-:W2:Y:S04]  /*a43b0*/  LDL R9, [R1+0x24] ;  /* 0x0000240001097983 */ /* 0x000ea80000100800 */
[----:B------:R-:W3:Y:S04]  /*a43c0*/  LDL.LU.64 R24, [R1+0x1330] ;  /* 0x0013300001187983 */ /* 0x000ee80000300a00 */
[----:B------:R-:W4:Y:S04]  /*a43d0*/  LDL.LU.64 R26, [R1+0x1338] ;  /* 0x00133800011a7983 */ /* 0x000f280000300a00 */
[----:B----4-:R0:W-:Y:S04]  /*a43e0*/  STL.64 [R1+0x13248], R26 ;  /* 0x0132481a01007387 */ /* 0x0101e80000100a00 */
[----:B0-----:R-:W4:Y:S04]  /*a43f0*/  LDL R26, [R1] ;  /* 0x00000000011a7983 */ /* 0x001f280000100800 */
[----:B------:R-:W4:Y:S04]  /*a4400*/  LDL R27, [R1+0x4] ;  /* 0x00000400011b7983 */ /* 0x000f280000100800 */
[----:B---3--:R0:W-:Y:S04]  /*a4410*/  STL.64 [R1+0x13240], R24 ;  /* 0x0132401801007387 */ /* 0x0081e80000100a00 */
[----:B0-----:R-:W3:Y:S04]  /*a4420*/  LDL.64 R24, [R1+0x8] ;  /* 0x0000080001187983 */ /* 0x001ee80000100a00 */
[----:B----4-:R0:W-:Y:S04]  /*a4430*/  STL.64 [R1+0x13278], R26 ;  /* 0x0132781a01007387 */ /* 0x0101e80000100a00 */
[----:B0-----:R-:W4:Y:S04]  /*a4440*/  LDL R26, [R1+0x10] ;  /* 0x00001000011a7983 */ /* 0x001f280000100800 */
[----:B------:R-:W4:Y:S04]  /*a4450*/  LDL R27, [R1+0x14] ;  /* 0x00001400011b7983 */ /* 0x000f280000100800 */
        /* <DEDUP_REMOVED lines=24> */
[----:B------:R-:W-:Y:S04]  /*a45e0*/  STL [R1+0x13180], R0 ;  /* 0x0131800001007387 */ /* 0x000fe80000100800 */
[----:B------:R-:W3:Y:S04]  /*a45f0*/  LDL.LU.64 R6, [R1+0x132a0] ;  /* 0x0132a00001067983 */ /* 0x000ee80000300a00 */
[----:B------:R-:W3:Y:S04]  /*a4600*/  LDL.LU.64 R4, [R1+0x13298] ;  /* 0x0132980001047983 */ /* 0x000ee80000300a00 */
[----:B------:R-:W-:Y:S04]  /*a4610*/  STL.64 [R1+0x12e0], R8 ;  /* 0x0012e00801007387 */ /* 0x000fe80000100a00 */
[----:B------:R0:W-:Y:S04]  /*a4620*/  STL.64 [R1+0x12e8], R10 ;  /* 0x0012e80a01007387 */ /* 0x0001e80000100a00 */
[----:B0-----:R-:W3:Y:S04]  /*a4630*/  LDL.LU.64 R10, [R1+0x13290] ;  /* 0x01329000010a7983 */ /* 0x001ee80000300a00 */
[----:B------:R-:W2:Y:S01]  /*a4640*/  LDL.LU.64 R8, [R1+0x1360] ;  /* 0x0013600001087983 */ /* 0x000ea20000300a00 */
[C---:B----4-:R-:W-:Y:S08]  /*a4650*/  HMMA.16816.F32 R24, R12.reuse, R26, R16 ;  /* 0x0000001a0c18723c */ /* 0x050ff00000001810 */
[----:B---3--:R-:W-:Y:S01]  /*a4660*/  HMMA.16816.F32 R4, R12, R10, R4 ;  /* 0x0000000a0c04723c */ /* 0x008fe20000001804 */
[----:B------:R-:W-:-:S15]  /*a4670*/  IMAD.MOV.U32 R0, RZ, RZ, R11 ;  /* 0x000000ffff007224 */ /* 0x000fde00078e000b */
[----:B------:R-:W-:-:S03]  /*a4680*/  NOP ;  /* 0x0000000000007918 */ /* 0x000fc60000000000 */
[----:B------:R0:W-:Y:S04]  /*a4690*/  STL.64 [R1+0x12f0], R4 ;  /* 0x0012f00401007387 */ /* 0x0001e80000100a00 */
[----:B------:R1:W-:Y:S04]  /*a46a0*/  STL.64 [R1+0x12f8], R6 ;  /* 0x0012f80601007387 */ /* 0x0003e80000100a00 */
[----:B------:R-:W3:Y:S04]  /*a46b0*/  LDL.LU.64 R10, [R1+0x1368] ;  /* 0x00136800010a7983 */ /* 0x000ee80000300a00 */
[----:B0-----:R-:W4:Y:S04]  /*a46c0*/  LDL.LU.64 R4, [R1+0x1370] ;  /* 0x0013700001047983 */ /* 0x001f280000300a00 */
[----:B-1----:R-:W4:Y:S04]  /*a46d0*/  LDL.LU.64 R6, [R1+0x1378] ;  /* 0x0013780001067983 */ /* 0x002f280000300a00 */
[----:B------:R-:W-:Y:S04]  /*a46e0*/  STL [R1+0x131a8], R0 ;  /* 0x0131a80001007387 */ /* 0x000fe80000100800 */
[----:B------:R-:W2:Y:S04]  /*a46f0*/  LDL.LU.64 R18, [R1+0x13288] ;  /* 0x0132880001127983 */ /* 0x000ea80000300a00 */
        /* <DEDUP_REMOVED lines=11> */
[----:B------:R-:W-:-:S02]  /*a47b0*/  IMAD.MOV.U32 R0, RZ, RZ, R25 ;  /* 0x000000ffff007224 */ /* 0x000fc400078e0019 */
[----:B--2---:R-:W-:Y:S01]  /*a47c0*/  HMMA.16816.F32 R24, R12, R26, R16 ;  /* 0x0000001a0c18723c */ /* 0x004fe20000001810 */
[----:B------:R-:W2:Y:S04]  /*a47d0*/  LDL.LU.64 R18, [R1+0x13258] ;  /* 0x0132580001127983 */ /* 0x000ea80000300a00 */
[----:B------:R-:W2:-:S14]  /*a47e0*/  LDL.LU.64 R16, [R1+0x13250] ;  /* 0x0132500001107983 */ /* 0x000e9c0000300a00 */
        /* <DEDUP_REMOVED lines=20> */
[----:B------:R0:W-:Y:S04]  /*a4930*/  STL.64 [R1+0x13040], R26 ;  /* 0x0130401a01007387 */ /* 0x0001e80000100a00 */
[----:B0-----:R-:W2:Y:S04]  /*a4940*/  LDL.LU R26, [R1+0x3204] ;  /* 0x00320400011a7983 */ /* 0x001ea80000300800 */
[----:B------:R-:W2:Y:S04]  /*a4950*/  LDL.LU R27, [R1+0x3200] ;  /* 0x00320000011b7983 */ /* 0x000ea80000300800 */
[----:B------:R0:W-:Y:S04]  /*a4960*/  STL.64 [R1+0x13038], R24 ;  /* 0x0130381801007387 */ /* 0x0001e80000100a00 */
[----:B0-----:R-:W3:Y:S04]  /*a4970*/  LDL.LU R24, [R1+0x31fc] ;  /* 0x0031fc0001187983 */ /* 0x001ee80000300800 */
[----:B------:R-:W3:Y:S04]  /*a4980*/  LDL.LU R25, [R1+0x31f8] ;  /* 0x0031f80001197983 */ /* 0x000ee80000300800 */
[----:B--2---:R-:W-:Y:S04]  /*a4990*/  STL.64 [R1+0x131b8], R26 ;  /* 0x0131b81a01007387 */ /* 0x004fe80000100a00 */
[----:B---3--:R0:W-:Y:S02]  /*a49a0*/  STL.64 [R1+0x131b0], R24 ;  /* 0x0131b01801007387 */ /* 0x0081e40000100a00 */
[----:B0-----:R-:W-:Y:S02]  /*a49b0*/  HMMA.16816.F32 R24, R12, R22, R8 ;  /* 0x000000160c18723c */ /* 0x001fe40000001808 */
[----:B------:R-:W2:-:S15]  /*a49c0*/  LDL.LU.64 R8, [R1+0x1390] ;  /* 0x0013900001087983 */ /* 0x000e9e0000300a00 */
[----:B------:R-:W-:Y:S02]  /*a49d0*/  NOP ;  /* 0x0000000000007918 */ /* 0x000fe40000000000 */
[----:B------:R-:W-:Y:S04]  /*a49e0*/  STL.64 [R1+0x1360], R24 ;  /* 0x0013601801007387 */ /* 0x000fe80000100a00 */
[----:B------:R-:W-:Y:S04]  /*a49f0*/  STL.64 [R1+0x1368], R26 ;  /* 0x0013681a01007387 */ /* 0x000fe80000100a00 */
[----:B------:R-:W3:Y:S01]  /*a4a00*/  LDL.LU.64 R10, [R1+0x1398] ;  /* 0x00139800010a7983 */ /* 0x000ee20000300a00 */
[----:B----4-:R-:W-:-:S15]  /*a4a10*/  HMMA.16816.F32 R4, R12, R20, R4 ;  /* 0x000000140c04723c */ /* 0x010fde0000001804 */
[----:B------:R-:W-:-:S04]  /*a4a20*/  NOP ;  /* 0x0000000000007918 */ /* 0x000fc80000000000 */
[----:B------:R-:W-:Y:S04]  /*a4a30*/  STL.64 [R1+0x1370], R4 ;  /* 0x0013700401007387 */ /* 0x000fe80000100a00 */
[----:B------:R-:W-:Y:S04]  /*a4a40*/  STL.64 [R1+0x1378], R6 ;  /* 0x0013780601007387 */ /* 0x000fe80000100a00 */
[----:B---3--:R-:W-:Y:S04]  /*a4a50*/  STL.64 [R1+0x13208], R10 ;  /* 0x0132080a01007387 */ /* 0x008fe80000100a00 */
[----:B--2---:R0:W-:Y:S04]  /*a4a60*/  STL.64 [R1+0x13200], R8 ;  /* 0x0132000801007387 */ /* 0x0041e80000100a00 */
[----:B0-----:R-:W2:Y:S04]  /*a4a70*/  LDL.LU.64 R8, [R1+0x1380] ;  /* 0x0013800001087983 */ /* 0x001ea80000300a00 */
[----:B------:R-:W2:Y:S04]  /*a4a80*/  LDL.LU.64 R10, [R1+0x1388] ;  /* 0x00138800010a7983 */ /* 0x000ea80000300a00 */
[----:B------:R-:W3:Y:S04]  /*a4a90*/  LDL.LU.64 R4, [R1+0x13b0] ;  /* 0x0013b00001047983 */ /* 0x000ee80000300a00 */
[----:B------:R-:W4:Y:S04]  /*a4aa0*/  LDL.LU.64 R6, [R1+0x13b8] ;  /* 0x0013b80001067983 */ /* 0x000f280000300a00 */
[----:B----4-:R-:W-:Y:S04]  /*a4ab0*/  STL.64 [R1+0x131e8], R6 ;  /* 0x0131e80601007387 */ /* 0x010fe80000100a00 */
[----:B---3--:R0:W-:Y:S04]  /*a4ac0*/  STL.64 [R1+0x131e0], R4 ;  /* 0x0131e00401007387 */ /* 0x0081e80000100a00 */
[----:B0-----:R-:W3:Y:S04]  /*a4ad0*/  LDL.LU.64 R4, [R1+0x13a0] ;  /* 0x0013a00001047983 */ /* 0x001ee80000300a00 */
[----:B------:R-:W3:Y:S04]  /*a4ae0*/  LDL.LU.64 R6, [R1+0x13a8] ;  /* 0x0013a80001067983 */ /* 0x000ee80000300a00 */
[----:B------:R-:W4:Y:S04]  /*a4af0*/  LDL.LU.64 R24, [R1+0x13e0] ;  /* 0x0013e00001187983 */ /* 0x000f280000300a00 */
[----:B------:R-:W3:Y:S01]  /*a4b00*/  LDL.LU.64 R26, [R1+0x13e8] ;  /* 0x0013e800011a7983 */ /* 0x000ee20000300a00 */
[C---:B--2---:R-:W-:Y:S03]  /*a4b10*/  HMMA.16816.F32 R8, R12.reuse, R18, R8 ;  /* 0x000000120c08723c */ /* 0x044fe60000001808 */
[----:B---3--:R-:W-:Y:S04]  /*a4b20*/  STL.64 [R1+0x131c8], R26 ;  /* 0x0131c81a01007387 */ /* 0x008fe80000100a00 */
[----:B----4-:R0:W-:Y:S04]  /*a4b30*/  STL.64 [R1+0x131c0], R24 ;  /* 0x0131c01801007387 */ /* 0x0101e80000100a00 */
[----:B0-----:R-:W2:Y:S04]  /*a4b40*/  LDL.LU.64 R24, [R1+0x13c0] ;  /* 0x0013c00001187983 */ /* 0x001ea80000300a00 */
[----:B------:R-:W2:Y:S04]  /*a4b50*/  LDL.LU.64 R26, [R1+0x13c8] ;  /* 0x0013c800011a7983 */ /* 0x000ea80000300a00 */
[----:B------:R0:W-:Y:S04]  /*a4b60*/  STL.64 [R1+0x13050], R22 ;  /* 0x0130501601007387 */ /* 0x0001e80000100a00 */
[----:B0-----:R-:W3:Y:S04]  /*a4b70*/  LDL.LU R22, [R1+0x31f4] ;  /* 0x0031f40001167983 */ /* 0x001ee80000300800 */
[----:B------:R-:W3:Y:S04]  /*a4b80*/  LDL.LU R23, [R1+0x31f0] ;  /* 0x0031f00001177983 */ /* 0x000ee80000300800 */
[----:B------:R-:W-:Y:S04]  /*a4b90*/  STL.64 [R1+0x13048], R20 ;  /* 0x0130481401007387 */ /* 0x000fe80000100a00 */
        /* <DEDUP_REMOVED lines=8> */
[----:B0-----:R-:W4:Y:S04]  /*a4c20*/  LDL.LU.64 R10, [R1+0x131f8] ;  /* 0x0131f800010a7983 */ /* 0x001f280000300a00 */
[----:B------:R-:W2:Y:S04]  /*a4c30*/  LDL.LU.64 R8, [R1+0x131f0] ;  /* 0x0131f00001087983 */ /* 0x000ea80000300a00 */
[----:B------:R-:W-:Y:S04]  /*a4c40*/  STL.64 [R1+0x13020], R18 ;  /* 0x0130201201007387 */ /* 0x000fe80000100a00 */
[----:B------:R0:W-:Y:S04]  /*a4c50*/  STL.64 [R1+0x13018], R16 ;  /* 0x0130181001007387 */ /* 0x0001e80000100a00 */
[----:B0-----:R-:W2:Y:S04]  /*a4c60*/  LDL.LU R16, [R1+0x320c] ;  /* 0x00320c0001107983 */ /* 0x001ea80000300800 */
[----:B------:R-:W2:Y:S01]  /*a4c70*/  LDL.LU R17, [R1+0x3208] ;  /* 0x0032080001117983 */ /* 0x000ea20000300800 */
        /* <DEDUP_REMOVED lines=27> */
[----:B------:R-:W4:Y:S04]  /*a4e30*/  LDL.LU.64 R24, [R1+0x131b0] ;  /* 0x0131b00001187983 */ /* 0x000f280000300a00 */
[----:B------:R-:W-:Y:S04]  /*a4e40*/  STL.64 [R1+0x12ff0], R6 ;  /* 0x012ff00601007387 */ /* 0x000fe80000100a00 */
[----:B------:R3:W-:Y:S02]  /*a4e50*/  STL.64 [R1+0x12fe8], R4 ;  /* 0x012fe80401007387 */ /* 0x0007e40000100a00 */
[----:B---3--:R-:W-:-:S15]  /*a4e60*/  HMMA.16816.F32 R4, R12, R2, R8 ;  /* 0x000000020c04723c */ /* 0x008fde0000001808 */
[----:B------:R-:W-:-:S04]  /*a4e70*/  NOP ;  /* 0x0000000000007918 */ /* 0x000fc80000000000 */
[----:B------:R-:W-:Y:S04]  /*a4e80*/  STL.64 [R1+0x13d0], R4 ;  /* 0x0013d00401007387 */ /* 0x000fe80000100a00 */
[----:B------:R-:W-:Y:S01]  /*a4e90*/  STL.64 [R1+0x13d8], R6 ;  /* 0x0013d80601007387 */ /* 0x000fe20000100a00 */
[----:B--2---:R-:W-:Y:S02]  /*a4ea0*/  IMAD R14, R27, 0x100, R26 ;  /* 0x000001001b0e7824 */ /* 0x004fe400078e021a */
[----:B----4-:R-:W-:Y:S01]  /*a4eb0*/  IMAD R13, R25, 0x100, R24 ;  /* 0x00000100190d7824 */ /* 0x010fe200078e0218 */
[----:B------:R-:W2:Y:S04]  /*a4ec0*/  LDL R26, [R1+0x58] ;  /* 0x00005800011a7983 */ /* 0x000ea80000100800 */
[----:B------:R-:W2:Y:S04]  /*a4ed0*/  LDL R27, [R1+0x5c] ;  /* 0x00005c00011b7983 */ /* 0x000ea80000100800 */
[----:B------:R-:W3:Y:S04]  /*a4ee0*/  LDL R24, [R1+0x60] ;  /* 0x0000600001187983 */ /* 0x000ee80000100800 */
[----:B------:R-:W3:Y:S01]  /*a4ef0*/  LDL R25, [R1+0x64] ;  /* 0x0000640001197983 */ /* 0x000ee20000100800 */
[----:B------:R-:W-:-:S03]  /*a4f00*/  IMAD R12, R23, 0x100, R22 ;  /* 0x00000100170c7824 */ /* 0x000fc600078e0216 */
[----:B--2---:R-:W-:Y:S04]  /*a4f10*/  STL.64 [R1+0x13130], R26 ;  /* 0x0131301a01007387 */ /* 0x004fe80000100a00 */
[----:B---3--:R-:W-:Y:S04]  /*a4f20*/  STL.64 [R1+0x13128], R24 ;  /* 0x0131281801007387 */ /* 0x008fe80000100a00 */
[----:B------:R-:W2:Y:S04]  /*a4f30*/  LDL R22, [R1+0x68] ;  /* 0x0000680001167983 */ /* 0x000ea80000100800 */
[----:B------:R-:W2:Y:S04]  /*a4f40*/  LDL R23, [R1+0x6c] ;  /* 0x00006c0001177983 */ /* 0x000ea80000100800 */
[----:B------:R-:W3:Y:S04]  /*a4f50*/  LDL R20, [R1+0x70] ;  /* 0x0000700001147983 */ /* 0x000ee80000100800 */
[----:B------:R-:W3:Y:S04]  /*a4f60*/  LDL R21, [R1+0x74] ;  /* 0x0000740001157983 */ /* 0x000ee80000100800 */
[----:B--2---:R-:W-:Y:S04]  /*a4f70*/  STL.64 [R1+0x13140], R22 ;  /* 0x0131401601007387 */ /* 0x004fe80000100a00 */
[----:B---3--:R-:W-:Y:S04]  /*a4f80*/  STL.64 [R1+0x13138], R20 ;  /* 0x0131381401007387 */ /* 0x008fe80000100a00 */
[----:B------:R-:W2:Y:S04]  /*a4f90*/  LDL R18, [R1] ;  /* 0x0000000001127983 */ /* 0x000ea80000100800 */
[----:B------:R-:W2:Y:S01]  /*a4fa0*/  LDL R19, [R1+0x4] ;  /* 0x0000040001137983 */ /* 0x000ea20000100800 */
[----:B------:R-:W-:-:S02]  /*a4fb0*/  IMAD R15, R17, 0x100, R16 ;  /* 0x00000100110f7824 */ /* 0x000fc400078e0210 */
[----:B------:R-:W-:Y:S01]  /*a4fc0*/  IMAD.MOV.U32 R17, RZ, RZ, R0 ;  /* 0x000000ffff117224 */ /* 0x000fe200078e0000 */
[----:B--2---:R0:W-:Y:S04]  /*a4fd0*/  STL.64 [R1+0x13058], R18 ;  /* 0x0130581201007387 */ /* 0x0041e80000100a00 */
[----:B------:R-:W2:Y:S04]  /*a4fe0*/  LDL R16, [R1+0x8] ;  /* 0x0000080001107983 */ /* 0x000ea80000100800 */
[----:B------:R-:W3:Y:S04]  /*a4ff0*/  LDL.LU R0, [R1+0x131a8] ;  /* 0x0131a80001007983 */ /* 0x000ee80000300800 */
[----:B0-----:R-:W4:Y:S04]  /*a5000*/  LDL R18, [R1+0x10] ;  /* 0x0000100001127983 */ /* 0x001f280000100800 */
[----:B------:R-:W4:Y:S04]  /*a5010*/  LDL R19, [R1+0x14] ;  /* 0x0000140001137983 */ /* 0x000f280000100800 */
[----:B------:R-:W2:Y:S04]  /*a5020*/  LDL.LU.64 R20, [R1+0x1430] ;  /* 0x0014300001147983 */ /* 0x000ea80000300a00 */
[----:B------:R-:W2:Y:S04]  /*a5030*/  LDL.LU.64 R22, [R1+0x1438] ;  /* 0x0014380001167983 */ /* 0x000ea80000300a00 */
[----:B--2---:R0:W-:Y:S04]  /*a5040*/  STL.64 [R1+0x13150], R22 ;  /* 0x0131501601007387 */ /* 0x0041e80000100a00 */
[----:B------:R-:W2:Y:S04]  /*a5050*/  LDL R6, [R1+0x98] ;  /* 0x0000980001067983 */ /* 0x000ea80000100800 */
[----:B------:R-:W2:Y:S04]  /*a5060*/  LDL R7, [R1+0x9c] ;  /* 0x00009c0001077983 */ /* 0x000ea80000100800 */
[----:B0-----:R-:W2:Y:S04]  /*a5070*/  LDL R22, [R1+0x80] ;  /* 0x0000800001167983 */ /* 0x001ea80000100800 */
[----:B------:R-:W2:Y:S04]  /*a5080*/  LDL R23, [R1+0x84] ;  /* 0x0000840001177983 */ /* 0x000ea80000100800 */
[----:B------:R0:W-:Y:S04]  /*a5090*/  STL.64 [R1+0x13148], R20 ;  /* 0x0131481401007387 */ /* 0x0001e80000100a00 */
[----:B0-----:R-:W3:Y:S04]  /*a50a0*/  LDL R20, [R1+0x88] ;  /* 0x0000880001147983 */ /* 0x001ee80000100800 */
[----:B------:R-:W3:Y:S04]  /*a50b0*/  LDL R21, [R1+0x8c] ;  /* 0x00008c0001157983 */ /* 0x000ee80000100800 */
[----:B--2---:R0:W-:Y:S04]  /*a50c0*/  STL.64 [R1+0x13168], R22 ;  /* 0x0131681601007387 */ /* 0x0041e80000100a00 */
[----:B0-----:R-:W2:Y:S04]  /*a50d0*/  LDL R22, [R1+0x90] ;  /* 0x0000900001167983 */ /* 0x001ea80000100800 */
[----:B------:R-:W2:Y:S04]  /*a50e0*/  LDL R23, [R1+0x94] ;  /* 0x0000940001177983 */ /* 0x000ea80000100800 */
[----:B---3--:R0:W-:Y:S04]  /*a50f0*/  STL.64 [R1+0x13188], R20 ;  /* 0x0131881401007387 */ /* 0x0081e80000100a00 */
[----:B--2---:R1:W-:Y:S04]  /*a5100*/  STL.64 [R1+0x131a0], R22 ;  /* 0x0131a01601007387 */ /* 0x0043e80000100a00 */
[----:B0-----:R-:W2:Y:S04]  /*a5110*/  LDL.LU.64 R20, [R1+0x13f0] ;  /* 0x0013f00001147983 */ /* 0x001ea80000300a00 */
[----:B-1----:R-:W2:Y:S04]  /*a5120*/  LDL.LU.64 R22, [R1+0x13f8] ;  /* 0x0013f80001167983 */ /* 0x002ea80000300a00 */
        /* <DEDUP_REMOVED lines=10> */
[----:B------:R-:W-:-:S02]  /*a51d0*/  F2FP.F16.E5M2.UNPACK_B R12, R12 ;  /* 0x0000000cff0c723e */ /* 0x000fc400020004ff */
[----:B------:R-:W-:Y:S02]  /*a51e0*/  F2FP.F16.E5M2.UNPACK_B R13, R13 ;  /* 0x0000000dff0d723e */ /* 0x000fe400020004ff */
[----:B------:R-:W-:Y:S02]  /*a51f0*/  F2FP.F16.E5M2.UNPACK_B R14, R14 ;  /* 0x0000000eff0e723e */ /* 0x000fe400020004ff */
[----:B------:R-:W-:-:S07]  /*a5200*/  F2FP.F16.E5M2.UNPACK_B R15, R15 ;  /* 0x0000000fff0f723e */ /* 0x000fce00020004ff */
[C---:B------:R-:W-:Y:S01]  /*a5210*/  HMMA.16816.F32 R4, R12.reuse, R6, R20 ;  /* 0x000000060c04723c */ /* 0x040fe20000001814 */
[----:B---3--:R-:W-:Y:S04]  /*a5220*/  STL.64 [R1+0x13198], R26 ;  /* 0x0131981a01007387 */ /* 0x008fe80000100a00 */
[----:B--2---:R0:W-:Y:S04]  /*a5230*/  STL.64 [R1+0x13190], R24 ;  /* 0x0131901801007387 */ /* 0x0041e80000100a00 */
[----:B0-----:R-:W2:Y:S04]  /*a5240*/  LDL.LU.64 R24, [R1+0x1400] ;  /* 0x0014000001187983 */ /* 0x001ea80000300a00 */
[----:B------:R-:W2:Y:S04]  /*a5250*/  LDL.LU.64 R26, [R1+0x1408] ;  /* 0x00140800011a7983 */ /* 0x000ea80000300a00 */
[----:B------:R-:W3:Y:S04]  /*a5260*/  LDL.LU.64 R8, [R1+0x1460] ;  /* 0x0014600001087983 */ /* 0x000ee80000300a00 */
[----:B------:R-:W3:Y:S04]  /*a5270*/  LDL.LU.64 R10, [R1+0x1468] ;  /* 0x00146800010a7983 */ /* 0x000ee80000300a00 */
[----:B------:R-:W-:Y:S04]  /*a5280*/  STL.64 [R1+0x13070], R16 ;  /* 0x0130701001007387 */ /* 0x000fe80000100a00 */
[----:B----4-:R0:W-:Y:S04]  /*a5290*/  STL.64 [R1+0x13088], R18 ;  /* 0x0130881201007387 */ /* 0x0101e80000100a00 */
[----:B0-----:R-:W4:Y:S04]  /*a52a0*/  LDL R18, [R1+0x78] ;  /* 0x0000780001127983 */ /* 0x001f280000100800 */
[----:B------:R-:W4:Y:S04]  /*a52b0*/  LDL R19, [R1+0x7c] ;  /* 0x00007c0001137983 */ /* 0x000f280000100800 */
[----:B------:R-:W2:Y:S04]  /*a52c0*/  LDL.LU.64 R22, [R1+0x131a0] ;  /* 0x0131a00001167983 */ /* 0x000ea80000300a00 */
        /* <DEDUP_REMOVED lines=9> */
[----:B0-----:R-:W2:Y:S04]  /*a5360*/  LDL.LU.64 R20, [R1+0x13188] ;  /* 0x0131880001147983 */ /* 0x001ea80000300a00 */
[----:B------:R-:W3:Y:S01]  /*a5370*/  LDL R16, [R1+0x18] ;  /* 0x0000180001107983 */ /* 0x000ee20000100800 */
[----:B------:R-:W-:-:S03]  /*a5380*/  IMAD.MOV.U32 R17, RZ, RZ, R0 ;  /* 0x000000ffff117224 */ /* 0x000fc600078e0000 */
[----:B------:R-:W4:Y:S01]  /*a5390*/  LDL.LU R0, [R1+0x13180] ;  /* 0x0131800001007983 */ /* 0x000f220000300800 */
[C---:B--2---:R-:W-:Y:S03]  /*a53a0*/  HMMA.16816.F32 R20, R12.reuse, R20, R24 ;  /* 0x000000140c14723c */ /* 0x044fe60000001818 */
[----:B---3--:R-:W-:Y:S04]  /*a53b0*/  STL.64 [R1+0x130a0], R16 ;  /* 0x0130a01001007387 */ /* 0x008fe80000100a00 */
[----:B------:R-:W2:Y:S04]  /*a53c0*/  LDL.LU.64 R26, [R1+0x13178] ;  /* 0x01317800011a7983 */ /* 0x000ea80000300a00 */
[----:B------:R-:W2:Y:S08]  /*a53d0*/  LDL.LU.64 R24, [R1+0x13170] ;  /* 0x0131700001187983 */ /* 0x000eb00000300a00 */
        /* <DEDUP_REMOVED lines=8> */
[----:B0-----:R-:W4:Y:S04]  /*a5460*/  LDL.LU.64 R22, [R1+0x13150] ;  /* 0x0131500001167983 */ /* 0x001f280000300a00 */
[----:B------:R-:W4:Y:S02]  /*a5470*/  LDL.LU.64 R20, [R1+0x13148] ;  /* 0x0131480001147983 */ /* 0x000f240000300a00 */
[----:B----4-:R-:W-:Y:S02]  /*a5480*/  HMMA.16816.F32 R16, R12, R18, R20 ;  /* 0x000000120c10723c */ /* 0x010fe40000001814 */
[----:B------:R-:W3:Y:S04]  /*a5490*/  LDL.LU.64 R22, [R1+0x13140] ;  /* 0x0131400001167983 */ /* 0x000ee80000300a00 */
[----:B------:R-:W2:-:S13]  /*a54a0*/  LDL.LU.64 R20, [R1+0x13138] ;  /* 0x0131380001147983 */ /* 0x000e9a0000300a00 */
[----:B------:R-:W-:Y:S04]  /*a54b0*/  STL.64 [R1+0x1430], R16 ;  /* 0x0014301001007387 */ /* 0x000fe80000100a00 */
[----:B------:R0:W-:Y:S04]  /*a54c0*/  STL.64 [R1+0x1438], R18 ;  /* 0x0014381201007387 */ /* 0x0001e80000100a00 */
[----:B0-----:R-:W4:Y:S04]  /*a54d0*/  LDL R18, [R1+0x20] ;  /* 0x0000200001127983 */ /* 0x001f280000100800 */
[----:B------:R-:W4:Y:S01]  /*a54e0*/  LDL R19, [R1+0x24] ;  /* 0x0000240001137983 */ /* 0x000f220000100800 */
[C---:B--2---:R-:W-:Y:S03]  /*a54f0*/  HMMA.16816.F32 R24, R12.reuse, R20, R24 ;  /* 0x000000140c18723c */ /* 0x044fe60000001818 */
[----:B----4-:R0:W-:Y:S04]  /*a5500*/  STL.64 [R1+0x130b8], R18 ;  /* 0x0130b81201007387 */ /* 0x0101e80000100a00 */
[----:B------:R-:W3:Y:S04]  /*a5510*/  LDL.LU.64 R16, [R1+0x1450] ;  /* 0x0014500001107983 */ /* 0x000ee80000300a00 */
[----:B0-----:R-:W3:Y:S08]  /*a5520*/  LDL.LU.64 R18, [R1+0x1458] ;  /* 0x0014580001127983 */ /* 0x001ef00000300a00 */
[----:B------:R-:W-:Y:S04]  /*a5530*/  STL.64 [R1+0x1440], R24 ;  /* 0x0014401801007387 */ /* 0x000fe80000100a00 */
[----:B------:R0:W-:Y:S04]  /*a5540*/  STL.64 [R1+0x1448], R26 ;  /* 0x0014481a01007387 */ /* 0x0001e80000100a00 */
[----:B0-----:R-:W2:Y:S04]  /*a5550*/  LDL.LU.64 R26, [R1+0x13130] ;  /* 0x01313000011a7983 */ /* 0x001ea80000300a00 */
[----:B------:R-:W4:Y:S01]  /*a5560*/  LDL.LU.64 R24, [R1+0x13128] ;  /* 0x0131280001187983 */ /* 0x000f220000300a00 */
[C---:B---3--:R-:W-:Y:S03]  /*a5570*/  HMMA.16816.F32 R20, R12.reuse, R22, R16 ;  /* 0x000000160c14723c */ /* 0x048fe60000001810 */
[----:B------:R-:W3:Y:S05]  /*a5580*/  LDL R16, [R1+0x28] ;  /* 0x0000280001107983 */ /* 0x000eea0000100800 */
[----:B----4-:R-:W-:Y:S01]  /*a5590*/  HMMA.16816.F32 R8, R12, R24, R8 ;  /* 0x000000180c08723c */ /* 0x010fe20000001808 */
[----:B------:R-:W-:-:S10]  /*a55a0*/  IMAD.MOV.U32 R17, RZ, RZ, R0 ;  /* 0x000000ffff117224 */ /* 0x000fd400078e0000 */
[----:B------:R-:W-:Y:S04]  /*a55b0*/  STL.64 [R1+0x1450], R20 ;  /* 0x0014501401007387 */ /* 0x000fe80000100a00 */
[----:B------:R-:W-:Y:S04]  /*a55c0*/  STL.64 [R1+0x1458], R22 ;  /* 0x0014581601007387 */ /* 0x000fe80000100a00 */
[----:B------:R-:W-:Y:S04]  /*a55d0*/  STL.64 [R1+0x1460], R8 ;  /* 0x0014600801007387 */ /* 0x000fe80000100a00 */
[----:B------:R-:W-:Y:S04]  /*a55e0*/  STL.64 [R1+0x1468], R10 ;  /* 0x0014680a01007387 */ /* 0x000fe80000100a00 */
[----:B------:R-:W4:Y:S01]  /*a55f0*/  LDL.LU R0, [R1+0x13124] ;  /* 0x0131240001007983 */ /* 0x000f220000300800 */
[----:B--2---:R-:W-:Y:S03]  /*a5600*/  HMMA.16816.F32 R4, R12, R26, R4 ;  /* 0x0000001a0c04723c */ /* 0x004fe60000001804 */
[----:B---3--:R0:W-:Y:S04]  /*a5610*/  STL.64 [R1+0x130d0], R16 ;  /* 0x0130d01001007387 */ /* 0x0081e80000100a00 */
[----:B------:R-:W2:-:S12]  /*a5620*/  LDL R18, [R1+0x30] ;  /* 0x0000300001127983 */ /* 0x000e980000100800 */
[----:B------:R-:W-:Y:S04]  /*a5630*/  STL.64 [R1+0x1470], R4 ;  /* 0x0014700401007387 */ /* 0x000fe80000100a00 */
[----:B------:R-:W-:Y:S04]  /*a5640*/  STL.64 [R1+0x1478], R6 ;  /* 0x0014780601007387 */ /* 0x000fe80000100a00 */
[----:B------:R-:W2:Y:S04]  /*a5650*/  LDL R19, [R1+0x34] ;  /* 0x0000340001137983 */ /* 0x000ea80000100800 */
[----:B0-----:R-:W3:Y:S01]  /*a5660*/  LDL R16, [R1+0x38] ;  /* 0x0000380001107983 */ /* 0x001ee20000100800 */
[----:B----4-:R-:W-:-:S03]  /*a5670*/  IMAD.MOV.U32 R17, RZ, RZ, R0 ;  /* 0x000000ffff117224 */ /* 0x010fc600078e0000 */
[----:B------:R-:W4:Y:S04]  /*a5680*/  LDL.LU R0, [R1+0x13120] ;  /* 0x0131200001007983 */ /* 0x000f280000300800 */
[----:B------:R-:W2:Y:S04]  /*a5690*/  LDL R26, [R1+0x40] ;  /* 0x00004000011a7983 */ /* 0x000ea80000100800 */
[----:B------:R-:W2:Y:S04]  /*a56a0*/  LDL R27, [R1+0x44] ;  /* 0x00004400011b7983 */ /* 0x000ea80000100800 */
[----:B------:R-:W3:Y:S04]  /*a56b0*/  LDL R24, [R1+0x48] ;  /* 0x0000480001187983 */ /* 0x000ee80000100800 */
[----:B------:R-:W3:Y:S04]  /*a56c0*/  LDL R25, [R1+0x4c] ;  /* 0x00004c0001197983 */ /* 0x000ee80000100800 */
[----:B--2---:R0:W-:Y:S04]  /*a56d0*/  STL.64 [R1+0x13108], R26 ;  /* 0x0131081a01007387 */ /* 0x0041e80000100a00 */
[----:B0-----:R-:W2:Y:S04]  /*a56e0*/  LDL R26, [R1+0x50] ;  /* 0x00005000011a7983 */ /* 0x001ea80000100800 */
[----:B---3--:R-:W-:Y:S04]  /*a56f0*/  STL.64 [R1+0x13100], R24 ;  /* 0x0131001801007387 */ /* 0x008fe80000100a00 */
[----:B------:R-:W3:Y:S04]  /*a5700*/  LDL.LU.64 R8, [R1+0x1490] ;  /* 0x0014900001087983 */ /* 0x000ee80000300a00 */
[----:B------:R-:W2:Y:S04]  /*a5710*/  LDL.LU.64 R10, [R1+0x1498] ;  /* 0x00149800010a7983 */ /* 0x000ea80000300a00 */
[----:B--2---:R-:W-:Y:S04]  /*a5720*/  STL.64 [R1+0x13118], R10 ;  /* 0x0131180a01007387 */ /* 0x004fe80000100a00 */
[----:B---3--:R0:W-:Y:S04]  /*a5730*/  STL.64 [R1+0x13110], R8 ;  /* 0x0131100801007387 */ /* 0x0081e80000100a00 */
[----:B0-----:R-:W2:Y:S04]  /*a5740*/  LDL.LU.64 R8, [R1+0x1480] ;  /* 0x0014800001087983 */ /* 0x001ea80000300a00 */
[----:B------:R-:W2:Y:S04]  /*a5750*/  LDL.LU.64 R10, [R1+0x1488] ;  /* 0x00148800010a7983 */ /* 0x000ea80000300a00 */
[----:B------:R-:W3:Y:S04]  /*a5760*/  LDL.LU.64 R4, [R1+0x14a0] ;  /* 0x0014a00001047983 */ /* 0x000ee80000300a00 */
        /* <DEDUP_REMOVED lines=24> */
[----:B----4-:R-:W-:-:S07]  /*a58f0*/  IMAD.MOV.U32 R27, RZ, RZ, R0 ;  /* 0x000000ffff1b7224 */ /* 0x010fce00078e0000 */
[C---:B------:R-:W-:Y:S01]  /*a5900*/  HMMA.16816.F32 R24, R12.reuse, R26, R8 ;  /* 0x0000001a0c18723c */ /* 0x040fe20000001808 */
[----:B--2---:R-:W-:Y:S04]  /*a5910*/  STL.64 [R1+0x130e0], R22 ;  /* 0x0130e01601007387 */ /* 0x004fe80000100a00 */
[----:B------:R0:W-:Y:S04]  /*a5920*/  STL.64 [R1+0x130d8], R20 ;  /* 0x0130d81401007387 */ /* 0x0001e80000100a00 */
        /* <DEDUP_REMOVED lines=8> */
[----:B------:R-:W-:Y:S04]  /*a59b0*/  STL.64 [R1+0x1480], R24 ;  /* 0x0014801801007387 */ /* 0x000fe80000100a00 */
[----:B------:R0:W-:Y:S04]  /*a59c0*/  STL.64 [R1+0x1488], R26 ;  /* 0x0014881a01007387 */ /* 0x0001e80000100a00 */
[----:B0-----:R-:W3:Y:S04]  /*a59d0*/  LDL.LU.64 R26, [R1+0x13108] ;  /* 0x01310800011a7983 */ /* 0x001ee80000300a00 */
[----:B------:R-:W4:Y:S01]  /*a59e0*/  LDL.LU.64 R24, [R1+0x13100] ;  /* 0x0131000001187983 */ /* 0x000f220000300a00 */
[C---:B--2---:R-:W-:Y:S08]  /*a59f0*/  HMMA.16816.F32 R16, R12.reuse, R16, R20 ;  /* 0x000000100c10723c */ /* 0x044ff00000001814 */
[C---:B----4-:R-:W-:Y:S08]  /*a5a00*/  HMMA.16816.F32 R8, R12.reuse, R24, R8 ;  /* 0x000000180c08723c */ /* 0x050ff00000001808 */
[C---:B---3--:R-:W-:Y:S01]  /*a5a10*/  HMMA.16816.F32 R4, R12.reuse, R26, R4 ;  /* 0x0000001a0c04723c */ /* 0x048fe20000001804 */
[----:B------:R-:W2:Y:S10]  /*a5a20*/  LDL.LU.64 R24, [R1+0x1530] ;  /* 0x0015300001187983 */ /* 0x000eb40000300a00 */
[----:B------:R0:W-:Y:S04]  /*a5a30*/  STL.64 [R1+0x1490], R8 ;  /* 0x0014900801007387 */ /* 0x0001e80000100a00 */
[----:B------:R1:W-:Y:S04]  /*a5a40*/  STL.64 [R1+0x1498], R10 ;  /* 0x0014980a01007387 */ /* 0x0003e80000100a00 */
[----:B------:R-:W2:Y:S04]  /*a5a50*/  LDL.LU.64 R26, [R1+0x1538] ;  /* 0x00153800011a7983 */ /* 0x000ea80000300a00 */
[----:B------:R3:W-:Y:S04]  /*a5a60*/  STL.64 [R1+0x14a0], R4 ;  /* 0x0014a00401007387 */ /* 0x0007e80000100a00 */
[----:B------:R4:W-:Y:S04]  /*a5a70*/  STL.64 [R1+0x14a8], R6 ;  /* 0x0014a80601007387 */ /* 0x0009e80000100a00 */
[----:B0-----:R-:W2:Y:S04]  /*a5a80*/  LDL.LU.64 R8, [R1+0x1540] ;  /* 0x0015400001087983 */ /* 0x001ea80000300a00 */
[----:B-1----:R-:W2:Y:S04]  /*a5a90*/  LDL.LU.64 R10, [R1+0x1548] ;  /* 0x00154800010a7983 */ /* 0x002ea80000300a00 */
[----:B---3--:R-:W3:Y:S04]  /*a5aa0*/  LDL.LU.64 R4, [R1+0x1550] ;  /* 0x0015500001047983 */ /* 0x008ee80000300a00 */
[----:B----4-:R-:W3:Y:S04]  /*a5ab0*/  LDL.LU.64 R6, [R1+0x1558] ;  /* 0x0015580001067983 */ /* 0x010ee80000300a00 */
[----:B------:R-:W4:Y:S04]  /*a5ac0*/  LDL.LU.64 R22, [R1+0x130f8] ;  /* 0x0130f80001167983 */ /* 0x000f280000300a00 */
[----:B------:R-:W4:Y:S04]  /*a5ad0*/  LDL.LU.64 R20, [R1+0x130f0] ;  /* 0x0130f00001147983 */ /* 0x000f280000300a00 */
        /* <DEDUP_REMOVED lines=41> */
[----:B------:R-:W3:-:S13]  /*a5d70*/  LDL.LU.64 R20, [R1+0x13048] ;  /* 0x0130480001147983 */ /* 0x000eda0000300a00 */
        /* <DEDUP_REMOVED lines=12> */
[----:B------:R-:W3:Y:S01]  /*a5e40*/  LDL.LU.64 R24, [R1+0x13038] ;  /* 0x0130380001187983 */ /* 0x000ee20000300a00 */
[C---:B--2---:R-:W-:Y:S08]  /*a5e50*/  HMMA.16816.F32 R8, R12.reuse, R26, R8 ;  /* 0x0000001a0c08723c */ /* 0x044ff00000001808 */
[C---:B---3--:R-:W-:Y:S11]  /*a5e60*/  HMMA.16816.F32 R4, R12.reuse, R24, R4 ;  /* 0x000000180c04723c */ /* 0x048ff60000001804 */
[----:B------:R0:W-:Y:S04]  /*a5e70*/  STL.64 [R1+0x1540], R8 ;  /* 0x0015400801007387 */ /* 0x0001e80000100a00 */
[----:B------:R1:W-:Y:S04]  /*a5e80*/  STL.64 [R1+0x1548], R10 ;  /* 0x0015480a01007387 */ /* 0x0003e80000100a00 */
[----:B0-----:R-:W2:Y:S04]  /*a5e90*/  LDL.LU.64 R8, [R1+0x1580] ;  /* 0x0015800001087983 */ /* 0x001ea80000300a00 */
[----:B-1----:R-:W2:Y:S04]  /*a5ea0*/  LDL.LU.64 R10, [R1+0x1588] ;  /* 0x00158800010a7983 */ /* 0x002ea80000300a00 */
[----:B------:R0:W-:Y:S04]  /*a5eb0*/  STL.64 [R1+0x1550], R4 ;  /* 0x0015500401007387 */ /* 0x0001e80000100a00 */
[----:B------:R1:W-:Y:S04]  /*a5ec0*/  STL.64 [R1+0x1558], R6 ;  /* 0x0015580601007387 */ /* 0x0003e80000100a00 */
[----:B0-----:R-:W3:Y:S04]  /*a5ed0*/  LDL.LU.64 R4, [R1+0x15b0] ;  /* 0x0015b00001047983 */ /* 0x001ee80000300a00 */
[----:B-1----:R-:W2:Y:S01]  /*a5ee0*/  LDL.LU.64 R6, [R1+0x15b8] ;  /* 0x0015b80001067983 */ /* 0x002ea20000300a00 */
[C---:B----4-:R-:W-:Y:S03]  /*a5ef0*/  HMMA.16816.F32 R16, R12.reuse, R22, R16 ;  /* 0x000000160c10723c */ /* 0x050fe60000001810 */
[----:B--2---:R-:W-:Y:S04]  /*a5f00*/  STL.64 [R1+0x13000], R6 ;  /* 0x0130000601007387 */ /* 0x004fe80000100a00 */
[----:B---3--:R0:W-:Y:S04]  /*a5f10*/  STL.64 [R1+0x12ff8], R4 ;  /* 0x012ff80401007387 */ /* 0x0081e80000100a00 */
[----:B0-----:R-:W2:Y:S04]  /*a5f20*/  LDL.LU.64 R4, [R1+0x15a0] ;  /* 0x0015a00001047983 */ /* 0x001ea80000300a00 */
[----:B------:R-:W2:Y:S04]  /*a5f30*/  LDL.LU.64 R6, [R1+0x15a8] ;  /* 0x0015a80001067983 */ /* 0x000ea80000300a00 */
[----:B------:R-:W-:Y:S04]  /*a5f40*/  STL.64 [R1+0x12e90], R26 ;  /* 0x012e901a01007387 */ /* 0x000fe80000100a00 */
[----:B------:R0:W-:Y:S04]  /*a5f50*/  STL.64 [R1+0x12e88], R24 ;  /* 0x012e881801007387 */ /* 0x0001e80000100a00 */
[----:B0-----:R-:W3:Y:S04]  /*a5f60*/  LDL.LU.64 R24, [R1+0x1590] ;  /* 0x0015900001187983 */ /* 0x001ee80000300a00 */
[----:B------:R-:W3:Y:S04]  /*a5f70*/  LDL.LU.64 R26, [R1+0x1598] ;  /* 0x00159800011a7983 */ /* 0x000ee80000300a00 */
        /* <DEDUP_REMOVED lines=18> */
[----:B0-----:R-:W2:Y:S01]  /*a60a0*/  LDL.LU.64 R10, [R1+0x13010] ;  /* 0x01301000010a7983 */ /* 0x001ea20000300a00 */
[----:B---3--:R-:W-:Y:S03]  /*a60b0*/  HMMA.16816.F32 R24, R12, R16, R24 ;  /* 0x000000100c18723c */ /* 0x008fe60000001818 */
[----:B------:R-:W3:-:S15]  /*a60c0*/  LDL.LU.64 R8, [R1+0x13008] ;  /* 0x0130080001087983 */ /* 0x000ede0000300a00 */
[----:B------:R-:W-:Y:S01]  /*a60d0*/  NOP ;  /* 0x0000000000007918 */ /* 0x000fe20000000000 */
[----:B------:R0:W-:Y:S04]  /*a60e0*/  STL.64 [R1+0x1590], R24 ;  /* 0x0015901801007387 */ /* 0x0001e80000100a00 */
[----:B------:R1:W-:Y:S04]  /*a60f0*/  STL.64 [R1+0x1598], R26 ;  /* 0x0015981a01007387 */ /* 0x0003e80000100a00 */
[----:B0-----:R-:W4:Y:S04]  /*a6100*/  LDL.LU.64 R24, [R1+0x15d0] ;  /* 0x0015d00001187983 */ /* 0x001f280000300a00 */
[----:B-1----:R-:W4:Y:S04]  /*a6110*/  LDL.LU.64 R26, [R1+0x15d8] ;  /* 0x0015d800011a7983 */ /* 0x002f280000300a00 */
        /* <DEDUP_REMOVED lines=18> */
[----:B0-----:R-:W3:Y:S04]  /*a6240*/  LDL.LU R8, [R1+0x3220] ;  /* 0x0032200001087983 */ /* 0x001ee80000300800 */
[----:B------:R-:W3:Y:S01]  /*a6250*/  LDL.LU R9, [R1+0x322c] ;  /* 0x00322c0001097983 */ /* 0x000ee20000300800 */
[----:B--2---:R-:W-:-:S15]  /*a6260*/  HMMA.16816.F32 R16, R12, R6, R16 ;  /* 0x000000060c10723c */ /* 0x004fde0000001810 */
[----:B------:R-:W-:-:S04]  /*a6270*/  NOP ;  /* 0x0000000000007918 */ /* 0x000fc80000000000 */
[----:B------:R-:W-:Y:S04]  /*a6280*/  STL.64 [R1+0x15c0], R16 ;  /* 0x0015c01001007387 */ /* 0x000fe80000100a00 */
[----:B------:R3:W-:Y:S04]  /*a6290*/  STL.64 [R1+0x15c8], R18 ;  /* 0x0015c81201007387 */ /* 0x0007e80000100a00 */
[----:B------:R-:W2:Y:S01]  /*a62a0*/  LDL.LU R0, [R1+0x3228] ;  /* 0x0032280001007983 */ /* 0x000ea20000300800 */
[C---:B---3--:R-:W-:Y:S03]  /*a62b0*/  HMMA.16816.F32 R16, R12.reuse, R4, R20 ;  /* 0x000000040c10723c */ /* 0x048fe60000001814 */
[----:B------:R-:W-:Y:S04]  /*a62c0*/  STL [R1+0x12e28], R6 ;  /* 0x012e280601007387 */ /* 0x000fe80000100800 */
[----:B------:R-:W-:Y:S04]  /*a62d0*/  STL [R1+0x12e24], R7 ;  /* 0x012e240701007387 */ /* 0x000fe80000100800 */
[----:B------:R-:W3:Y:S04]  /*a62e0*/  LDL.64 R20, [R1+0x68] ;  /* 0x0000680001147983 */ /* 0x000ee80000100a00 */
[----:B------:R-:W-:Y:S04]  /*a62f0*/  STL [R1+0x12e2c], R4 ;  /* 0x012e2c0401007387 */ /* 0x000fe80000100800 */
[----:B------:R-:W-:Y:S04]  /*a6300*/  STL.64 [R1+0x15e0], R16 ;  /* 0x0015e01001007387 */ /* 0x000fe80000100a00 */
[----:B------:R4:W-:Y:S02]  /*a6310*/  STL.64 [R1+0x15e8], R18 ;  /* 0x0015e81201007387 */ /* 0x0009e40000100a00 */
[----:B----4-:R-:W-:Y:S02]  /*a6320*/  HMMA.16816.F32 R16, R12, R2, R24 ;  /* 0x000000020c10723c */ /* 0x010fe40000001818 */
[----:B------:R0:W-:Y:S04]  /*a6330*/  STL [R1+0x12e20], R5 ;  /* 0x012e200501007387 */ /* 0x0001e80000100800 */
[----:B0-----:R-:W4:Y:S04]  /*a6340*/  LDL.64 R4, [R1+0x70] ;  /* 0x0000700001047983 */ /* 0x001f280000100a00 */
[----:B------:R-:W2:Y:S04]  /*a6350*/  LDL.LU R12, [R1+0x3210] ;  /* 0x00321000010c7983 */ /* 0x000ea80000300800 */
[----:B------:R-:W2:Y:S05]  /*a6360*/  LDL.LU R13, [R1+0x321c] ;  /* 0x00321c00010d7983 */ /* 0x000eaa0000300800 */
[----:B------:R-:W-:Y:S04]  /*a6370*/  STL.64 [R1+0x15d0], R16 ;  /* 0x0015d01001007387 */ /* 0x000fe80000100a00 */
[----:B------:R-:W-:Y:S04]  /*a6380*/  STL.64 [R1+0x15d8], R18 ;  /* 0x0015d81201007387 */ /* 0x000fe80000100a00 */
[----:B------:R-:W2:Y:S04]  /*a6390*/  LDL.LU R14, [R1+0x3218] ;  /* 0x00321800010e7983 */ /* 0x000ea80000300800 */
[----:B------:R-:W2:Y:S04]  /*a63a0*/  LDL.LU R15, [R1+0x3224] ;  /* 0x00322400010f7983 */ /* 0x000ea80000300800 */
[----:B------:R-:W2:Y:S04]  /*a63b0*/  LDL R10, [R1+0x80] ;  /* 0x00008000010a7983 */ /* 0x000ea80000100800 */
[----:B------:R-:W2:Y:S04]  /*a63c0*/  LDL R11, [R1+0x84] ;  /* 0x00008400010b7983 */ /* 0x000ea80000100800 */
[----:B--2---:R0:W-:Y:S04]  /*a63d0*/  STL.64 [R1+0x12fb8], R10 ;  /* 0x012fb80a01007387 */ /* 0x0041e80000100a00 */
[----:B0-----:R-:W2:Y:S04]  /*a63e0*/  LDL.LU R11, [R1+0x3214] ;  /* 0x00321400010b7983 */ /* 0x001ea80000300800 */
[----:B------:R-:W2:Y:S04]  /*a63f0*/  LDL R18, [R1+0x88] ;  /* 0x0000880001127983 */ /* 0x000ea80000100800 */
[----:B------:R-:W2:Y:S04]  /*a6400*/  LDL R19, [R1+0x8c] ;  /* 0x00008c0001137983 */ /* 0x000ea80000100800 */
[----:B------:R-:W3:Y:S04]  /*a6410*/  LDL R16, [R1+0x90] ;  /* 0x0000900001107983 */ /* 0x000ee80000100800 */
[----:B------:R-:W3:Y:S04]  /*a6420*/  LDL R17, [R1+0x94] ;  /* 0x0000940001117983 */ /* 0x000ee80000100800 */
[----:B--2---:R0:W-:Y:S04]  /*a6430*/  STL.64 [R1+0x12fc0], R18 ;  /* 0x012fc01201007387 */ /* 0x0041e80000100a00 */
[----:B------:R-:W2:Y:S04]  /*a6440*/  LDL.64 R6, [R1+0x78] ;  /* 0x0000780001067983 */ /* 0x000ea80000100a00 */
[----:B0-----:R-:W3:Y:S04]  /*a6450*/  LDL.64 R18, [R1+0x98] ;  /* 0x0000980001127983 */ /* 0x001ee80000100a00 */
[----:B--2---:R-:W-:Y:S04]  /*a6460*/  STL.64 [R1+0x12fb0], R6 ;  /* 0x012fb00601007387 */ /* 0x004fe80000100a00 */
[----:B----4-:R-:W-:Y:S04]  /*a6470*/  STL.64 [R1+0x12fa8], R4 ;  /* 0x012fa80401007387 */ /* 0x010fe80000100a00 */
[----:B------:R-:W2:Y:S04]  /*a6480*/  LDL.64 R22, [R1+0x60] ;  /* 0x0000600001167983 */ /* 0x000ea80000100a00 */
[----:B--2---:R-:W-:Y:S04]  /*a6490*/  STL.64 [R1+0x12f90], R22 ;  /* 0x012f901601007387 */ /* 0x004fe80000100a00 */
[----:B---3--:R-:W-:Y:S04]  /*a64a0*/  STL.64 [R1+0x12f88], R20 ;  /* 0x012f881401007387 */ /* 0x008fe80000100a00 */
[----:B------:R-:W2:Y:S04]  /*a64b0*/  LDL.64 R26, [R1+0x50] ;  /* 0x00005000011a7983 */ /* 0x000ea80000100a00 */
[----:B------:R-:W3:Y:S01]  /*a64c0*/  LDL.64 R24, [R1+0x58] ;  /* 0x0000580001187983 */ /* 0x000ee20000100a00 */
[----:B------:R-:W-:-:S02]  /*a64d0*/  IMAD R13, R14, 0x100, R13 ;  /* 0x000001000e0d7824 */ /* 0x000fc400078e020d */
[----:B------:R-:W-:Y:S02]  /*a64e0*/  IMAD R14, R8, 0x100, R15 ;  /* 0x00000100080e7824 */ /* 0x000fe400078e020f */
[----:B------:R-:W-:Y:S02]  /*a64f0*/  IMAD R15, R0, 0x100, R9 ;  /* 0x00000100000f7824 */ /* 0x000fe400078e0209 */
[----:B------:R-:W-:Y:S01]  /*a6500*/  IMAD R12, R12, 0x100, R11 ;  /* 0x000001000c0c7824 */ /* 0x000fe200078e020b */
[----:B--2---:R-:W-:Y:S04]  /*a6510*/  STL.64 [R1+0x12f80], R26 ;  /* 0x012f801a01007387 */ /* 0x004fe80000100a00 */
[----:B---3--:R-:W-:Y:S04]  /*a6520*/  STL.64 [R1+0x12f78], R24 ;  /* 0x012f781801007387 */ /* 0x008fe80000100a00 */
[----:B------:R-:W-:Y:S04]  /*a6530*/  STL [R1+0x12e44], R2 ;  /* 0x012e440201007387 */ /* 0x000fe80000100800 */
[----:B------:R-:W-:Y:S04]  /*a6540*/  STL [R1+0x12e40], R3 ;  /* 0x012e400301007387 */ /* 0x000fe80000100800 */
[----:B------:R-:W2:Y:S04]  /*a6550*/  LDL.LU.64 R8, [R1+0x1610] ;  /* 0x0016100001087983 */ /* 0x000ea80000300a00 */
        /* <DEDUP_REMOVED lines=8> */
[----:B------:R-:W-:Y:S01]  /*a65e0*/  F2FP.F16.E5M2.UNPACK_B R15, R15 ;  /* 0x0000000fff0f723e */ /* 0x000fe200020004ff */
[----:B---3--:R-:W-:Y:S04]  /*a65f0*/  STL.64 [R1+0x12fe0], R10 ;  /* 0x012fe00a01007387 */ /* 0x008fe80000100a00 */
[----:B--2---:R0:W-:Y:S04]  /*a6600*/  STL.64 [R1+0x12fd8], R8 ;  /* 0x012fd80801007387 */ /* 0x0041e80000100a00 */
[----:B0-----:R-:W2:Y:S04]  /*a6610*/  LDL.LU.64 R8, [R1+0x15f0] ;  /* 0x0015f00001087983 */ /* 0x001ea80000300a00 */
[----:B------:R-:W2:Y:S04]  /*a6620*/  LDL.LU.64 R10, [R1+0x15f8] ;  /* 0x0015f800010a7983 */ /* 0x000ea80000300a00 */
[----:B------:R-:W3:Y:S04]  /*a6630*/  LDL.LU.64 R4, [R1+0x1620] ;  /* 0x0016200001047983 */ /* 0x000ee80000300a00 */
[----:B------:R-:W3:Y:S04]  /*a6640*/  LDL.LU.64 R6, [R1+0x1628] ;  /* 0x0016280001067983 */ /* 0x000ee80000300a00 */
[----:B------:R-:W4:Y:S04]  /*a6650*/  LDL.LU.64 R20, [R1+0x1640] ;  /* 0x0016400001147983 */ /* 0x000f280000300a00 */
[----:B------:R-:W3:Y:S01]  /*a6660*/  LDL.LU.64 R22, [R1+0x1648] ;  /* 0x0016480001167983 */ /* 0x000ee20000300a00 */
[----:B--2---:R-:W-:Y:S03]  /*a6670*/  HMMA.16816.F32 R8, R12, R18, R8 ;  /* 0x000000120c08723c */ /* 0x004fe60000001808 */
[----:B---3--:R-:W-:Y:S04]  /*a6680*/  STL.64 [R1+0x12fa0], R22 ;  /* 0x012fa01601007387 */ /* 0x008fe80000100a00 */
[----:B----4-:R0:W-:Y:S04]  /*a6690*/  STL.64 [R1+0x12f98], R20 ;  /* 0x012f981401007387 */ /* 0x0101e80000100a00 */
[----:B0-----:R-:W2:Y:S04]  /*a66a0*/  LDL.LU.64 R20, [R1+0x1630] ;  /* 0x0016300001147983 */ /* 0x001ea80000300a00 */
[----:B------:R-:W2:Y:S04]  /*a66b0*/  LDL.LU.64 R22, [R1+0x1638] ;  /* 0x0016380001167983 */ /* 0x000ea80000300a00 */
[----:B------:R-:W3:Y:S04]  /*a66c0*/  LDL.LU.64 R24, [R1+0x1650] ;  /* 0x0016500001187983 */ /* 0x000ee80000300a00 */
[----:B------:R-:W3:Y:S04]  /*a66d0*/  LDL.LU.64 R26, [R1+0x1658] ;  /* 0x00165800011a7983 */ /* 0x000ee80000300a00 */
[----:B------:R-:W-:Y:S04]  /*a66e0*/  STL.64 [R1+0x15f0], R8 ;  /* 0x0015f00801007387 */ /* 0x000fe80000100a00 */
[----:B------:R0:W-:Y:S04]  /*a66f0*/  STL.64 [R1+0x15f8], R10 ;  /* 0x0015f80a01007387 */ /* 0x0001e80000100a00 */
[----:B0-----:R-:W4:Y:S04]  /*a6700*/  LDL.LU.64 R10, [R1+0x12fe0] ;  /* 0x012fe000010a7983 */ /* 0x001f280000300a00 */
[----:B------:R-:W4:Y:S01]  /*a6710*/  LDL.LU.64 R8, [R1+0x12fd8] ;  /* 0x012fd80001087983 */ /* 0x000f220000300a00 */
[----:B------:R-:W-:-:S05]  /*a6720*/  IMAD.MOV.U32 R0, RZ, RZ, R19 ;  /* 0x000000ffff007224 */ /* 0x000fca00078e0013 */
[----:B------:R-:W-:Y:S01]  /*a6730*/  STL [R1+0x12e08], R0 ;  /* 0x012e080001007387 */ /* 0x000fe20000100800 */
[----:B----4-:R-:W-:Y:S03]  /*a6740*/  HMMA.16816.F32 R16, R12, R16, R8 ;  /* 0x000000100c10723c */ /* 0x010fe60000001808 */
[----:B------:R-:W4:Y:S04]  /*a6750*/  LDL.LU.64 R10, [R1+0x12fd0] ;  /* 0x012fd000010a7983 */ /* 0x000f280000300a00 */
[----:B------:R-:W4:-:S12]  /*a6760*/  LDL.LU.64 R8, [R1+0x12fc8] ;  /* 0x012fc80001087983 */ /* 0x000f180000300a00 */
        /* <DEDUP_REMOVED lines=11> */
[----:B------:R-:W2:Y:S04]  /*a6820*/  LDL.LU.64 R6, [R1+0x12fb0] ;  /* 0x012fb00001067983 */ /* 0x000ea80000300a00 */
[----:B------:R-:W4:-:S12]  /*a6830*/  LDL.LU.64 R4, [R1+0x12fa8] ;  /* 0x012fa80001047983 */ /* 0x000f180000300a00 */
[----:B------:R0:W-:Y:S04]  /*a6840*/  STL.64 [R1+0x1620], R8 ;  /* 0x0016200801007387 */ /* 0x0001e80000100a00 */
[----:B------:R1:W-:Y:S04]  /*a6850*/  STL.64 [R1+0x1628], R10 ;  /* 0x0016280a01007387 */ /* 0x0003e80000100a00 */
[----:B0-----:R-:W3:Y:S04]  /*a6860*/  LDL.LU.64 R8, [R1+0x1680] ;  /* 0x0016800001087983 */ /* 0x001ee80000300a00 */
[----:B-1----:R-:W3:Y:S01]  /*a6870*/  LDL.LU.64 R10, [R1+0x1688] ;  /* 0x00168800010a7983 */ /* 0x002ee20000300a00 */
        /* <DEDUP_REMOVED lines=11> */
[----:B------:R-:W3:Y:S01]  /*a6930*/  LDL.LU.64 R20, [R1+0x12f88] ;  /* 0x012f880001147983 */ /* 0x000ee20000300a00 */
[----:B------:R-:W-:-:S02]  /*a6940*/  IMAD.MOV.U32 R0, RZ, RZ, R7 ;  /* 0x000000ffff007224 */ /* 0x000fc400078e0007 */
[----:B------:R-:W-:Y:S01]  /*a6950*/  IMAD.MOV.U32 R7, RZ, RZ, R4 ;  /* 0x000000ffff077224 */ /* 0x000fe200078e0004 */
[----:B---3--:R-:W-:Y:S01]  /*a6960*/  HMMA.16816.F32 R24, R12, R20, R24 ;  /* 0x000000140c18723c */ /* 0x008fe20000001818 */
[----:B------:R-:W-:Y:S02]  /*a6970*/  IMAD.MOV.U32 R6, RZ, RZ, R21 ;  /* 0x000000ffff067224 */ /* 0x000fe400078e0015 */
[----:B------:R-:W-:-:S15]  /*a6980*/  IMAD.MOV.U32 R4, RZ, RZ, R20 ;  /* 0x000000ffff047224 */ /* 0x000fde00078e0014 */
[----:B------:R-:W-:Y:S01]  /*a6990*/  NOP ;  /* 0x0000000000007918 */ /* 0x000fe20000000000 */
[----:B------:R-:W-:Y:S04]  /*a69a0*/  STL.64 [R1+0x1650], R24 ;  /* 0x0016501801007387 */ /* 0x000fe80000100a00 */
[----:B------:R0:W-:Y:S04]  /*a69b0*/  STL.64 [R1+0x1658], R26 ;  /* 0x0016581a01007387 */ /* 0x0001e80000100a00 */
[----:B0-----:R-:W3:Y:S04]  /*a69c0*/  LDL.LU.64 R26, [R1+0x12f80] ;  /* 0x012f8000011a7983 */ /* 0x001ee80000300a00 */
[----:B------:R-:W4:Y:S04]  /*a69d0*/  LDL.LU.64 R24, [R1+0x12f78] ;  /* 0x012f780001187983 */ /* 0x000f280000300a00 */
[----:B------:R-:W-:Y:S04]  /*a69e0*/  STL.64 [R1+0x12e38], R6 ;  /* 0x012e380601007387 */ /* 0x000fe80000100a00 */
[----:B------:R0:W-:Y:S04]  /*a69f0*/  STL.64 [R1+0x12e30], R4 ;  /* 0x012e300401007387 */ /* 0x0001e80000100a00 */
[----:B0-----:R-:W2:Y:S04]  /*a6a00*/  LDL.LU.64 R4, [R1+0x1660] ;  /* 0x0016600001047983 */ /* 0x001ea80000300a00 */
[----:B------:R-:W2:Y:S01]  /*a6a10*/  LDL.LU.64 R6, [R1+0x1668] ;  /* 0x0016680001067983 */ /* 0x000ea20000300a00 */
[C---:B----4-:R-:W-:Y:S08]  /*a6a20*/  HMMA.16816.F32 R16, R12.reuse, R24, R16 ;  /* 0x000000180c10723c */ /* 0x050ff00000001810 */
[C---:B---3--:R-:W-:Y:S08]  /*a6a30*/  HMMA.16816.F32 R8, R12.reuse, R26, R8 ;  /* 0x0000001a0c08723c */ /* 0x048ff00000001808 */
[----:B--2---:R-:W-:-:S15]  /*a6a40*/  HMMA.16816.F32 R4, R12, R22, R4 ;  /* 0x000000160c04723c */ /* 0x004fde0000001804 */
[----:B------:R-:W-:-:S04]  /*a6a50*/  NOP ;  /* 0x0000000000007918 */ /* 0x000fc80000000000 */
[----:B------:R0:W-:Y:S04]  /*a6a60*/  STL.64 [R1+0x1660], R4 ;  /* 0x0016600401007387 */ /* 0x0001e80000100a00 */
[----:B------:R1:W-:Y:S04]  /*a6a70*/  STL.64 [R1+0x1668], R6 ;  /* 0x0016680601007387 */ /* 0x0003e80000100a00 */
[----:B------:R-:W-:Y:S04]  /*a6a80*/  STL.64 [R1+0x1670], R16 ;  /* 0x0016701001007387 */ /* 0x000fe80000100a00 */
[----:B------:R-:W-:Y:S04]  /*a6a90*/  STL.64 [R1+0x1678], R18 ;  /* 0x0016781201007387 */ /* 0x000fe80000100a00 */
[----:B------:R-:W-:Y:S04]  /*a6aa0*/  STL.64 [R1+0x1680], R8 ;  /* 0x0016800801007387 */ /* 0x000fe80000100a00 */
[----:B------:R-:W-:Y:S01]  /*a6ab0*/  STL.64 [R1+0x1688], R10 ;  /* 0x0016880a01007387 */ /* 0x000fe20000100a00 */
[----:B0-----:R-:W-:-:S02]  /*a6ac0*/  IMAD.MOV.U32 R5, RZ, RZ, R24 ;  /* 0x000000ffff057224 */ /* 0x001fc400078e0018 */
[----:B------:R-:W-:Y:S02]  /*a6ad0*/  IMAD.MOV.U32 R4, RZ, RZ, R25 ;  /* 0x000000ffff047224 */ /* 0x000fe400078e0019 */
[----:B-1----:R-:W-:Y:S02]  /*a6ae0*/  IMAD.MOV.U32 R7, RZ, RZ, R26 ;  /* 0x000000ffff077224 */ /* 0x002fe400078e001a */
[----:B------:R-:W-:Y:S01]  /*a6af0*/  IMAD.MOV.U32 R6, RZ, RZ, R27 ;  /* 0x000000ffff067224 */ /* 0x000fe200078e001b */
        /* <DEDUP_REMOVED lines=30> */
[----:B--2---:R-:W-:Y:S04]  /*a6ce0*/  STL.64 [R1+0x12f60], R18 ;  /* 0x012f601201007387 */ /* 0x004fe80000100a00 */
[----:B------:R-:W2:Y:S04]  /*a6cf0*/  LDL.LU.64 R8, [R1+0x16b0] ;  /* 0x0016b00001087983 */ /* 0x000ea80000300a00 */
[----:B------:R-:W2:Y:S04]  /*a6d00*/  LDL.LU.64 R10, [R1+0x16b8] ;  /* 0x0016b800010a7983 */ /* 0x000ea80000300a00 */
[----:B--2---:R-:W-:Y:S04]  /*a6d10*/  STL.64 [R1+0x12f70], R10 ;  /* 0x012f700a01007387 */ /* 0x004fe80000100a00 */
[----:B------:R0:W-:Y:S04]  /*a6d20*/  STL.64 [R1+0x12f68], R8 ;  /* 0x012f680801007387 */ /* 0x0001e80000100a00 */
[----:B0-----:R-:W4:Y:S04]  /*a6d30*/  LDL.LU.64 R8, [R1+0x1690] ;  /* 0x0016900001087983 */ /* 0x001f280000300a00 */
[----:B------:R-:W4:Y:S04]  /*a6d40*/  LDL.LU.64 R10, [R1+0x1698] ;  /* 0x00169800010a7983 */ /* 0x000f280000300a00 */
[----:B---3--:R-:W-:Y:S04]  /*a6d50*/  STL.64 [R1+0x12f48], R26 ;  /* 0x012f481a01007387 */ /* 0x008fe80000100a00 */
[----:B------:R-:W-:Y:S04]  /*a6d60*/  STL.64 [R1+0x12e80], R6 ;  /* 0x012e800601007387 */ /* 0x000fe80000100a00 */
[----:B------:R0:W-:Y:S04]  /*a6d70*/  STL.64 [R1+0x12e78], R4 ;  /* 0x012e780401007387 */ /* 0x0001e80000100a00 */
        /* <DEDUP_REMOVED lines=26> */
[----:B----4-:R-:W-:Y:S03]  /*a6f20*/  HMMA.16816.F32 R16, R12, R16, R8 ;  /* 0x000000100c10723c */ /* 0x010fe60000001808 */
[----:B---3--:R-:W-:Y:S04]  /*a6f30*/  STL.64 [R1+0x12f40], R6 ;  /* 0x012f400601007387 */ /* 0x008fe80000100a00 */
[----:B--2---:R0:W-:Y:S04]  /*a6f40*/  STL.64 [R1+0x12f38], R4 ;  /* 0x012f380401007387 */ /* 0x0041e80000100a00 */
[----:B0-----:R-:W2:Y:S04]  /*a6f50*/  LDL.LU.64 R4, [R1+0x16d0] ;  /* 0x0016d00001047983 */ /* 0x001ea80000300a00 */
[----:B------:R-:W3:Y:S01]  /*a6f60*/  LDL.LU.64 R6, [R1+0x16d8] ;  /* 0x0016d80001067983 */ /* 0x000ee20000300a00 */
[----:B------:R-:W-:-:S02]  /*a6f70*/  IMAD.MOV.U32 R2, RZ, RZ, R22 ;  /* 0x000000ffff027224 */ /* 0x000fc400078e0016 */
[----:B------:R-:W-:Y:S01]  /*a6f80*/  IMAD.MOV.U32 R3, RZ, RZ, R23 ;  /* 0x000000ffff037224 */ /* 0x000fe200078e0017 */
        /* <DEDUP_REMOVED lines=8> */
[----:B------:R-:W-:Y:S04]  /*a7010*/  STL.64 [R1+0x1690], R16 ;  /* 0x0016901001007387 */ /* 0x000fe80000100a00 */
[----:B------:R0:W-:Y:S04]  /*a7020*/  STL.64 [R1+0x1698], R18 ;  /* 0x0016981201007387 */ /* 0x0001e80000100a00 */
[----:B0-----:R-:W4:Y:S01]  /*a7030*/  LDL.LU.64 R18, [R1+0x12f60] ;  /* 0x012f600001127983 */ /* 0x001f220000300a00 */
[C---:B--2---:R-:W-:Y:S08]  /*a7040*/  HMMA.16816.F32 R24, R12.reuse, R24, R4 ;  /* 0x000000180c18723c */ /* 0x044ff00000001804 */
[----:B----4-:R-:W-:Y:S01]  /*a7050*/  HMMA.16816.F32 R16, R12, R18, R8 ;  /* 0x000000120c10723c */ /* 0x010fe20000001808 */
[----:B------:R-:W2:Y:S04]  /*a7060*/  LDL.LU.64 R8, [R1+0x1790] ;  /* 0x0017900001087983 */ /* 0x000ea80000300a00 */
[----:B------:R-:W2:-:S14]  /*a7070*/  LDL.LU.64 R10, [R1+0x1798] ;  /* 0x00179800010a7983 */ /* 0x000e9c0000300a00 */
        /* <DEDUP_REMOVED lines=85> */
[----:B------:R-:W2:Y:S01]  /*a75d0*/  LDL.LU.64 R22, [R1+0x17b8] ;  /* 0x0017b80001167983 */ /* 0x000ea20000300a00 */
[C---:B---3--:R-:W-:Y:S08]  /*a75e0*/  HMMA.16816.F32 R24, R12.reuse, R16, R24 ;  /* 0x000000100c18723c */ /* 0x048ff00000001818 */
[----:B--2---:R-:W-:-:S15]  /*a75f0*/  HMMA.16816.F32 R20, R12, R18, R20 ;  /* 0x000000120c14723c */ /* 0x004fde0000001814 */
[----:B------:R-:W-:-:S04]  /*a7600*/  NOP ;  /* 0x0000000000007918 */ /* 0x000fc80000000000 */
[----:B------:R0:W-:Y:S04]  /*a7610*/  STL.64 [R1+0x17b0], R20 ;  /* 0x0017b01401007387 */ /* 0x0001e80000100a00 */
[----:B------:R1:W-:Y:S04]  /*a7620*/  STL.64 [R1+0x17b8], R22 ;  /* 0x0017b81601007387 */ /* 0x0003e80000100a00 */
[----:B0-----:R-:W2:Y:S04]  /*a7630*/  LDL.LU.64 R20, [R1+0x17d0] ;  /* 0x0017d00001147983 */ /* 0x001ea80000300a00 */
[----:B-1----:R-:W2:Y:S04]  /*a7640*/  LDL.LU.64 R22, [R1+0x17d8] ;  /* 0x0017d80001167983 */ /* 0x002ea80000300a00 */
[----:B------:R0:W-:Y:S04]  /*a7650*/  STL.64 [R1+0x17c0], R24 ;  /* 0x0017c01801007387 */ /* 0x0001e80000100a00 */
[----:B------:R1:W-:Y:S01]  /*a7660*/  STL.64 [R1+0x17c8], R26 ;  /* 0x0017c81a01007387 */ /* 0x0003e20000100a00 */
[----:B0-----:R-:W-:-:S02]  /*a7670*/  IMAD.MOV.U32 R24, RZ, RZ, R5 ;  /* 0x000000ffff187224 */ /* 0x001fc400078e0005 */
[----:B-1----:R-:W-:Y:S02]  /*a7680*/  IMAD.MOV.U32 R26, RZ, RZ, R7 ;  /* 0x000000ffff1a7224 */ /* 0x002fe400078e0007 */
[----:B------:R-:W-:Y:S02]  /*a7690*/  IMAD.MOV.U32 R27, RZ, RZ, R6 ;  /* 0x000000ffff1b7224 */ /* 0x000fe400078e0006 */
[----:B------:R-:W-:Y:S02]  /*a76a0*/  IMAD.MOV.U32 R25, RZ, RZ, R4 ;  /* 0x000000ffff197224 */ /* 0x000fe400078e0004 */
[----:B------:R-:W4:Y:S04]  /*a76b0*/  LDL.LU.64 R4, [R1+0x17e0] ;  /* 0x0017e00001047983 */ /* 0x000f280000300a00 */
[----:B------:R-:W4:Y:S04]  /*a76c0*/  LDL.LU.64 R6, [R1+0x17e8] ;  /* 0x0017e80001067983 */ /* 0x000f280000300a00 */
[----:B------:R-:W-:Y:S04]  /*a76d0*/  STL.64 [R1+0x12d68], R26 ;  /* 0x012d681a01007387 */ /* 0x000fe80000100a00 */
[----:B------:R0:W-:Y:S04]  /*a76e0*/  STL.64 [R1+0x12d60], R24 ;  /* 0x012d601801007387 */ /* 0x0001e80000100a00 */
[----:B0-----:R-:W3:Y:S04]  /*a76f0*/  LDL.LU R24, [R1+0x3244] ;  /* 0x0032440001187983 */ /* 0x001ee80000300800 */
[----:B------:R-:W3:Y:S04]  /*a7700*/  LDL.LU R25, [R1+0x3240] ;  /* 0x0032400001197983 */ /* 0x000ee80000300800 */
[----:B------:R0:W-:Y:S04]  /*a7710*/  STL.64 [R1+0x12c68], R18 ;  /* 0x012c681201007387 */ /* 0x0001e80000100a00 */
[----:B0-----:R-:W3:Y:S04]  /*a7720*/  LDL.LU R18, [R1+0x323c] ;  /* 0x00323c0001127983 */ /* 0x001ee80000300800 */
[----:B------:R-:W3:Y:S04]  /*a7730*/  LDL.LU R19, [R1+0x3238] ;  /* 0x0032380001137983 */ /* 0x000ee80000300800 */
[----:B------:R0:W-:Y:S04]  /*a7740*/  STL.64 [R1+0x12c60], R16 ;  /* 0x012c601001007387 */ /* 0x0001e80000100a00 */
[----:B0-----:R-:W3:Y:S04]  /*a7750*/  LDL.LU R16, [R1+0x3234] ;  /* 0x0032340001107983 */ /* 0x001ee80000300800 */
[----:B------:R-:W3:Y:S01]  /*a7760*/  LDL.LU R17, [R1+0x3230] ;  /* 0x0032300001117983 */ /* 0x000ee20000300800 */
[C---:B--2---:R-:W-:Y:S08]  /*a7770*/  HMMA.16816.F32 R20, R12.reuse, R10, R20 ;  /* 0x0000000a0c14723c */ /* 0x044ff00000001814 */
[----:B----4-:R-:W-:Y:S01]  /*a7780*/  HMMA.16816.F32 R4, R12, R8, R4 ;  /* 0x000000080c04723c */ /* 0x010fe20000001804 */
[----:B---3--:R-:W-:Y:S04]  /*a7790*/  STL.64 [R1+0x12e18], R18 ;  /* 0x012e181201007387 */ /* 0x008fe80000100a00 */
[----:B------:R0:W-:Y:S04]  /*a77a0*/  STL.64 [R1+0x12e10], R16 ;  /* 0x012e101001007387 */ /* 0x0001e80000100a00 */
[----:B0-----:R-:W2:Y:S04]  /*a77b0*/  LDL.LU.64 R16, [R1+0x17f0] ;  /* 0x0017f00001107983 */ /* 0x001ea80000300a00 */
[----:B------:R-:W2:Y:S04]  /*a77c0*/  LDL.LU.64 R18, [R1+0x17f8] ;  /* 0x0017f80001127983 */ /* 0x000ea80000300a00 */
[----:B------:R-:W-:Y:S04]  /*a77d0*/  STL.64 [R1+0x17d0], R20 ;  /* 0x0017d01401007387 */ /* 0x000fe80000100a00 */
[----:B------:R0:W-:Y:S04]  /*a77e0*/  STL.64 [R1+0x17d8], R22 ;  /* 0x0017d81601007387 */ /* 0x0001e80000100a00 */
[----:B------:R-:W3:Y:S04]  /*a77f0*/  LDL.LU R26, [R1+0x324c] ;  /* 0x00324c00011a7983 */ /* 0x000ee80000300800 */
[----:B------:R-:W3:Y:S01]  /*a7800*/  LDL.LU R27, [R1+0x3248] ;  /* 0x00324800011b7983 */ /* 0x000ee20000300800 */
[----:B0-----:R-:W-:-:S02]  /*a7810*/  IMAD.MOV.U32 R22, RZ, RZ, R2 ;  /* 0x000000ffff167224 */ /* 0x001fc400078e0002 */
[----:B------:R-:W-:Y:S01]  /*a7820*/  IMAD.MOV.U32 R23, RZ, RZ, R3 ;  /* 0x000000ffff177224 */ /* 0x000fe200078e0003 */
[----:B------:R-:W4:Y:S04]  /*a7830*/  LDL.LU R2, [R1+0x12e44] ;  /* 0x012e440001027983 */ /* 0x000f280000300800 */
[----:B------:R-:W4:Y:S04]  /*a7840*/  LDL.LU R3, [R1+0x12e40] ;  /* 0x012e400001037983 */ /* 0x000f280000300800 */
[----:B------:R-:W-:Y:S04]  /*a7850*/  STL.64 [R1+0x17e0], R4 ;  /* 0x0017e00401007387 */ /* 0x000fe80000100a00 */
[----:B------:R0:W-:Y:S04]  /*a7860*/  STL.64 [R1+0x17e8], R6 ;  /* 0x0017e80601007387 */ /* 0x0001e80000100a00 */
[----:B0-----:R-:W2:Y:S04]  /*a7870*/  LDL.LU.64 R6, [R1+0x12e38] ;  /* 0x012e380001067983 */ /* 0x001ea80000300a00 */
[----:B------:R-:W3:Y:S01]  /*a7880*/  LDL.LU.64 R4, [R1+0x12e30] ;  /* 0x012e300001047983 */ /* 0x000ee20000300a00 */
[----:B--2---:R-:W-:-:S02]  /*a7890*/  IMAD.MOV.U32 R21, RZ, RZ, R6 ;  /* 0x000000ffff157224 */ /* 0x004fc400078e0006 */
[----:B---3--:R-:W-:Y:S02]  /*a78a0*/  IMAD.MOV.U32 R20, RZ, RZ, R4 ;  /* 0x000000ffff147224 */ /* 0x008fe400078e0004 */
[----:B------:R-:W2:Y:S04]  /*a78b0*/  LDL.LU R4, [R1+0x12e2c] ;  /* 0x012e2c0001047983 */ /* 0x000ea80000300800 */
[----:B------:R-:W3:Y:S04]  /*a78c0*/  LDL.LU R6, [R1+0x12e28] ;  /* 0x012e280001067983 */ /* 0x000ee80000300800 */
[----:B------:R0:W-:Y:S02]  /*a78d0*/  STL.64 [R1+0x12d78], R22 ;  /* 0x012d781601007387 */ /* 0x0001e40000100a00 */
[----:B0-----:R-:W-:-:S02]  /*a78e0*/  IMAD.MOV.U32 R22, RZ, RZ, R7 ;  /* 0x000000ffff167224 */ /* 0x001fc400078e0007 */
[----:B------:R-:W-:Y:S01]  /*a78f0*/  IMAD.MOV.U32 R23, RZ, RZ, R5 ;  /* 0x000000ffff177224 */ /* 0x000fe200078e0005 */
[----:B------:R-:W3:Y:S04]  /*a7900*/  LDL.LU R7, [R1+0x12e24] ;  /* 0x012e240001077983 */ /* 0x000ee80000300800 */
[----:B------:R-:W2:Y:S04]  /*a7910*/  LDL.LU R5, [R1+0x12e20] ;  /* 0x012e200001057983 */ /* 0x000ea80000300800 */
[----:B------:R0:W-:Y:S04]  /*a7920*/  STL.64 [R1+0x12d70], R20 ;  /* 0x012d701401007387 */ /* 0x0001e80000100a00 */
[----:B------:R1:W-:Y:S04]  /*a7930*/  STL.64 [R1+0x12d90], R22 ;  /* 0x012d901601007387 */ /* 0x0003e80000100a00 */
[----:B0-----:R-:W2:Y:S04]  /*a7940*/  LDL.LU.64 R20, [R1+0x1810] ;  /* 0x0018100001147983 */ /* 0x001ea80000300a00 */
[----:B-1----:R-:W2:Y:S04]  /*a7950*/  LDL.LU.64 R22, [R1+0x1818] ;  /* 0x0018180001167983 */ /* 0x002ea80000300a00 */
[----:B------:R-:W-:Y:S04]  /*a7960*/  STL.64 [R1+0x12c38], R10 ;  /* 0x012c380a01007387 */ /* 0x000fe80000100a00 */
[----:B------:R0:W-:Y:S04]  /*a7970*/  STL.64 [R1+0x12c30], R8 ;  /* 0x012c300801007387 */ /* 0x0001e80000100a00 */
[----:B0-----:R-:W4:Y:S04]  /*a7980*/  LDL.LU.64 R8, [R1+0x1800] ;  /* 0x0018000001087983 */ /* 0x001f280000300a00 */
[----:B------:R-:W4:Y:S01]  /*a7990*/  LDL.LU.64 R10, [R1+0x1808] ;  /* 0x00180800010a7983 */ /* 0x000f220000300a00 */
[C---:B---3--:R-:W-:Y:S08]  /*a79a0*/  HMMA.16816.F32 R16, R12.reuse, R6, R16 ;  /* 0x000000060c10723c */ /* 0x048ff00000001810 */
[----:B--2---:R-:W-:Y:S11]  /*a79b0*/  HMMA.16816.F32 R20, R12, R4, R20 ;  /* 0x000000040c14723c */ /* 0x004ff60000001814 */
[----:B------:R-:W-:Y:S04]  /*a79c0*/  STL.64 [R1+0x17f0], R16 ;  /* 0x0017f01001007387 */ /* 0x000fe80000100a00 */
[----:B------:R0:W-:Y:S04]  /*a79d0*/  STL.64 [R1+0x17f8], R18 ;  /* 0x0017f81201007387 */ /* 0x0001e80000100a00 */
[----:B0-----:R-:W2:Y:S04]  /*a79e0*/  LDL.LU.64 R18, [R1+0x12e18] ;  /* 0x012e180001127983 */ /* 0x001ea80000300a00 */
[----:B------:R-:W3:Y:S04]  /*a79f0*/  LDL.LU.64 R16, [R1+0x12e10] ;  /* 0x012e100001107983 */ /* 0x000ee80000300a00 */
[----:B------:R0:W-:Y:S04]  /*a7a00*/  STL.64 [R1+0x1810], R20 ;  /* 0x0018101401007387 */ /* 0x0001e80000100a00 */
[----:B------:R1:W-:Y:S04]  /*a7a10*/  STL.64 [R1+0x1818], R22 ;  /* 0x0018181601007387 */ /* 0x0003e80000100a00 */
[----:B0-----:R-:W2:Y:S01]  /*a7a20*/  LDL R20, [R1+0x78] ;  /* 0x0000780001147983 */ /* 0x001ea20000100800 */
[----:B------:R-:W-:-:S03]  /*a7a30*/  IMAD.MOV.U32 R21, RZ, RZ, R0 ;  /* 0x000000ffff157224 */ /* 0x000fc600078e0000 */
[----:B------:R-:W2:Y:S04]  /*a7a40*/  LDL.LU R0, [R1+0x12e08] ;  /* 0x012e080001007983 */ /* 0x000ea80000300800 */
[----:B-1----:R-:W2:Y:S04]  /*a7a50*/  LDL.64 R22, [R1+0x80] ;  /* 0x0000800001167983 */ /* 0x002ea80000100a00 */
[----:B--2---:R-:W-:Y:S04]  /*a7a60*/  STL.64 [R1+0x12dc0], R22 ;  /* 0x012dc01601007387 */ /* 0x004fe80000100a00 */
[----:B------:R-:W-:Y:S04]  /*a7a70*/  STL.64 [R1+0x12db8], R20 ;  /* 0x012db81401007387 */ /* 0x000fe80000100a00 */
[----:B------:R-:W-:Y:S04]  /*a7a80*/  STL.64 [R1+0x12c18], R6 ;  /* 0x012c180601007387 */ /* 0x000fe80000100a00 */
[----:B------:R4:W-:Y:S02]  /*a7a90*/  STL.64 [R1+0x12c10], R4 ;  /* 0x012c100401007387 */ /* 0x0009e40000100a00 */
[----:B----4-:R-:W-:-:S15]  /*a7aa0*/  HMMA.16816.F32 R4, R12, R2, R8 ;  /* 0x000000020c04723c */ /* 0x010fde0000001808 */
[----:B------:R-:W-:-:S04]  /*a7ab0*/  NOP ;  /* 0x0000000000007918 */ /* 0x000fc80000000000 */
[----:B------:R-:W-:Y:S04]  /*a7ac0*/  STL.64 [R1+0x1800], R4 ;  /* 0x0018000401007387 */ /* 0x000fe80000100a00 */
[----:B------:R-:W-:Y:S04]  /*a7ad0*/  STL.64 [R1+0x1808], R6 ;  /* 0x0018080601007387 */ /* 0x000fe80000100a00 */
[----:B------:R-:W2:Y:S04]  /*a7ae0*/  LDL R22, [R1+0x88] ;  /* 0x0000880001167983 */ /* 0x000ea80000100800 */
[----:B------:R-:W2:Y:S04]  /*a7af0*/  LDL R23, [R1+0x8c] ;  /* 0x00008c0001177983 */ /* 0x000ea80000100800 */
[----:B------:R-:W4:Y:S01]  /*a7b00*/  LDL.64 R20, [R1+0x90] ;  /* 0x0000900001147983 */ /* 0x000f220000100a00 */
[----:B------:R-:W-:-:S02]  /*a7b10*/  IMAD R14, R25, 0x100, R24 ;  /* 0x00000100190e7824 */ /* 0x000fc400078e0218 */
[----:B------:R-:W-:Y:S01]  /*a7b20*/  IMAD R15, R27, 0x100, R26 ;  /* 0x000001001b0f7824 */ /* 0x000fe200078e021a */
[----:B--2---:R0:W-:Y:S04]  /*a7b30*/  STL.64 [R1+0x12df0], R22 ;  /* 0x012df01601007387 */ /* 0x0041e80000100a00 */
[----:B----4-:R-:W-:Y:S04]  /*a7b40*/  STL.64 [R1+0x12de8], R20 ;  /* 0x012de81401007387 */ /* 0x010fe80000100a00 */
[----:B0-----:R-:W2:Y:S04]  /*a7b50*/  LDL R22, [R1+0x98] ;  /* 0x0000980001167983 */ /* 0x001ea80000100800 */
        /* <DEDUP_REMOVED lines=22> */
[----:B---3--:R-:W-:-:S02]  /*a7cc0*/  IMAD R12, R17, 0x100, R16 ;  /* 0x00000100110c7824 */ /* 0x008fc400078e0210 */
[----:B------:R-:W-:Y:S02]  /*a7cd0*/  IMAD R13, R19, 0x100, R18 ;  /* 0x00000100130d7824 */ /* 0x000fe400078e0212 */
[----:B------:R-:W-:Y:S01]  /*a7ce0*/  IMAD.MOV.U32 R23, RZ, RZ, R0 ;  /* 0x000000ffff177224 */ /* 0x000fe200078e0000 */
[----:B------:R-:W-:Y:S01]  /*a7cf0*/  F2FP.F16.E5M2.UNPACK_B R14, R14 ;  /* 0x0000000eff0e723e */ /* 0x000fe200020004ff */
[----:B----4-:R-:W-:Y:S04]  /*a7d00*/  STL.64 [R1+0x12e00], R26 ;  /* 0x012e001a01007387 */ /* 0x010fe80000100a00 */
[----:B--2---:R0:W-:Y:S04]  /*a7d10*/  STL.64 [R1+0x12df8], R24 ;  /* 0x012df81801007387 */ /* 0x0041e80000100a00 */
[----:B0-----:R-:W2:Y:S04]  /*a7d20*/  LDL.LU.64 R24, [R1+0x1820] ;  /* 0x0018200001187983 */ /* 0x001ea80000300a00 */
[----:B------:R-:W2:Y:S01]  /*a7d30*/  LDL.LU.64 R26, [R1+0x1828] ;  /* 0x00182800011a7983 */ /* 0x000ea20000300a00 */
[----:B------:R-:W-:-:S02]  /*a7d40*/  F2FP.F16.E5M2.UNPACK_B R12, R12 ;  /* 0x0000000cff0c723e */ /* 0x000fc400020004ff */
[----:B------:R-:W-:Y:S02]  /*a7d50*/  F2FP.F16.E5M2.UNPACK_B R13, R13 ;  /* 0x0000000dff0d723e */ /* 0x000fe400020004ff */
[----:B------:R-:W-:Y:S01]  /*a7d60*/  F2FP.F16.E5M2.UNPACK_B R15, R15 ;  /* 0x0000000fff0f723e */ /* 0x000fe200020004ff */
[----:B------:R-:W3:Y:S04]  /*a7d70*/  LDL.LU.64 R16, [R1+0x1890] ;  /* 0x0018900001107983 */ /* 0x000ee80000300a00 */
        /* <DEDUP_REMOVED lines=33> */
[----:B------:R-:W-:-:S02]  /*a7f90*/  IMAD.MOV.U32 R0, RZ, RZ, R22 ;  /* 0x000000ffff007224 */ /* 0x000fc400078e0016 */
[----:B---3--:R-:W-:Y:S01]  /*a7fa0*/  HMMA.16816.F32 R20, R12, R20, R24 ;  /* 0x000000140c14723c */ /* 0x008fe20000001818 */
[----:B------:R-:W2:Y:S04]  /*a7fb0*/  LDL.LU.64 R26, [R1+0x12da0] ;  /* 0x012da000011a7983 */ /* 0x000ea80000300a00 */
[----:B------:R-:W2:-:S14]  /*a7fc0*/  LDL.LU.64 R24, [R1+0x12d98] ;  /* 0x012d980001187983 */ /* 0x000e9c0000300a00 */
        /* <DEDUP_REMOVED lines=8> */
[----:B0-----:R-:W3:Y:S04]  /*a8050*/  LDL.LU.64 R22, [R1+0x12d78] ;  /* 0x012d780001167983 */ /* 0x001ee80000300a00 */
[----:B------:R-:W2:Y:S02]  /*a8060*/  LDL.LU.64 R20, [R1+0x12d70] ;  /* 0x012d700001147983 */ /* 0x000ea40000300a00 */
[----:B--2---:R-:W-:-:S15]  /*a8070*/  HMMA.16816.F32 R24, R12, R20, R24 ;  /* 0x000000140c18723c */ /* 0x004fde0000001818 */
[----:B------:R-:W-:-:S04]  /*a8080*/  NOP ;  /* 0x0000000000007918 */ /* 0x000fc80000000000 */
[----:B------:R-:W-:Y:S04]  /*a8090*/  STL.64 [R1+0x1880], R24 ;  /* 0x0018801801007387 */ /* 0x000fe80000100a00 */
[----:B------:R0:W-:Y:S04]  /*a80a0*/  STL.64 [R1+0x1888], R26 ;  /* 0x0018881a01007387 */ /* 0x0001e80000100a00 */
[----:B0-----:R-:W2:Y:S04]  /*a80b0*/  LDL.LU.64 R26, [R1+0x12d68] ;  /* 0x012d6800011a7983 */ /* 0x001ea80000300a00 */
[----:B------:R-:W4:Y:S01]  /*a80c0*/  LDL.LU.64 R24, [R1+0x12d60] ;  /* 0x012d600001187983 */ /* 0x000f220000300a00 */
[----:B---3--:R-:W-:-:S15]  /*a80d0*/  HMMA.16816.F32 R16, R12, R22, R16 ;  /* 0x000000160c10723c */ /* 0x008fde0000001810 */
[----:B------:R-:W-:-:S04]  /*a80e0*/  NOP ;  /* 0x0000000000007918 */ /* 0x000fc80000000000 */
[----:B------:R-:W-:Y:S04]  /*a80f0*/  STL.64 [R1+0x1890], R16 ;  /* 0x0018901001007387 */ /* 0x000fe80000100a00 */
[----:B------:R-:W-:Y:S01]  /*a8100*/  STL.64 [R1+0x1898], R18 ;  /* 0x0018981201007387 */ /* 0x000fe20000100a00 */
[C---:B----4-:R-:W-:Y:S03]  /*a8110*/  HMMA.16816.F32 R8, R12.reuse, R24, R8 ;  /* 0x000000180c08723c */ /* 0x050fe60000001808 */
[----:B------:R-:W3:Y:S05]  /*a8120*/  LDL.LU.64 R24, [R1+0x1960] ;  /* 0x0019600001187983 */ /* 0x000eea0000300a00 */
[C---:B--2---:R-:W-:Y:S11]  /*a8130*/  HMMA.16816.F32 R4, R12.reuse, R26, R4 ;  /* 0x0000001a0c04723c */ /* 0x044ff60000001804 */
[----:B------:R-:W-:Y:S04]  /*a8140*/  STL.64 [R1+0x18a0], R8 ;  /* 0x0018a00801007387 */ /* 0x000fe80000100a00 */
[----:B------:R-:W-:Y:S04]  /*a8150*/  STL.64 [R1+0x18a8], R10 ;  /* 0x0018a80a01007387 */ /* 0x000fe80000100a00 */
[----:B------:R-:W2:Y:S04]  /*a8160*/  LDL.LU.64 R26, [R1+0x1968] ;  /* 0x00196800011a7983 */ /* 0x000ea80000300a00 */
[----:B------:R-:W-:Y:S04]  /*a8170*/  STL.64 [R1+0x18b0], R4 ;  /* 0x0018b00401007387 */ /* 0x000fe80000100a00 */
[----:B------:R-:W-:Y:S04]  /*a8180*/  STL.64 [R1+0x18b8], R6 ;  /* 0x0018b80601007387 */ /* 0x000fe80000100a00 */
[----:B--2---:R0:W-:Y:S04]  /*a8190*/  STL.64 [R1+0x12c88], R26 ;  /* 0x012c881a01007387 */ /* 0x0041e80000100a00 */
[----:B0-----:R-:W2:Y:S04]  /*a81a0*/  LDL R26, [R1] ;  /* 0x00000000011a7983 */ /* 0x001ea80000100800 */
[----:B------:R-:W2:Y:S04]  /*a81b0*/  LDL R27, [R1+0x4] ;  /* 0x00000400011b7983 */ /* 0x000ea80000100800 */
[----:B---3--:R0:W-:Y:S04]  /*a81c0*/  STL.64 [R1+0x12c80], R24 ;  /* 0x012c801801007387 */ /* 0x0081e80000100a00 */
[----:B------:R-:W3:Y:S04]  /*a81d0*/  LDL R10, [R1+0x20] ;  /* 0x00002000010a7983 */ /* 0x000ee80000100800 */
[----:B------:R-:W3:Y:S04]  /*a81e0*/  LDL R11, [R1+0x24] ;  /* 0x00002400010b7983 */ /* 0x000ee80000100800 */
[----:B0-----:R-:W4:Y:S04]  /*a81f0*/  LDL R24, [R1+0x8] ;  /* 0x0000080001187983 */ /* 0x001f280000100800 */
[----:B------:R-:W4:Y:S04]  /*a8200*/  LDL R25, [R1+0xc] ;  /* 0x00000c0001197983 */ /* 0x000f280000100800 */
[----:B---3--:R-:W-:Y:S04]  /*a8210*/  STL.64 [R1+0x12ce8], R10 ;  /* 0x012ce80a01007387 */ /* 0x008fe80000100a00 */
[----:B--2---:R0:W-:Y:S04]  /*a8220*/  STL.64 [R1+0x12ca0], R26 ;  /* 0x012ca01a01007387 */ /* 0x0041e80000100a00 */
[----:B------:R-:W2:Y:S04]  /*a8230*/  LDL R8, [R1+0x28] ;  /* 0x0000280001087983 */ /* 0x000ea80000100800 */
[----:B------:R-:W2:Y:S04]  /*a8240*/  LDL R9, [R1+0x2c] ;  /* 0x00002c0001097983 */ /* 0x000ea80000100800 */
[----:B0-----:R-:W3:Y:S04]  /*a8250*/  LDL R26, [R1+0x10] ;  /* 0x00001000011a7983 */ /* 0x001ee80000100800 */
[----:B------:R-:W3:Y:S04]  /*a8260*/  LDL R27, [R1+0x14] ;  /* 0x00001400011b7983 */ /* 0x000ee80000100800 */
[----:B--2---:R0:W-:Y:S04]  /*a8270*/  STL.64 [R1+0x12d00], R8 ;  /* 0x012d000801007387 */ /* 0x0041e80000100a00 */
[----:B----4-:R1:W-:Y:S04]  /*a8280*/  STL.64 [R1+0x12cb8], R24 ;  /* 0x012cb81801007387 */ /* 0x0103e80000100a00 */
[----:B------:R-:W2:Y:S04]  /*a8290*/  LDL R10, [R1+0x30] ;  /* 0x00003000010a7983 */ /* 0x000ea80000100800 */
[----:B------:R-:W2:Y:S04]  /*a82a0*/  LDL R11, [R1+0x34] ;  /* 0x00003400010b7983 */ /* 0x000ea80000100800 */
[----:B0-----:R-:W4:Y:S04]  /*a82b0*/  LDL R8, [R1+0x38] ;  /* 0x0000380001087983 */ /* 0x001f280000100800 */
[----:B-1----:R-:W3:Y:S04]  /*a82c0*/  LDL R24, [R1+0x18] ;  /* 0x0000180001187983 */ /* 0x002ee80000100800 */
[----:B------:R-:W3:Y:S04]  /*a82d0*/  LDL R25, [R1+0x1c] ;  /* 0x00001c0001197983 */ /* 0x000ee80000100800 */
[----:B------:R-:W4:Y:S04]  /*a82e0*/  LDL R9, [R1+0x3c] ;  /* 0x00003c0001097983 */ /* 0x000f280000100800 */
[----:B--2---:R0:W-:Y:S04]  /*a82f0*/  STL.64 [R1+0x12d18], R10 ;  /* 0x012d180a01007387 */ /* 0x0041e80000100a00 */
[----:B0-----:R-:W2:Y:S04]  /*a8300*/  LDL R10, [R1+0x40] ;  /* 0x00004000010a7983 */ /* 0x001ea80000100800 */
[----:B------:R-:W2:Y:S04]  /*a8310*/  LDL R11, [R1+0x44] ;  /* 0x00004400010b7983 */ /* 0x000ea80000100800 */
[----:B----4-:R0:W-:Y:S04]  /*a8320*/  STL.64 [R1+0x12d30], R8 ;  /* 0x012d300801007387 */ /* 0x0101e80000100a00 */
[----:B0-----:R-:W4:Y:S04]  /*a8330*/  LDL R8, [R1+0x48] ;  /* 0x0000480001087983 */ /* 0x001f280000100800 */
[----:B------:R-:W4:Y:S04]  /*a8340*/  LDL R9, [R1+0x4c] ;  /* 0x00004c0001097983 */ /* 0x000f280000100800 */
        /* <DEDUP_REMOVED lines=21> */
[----:B0-----:R-:W4:Y:S04]  /*a84a0*/  LDL.LU.64 R4, [R1+0x18c0] ;  /* 0x0018c00001047983 */ /* 0x001f280000300a00 */
[----:B------:R-:W4:Y:S04]  /*a84b0*/  LDL.LU.64 R6, [R1+0x18c8] ;  /* 0x0018c80001067983 */ /* 0x000f280000300a00 */
[----:B---3--:R-:W-:Y:S04]  /*a84c0*/  STL.64 [R1+0x12cd0], R26 ;  /* 0x012cd01a01007387 */ /* 0x008fe80000100a00 */
[----:B------:R-:W2:Y:S04]  /*a84d0*/  LDL.LU.64 R16, [R1+0x1970] ;  /* 0x0019700001107983 */ /* 0x000ea80000300a00 */
        /* <DEDUP_REMOVED lines=48> */
[----:B0-----:R-:W4:Y:S01]  /*a87e0*/  LDL.LU.64 R10, [R1+0x12ce8] ;  /* 0x012ce800010a7983 */ /* 0x001f220000300a00 */
[C---:B--2---:R-:W-:Y:S03]  /*a87f0*/  HMMA.16816.F32 R24, R12.reuse, R24, R16 ;  /* 0x000000180c18723c */ /* 0x044fe60000001810 */
[----:B------:R-:W2:Y:S05]  /*a8800*/  LDL.LU.64 R8, [R1+0x1990] ;  /* 0x0019900001087983 */ /* 0x000eaa0000300a00 */
[----:B----4-:R-:W-:Y:S01]  /*a8810*/  HMMA.16816.F32 R4, R12, R10, R4 ;  /* 0x0000000a0c04723c */ /* 0x010fe20000001804 */
[----:B------:R-:W2:-:S15]  /*a8820*/  LDL.LU.64 R10, [R1+0x1998] ;  /* 0x00199800010a7983 */ /* 0x000e9e0000300a00 */
[----:B------:R-:W-:-:S03]  /*a8830*/  NOP ;  /* 0x0000000000007918 */ /* 0x000fc60000000000 */
        /* <DEDUP_REMOVED lines=82> */
[----:B------:R0:W-:Y:S04]  /*a8d60*/  STL.64 [R1+0x12ab8], R20 ;  /* 0x012ab81401007387 */ /* 0x0001e80000100a00 */
[----:B0-----:R-:W4:Y:S04]  /*a8d70*/  LDL.LU R20, [R1+0x3254] ;  /* 0x0032540001147983 */ /* 0x001f280000300800 */
[----:B------:R-:W4:Y:S04]  /*a8d80*/  LDL.LU R21, [R1+0x3250] ;  /* 0x0032500001157983 */ /* 0x000f280000300800 */
        /* <DEDUP_REMOVED lines=26> */
[----:B------:R-:W-:Y:S04]  /*a8f30*/  STL [R1+0x12a80], R8 ;  /* 0x012a800801007387 */ /* 0x000fe80000100800 */
[----:B------:R-:W-:Y:S01]  /*a8f40*/  STL [R1+0x12a7c], R9 ;  /* 0x012a7c0901007387 */ /* 0x000fe20000100800 */
        /* <DEDUP_REMOVED lines=13> */
[----:B------:R-:W3:Y:S04]  /*a9020*/  LDL.LU.64 R24, [R1+0x12bf0] ;  /* 0x012bf00001187983 */ /* 0x000ee80000300a00 */
[----:B------:R-:W-:Y:S04]  /*a9030*/  STL [R1+0x12a6c], R4 ;  /* 0x012a6c0401007387 */ /* 0x000fe80000100800 */
[----:B------:R0:W-:Y:S02]  /*a9040*/  STL [R1+0x12a60], R5 ;  /* 0x012a600501007387 */ /* 0x0001e40000100800 */
[----:B0-----:R-:W-:Y:S02]  /*a9050*/  HMMA.16816.F32 R4, R12, R2, R16 ;  /* 0x000000020c04723c */ /* 0x001fe40000001810 */
[----:B------:R-:W-:Y:S04]  /*a9060*/  STL [R1+0x12a74], R2 ;  /* 0x012a740201007387 */ /* 0x000fe80000100800 */
[----:B------:R-:W-:Y:S01]  /*a9070*/  STL [R1+0x12a70], R3 ;  /* 0x012a700301007387 */ /* 0x000fe20000100800 */
[----:B----4-:R-:W-:-:S02]  /*a9080*/  IMAD R12, R21, 0x100, R20 ;  /* 0x00000100150c7824 */ /* 0x010fc400078e0214 */
[----:B------:R-:W-:Y:S02]  /*a9090*/  IMAD R13, R23, 0x100, R22 ;  /* 0x00000100170d7824 */ /* 0x000fe400078e0216 */
[----:B------:R-:W-:-:S08]  /*a90a0*/  IMAD.MOV.U32 R20, RZ, RZ, R0 ;  /* 0x000000ffff147224 */ /* 0x000fd000078e0000 */
[----:B------:R-:W-:Y:S04]  /*a90b0*/  STL.64 [R1+0x1a00], R4 ;  /* 0x001a000401007387 */ /* 0x000fe80000100a00 */
[----:B------:R0:W-:Y:S04]  /*a90c0*/  STL.64 [R1+0x1a08], R6 ;  /* 0x001a080601007387 */ /* 0x0001e80000100a00 */
[----:B------:R-:W4:Y:S04]  /*a90d0*/  LDL.64 R16, [R1+0x88] ;  /* 0x0000880001107983 */ /* 0x000f280000100a00 */
[----:B------:R-:W2:Y:S04]  /*a90e0*/  LDL R22, [R1+0x78] ;  /* 0x0000780001167983 */ /* 0x000ea80000100800 */
[----:B------:R-:W2:Y:S04]  /*a90f0*/  LDL R23, [R1+0x7c] ;  /* 0x00007c0001177983 */ /* 0x000ea80000100800 */
[----:B0-----:R-:W3:Y:S04]  /*a9100*/  LDL R6, [R1+0x68] ;  /* 0x0000680001067983 */ /* 0x001ee80000100800 */
[----:B------:R-:W3:Y:S04]  /*a9110*/  LDL R7, [R1+0x6c] ;  /* 0x00006c0001077983 */ /* 0x000ee80000100800 */
[----:B------:R-:W3:Y:S04]  /*a9120*/  LDL.LU R0, [R1+0x12be8] ;  /* 0x012be80001007983 */ /* 0x000ee80000300800 */
[----:B------:R-:W3:Y:S04]  /*a9130*/  LDL R21, [R1+0x84] ;  /* 0x0000840001157983 */ /* 0x000ee80000100800 */
[----:B--2---:R-:W-:Y:S04]  /*a9140*/  STL.64 [R1+0x12be0], R22 ;  /* 0x012be01601007387 */ /* 0x004fe80000100a00 */
[----:B---3--:R0:W-:Y:S04]  /*a9150*/  STL.64 [R1+0x12bd8], R20 ;  /* 0x012bd81401007387 */ /* 0x0081e80000100a00 */
[----:B0-----:R-:W2:Y:S04]  /*a9160*/  LDL.LU.64 R20, [R1+0x1a20] ;  /* 0x001a200001147983 */ /* 0x001ea80000300a00 */
[----:B------:R-:W2:Y:S04]  /*a9170*/  LDL.LU.64 R22, [R1+0x1a28] ;  /* 0x001a280001167983 */ /* 0x000ea80000300a00 */
[----:B------:R-:W3:Y:S04]  /*a9180*/  LDL.64 R18, [R1+0x70] ;  /* 0x0000700001127983 */ /* 0x000ee80000100a00 */
[----:B---3--:R0:W-:Y:S04]  /*a9190*/  STL.64 [R1+0x12bd0], R18 ;  /* 0x012bd01201007387 */ /* 0x0081e80000100a00 */
[----:B------:R-:W3:Y:S04]  /*a91a0*/  LDL.64 R4, [R1+0x60] ;  /* 0x0000600001047983 */ /* 0x000ee80000100a00 */
[----:B0-----:R-:W2:Y:S04]  /*a91b0*/  LDL R18, [R1+0x90] ;  /* 0x0000900001127983 */ /* 0x001ea80000100800 */
[----:B---3--:R0:W-:Y:S04]  /*a91c0*/  STL.64 [R1+0x12bb0], R4 ;  /* 0x012bb00401007387 */ /* 0x0081e80000100a00 */
[----:B------:R1:W-:Y:S04]  /*a91d0*/  STL.64 [R1+0x12bc8], R6 ;  /* 0x012bc80601007387 */ /* 0x0003e80000100a00 */
[----:B0-----:R-:W4:Y:S04]  /*a91e0*/  LDL.LU.64 R4, [R1+0x1a40] ;  /* 0x001a400001047983 */ /* 0x001f280000300a00 */
[----:B-1----:R-:W4:Y:S04]  /*a91f0*/  LDL.LU.64 R6, [R1+0x1a48] ;  /* 0x001a480001067983 */ /* 0x002f280000300a00 */
[----:B------:R-:W3:Y:S04]  /*a9200*/  LDL.64 R8, [R1+0x50] ;  /* 0x0000500001087983 */ /* 0x000ee80000100a00 */
[----:B------:R-:W2:Y:S04]  /*a9210*/  LDL.64 R2, [R1+0x58] ;  /* 0x0000580001027983 */ /* 0x000ea80000100a00 */
[----:B------:R-:W-:Y:S01]  /*a9220*/  STL.64 [R1+0x12b98], R10 ;  /* 0x012b980a01007387 */ /* 0x000fe20000100a00 */
[----:B------:R-:W-:-:S03]  /*a9230*/  IMAD R15, R27, 0x100, R26 ;  /* 0x000001001b0f7824 */ /* 0x000fc600078e021a */
[----:B---3--:R0:W-:Y:S04]  /*a9240*/  STL.64 [R1+0x12b90], R8 ;  /* 0x012b900801007387 */ /* 0x0081e80000100a00 */
[----:B0-----:R-:W2:Y:S04]  /*a9250*/  LDL.LU.64 R8, [R1+0x1a30] ;  /* 0x001a300001087983 */ /* 0x001ea80000300a00 */
[----:B------:R-:W2:Y:S04]  /*a9260*/  LDL.LU.64 R10, [R1+0x1a38] ;  /* 0x001a3800010a7983 */ /* 0x000ea80000300a00 */
[----:B------:R-:W3:Y:S01]  /*a9270*/  LDL.64 R26, [R1+0x40] ;  /* 0x00004000011a7983 */ /* 0x000ee20000100a00 */
[----:B------:R-:W-:-:S03]  /*a9280*/  IMAD R14, R25, 0x100, R24 ;  /* 0x00000100190e7824 */ /* 0x000fc600078e0218 */
[----:B------:R-:W2:Y:S01]  /*a9290*/  LDL.64 R24, [R1+0x48] ;  /* 0x0000480001187983 */ /* 0x000ea20000100a00 */
[----:B------:R-:W-:Y:S02]  /*a92a0*/  F2FP.F16.E5M2.UNPACK_B R12, R12 ;  /* 0x0000000cff0c723e */ /* 0x000fe400020004ff */
[----:B------:R-:W-:Y:S02]  /*a92b0*/  F2FP.F16.E5M2.UNPACK_B R13, R13 ;  /* 0x0000000dff0d723e */ /* 0x000fe400020004ff */
[----:B------:R-:W-:Y:S01]  /*a92c0*/  F2FP.F16.E5M2.UNPACK_B R14, R14 ;  /* 0x0000000eff0e723e */ /* 0x000fe200020004ff */
[----:B---3--:R0:W-:Y:S04]  /*a92d0*/  STL.64 [R1+0x12b88], R26 ;  /* 0x012b881a01007387 */ /* 0x0081e80000100a00 */
[----:B0-----:R-:W3:Y:S01]  /*a92e0*/  LDL.64 R26, [R1+0x98] ;  /* 0x00009800011a7983 */ /* 0x001ee20000100a00 */
[----:B------:R-:W-:Y:S01]  /*a92f0*/  F2FP.F16.E5M2.UNPACK_B R15, R15 ;  /* 0x0000000fff0f723e */ /* 0x000fe200020004ff */
[----:B------:R-:W-:-:S07]  /*a9300*/  IMAD.MOV.U32 R19, RZ, RZ, R0 ;  /* 0x000000ffff137224 */ /* 0x000fce00078e0000 */
[C---:B--2---:R-:W-:Y:S08]  /*a9310*/  HMMA.16816.F32 R8, R12.reuse, R18, R8 ;  /* 0x000000120c08723c */ /* 0x044ff00000001808 */
[C---:B----4-:R-:W-:Y:S01]  /*a9320*/  HMMA.16816.F32 R4, R12.reuse, R16, R4 ;  /* 0x000000100c04723c */ /* 0x050fe20000001804 */
[----:B------:R-:W-:Y:S07]  /*a9330*/  STL.64 [R1+0x12b80], R24 ;  /* 0x012b801801007387 */ /* 0x000fee0000100a00 */
[----:B---3--:R-:W-:Y:S01]  /*a9340*/  HMMA.16816.F32 R20, R12, R26, R20 ;  /* 0x0000001a0c14723c */ /* 0x008fe20000001814 */
[----:B------:R-:W-:-:S15]  /*a9350*/  IMAD.MOV.U32 R0, RZ, RZ, R27 ;  /* 0x000000ffff007224 */ /* 0x000fde00078e001b */
[----:B------:R-:W-:-:S03]  /*a9360*/  NOP ;  /* 0x0000000000007918 */ /* 0x000fc60000000000 */
[----:B------:R-:W-:Y:S04]  /*a9370*/  STL.64 [R1+0x1a20], R20 ;  /* 0x001a201401007387 */ /* 0x000fe80000100a00 */
[----:B------:R0:W-:Y:S04]  /*a9380*/  STL.64 [R1+0x1a28], R22 ;  /* 0x001a281601007387 */ /* 0x0001e80000100a00 */
[----:B0-----:R-:W2:Y:S04]  /*a9390*/  LDL.LU.64 R22, [R1+0x12be0] ;  /* 0x012be00001167983 */ /* 0x001ea80000300a00 */
[----:B------:R-:W3:Y:S04]  /*a93a0*/  LDL.LU.64 R20, [R1+0x12bd8] ;  /* 0x012bd80001147983 */ /* 0x000ee80000300a00 */
[----:B------:R0:W-:Y:S04]  /*a93b0*/  STL [R1+0x12a48], R0 ;  /* 0x012a480001007387 */ /* 0x0001e80000100800 */
[----:B------:R-:W-:Y:S04]  /*a93c0*/  STL.64 [R1+0x1a30], R8 ;  /* 0x001a300801007387 */ /* 0x000fe80000100a00 */
[----:B------:R-:W-:Y:S04]  /*a93d0*/  STL.64 [R1+0x1a38], R10 ;  /* 0x001a380a01007387 */ /* 0x000fe80000100a00 */
[----:B------:R-:W3:Y:S04]  /*a93e0*/  LDL.LU.64 R24, [R1+0x1a50] ;  /* 0x001a500001187983 */ /* 0x000ee80000300a00 */
[----:B------:R1:W-:Y:S04]  /*a93f0*/  STL.64 [R1+0x1a40], R4 ;  /* 0x001a400401007387 */ /* 0x0003e80000100a00 */
[----:B------:R4:W-:Y:S04]  /*a9400*/  STL.64 [R1+0x1a48], R6 ;  /* 0x001a480601007387 */ /* 0x0009e80000100a00 */
[----:B------:R-:W3:Y:S01]  /*a9410*/  LDL.LU.64 R26, [R1+0x1a58] ;  /* 0x001a5800011a7983 */ /* 0x000ee20000300a00 */
[----:B0-----:R-:W-:-:S03]  /*a9420*/  IMAD.MOV.U32 R0, RZ, RZ, R16 ;  /* 0x000000ffff007224 */ /* 0x001fc600078e0010 */
[----:B------:R-:W2:Y:S04]  /*a9430*/  LDL.LU.64 R16, [R1+0x1a60] ;  /* 0x001a600001107983 */ /* 0x000ea80000300a00 */
[----:B------:R-:W2:Y:S04]  /*a9440*/  LDL.LU.64 R18, [R1+0x1a68] ;  /* 0x001a680001127983 */ /* 0x000ea80000300a00 */
[----:B-1----:R-:W2:Y:S04]  /*a9450*/  LDL.LU.64 R4, [R1+0x1a70] ;  /* 0x001a700001047983 */ /* 0x002ea80000300a00 */
[----:B----4-:R-:W4:Y:S04]  /*a9460*/  LDL.LU.64 R6, [R1+0x1a78] ;  /* 0x001a780001067983 */ /* 0x010f280000300a00 */
[----:B------:R-:W2:Y:S04]  /*a9470*/  LDL.LU.64 R8, [R1+0x1aa0] ;  /* 0x001aa00001087983 */ /* 0x000ea80000300a00 */
[----:B------:R-:W2:Y:S04]  /*a9480*/  LDL.LU.64 R10, [R1+0x1aa8] ;  /* 0x001aa800010a7983 */ /* 0x000ea80000300a00 */
[----:B--2---:R-:W-:Y:S04]  /*a9490*/  STL.64 [R1+0x12ba8], R10 ;  /* 0x012ba80a01007387 */ /* 0x004fe80000100a00 */
[----:B------:R0:W-:Y:S04]  /*a94a0*/  STL.64 [R1+0x12ba0], R8 ;  /* 0x012ba00801007387 */ /* 0x0001e80000100a00 */
[----:B0-----:R-:W2:Y:S04]  /*a94b0*/  LDL.LU.64 R8, [R1+0x1a90] ;  /* 0x001a900001087983 */ /* 0x001ea80000300a00 */
[----:B------:R-:W2:Y:S01]  /*a94c0*/  LDL.LU.64 R10, [R1+0x1a98] ;  /* 0x001a9800010a7983 */ /* 0x000ea20000300a00 */
[C---:B---3--:R-:W-:Y:S08]  /*a94d0*/  HMMA.16816.F32 R24, R12.reuse, R20, R24 ;  /* 0x000000140c18723c */ /* 0x048ff00000001818 */
[C---:B------:R-:W-:Y:S01]  /*a94e0*/  HMMA.16816.F32 R20, R12.reuse, R22, R16 ;  /* 0x000000160c14723c */ /* 0x040fe20000001810 */
[----:B--2---:R-:W-:Y:S04]  /*a94f0*/  STL.64 [R1+0x12bc0], R10 ;  /* 0x012bc00a01007387 */ /* 0x004fe80000100a00 */
[----:B------:R0:W-:Y:S04]  /*a9500*/  STL.64 [R1+0x12bb8], R8 ;  /* 0x012bb80801007387 */ /* 0x0001e80000100a00 */
[----:B0-----:R-:W2:Y:S04]  /*a9510*/  LDL.LU.64 R8, [R1+0x1a80] ;  /* 0x001a800001087983 */ /* 0x001ea80000300a00 */
[----:B------:R-:W2:Y:S04]  /*a9520*/  LDL.LU.64 R10, [R1+0x1a88] ;  /* 0x001a8800010a7983 */ /* 0x000ea80000300a00 */
[----:B------:R-:W-:Y:S04]  /*a9530*/  STL [R1+0x12a4c], R0 ;  /* 0x012a4c0001007387 */ /* 0x000fe80000100800 */
[----:B------:R0:W-:Y:S04]  /*a9540*/  STL.64 [R1+0x1a50], R24 ;  /* 0x001a501801007387 */ /* 0x0001e80000100a00 */
[----:B------:R1:W-:Y:S04]  /*a9550*/  STL.64 [R1+0x1a58], R26 ;  /* 0x001a581a01007387 */ /* 0x0003e80000100a00 */
[----:B0-----:R-:W3:Y:S04]  /*a9560*/  LDL.LU.64 R24, [R1+0x1ab0] ;  /* 0x001ab00001187983 */ /* 0x001ee80000300a00 */
[----:B-1----:R-:W3:Y:S04]  /*a9570*/  LDL.LU.64 R26, [R1+0x1ab8] ;  /* 0x001ab800011a7983 */ /* 0x002ee80000300a00 */
[----:B------:R-:W4:Y:S04]  /*a9580*/  LDL.LU.64 R18, [R1+0x12bd0] ;  /* 0x012bd00001127983 */ /* 0x000f280000300a00 */
[----:B------:R0:W-:Y:S04]  /*a9590*/  STL.64 [R1+0x1a60], R20 ;  /* 0x001a601401007387 */ /* 0x0001e80000100a00 */
[----:B------:R1:W-:Y:S04]  /*a95a0*/  STL.64 [R1+0x1a68], R22 ;  /* 0x001a681601007387 */ /* 0x0003e80000100a00 */
[----:B0-----:R-:W2:Y:S04]  /*a95b0*/  LDL.LU.64 R20, [R1+0x1ac0] ;  /* 0x001ac00001147983 */ /* 0x001ea80000300a00 */
[----:B-1----:R-:W2:Y:S01]  /*a95c0*/  LDL.LU.64 R22, [R1+0x1ac8] ;  /* 0x001ac80001167983 */ /* 0x002ea20000300a00 */
[----:B----4-:R-:W-:-:S15]  /*a95d0*/  HMMA.16816.F32 R4, R12, R18, R4 ;  /* 0x000000120c04723c */ /* 0x010fde0000001804 */
[----:B------:R-:W-:-:S04]  /*a95e0*/  NOP ;  /* 0x0000000000007918 */ /* 0x000fc80000000000 */
[----:B------:R-:W-:Y:S04]  /*a95f0*/  STL.64 [R1+0x1a70], R4 ;  /* 0x001a700401007387 */ /* 0x000fe80000100a00 */
[----:B------:R0:W-:Y:S04]  /*a9600*/  STL.64 [R1+0x1a78], R6 ;  /* 0x001a780601007387 */ /* 0x0001e80000100a00 */
[----:B0-----:R-:W2:Y:S01]  /*a9610*/  LDL.LU.64 R6, [R1+0x12bc8] ;  /* 0x012bc80001067983 */ /* 0x001ea20000300a00 */
[----:B------:R-:W-:-:S03]  /*a9620*/  IMAD.MOV.U32 R0, RZ, RZ, R19 ;  /* 0x000000ffff007224 */ /* 0x000fc600078e0013 */
[----:B------:R-:W4:Y:S04]  /*a9630*/  LDL.LU.64 R16, [R1+0x1ad0] ;  /* 0x001ad00001107983 */ /* 0x000f280000300a00 */
[----:B------:R-:W4:Y:S04]  /*a9640*/  LDL.LU.64 R18, [R1+0x1ad8] ;  /* 0x001ad80001127983 */ /* 0x000f280000300a00 */
[----:B------:R-:W-:Y:S01]  /*a9650*/  STL [R1+0x12a78], R0 ;  /* 0x012a780001007387 */ /* 0x000fe20000100800 */
[----:B--2---:R-:W-:Y:S03]  /*a9660*/  HMMA.16816.F32 R4, R12, R6, R8 ;  /* 0x000000060c04723c */ /* 0x004fe60000001808 */
[----:B------:R-:W2:Y:S04]  /*a9670*/  LDL.LU.64 R10, [R1+0x12bc0] ;  /* 0x012bc000010a7983 */ /* 0x000ea80000300a00 */
[----:B------:R-:W2:-:S12]  /*a9680*/  LDL.LU.64 R8, [R1+0x12bb8] ;  /* 0x012bb80001087983 */ /* 0x000e980000300a00 */
[----:B------:R0:W-:Y:S04]  /*a9690*/  STL.64 [R1+0x1a80], R4 ;  /* 0x001a800401007387 */ /* 0x0001e80000100a00 */
[----:B------:R-:W-:Y:S04]  /*a96a0*/  STL.64 [R1+0x1a88], R6 ;  /* 0x001a880601007387 */ /* 0x000fe80000100a00 */
[----:B0-----:R-:W2:Y:S02]  /*a96b0*/  LDL.LU.64 R4, [R1+0x12bb0] ;  /* 0x012bb00001047983 */ /* 0x001ea40000300a00 */
        /* <DEDUP_REMOVED lines=8> */
[----:B--2---:R-:W-:-:S15]  /*a9740*/  HMMA.16816.F32 R8, R12, R2, R8 ;  /* 0x000000020c08723c */ /* 0x004fde0000001808 */
[----:B------:R-:W-:-:S04]  /*a9750*/  NOP ;  /* 0x0000000000007918 */ /* 0x000fc80000000000 */
        /* <DEDUP_REMOVED lines=8> */
[----:B0-----:R-:W4:Y:S04]  /*a97e0*/  LDL.LU.64 R26, [R1+0x12b88] ;  /* 0x012b8800011a7983 */ /* 0x001f280000300a00 */
[----:B------:R-:W3:Y:S01]  /*a97f0*/  LDL.LU.64 R24, [R1+0x12b80] ;  /* 0x012b800001187983 */ /* 0x000ee20000300a00 */
[----:B------:R-:W-:-:S02]  /*a9800*/  IMAD.MOV.U32 R6, RZ, RZ, R3 ;  /* 0x000000ffff067224 */ /* 0x000fc400078e0003 */
[----:B------:R-:W-:Y:S02]  /*a9810*/  IMAD.MOV.U32 R4, RZ, RZ, R2 ;  /* 0x000000ffff047224 */ /* 0x000fe400078e0002 */
[----:B------:R-:W-:Y:S02]  /*a9820*/  IMAD.MOV.U32 R3, RZ, RZ, R9 ;  /* 0x000000ffff037224 */ /* 0x000fe400078e0009 */
[----:B------:R-:W-:Y:S01]  /*a9830*/  IMAD.MOV.U32 R2, RZ, RZ, R8 ;  /* 0x000000ffff027224 */ /* 0x000fe200078e0008 */
[C---:B---3--:R-:W-:Y:S08]  /*a9840*/  HMMA.16816.F32 R20, R12.reuse, R24, R20 ;  /* 0x000000180c14723c */ /* 0x048ff00000001814 */
[----:B----4-:R-:W-:Y:S01]  /*a9850*/  HMMA.16816.F32 R16, R12, R26, R16 ;  /* 0x0000001a0c10723c */ /* 0x010fe20000001810 */
[----:B------:R-:W-:-:S02]  /*a9860*/  IMAD.MOV.U32 R9, RZ, RZ, R24 ;  /* 0x000000ffff097224 */ /* 0x000fc400078e0018 */
[----:B------:R-:W-:Y:S02]  /*a9870*/  IMAD.MOV.U32 R0, RZ, RZ, R25 ;  /* 0x000000ffff007224 */ /* 0x000fe400078e0019 */
[----:B------:R-:W-:Y:S02]  /*a9880*/  IMAD.MOV.U32 R7, RZ, RZ, R26 ;  /* 0x000000ffff077224 */ /* 0x000fe400078e001a */
[----:B------:R-:W-:-:S04]  /*a9890*/  IMAD.MOV.U32 R8, RZ, RZ, R27 ;  /* 0x000000ffff087224 */ /* 0x000fc800078e001b */
[----:B------:R-:W-:Y:S04]  /*a98a0*/  STL.64 [R1+0x1ac0], R20 ;  /* 0x001ac01401007387 */ /* 0x000fe80000100a00 */
[----:B------:R-:W-:Y:S04]  /*a98b0*/  STL.64 [R1+0x1ac8], R22 ;  /* 0x001ac81601007387 */ /* 0x000fe80000100a00 */
[----:B------:R-:W-:Y:S04]  /*a98c0*/  STL.64 [R1+0x1ad0], R16 ;  /* 0x001ad01001007387 */ /* 0x000fe80000100a00 */
[----:B------:R-:W-:Y:S04]  /*a98d0*/  STL.64 [R1+0x1ad8], R18 ;  /* 0x001ad81201007387 */ /* 0x000fe80000100a00 */
[----:B------:R-:W3:Y:S04]  /*a98e0*/  LDL.LU.64 R24, [R1+0x1b60] ;  /* 0x001b600001187983 */ /* 0x000ee80000300a00 */
[----:B------:R-:W4:Y:S04]  /*a98f0*/  LDL.LU.64 R26, [R1+0x1b68] ;  /* 0x001b6800011a7983 */ /* 0x000f280000300a00 */
[----:B----4-:R0:W-:Y:S04]  /*a9900*/  STL.64 [R1+0x12af0], R26 ;  /* 0x012af01a01007387 */ /* 0x0101e80000100a00 */
[----:B0-----:R-:W4:Y:S04]  /*a9910*/  LDL R26, [R1] ;  /* 0x00000000011a7983 */ /* 0x001f280000100800 */
[----:B------:R-:W4:Y:S04]  /*a9920*/  LDL R27, [R1+0x4] ;  /* 0x00000400011b7983 */ /* 0x000f280000100800 */
[----:B---3--:R0:W-:Y:S04]  /*a9930*/  STL.64 [R1+0x12ae8], R24 ;  /* 0x012ae81801007387 */ /* 0x0081e80000100a00 */
[----:B0-----:R-:W3:Y:S04]  /*a9940*/  LDL R24, [R1+0x8] ;  /* 0x0000080001187983 */ /* 0x001ee80000100800 */
[----:B------:R-:W3:Y:S04]  /*a9950*/  LDL R25, [R1+0xc] ;  /* 0x00000c0001197983 */ /* 0x000ee80000100800 */
[----:B----4-:R0:W-:Y:S04]  /*a9960*/  STL.64 [R1+0x12b08], R26 ;  /* 0x012b081a01007387 */ /* 0x0101e80000100a00 */
[----:B0-----:R-:W4:Y:S04]  /*a9970*/  LDL R26, [R1+0x10] ;  /* 0x00001000011a7983 */ /* 0x001f280000100800 */
        /* <DEDUP_REMOVED lines=8> */
[----:B------:R-:W3:Y:S04]  /*a9a00*/  LDL R18, [R1+0x30] ;  /* 0x0000300001127983 */ /* 0x000ee80000100800 */
[----:B------:R-:W3:Y:S04]  /*a9a10*/  LDL R19, [R1+0x34] ;  /* 0x0000340001137983 */ /* 0x000ee80000100800 */
[----:B------:R-:W2:Y:S04]  /*a9a20*/  LDL R16, [R1+0x38] ;  /* 0x0000380001107983 */ /* 0x000ea80000100800 */
[----:B------:R-:W2:Y:S04]  /*a9a30*/  LDL R17, [R1+0x3c] ;  /* 0x00003c0001117983 */ /* 0x000ea80000100800 */
[----:B0-----:R-:W2:Y:S04]  /*a9a40*/  LDL R24, [R1+0x28] ;  /* 0x0000280001187983 */ /* 0x001ea80000100800 */
[----:B------:R-:W2:Y:S04]  /*a9a50*/  LDL R25, [R1+0x2c] ;  /* 0x00002c0001197983 */ /* 0x000ea80000100800 */
[----:B---3--:R-:W-:Y:S04]  /*a9a60*/  STL.64 [R1+0x12b70], R18 ;  /* 0x012b701201007387 */ /* 0x008fe80000100a00 */
[----:B----4-:R-:W-:Y:S04]  /*a9a70*/  STL.64 [R1+0x12b58], R26 ;  /* 0x012b581a01007387 */ /* 0x010fe80000100a00 */
        /* <DEDUP_REMOVED lines=20> */
[----:B------:R-:W4:Y:S01]  /*a9bc0*/  LDL.LU.64 R22, [R1+0x1b38] ;  /* 0x001b380001167983 */ /* 0x000f220000300a00 */
[C---:B--2---:R-:W-:Y:S03]  /*a9bd0*/  HMMA.16816.F32 R16, R12.reuse, R16, R24 ;  /* 0x000000100c10723c */ /* 0x044fe60000001818 */
[----:B----4-:R-:W-:Y:S04]  /*a9be0*/  STL.64 [R1+0x12b50], R22 ;  /* 0x012b501601007387 */ /* 0x010fe80000100a00 */
[----:B---3--:R0:W-:Y:S04]  /*a9bf0*/  STL.64 [R1+0x12b48], R20 ;  /* 0x012b481401007387 */ /* 0x0081e80000100a00 */
        /* <DEDUP_REMOVED lines=13> */
[----:B------:R-:W4:Y:S04]  /*a9cd0*/  LDL.LU.64 R6, [R1+0x1b28] ;  /* 0x001b280001067983 */ /* 0x000f280000300a00 */
[----:B------:R-:W2:Y:S04]  /*a9ce0*/  LDL.LU.64 R24, [R1+0x12b78] ;  /* 0x012b780001187983 */ /* 0x000ea80000300a00 */
[----:B------:R-:W-:Y:S04]  /*a9cf0*/  STL.64 [R1+0x1ae0], R16 ;  /* 0x001ae01001007387 */ /* 0x000fe80000100a00 */
[----:B------:R0:W-:Y:S04]  /*a9d00*/  STL.64 [R1+0x1ae8], R18 ;  /* 0x001ae81201007387 */ /* 0x0001e80000100a00 */
[----:B0-----:R-:W3:Y:S01]  /*a9d10*/  LDL.LU.64 R18, [R1+0x12b70] ;  /* 0x012b700001127983 */ /* 0x001ee20000300a00 */
[C---:B--2---:R-:W-:Y:S08]  /*a9d20*/  HMMA.16816.F32 R24, R12.reuse, R24, R20 ;  /* 0x000000180c18723c */ /* 0x044ff00000001814 */
[----:B---3--:R-:W-:Y:S01]  /*a9d30*/  HMMA.16816.F32 R16, R12, R18, R8 ;  /* 0x000000120c10723c */ /* 0x008fe20000001808 */
[----:B------:R-:W2:Y:S04]  /*a9d40*/  LDL.LU.64 R8, [R1+0x1b90] ;  /* 0x001b900001087983 */ /* 0x000ea80000300a00 */
[----:B------:R-:W2:-:S14]  /*a9d50*/  LDL.LU.64 R10, [R1+0x1b98] ;  /* 0x001b9800010a7983 */ /* 0x000e9c0000300a00 */
        /* <DEDUP_REMOVED lines=15> */
[----:B------:R-:W4:Y:S02]  /*a9e50*/  LDL.LU.64 R24, [R1+0x12b38] ;  /* 0x012b380001187983 */ /* 0x000f240000300a00 */
[C---:B----4-:R-:W-:Y:S08]  /*a9e60*/  HMMA.16816.F32 R4, R12.reuse, R24, R4 ;  /* 0x000000180c04723c */ /* 0x050ff00000001804 */
[C---:B--2---:R-:W-:Y:S11]  /*a9e70*/  HMMA.16816.F32 R24, R12.reuse, R26, R20 ;  /* 0x0000001a0c18723c */ /* 0x044ff60000001814 */
[----:B------:R0:W-:Y:S04]  /*a9e80*/  STL.64 [R1+0x1b20], R4 ;  /* 0x001b200401007387 */ /* 0x0001e80000100a00 */
[----:B------:R1:W-:Y:S04]  /*a9e90*/  STL.64 [R1+0x1b28], R6 ;  /* 0x001b280601007387 */ /* 0x0003e80000100a00 */
[----:B0-----:R-:W2:Y:S04]  /*a9ea0*/  LDL.LU.64 R4, [R1+0x1bb0] ;  /* 0x001bb00001047983 */ /* 0x001ea80000300a00 */
[----:B-1----:R-:W2:Y:S04]  /*a9eb0*/  LDL.LU.64 R6, [R1+0x1bb8] ;  /* 0x001bb80001067983 */ /* 0x002ea80000300a00 */
        /* <DEDUP_REMOVED lines=22> */
[----:B0-----:R-:W4:Y:S04]  /*aa020*/  LDL.LU.64 R26, [R1+0x12ae0] ;  /* 0x012ae000011a7983 */ /* 0x001f280000300a00 */
        /* <DEDUP_REMOVED lines=35> */
[----:B0-----:R-:W2:Y:S01]  /*aa260*/  LDL.LU.64 R6, [R1+0x12a90] ;  /* 0x012a900001067983 */ /* 0x001ea20000300a00 */
[----:B----4-:R-:W-:Y:S03]  /*aa270*/  HMMA.16816.F32 R24, R12, R16, R24 ;  /* 0x000000100c18723c */ /* 0x010fe60000001818 */
[----:B------:R-:W4:-:S15]  /*aa280*/  LDL.LU.64 R4, [R1+0x12a88] ;  /* 0x012a880001047983 */ /* 0x000f1e0000300a00 */
[----:B------:R-:W-:Y:S01]  /*aa290*/  NOP ;  /* 0x0000000000007918 */ /* 0x000fe20000000000 */
[----:B------:R-:W-:Y:S04]  /*aa2a0*/  STL.64 [R1+0x1bc0], R24 ;  /* 0x001bc01801007387 */ /* 0x000fe80000100a00 */
[----:B------:R3:W-:Y:S02]  /*aa2b0*/  STL.64 [R1+0x1bc8], R26 ;  /* 0x001bc81a01007387 */ /* 0x0007e40000100a00 */
[----:B---3--:R-:W-:Y:S02]  /*aa2c0*/  IMAD.MOV.U32 R27, RZ, RZ, R8 ;  /* 0x000000ffff1b7224 */ /* 0x008fe400078e0008 */
[----:B--2---:R-:W-:Y:S02]  /*aa2d0*/  IMAD.MOV.U32 R26, RZ, RZ, R7 ;  /* 0x000000ffff1a7224 */ /* 0x004fe400078e0007 */
[----:B------:R-:W2:Y:S04]  /*aa2e0*/  LDL.LU R7, [R1+0x12a84] ;  /* 0x012a840001077983 */ /* 0x000ea80000300800 */
[----:B------:R-:W3:Y:S04]  /*aa2f0*/  LDL.LU R8, [R1+0x12a80] ;  /* 0x012a800001087983 */ /* 0x000ee80000300800 */
[----:B------:R-:W-:Y:S04]  /*aa300*/  STL.64 [R1+0x128b0], R18 ;  /* 0x0128b01201007387 */ /* 0x000fe80000100a00 */
[----:B------:R0:W-:Y:S02]  /*aa310*/  STL.64 [R1+0x128a8], R16 ;  /* 0x0128a81001007387 */ /* 0x0001e40000100a00 */
[----:B0-----:R-:W-:Y:S02]  /*aa320*/  HMMA.16816.F32 R16, R12, R10, R20 ;  /* 0x0000000a0c10723c */ /* 0x001fe40000001814 */
[----:B------:R-:W3:Y:S04]  /*aa330*/  LDL.LU.64 R20, [R1+0x1be0] ;  /* 0x001be00001147983 */ /* 0x000ee80000300a00 */
[----:B------:R-:W3:-:S13]  /*aa340*/  LDL.LU.64 R22, [R1+0x1be8] ;  /* 0x001be80001167983 */ /* 0x000eda0000300a00 */
[----:B------:R0:W-:Y:S04]  /*aa350*/  STL.64 [R1+0x1bd0], R16 ;  /* 0x001bd01001007387 */ /* 0x0001e80000100a00 */
[----:B------:R1:W-:Y:S04]  /*aa360*/  STL.64 [R1+0x1bd8], R18 ;  /* 0x001bd81201007387 */ /* 0x0003e80000100a00 */
[----:B0-----:R-:W2:Y:S04]  /*aa370*/  LDL.LU R16, [R1+0x3284] ;  /* 0x0032840001107983 */ /* 0x001ea80000300800 */
[----:B------:R-:W2:Y:S04]  /*aa380*/  LDL.LU R17, [R1+0x3280] ;  /* 0x0032800001117983 */ /* 0x000ea80000300800 */
[----:B-1----:R-:W2:Y:S04]  /*aa390*/  LDL.LU R18, [R1+0x328c] ;  /* 0x00328c0001127983 */ /* 0x002ea80000300800 */
[----:B------:R-:W2:Y:S01]  /*aa3a0*/  LDL.LU R19, [R1+0x3288] ;  /* 0x0032880001137983 */ /* 0x000ea20000300800 */
[----:B------:R-:W-:-:S03]  /*aa3b0*/  IMAD.MOV.U32 R24, RZ, RZ, R9 ;  /* 0x000000ffff187224 */ /* 0x000fc600078e0009 */
[----:B--2---:R-:W-:Y:S04]  /*aa3c0*/  STL.64 [R1+0x12a58], R18 ;  /* 0x012a581201007387 */ /* 0x004fe80000100a00 */
[----:B------:R0:W-:Y:S04]  /*aa3d0*/  STL.64 [R1+0x12a50], R16 ;  /* 0x012a501001007387 */ /* 0x0001e80000100a00 */
[----:B------:R-:W3:Y:S01]  /*aa3e0*/  LDL.LU R9, [R1+0x12a7c] ;  /* 0x012a7c0001097983 */ /* 0x000ee20000300800 */
[----:B------:R-:W-:-:S03]  /*aa3f0*/  IMAD.MOV.U32 R25, RZ, RZ, R0 ;  /* 0x000000ffff197224 */ /* 0x000fc600078e0000 */
[----:B------:R-:W2:Y:S04]  /*aa400*/  LDL.LU R0, [R1+0x12a78] ;  /* 0x012a780001007983 */ /* 0x000ea80000300800 */
[----:B0-----:R-:W2:Y:S04]  /*aa410*/  LDL.LU.64 R16, [R1+0x1bf0] ;  /* 0x001bf00001107983 */ /* 0x001ea80000300a00 */
[----:B------:R-:W2:Y:S04]  /*aa420*/  LDL.LU.64 R18, [R1+0x1bf8] ;  /* 0x001bf80001127983 */ /* 0x000ea80000300a00 */
[----:B------:R0:W-:Y:S04]  /*aa430*/  STL.64 [R1+0x12978], R26 ;  /* 0x0129781a01007387 */ /* 0x0001e80000100a00 */
[----:B0-----:R-:W2:Y:S04]  /*aa440*/  LDL.LU R26, [R1+0x327c] ;  /* 0x00327c00011a7983 */ /* 0x001ea80000300800 */
[----:B------:R-:W2:Y:S04]  /*aa450*/  LDL.LU R27, [R1+0x3278] ;  /* 0x00327800011b7983 */ /* 0x000ea80000300800 */
[----:B------:R0:W-:Y:S04]  /*aa460*/  STL.64 [R1+0x12970], R24 ;  /* 0x0129701801007387 */ /* 0x0001e80000100a00 */
[----:B0-----:R-:W2:Y:S04]  /*aa470*/  LDL.LU R24, [R1+0x3274] ;  /* 0x0032740001187983 */ /* 0x001ea80000300800 */
[----:B------:R-:W2:Y:S01]  /*aa480*/  LDL.LU R25, [R1+0x3270] ;  /* 0x0032700001197983 */ /* 0x000ea20000300800 */
[----:B---3--:R-:W-:-:S15]  /*aa490*/  HMMA.16816.F32 R20, R12, R8, R20 ;  /* 0x000000080c14723c */ /* 0x008fde0000001814 */
[----:B------:R-:W-:-:S04]  /*aa4a0*/  NOP ;  /* 0x0000000000007918 */ /* 0x000fc80000000000 */
[----:B------:R-:W-:Y:S04]  /*aa4b0*/  STL.64 [R1+0x1be0], R20 ;  /* 0x001be01401007387 */ /* 0x000fe80000100a00 */
[----:B------:R0:W-:Y:S02]  /*aa4c0*/  STL.64 [R1+0x1be8], R22 ;  /* 0x001be81601007387 */ /* 0x0001e40000100a00 */
[----:B0-----:R-:W-:Y:S02]  /*aa4d0*/  IMAD.MOV.U32 R22, RZ, RZ, R2 ;  /* 0x000000ffff167224 */ /* 0x001fe400078e0002 */
[----:B------:R-:W-:Y:S01]  /*aa4e0*/  IMAD.MOV.U32 R23, RZ, RZ, R3 ;  /* 0x000000ffff177224 */ /* 0x000fe200078e0003 */
[----:B------:R-:W3:Y:S04]  /*aa4f0*/  LDL.LU R2, [R1+0x12a74] ;  /* 0x012a740001027983 */ /* 0x000ee80000300800 */
[----:B------:R-:W3:Y:S01]  /*aa500*/  LDL.LU R3, [R1+0x12a70] ;  /* 0x012a700001037983 */ /* 0x000ee20000300800 */
[----:B----4-:R-:W-:-:S02]  /*aa510*/  IMAD.MOV.U32 R20, RZ, RZ, R4 ;  /* 0x000000ffff147224 */ /* 0x010fc400078e0004 */
[----:B------:R-:W-:Y:S01]  /*aa520*/  IMAD.MOV.U32 R21, RZ, RZ, R6 ;  /* 0x000000ffff157224 */ /* 0x000fe200078e0006 */
[----:B------:R-:W4:Y:S04]  /*aa530*/  LDL.LU R4, [R1+0x12a6c] ;  /* 0x012a6c0001047983 */ /* 0x000f280000300800 */
[----:B------:R-:W2:Y:S04]  /*aa540*/  LDL.LU R6, [R1+0x12a68] ;  /* 0x012a680001067983 */ /* 0x000ea80000300800 */
[----:B------:R0:W-:Y:S02]  /*aa550*/  STL.64 [R1+0x12988], R22 ;  /* 0x0129881601007387 */ /* 0x0001e40000100a00 */
[----:B0-----:R-:W-:-:S02]  /*aa560*/  IMAD.MOV.U32 R22, RZ, RZ, R7 ;  /* 0x000000ffff167224 */ /* 0x001fc400078e0007 */
[----:B------:R-:W-:Y:S01]  /*aa570*/  IMAD.MOV.U32 R23, RZ, RZ, R5 ;  /* 0x000000ffff177224 */ /* 0x000fe200078e0005 */
[----:B------:R-:W2:Y:S04]  /*aa580*/  LDL.LU R7, [R1+0x12a64] ;  /* 0x012a640001077983 */ /* 0x000ea80000300800 */
[----:B------:R-:W4:Y:S04]  /*aa590*/  LDL.LU R5, [R1+0x12a60] ;  /* 0x012a600001057983 */ /* 0x000f280000300800 */
        /* <DEDUP_REMOVED lines=8> */
[C---:B--2---:R-:W-:Y:S08]  /*aa620*/  HMMA.16816.F32 R16, R12.reuse, R6, R16 ;  /* 0x000000060c10723c */ /* 0x044ff00000001810 */
[----:B----4-:R-:W-:Y:S11]  /*aa630*/  HMMA.16816.F32 R20, R12, R4, R20 ;  /* 0x000000040c14723c */ /* 0x010ff60000001814 */
[----:B------:R-:W-:Y:S04]  /*aa640*/  STL.64 [R1+0x1bf0], R16 ;  /* 0x001bf01001007387 */ /* 0x000fe80000100a00 */
[----:B------:R0:W-:Y:S04]  /*aa650*/  STL.64 [R1+0x1bf8], R18 ;  /* 0x001bf81201007387 */ /* 0x0001e80000100a00 */
[----:B0-----:R-:W2:Y:S04]  /*aa660*/  LDL.LU.64 R18, [R1+0x12a58] ;  /* 0x012a580001127983 */ /* 0x001ea80000300a00 */
[----:B------:R-:W4:Y:S04]  /*aa670*/  LDL.LU.64 R16, [R1+0x12a50] ;  /* 0x012a500001107983 */ /* 0x000f280000300a00 */
[----:B------:R0:W-:Y:S04]  /*aa680*/  STL.64 [R1+0x1c10], R20 ;  /* 0x001c101401007387 */ /* 0x0001e80000100a00 */
[----:B------:R1:W-:Y:S04]  /*aa690*/  STL.64 [R1+0x1c18], R22 ;  /* 0x001c181601007387 */ /* 0x0003e80000100a00 */
[----:B0-----:R-:W2:Y:S04]  /*aa6a0*/  LDL R20, [R1+0x68] ;  /* 0x0000680001147983 */ /* 0x001ea80000100800 */
[----:B------:R-:W2:Y:S01]  /*aa6b0*/  LDL R21, [R1+0x6c] ;  /* 0x00006c0001157983 */ /* 0x000ea20000100800 */
[----:B-1----:R-:W-:-:S03]  /*aa6c0*/  IMAD.MOV.U32 R23, RZ, RZ, R0 ;  /* 0x000000ffff177224 */ /* 0x002fc600078e0000 */
[----:B--2---:R-:W-:Y:S04]  /*aa6d0*/  STL.64 [R1+0x129b8], R20 ;  /* 0x0129b81401007387 */ /* 0x004fe80000100a00 */
[----:B------:R-:W-:Y:S04]  /*aa6e0*/  STL.64 [R1+0x12870], R6 ;  /* 0x0128700601007387 */ /* 0x000fe80000100a00 */
[----:B------:R3:W-:Y:S04]  /*aa6f0*/  STL.64 [R1+0x12868], R4 ;  /* 0x0128680401007387 */ /* 0x0007e80000100a00 */
[----:B------:R-:W2:Y:S01]  /*aa700*/  LDL R22, [R1+0x70] ;  /* 0x0000700001167983 */ /* 0x000ea20000100800 */
[----:B---3--:R-:W-:-:S15]  /*aa710*/  HMMA.16816.F32 R4, R12, R2, R8 ;  /* 0x000000020c04723c */ /* 0x008fde0000001808 */
[----:B------:R-:W-:-:S04]  /*aa720*/  NOP ;  /* 0x0000000000007918 */ /* 0x000fc80000000000 */
[----:B------:R-:W-:Y:S04]  /*aa730*/  STL.64 [R1+0x1c00], R4 ;  /* 0x001c000401007387 */ /* 0x000fe80000100a00 */
[----:B------:R-:W-:Y:S04]  /*aa740*/  STL.64 [R1+0x1c08], R6 ;  /* 0x001c080601007387 */ /* 0x000fe80000100a00 */
[----:B------:R-:W3:Y:S04]  /*aa750*/  LDL.LU R0, [R1+0x12a4c] ;  /* 0x012a4c0001007983 */ /* 0x000ee80000300800 */
[----:B--2---:R0:W-:Y:S04]  /*aa760*/  STL.64 [R1+0x129d0], R22 ;  /* 0x0129d01601007387 */ /* 0x0041e80000100a00 */
[----:B------:R-:W2:Y:S04]  /*aa770*/  LDL R20, [R1+0x78] ;  /* 0x0000780001147983 */ /* 0x000ea80000100800 */
[----:B------:R-:W2:Y:S04]  /*aa780*/  LDL R21, [R1+0x7c] ;  /* 0x00007c0001157983 */ /* 0x000ea80000100800 */
[----:B0-----:R-:W3:Y:S04]  /*aa790*/  LDL R22, [R1+0x80] ;  /* 0x0000800001167983 */ /* 0x001ee80000100800 */
[----:B------:R-:W3:Y:S04]  /*aa7a0*/  LDL R23, [R1+0x84] ;  /* 0x0000840001177983 */ /* 0x000ee80000100800 */
[----:B--2---:R3:W-:Y:S02]  /*aa7b0*/  STL.64 [R1+0x129e8], R20 ;  /* 0x0129e81401007387 */ /* 0x0047e40000100a00 */
[----:B---3--:R-:W-:-:S02]  /*aa7c0*/  IMAD.MOV.U32 R20, RZ, RZ, R0 ;  /* 0x000000ffff147224 */ /* 0x008fc400078e0000 */
[----:B------:R-:W2:Y:S04]  /*aa7d0*/  LDL.LU R0, [R1+0x12a48] ;  /* 0x012a480001007983 */ /* 0x000ea80000300800 */
[----:B------:R-:W3:Y:S04]  /*aa7e0*/  LDL R21, [R1+0x8c] ;  /* 0x00008c0001157983 */ /* 0x000ee80000100800 */
[----:B------:R0:W-:Y:S04]  /*aa7f0*/  STL.64 [R1+0x12a00], R22 ;  /* 0x012a001601007387 */ /* 0x0001e80000100a00 */
[----:B0-----:R-:W2:Y:S04]  /*aa800*/  LDL R22, [R1+0x90] ;  /* 0x0000900001167983 */ /* 0x001ea80000100800 */
[----:B------:R-:W2:Y:S01]  /*aa810*/  LDL R23, [R1+0x94] ;  /* 0x0000940001177983 */ /* 0x000ea20000100800 */
[----:B------:R-:W-:-:S02]  /*aa820*/  IMAD R12, R25, 0x100, R24 ;  /* 0x00000100190c7824 */ /* 0x000fc400078e0218 */
[----:B------:R-:W-:Y:S01]  /*aa830*/  IMAD R13, R27, 0x100, R26 ;  /* 0x000001001b0d7824 */ /* 0x000fe200078e021a */
[----:B---3--:R0:W-:Y:S04]  /*aa840*/  STL.64 [R1+0x12a18], R20 ;  /* 0x012a181401007387 */ /* 0x0081e80000100a00 */
[----:B0-----:R-:W3:Y:S04]  /*aa850*/  LDL R20, [R1+0x98] ;  /* 0x0000980001147983 */ /* 0x001ee80000100800 */
        /* <DEDUP_REMOVED lines=31> */
[----:B----4-:R-:W-:-:S02]  /*aaa50*/  IMAD R14, R17, 0x100, R16 ;  /* 0x00000100110e7824 */ /* 0x010fc400078e0210 */
[----:B------:R-:W-:Y:S02]  /*aaa60*/  IMAD R15, R19, 0x100, R18 ;  /* 0x00000100130f7824 */ /* 0x000fe400078e0212 */
[----:B------:R-:W-:Y:S01]  /*aaa70*/  IMAD.MOV.U32 R21, RZ, RZ, R0 ;  /* 0x000000ffff157224 */ /* 0x000fe200078e0000 */
[----:B------:R-:W-:Y:S01]  /*aaa80*/  F2FP.F16.E5M2.UNPACK_B R12, R12 ;  /* 0x0000000cff0c723e */ /* 0x000fe200020004ff */
[----:B--2---:R-:W-:Y:S04]  /*aaa90*/  STL.64 [R1+0x12a40], R26 ;  /* 0x012a401a01007387 */ /* 0x004fe80000100a00 */
[----:B------:R0:W-:Y:S04]  /*aaaa0*/  STL.64 [R1+0x12a38], R24 ;  /* 0x012a381801007387 */ /* 0x0001e80000100a00 */
[----:B0-----:R-:W3:Y:S04]  /*aaab0*/  LDL.LU.64 R24, [R1+0x1c20] ;  /* 0x001c200001187983 */ /* 0x001ee80000300a00 */
[----:B------:R-:W3:Y:S01]  /*aaac0*/  LDL.LU.64 R26, [R1+0x1c28] ;  /* 0x001c2800011a7983 */ /* 0x000ee20000300a00 */
[----:B------:R-:W-:-:S02]  /*aaad0*/  F2FP.F16.E5M2.UNPACK_B R13, R13 ;  /* 0x0000000dff0d723e */ /* 0x000fc400020004ff */
[----:B------:R-:W-:Y:S02]  /*aaae0*/  F2FP.F16.E5M2.UNPACK_B R14, R14 ;  /* 0x0000000eff0e723e */ /* 0x000fe400020004ff */
[----:B------:R-:W-:Y:S01]  /*aaaf0*/  F2FP.F16.E5M2.UNPACK_B R15, R15 ;  /* 0x0000000fff0f723e */ /* 0x000fe200020004ff */
[----:B------:R-:W2:Y:S04]  /*aab00*/  LDL.LU.64 R16, [R1+0x1cb0] ;  /* 0x001cb00001107983 */ /* 0x000ea80000300a00 */
        /* <DEDUP_REMOVED lines=21> */
[----:B------:R0:W-:Y:S01]  /*aac60*/  STL [R1+0x1c48], R22 ;  /* 0x001c481601007387 */ /* 0x0001e20000100800 */
[----:B------:R-:W-:-:S03]  /*aac70*/  IMAD.MOV.U32 R0, RZ, RZ, R23 ;  /* 0x000000ffff007224 */ /* 0x000fc600078e0017 */
[----:B0-----:R-:W3:Y:S04]  /*aac80*/  LDL.LU.64 R22, [R1+0x12a00] ;  /* 0x012a000001167983 */ /* 0x001ee80000300a00 */
[----:B------:R-:W-:Y:S01]  /*aac90*/  STL [R1+0x10810], R0 ;  /* 0x0108100001007387 */ /* 0x000fe20000100800 */
        /* <DEDUP_REMOVED lines=41> */
[C---:B----4-:R-:W-:Y:S08]  /*aaf30*/  HMMA.16816.F32 R16, R12.reuse, R24, R8 ;  /* 0x000000180c10723c */ /* 0x050ff00000001808 */
[C---:B---3--:R-:W-:Y:S01]  /*aaf40*/  HMMA.16816.F32 R8, R12.reuse, R26, R4 ;  /* 0x0000001a0c08723c */ /* 0x048fe20000001804 */
[----:B------:R-:W2:Y:S10]  /*aaf50*/  LDL R6, [R1+0x18] ;  /* 0x0000180001067983 */ /* 0x000eb40000100800 */
[----:B------:R-:W-:Y:S04]  /*aaf60*/  STL.64 [R1+0x1cc0], R16 ;  /* 0x001cc01001007387 */ /* 0x000fe80000100a00 */
[----:B------:R-:W-:Y:S04]  /*aaf70*/  STL.64 [R1+0x1cc8], R18 ;  /* 0x001cc81201007387 */ /* 0x000fe80000100a00 */
[----:B------:R-:W-:Y:S04]  /*aaf80*/  STL.64 [R1+0x1cd0], R8 ;  /* 0x001cd00801007387 */ /* 0x000fe80000100a00 */
[----:B------:R-:W-:Y:S04]  /*aaf90*/  STL.64 [R1+0x1cd8], R10 ;  /* 0x001cd80a01007387 */ /* 0x000fe80000100a00 */
[----:B------:R-:W2:Y:S04]  /*aafa0*/  LDL R7, [R1+0x1c] ;  /* 0x00001c0001077983 */ /* 0x000ea80000100800 */
[----:B--2---:R-:W-:Y:S04]  /*aafb0*/  STL.64 [R1+0x12920], R6 ;  /* 0x0129200601007387 */ /* 0x004fe80000100a00 */
[----:B------:R-:W2:Y:S04]  /*aafc0*/  LDL.LU.64 R24, [R1+0x1d60] ;  /* 0x001d600001187983 */ /* 0x000ea80000300a00 */
[----:B------:R-:W3:Y:S04]  /*aafd0*/  LDL.LU.64 R26, [R1+0x1d68] ;  /* 0x001d6800011a7983 */ /* 0x000ee80000300a00 */
[----:B---3--:R0:W-:Y:S04]  /*aafe0*/  STL.64 [R1+0x128d0], R26 ;  /* 0x0128d01a01007387 */ /* 0x0081e80000100a00 */
[----:B------:R-:W3:Y:S04]  /*aaff0*/  LDL R4, [R1+0x20] ;  /* 0x0000200001047983 */ /* 0x000ee80000100800 */
[----:B------:R-:W3:Y:S04]  /*ab000*/  LDL R5, [R1+0x24] ;  /* 0x0000240001057983 */ /* 0x000ee80000100800 */
[----:B0-----:R-:W4:Y:S04]  /*ab010*/  LDL R26, [R1] ;  /* 0x00000000011a7983 */ /* 0x001f280000100800 */
        /* <DEDUP_REMOVED lines=8> */
[----:B------:R-:W2:Y:S04]  /*ab0a0*/  LDL R10, [R1+0x30] ;  /* 0x00003000010a7983 */ /* 0x000ea80000100800 */
[----:B------:R-:W2:Y:S04]  /*ab0b0*/  LDL R11, [R1+0x34] ;  /* 0x00003400010b7983 */ /* 0x000ea80000100800 */
[----:B------:R-:W3:Y:S04]  /*ab0c0*/  LDL R8, [R1+0x38] ;  /* 0x0000380001087983 */ /* 0x000ee80000100800 */
[----:B------:R-:W3:Y:S04]  /*ab0d0*/  LDL R9, [R1+0x3c] ;  /* 0x00003c0001097983 */ /* 0x000ee80000100800 */
[----:B--2---:R-:W-:Y:S04]  /*ab0e0*/  STL.64 [R1+0x12958], R10 ;  /* 0x0129580a01007387 */ /* 0x004fe80000100a00 */
[----:B------:R-:W2:Y:S04]  /*ab0f0*/  LDL.LU.64 R4, [R1+0x1cf0] ;  /* 0x001cf00001047983 */ /* 0x000ea80000300a00 */
[----:B0-----:R-:W2:Y:S04]  /*ab100*/  LDL.LU.64 R6, [R1+0x1cf8] ;  /* 0x001cf80001067983 */ /* 0x001ea80000300a00 */
[----:B--2---:R-:W-:Y:S04]  /*ab110*/  STL.64 [R1+0x12968], R6 ;  /* 0x0129680601007387 */ /* 0x004fe80000100a00 */
[----:B------:R0:W-:Y:S04]  /*ab120*/  STL.64 [R1+0x12960], R4 ;  /* 0x0129600401007387 */ /* 0x0001e80000100a00 */
[----:B0-----:R-:W2:Y:S04]  /*ab130*/  LDL.LU.64 R4, [R1+0x1ce0] ;  /* 0x001ce00001047983 */ /* 0x001ea80000300a00 */
[----:B------:R-:W2:Y:S04]  /*ab140*/  LDL.LU.64 R6, [R1+0x1ce8] ;  /* 0x001ce80001067983 */ /* 0x000ea80000300a00 */
[----:B----4-:R0:W-:Y:S04]  /*ab150*/  STL.64 [R1+0x128e8], R26 ;  /* 0x0128e81a01007387 */ /* 0x0101e80000100a00 */
[----:B0-----:R-:W4:Y:S04]  /*ab160*/  LDL.64 R26, [R1+0x10] ;  /* 0x00001000011a7983 */ /* 0x001f280000100a00 */
        /* <DEDUP_REMOVED lines=55> */
[----:B------:R-:W2:-:S13]  /*ab4e0*/  LDL.LU.64 R24, [R1+0x12910] ;  /* 0x0129100001187983 */ /* 0x000e9a0000300a00 */
[----:B------:R0:W-:Y:S04]  /*ab4f0*/  STL.64 [R1+0x1d20], R4 ;  /* 0x001d200401007387 */ /* 0x0001e80000100a00 */
[----:B------:R1:W-:Y:S04]  /*ab500*/  STL.64 [R1+0x1d28], R6 ;  /* 0x001d280601007387 */ /* 0x0003e80000100a00 */
[----:B0-----:R-:W2:Y:S04]  /*ab510*/  LDL.LU.64 R4, [R1+0x1db0] ;  /* 0x001db00001047983 */ /* 0x001ea80000300a00 */
[----:B-1----:R-:W2:Y:S01]  /*ab520*/  LDL.LU.64 R6, [R1+0x1db8] ;  /* 0x001db80001067983 */ /* 0x002ea20000300a00 */
[----:B---3--:R-:W-:-:S15]  /*ab530*/  HMMA.16816.F32 R16, R12, R26, R16 ;  /* 0x0000001a0c10723c */ /* 0x008fde0000001810 */
        /* <DEDUP_REMOVED lines=24> */
[----:B------:R-:W4:Y:S04]  /*ab6c0*/  LDL.LU.64 R24, [R1+0x128b8] ;  /* 0x0128b80001187983 */ /* 0x000f280000300a00 */
[----:B------:R-:W-:Y:S01]  /*ab6d0*/  STL.64 [R1+0x12738], R28 ;  /* 0x0127381c01007387 */ /* 0x000fe20000100a00 */
[C---:B--2---:R-:W-:Y:S08]  /*ab6e0*/  HMMA.16816.F32 R16, R12.reuse, R26, R16 ;  /* 0x0000001a0c10723c */ /* 0x044ff00000001810 */
[C---:B----4-:R-:W-:Y:S11]  /*ab6f0*/  HMMA.16816.F32 R20, R12.reuse, R24, R20 ;  /* 0x000000180c14723c */ /* 0x050ff60000001814 */
        /* <DEDUP_REMOVED lines=9> */
[----:B------:R0:W-:Y:S04]  /*ab790*/  STL.64 [R1+0x12728], R24 ;  /* 0x0127281801007387 */ /* 0x0001e80000100a00 */
[----:B0-----:R-:W4:Y:S04]  /*ab7a0*/  LDL.LU.64 R24, [R1+0x1d90] ;  /* 0x001d900001187983 */ /* 0x001f280000300a00 */
[----:B------:R-:W4:Y:S02]  /*ab7b0*/  LDL.LU.64 R26, [R1+0x1d98] ;  /* 0x001d9800011a7983 */ /* 0x000f240000300a00 */
[----:B----4-:R-:W-:-:S15]  /*ab7c0*/  HMMA.16816.F32 R24, R12, R22, R24 ;  /* 0x000000160c18723c */ /* 0x010fde0000001818 */
[----:B------:R-:W-:-:S04]  /*ab7d0*/  NOP ;  /* 0x0000000000007918 */ /* 0x000fc80000000000 */
[----:B------:R-:W-:Y:S04]  /*ab7e0*/  STL.64 [R1+0x1d90], R24 ;  /* 0x001d901801007387 */ /* 0x000fe80000100a00 */
[----:B------:R2:W-:Y:S02]  /*ab7f0*/  STL.64 [R1+0x1d98], R26 ;  /* 0x001d981a01007387 */ /* 0x0005e40000100a00 */
[----:B--2---:R-:W-:Y:S02]  /*ab800*/  HMMA.16816.F32 R24, R12, R20, R8 ;  /* 0x000000140c18723c */ /* 0x004fe40000001808 */
[----:B------:R-:W3:Y:S04]  /*ab810*/  LDL.LU.64 R8, [R1+0x1dc0] ;  /* 0x001dc00001087983 */ /* 0x000ee80000300a00 */
[----:B------:R-:W3:-:S13]  /*ab820*/  LDL.LU.64 R10, [R1+0x1dc8] ;  /* 0x001dc800010a7983 */ /* 0x000eda0000300a00 */
[----:B------:R-:W-:Y:S04]  /*ab830*/  STL.64 [R1+0x1da0], R24 ;  /* 0x001da01801007387 */ /* 0x000fe80000100a00 */
[----:B------:R-:W-:Y:S04]  /*ab840*/  STL.64 [R1+0x1da8], R26 ;  /* 0x001da81a01007387 */ /* 0x000fe80000100a00 */
[----:B------:R-:W-:Y:S04]  /*ab850*/  STL.64 [R1+0x12710], R22 ;  /* 0x0127101601007387 */ /* 0x000fe80000100a00 */
[----:B------:R0:W-:Y:S02]  /*ab860*/  STL.64 [R1+0x12708], R20 ;  /* 0x0127081401007387 */ /* 0x0001e40000100a00 */
[----:B0-----:R-:W-:Y:S02]  /*ab870*/  HMMA.16816.F32 R20, R12, R18, R4 ;  /* 0x000000120c14723c */ /* 0x001fe40000001804 */
[----:B------:R-:W2:Y:S04]  /*ab880*/  LDL.LU.64 R4, [R1+0x1de0] ;  /* 0x001de00001047983 */ /* 0x000ea80000300a00 */
[----:B------:R-:W4:-:S13]  /*ab890*/  LDL.LU.64 R6, [R1+0x1de8] ;  /* 0x001de80001067983 */ /* 0x000f1a0000300a00 */
[----:B------:R-:W-:Y:S04]  /*ab8a0*/  STL.64 [R1+0x1db0], R20 ;  /* 0x001db01401007387 */ /* 0x000fe80000100a00 */
[----:B------:R-:W-:Y:S04]  /*ab8b0*/  STL.64 [R1+0x1db8], R22 ;  /* 0x001db81601007387 */ /* 0x000fe80000100a00 */
[----:B----4-:R-:W-:Y:S04]  /*ab8c0*/  STL.64 [R1+0x12880], R6 ;  /* 0x0128800601007387 */ /* 0x010fe80000100a00 */
[----:B--2---:R0:W-:Y:S04]  /*ab8d0*/  STL.64 [R1+0x12878], R4 ;  /* 0x0128780401007387 */ /* 0x0041e80000100a00 */
[----:B0-----:R-:W2:Y:S04]  /*ab8e0*/  LDL.LU.64 R4, [R1+0x1dd0] ;  /* 0x001dd00001047983 */ /* 0x001ea80000300a00 */
[----:B------:R-:W2:Y:S04]  /*ab8f0*/  LDL.LU.64 R6, [R1+0x1dd8] ;  /* 0x001dd80001067983 */ /* 0x000ea80000300a00 */
[----:B------:R-:W4:Y:S04]  /*ab900*/  LDL.LU.64 R20, [R1+0x1e00] ;  /* 0x001e000001147983 */ /* 0x000f280000300a00 */
[----:B------:R-:W2:Y:S01]  /*ab910*/  LDL.LU.64 R22, [R1+0x1e08] ;  /* 0x001e080001167983 */ /* 0x000ea20000300a00 */
[C---:B---3--:R-:W-:Y:S03]  /*ab920*/  HMMA.16816.F32 R8, R12.reuse, R16, R8 ;  /* 0x000000100c08723c */ /* 0x048fe60000001808 */
[----:B--2---:R-:W-:Y:S04]  /*ab930*/  STL.64 [R1+0x12860], R22 ;  /* 0x0128601601007387 */ /* 0x004fe80000100a00 */
[----:B----4-:R0:W-:Y:S04]  /*ab940*/  STL.64 [R1+0x12858], R20 ;  /* 0x0128581401007387 */ /* 0x0101e80000100a00 */
[----:B0-----:R-:W2:Y:S04]  /*ab950*/  LDL.LU.64 R20, [R1+0x1df0] ;  /* 0x001df00001147983 */ /* 0x001ea80000300a00 */
[----:B------:R-:W2:Y:S04]  /*ab960*/  LDL.LU.64 R22, [R1+0x1df8] ;  /* 0x001df80001167983 */ /* 0x000ea80000300a00 */
[----:B------:R-:W3:Y:S04]  /*ab970*/  LDL.LU R26, [R1+0x3294] ;  /* 0x00329400011a7983 */ /* 0x000ee80000300800 */
[----:B------:R-:W3:Y:S04]  /*ab980*/  LDL.LU R27, [R1+0x3290] ;  /* 0x00329000011b7983 */ /* 0x000ee80000300800 */
        /* <DEDUP_REMOVED lines=13> */
[----:B------:R-:W2:Y:S04]  /*aba60*/  LDL.LU.64 R4, [R1+0x12878] ;  /* 0x0128780001047983 */ /* 0x000ea80000300a00 */
[----:B------:R-:W4:Y:S04]  /*aba70*/  LDL.LU R28, [R1+0x329c] ;  /* 0x00329c00011c7983 */ /* 0x000f280000300800 */
[----:B------:R-:W4:Y:S01]  /*aba80*/  LDL.LU R29, [R1+0x3298] ;  /* 0x00329800011d7983 */ /* 0x000f220000300800 */
[----:B--2---:R-:W-:-:S15]  /*aba90*/  HMMA.16816.F32 R4, R12, R8, R4 ;  /* 0x000000080c04723c */ /* 0x004fde0000001804 */
        /* <DEDUP_REMOVED lines=11> */
[----:B0-----:R-:W2:Y:S04]  /*abb50*/  LDL.LU.64 R22, [R1+0x12860] ;  /* 0x0128600001167983 */ /* 0x001ea80000300a00 */
[----:B------:R-:W2:Y:S01]  /*abb60*/  LDL.LU.64 R20, [R1+0x12858] ;  /* 0x0128580001147983 */ /* 0x000ea20000300a00 */
[C---:B---3--:R-:W-:Y:S03]  /*abb70*/  HMMA.16816.F32 R16, R12.reuse, R4, R16 ;  /* 0x000000040c10723c */ /* 0x048fe60000001810 */
[----:B------:R-:W-:Y:S04]  /*abb80*/  STL [R1+0x126b8], R6 ;  /* 0x0126b80601007387 */ /* 0x000fe80000100800 */
[----:B------:R0:W-:Y:S04]  /*abb90*/  STL [R1+0x126b4], R7 ;  /* 0x0126b40701007387 */ /* 0x0001e80000100800 */
[----:B------:R-:W-:Y:S04]  /*abba0*/  STL [R1+0x126bc], R4 ;  /* 0x0126bc0401007387 */ /* 0x000fe80000100800 */
[----:B------:R-:W-:Y:S04]  /*abbb0*/  STL [R1+0x126b0], R5 ;  /* 0x0126b00501007387 */ /* 0x000fe80000100800 */
[----:B------:R1:W-:Y:S04]  /*abbc0*/  STL.64 [R1+0x1e10], R16 ;  /* 0x001e101001007387 */ /* 0x0003e80000100a00 */
[----:B------:R3:W-:Y:S04]  /*abbd0*/  STL.64 [R1+0x1e18], R18 ;  /* 0x001e181201007387 */ /* 0x0007e80000100a00 */
[----:B0-----:R-:W3:Y:S04]  /*abbe0*/  LDL.LU R7, [R1+0x32a4] ;  /* 0x0032a40001077983 */ /* 0x001ee80000300800 */
[----:B------:R-:W3:Y:S01]  /*abbf0*/  LDL.LU R6, [R1+0x32a0] ;  /* 0x0032a00001067983 */ /* 0x000ee20000300800 */
[----:B--2---:R-:W-:-:S15]  /*abc00*/  HMMA.16816.F32 R12, R12, R2, R20 ;  /* 0x000000020c0c723c */ /* 0x004fde0000001814 */
[----:B------:R-:W-:-:S04]  /*abc10*/  NOP ;  /* 0x0000000000007918 */ /* 0x000fc80000000000 */
[----:B------:R0:W-:Y:S04]  /*abc20*/  STL.64 [R1+0x1e00], R12 ;  /* 0x001e000c01007387 */ /* 0x0001e80000100a00 */
[----:B------:R-:W-:Y:S04]  /*abc30*/  STL.64 [R1+0x1e08], R14 ;  /* 0x001e080e01007387 */ /* 0x000fe80000100a00 */
[----:B-1----:R-:W2:Y:S04]  /*abc40*/  LDL R16, [R1+0x58] ;  /* 0x0000580001107983 */ /* 0x002ea80000100800 */
[----:B------:R-:W2:Y:S04]  /*abc50*/  LDL R17, [R1+0x5c] ;  /* 0x00005c0001117983 */ /* 0x000ea80000100800 */
[----:B------:R-:W2:Y:S04]  /*abc60*/  LDL.LU R24, [R1+0x32ac] ;  /* 0x0032ac0001187983 */ /* 0x000ea80000300800 */
[----:B------:R-:W2:Y:S04]  /*abc70*/  LDL.LU R25, [R1+0x32a8] ;  /* 0x0032a80001197983 */ /* 0x000ea80000300800 */
[----:B------:R-:W2:Y:S04]  /*abc80*/  LDL R22, [R1+0x68] ;  /* 0x0000680001167983 */ /* 0x000ea80000100800 */
[----:B------:R-:W2:Y:S04]  /*abc90*/  LDL R23, [R1+0x6c] ;  /* 0x00006c0001177983 */ /* 0x000ea80000100800 */
[----:B--2---:R1:W-:Y:S04]  /*abca0*/  STL.64 [R1+0x127c8], R22 ;  /* 0x0127c81601007387 */ /* 0x0043e80000100a00 */
[----:B---3--:R-:W2:Y:S04]  /*abcb0*/  LDL.LU.64 R18, [R1+0x50] ;  /* 0x0000500001127983 */ /* 0x008ea80000300a00 */
[----:B--2---:R-:W-:Y:S04]  /*abcc0*/  STL.64 [R1+0x12798], R18 ;  /* 0x0127981201007387 */ /* 0x004fe80000100a00 */
[----:B------:R-:W-:Y:S04]  /*abcd0*/  STL.64 [R1+0x127b0], R16 ;  /* 0x0127b01001007387 */ /* 0x000fe80000100a00 */
[----:B------:R-:W-:Y:S04]  /*abce0*/  STL [R1+0x126c4], R2 ;  /* 0x0126c40201007387 */ /* 0x000fe80000100800 */
[----:B------:R-:W-:Y:S04]  /*abcf0*/  STL [R1+0x126c0], R3 ;  /* 0x0126c00301007387 */ /* 0x000fe80000100800 */
[----:B------:R-:W2:Y:S04]  /*abd00*/  LDL R20, [R1+0x70] ;  /* 0x0000700001147983 */ /* 0x000ea80000100800 */
[----:B------:R-:W2:Y:S01]  /*abd10*/  LDL R21, [R1+0x74] ;  /* 0x0000740001157983 */ /* 0x000ea20000100800 */
[----:B0-----:R-:W-:-:S03]  /*abd20*/  IMAD R12, R27, 0x100, R26 ;  /* 0x000001001b0c7824 */ /* 0x001fc600078e021a */
[----:B--2---:R0:W-:Y:S04]  /*abd30*/  STL.64 [R1+0x127e0], R20 ;  /* 0x0127e01401007387 */ /* 0x0041e80000100a00 */
[----:B-1----:R-:W2:Y:S04]  /*abd40*/  LDL R22, [R1+0x78] ;  /* 0x0000780001167983 */ /* 0x002ea80000100800 */
[----:B------:R-:W2:Y:S04]  /*abd50*/  LDL R23, [R1+0x7c] ;  /* 0x00007c0001177983 */ /* 0x000ea80000100800 */
[----:B------:R-:W3:Y:S04]  /*abd60*/  LDL R26, [R1+0x60] ;  /* 0x00006000011a7983 */ /* 0x000ee80000100800 */
[----:B------:R-:W3:Y:S04]  /*abd70*/  LDL R27, [R1+0x64] ;  /* 0x00006400011b7983 */ /* 0x000ee80000100800 */
[----:B0-----:R-:W3:Y:S04]  /*abd80*/  LDL R20, [R1+0x80] ;  /* 0x0000800001147983 */ /* 0x001ee80000100800 */
[----:B------:R-:W3:Y:S04]  /*abd90*/  LDL R21, [R1+0x84] ;  /* 0x0000840001157983 */ /* 0x000ee80000100800 */
[----:B--2---:R0:W-:Y:S04]  /*abda0*/  STL.64 [R1+0x127f8], R22 ;  /* 0x0127f81601007387 */ /* 0x0041e80000100a00 */
[----:B---3--:R1:W-:Y:S04]  /*abdb0*/  STL.64 [R1+0x12810], R20 ;  /* 0x0128101401007387 */ /* 0x0083e80000100a00 */
[----:B------:R-:W2:Y:S04]  /*abdc0*/  LDL.LU.64 R2, [R1+0x48] ;  /* 0x0000480001027983 */ /* 0x000ea80000300a00 */
[----:B------:R-:W3:Y:S04]  /*abdd0*/  LDL.LU.64 R8, [R1+0x40] ;  /* 0x0000400001087983 */ /* 0x000ee80000300a00 */
[----:B------:R-:W-:Y:S01]  /*abde0*/  STL.64 [R1+0x127a8], R10 ;  /* 0x0127a80a01007387 */ /* 0x000fe20000100a00 */
[----:B----4-:R-:W-:-:S03]  /*abdf0*/  IMAD R13, R29, 0x100, R28 ;  /* 0x000001001d0d7824 */ /* 0x010fc600078e021c */
[----:B---3--:R-:W-:Y:S04]  /*abe00*/  STL.64 [R1+0x127a0], R8 ;  /* 0x0127a00801007387 */ /* 0x008fe80000100a00 */
[----:B------:R-:W3:Y:S04]  /*abe10*/  LDL.LU.64 R28, [R1+0x38] ;  /* 0x00003800011c7983 */ /* 0x000ee80000300a00 */
[----:B0-----:R-:W4:Y:S04]  /*abe20*/  LDL R22, [R1+0x88] ;  /* 0x0000880001167983 */ /* 0x001f280000100800 */
[----:B------:R-:W4:Y:S04]  /*abe30*/  LDL R23, [R1+0x8c] ;  /* 0x00008c0001177983 */ /* 0x000f280000100800 */
[----:B----4-:R0:W-:Y:S04]  /*abe40*/  STL.64 [R1+0x12828], R22 ;  /* 0x0128281601007387 */ /* 0x0101e80000100a00 */
[----:B-1----:R-:W4:Y:S04]  /*abe50*/  LDL R20, [R1+0x90] ;  /* 0x0000900001147983 */ /* 0x002f280000100800 */
[----:B------:R-:W4:Y:S04]  /*abe60*/  LDL R21, [R1+0x94] ;  /* 0x0000940001157983 */ /* 0x000f280000100800 */
[----:B0-----:R-:W2:Y:S04]  /*abe70*/  LDL R22, [R1+0x98] ;  /* 0x0000980001167983 */ /* 0x001ea80000100800 */
[----:B------:R-:W2:Y:S04]  /*abe80*/  LDL R23, [R1+0x9c] ;  /* 0x00009c0001177983 */ /* 0x000ea80000100800 */
        /* <DEDUP_REMOVED lines=29> */
[----:B------:R-:W-:Y:S02]  /*ac060*/  F2FP.F16.E5M2.UNPACK_B R12, R12 ;  /* 0x0000000cff0c723e */ /* 0x000fe400020004ff */
[----:B------:R-:W-:Y:S01]  /*ac070*/  F2FP.F16.E5M2.UNPACK_B R13, R13 ;  /* 0x0000000dff0d723e */ /* 0x000fe200020004ff */
[----:B----4-:R-:W-:Y:S04]  /*ac080*/  STL.64 [R1+0x12850], R18 ;  /* 0x0128501201007387 */ /* 0x010fe80000100a00 */
[----:B--2---:R0:W-:Y:S04]  /*ac090*/  STL.64 [R1+0x12848], R16 ;  /* 0x0128481001007387 */ /* 0x0041e80000100a00 */
[----:B0-----:R-:W2:Y:S04]  /*ac0a0*/  LDL.LU.64 R16, [R1+0x2fe0] ;  /* 0x002fe00001107983 */ /* 0x001ea80000300a00 */
[----:B------:R-:W2:Y:S01]  /*ac0b0*/  LDL.LU.64 R18, [R1+0x2fe8] ;  /* 0x002fe80001127983 */ /* 0x000ea20000300a00 */
[----:B------:R-:W-:-:S02]  /*ac0c0*/  F2FP.F16.E5M2.UNPACK_B R14, R14 ;  /* 0x0000000eff0e723e */ /* 0x000fc400020004ff */
[----:B------:R-:W-:Y:S01]  /*ac0d0*/  F2FP.F16.E5M2.UNPACK_B R15, R15 ;  /* 0x0000000fff0f723e */ /* 0x000fe200020004ff */
[----:B------:R-:W4:Y:S04]  /*ac0e0*/  LDL.LU.64 R8, [R1+0x3060] ;  /* 0x0030600001087983 */ /* 0x000f280000300a00 */
[----:B------:R-:W4:Y:S04]  /*ac0f0*/  LDL.LU.64 R10, [R1+0x3068] ;  /* 0x00306800010a7983 */ /* 0x000f280000300a00 */
[----:B------:R-:W3:Y:S04]  /*ac100*/  LDL.LU.64 R4, [R1+0x3050] ;  /* 0x0030500001047983 */ /* 0x000ee80000300a00 */
[----:B------:R-:W3:Y:S04]  /*ac110*/  LDL.LU.64 R6, [R1+0x3058] ;  /* 0x0030580001067983 */ /* 0x000ee80000300a00 */
[----:B------:R-:W3:Y:S01]  /*ac120*/  LDL.LU.64 R24, [R1+0x30] ;  /* 0x0000300001187983 */ /* 0x000ee20000300a00 */
        /* <DEDUP_REMOVED lines=48> */
[----:B------:R0:W-:Y:S04]  /*ac430*/  STL.64 [R1+0x1e90], R16 ;  /* 0x001e901001007387 */ /* 0x0001e80000100a00 */
[----:B------:R4:W-:Y:S04]  /*ac440*/  STL.64 [R1+0x1e98], R18 ;  /* 0x001e981201007387 */ /* 0x0009e80000100a00 */
[----:B0-----:R-:W4:Y:S04]  /*ac450*/  LDL.LU.64 R16, [R1+0x127b0] ;  /* 0x0127b00001107983 */ /* 0x001f280000300a00 */
[----:B------:R-:W3:Y:S01]  /*ac460*/  LDL.64 R26, [R1+0x28] ;  /* 0x00002800011a7983 */ /* 0x000ee20000100a00 */
[----:B----4-:R-:W-:Y:S03]  /*ac470*/  HMMA.16816.F32 R16, R12, R16, R8 ;  /* 0x000000100c10723c */ /* 0x010fe60000001808 */
[----:B------:R-:W4:Y:S04]  /*ac480*/  LDL.LU.64 R10, [R1+0x127a8] ;  /* 0x0127a800010a7983 */ /* 0x000f280000300a00 */
[----:B------:R-:W2:-:S12]  /*ac490*/  LDL.LU.64 R8, [R1+0x127a0] ;  /* 0x0127a00001087983 */ /* 0x000e980000300a00 */
[----:B------:R-:W-:Y:S04]  /*ac4a0*/  STL.64 [R1+0x1ea0], R16 ;  /* 0x001ea01001007387 */ /* 0x000fe80000100a00 */
[----:B------:R0:W-:Y:S04]  /*ac4b0*/  STL.64 [R1+0x1ea8], R18 ;  /* 0x001ea81201007387 */ /* 0x0001e80000100a00 */
[----:B0-----:R-:W2:Y:S02]  /*ac4c0*/  LDL.LU.64 R18, [R1+0x12798] ;  /* 0x0127980001127983 */ /* 0x001ea40000300a00 */
[----:B--2---:R-:W-:-:S15]  /*ac4d0*/  HMMA.16816.F32 R4, R12, R18, R4 ;  /* 0x000000120c04723c */ /* 0x004fde0000001804 */
[----:B------:R-:W-:-:S04]  /*ac4e0*/  NOP ;  /* 0x0000000000007918 */ /* 0x000fc80000000000 */
[----:B------:R0:W-:Y:S04]  /*ac4f0*/  STL.64 [R1+0x1eb0], R4 ;  /* 0x001eb00401007387 */ /* 0x0001e80000100a00 */
[----:B------:R1:W-:Y:S04]  /*ac500*/  STL.64 [R1+0x1eb8], R6 ;  /* 0x001eb80601007387 */ /* 0x0003e80000100a00 */
[----:B------:R-:W2:Y:S01]  /*ac510*/  LDL.LU.64 R16, [R1+0x3010] ;  /* 0x0030100001107983 */ /* 0x000ea20000300a00 */
[----:B0-----:R-:W-:Y:S02]  /*ac520*/  IMAD.MOV.U32 R5, RZ, RZ, R19 ;  /* 0x000000ffff057224 */ /* 0x001fe400078e0013 */
[----:B-1----:R-:W-:-:S02]  /*ac530*/  IMAD.MOV.U32 R7, RZ, RZ, R18 ;  /* 0x000000ffff077224 */ /* 0x002fc400078e0012 */
[----:B------:R-:W2:Y:S04]  /*ac540*/  LDL.LU.64 R18, [R1+0x3018] ;  /* 0x0030180001127983 */ /* 0x000ea80000300a00 */
[----:B------:R0:W-:Y:S04]  /*ac550*/  STL [R1+0x126d4], R5 ;  /* 0x0126d40501007387 */ /* 0x0001e80000100800 */
[----:B------:R1:W-:Y:S04]  /*ac560*/  STL [R1+0x126c8], R7 ;  /* 0x0126c80701007387 */ /* 0x0003e80000100800 */
[----:B0-----:R-:W2:Y:S04]  /*ac570*/  LDL.LU.64 R4, [R1+0x3040] ;  /* 0x0030400001047983 */ /* 0x001ea80000300a00 */
[----:B-1----:R-:W2:Y:S01]  /*ac580*/  LDL.LU.64 R6, [R1+0x3048] ;  /* 0x0030480001067983 */ /* 0x002ea20000300a00 */
[C---:B------:R-:W-:Y:S08]  /*ac590*/  HMMA.16816.F32 R20, R12.reuse, R8, R20 ;  /* 0x000000080c14723c */ /* 0x040ff00000001814 */
[----:B--2---:R-:W-:-:S15]  /*ac5a0*/  HMMA.16816.F32 R4, R12, R2, R4 ;  /* 0x000000020c04723c */ /* 0x004fde0000001804 */
[----:B------:R-:W-:-:S04]  /*ac5b0*/  NOP ;  /* 0x0000000000007918 */ /* 0x000fc80000000000 */
[----:B------:R-:W-:Y:S04]  /*ac5c0*/  STL.64 [R1+0x1ec0], R4 ;  /* 0x001ec00401007387 */ /* 0x000fe80000100a00 */
[----:B------:R-:W-:Y:S04]  /*ac5d0*/  STL.64 [R1+0x1ec8], R6 ;  /* 0x001ec80601007387 */ /* 0x000fe80000100a00 */
[----:B------:R-:W-:Y:S04]  /*ac5e0*/  STL.64 [R1+0x1ed0], R20 ;  /* 0x001ed01401007387 */ /* 0x000fe80000100a00 */
[----:B------:R0:W-:Y:S04]  /*ac5f0*/  STL.64 [R1+0x1ed8], R22 ;  /* 0x001ed81601007387 */ /* 0x0001e80000100a00 */
[----:B0-----:R-:W2:Y:S04]  /*ac600*/  LDL.LU.64 R22, [R1+0x12790] ;  /* 0x0127900001167983 */ /* 0x001ea80000300a00 */
[----:B------:R-:W2:Y:S01]  /*ac610*/  LDL.LU.64 R20, [R1+0x12788] ;  /* 0x0127880001147983 */ /* 0x000ea20000300a00 */
[----:B------:R-:W-:Y:S01]  /*ac620*/  HMMA.16816.F32 R16, R12, R24, R16 ;  /* 0x000000180c10723c */ /* 0x000fe20000001810 */
[----:B------:R-:W-:-:S02]  /*ac630*/  IMAD.MOV.U32 R6, RZ, RZ, R3 ;  /* 0x000000ffff067224 */ /* 0x000fc400078e0003 */
[----:B------:R-:W-:Y:S02]  /*ac640*/  IMAD.MOV.U32 R3, RZ, RZ, R9 ;  /* 0x000000ffff037224 */ /* 0x000fe400078e0009 */
[----:B------:R-:W-:Y:S02]  /*ac650*/  IMAD.MOV.U32 R9, RZ, RZ, R28 ;  /* 0x000000ffff097224 */ /* 0x000fe400078e001c */
[----:B------:R-:W-:Y:S01]  /*ac660*/  IMAD.MOV.U32 R7, RZ, RZ, R29 ;  /* 0x000000ffff077224 */ /* 0x000fe200078e001d */
[----:B--2---:R-:W-:-:S15]  /*ac670*/  HMMA.16816.F32 R20, R12, R28, R20 ;  /* 0x0000001c0c14723c */ /* 0x004fde0000001814 */
[----:B------:R-:W-:-:S04]  /*ac680*/  NOP ;  /* 0x0000000000007918 */ /* 0x000fc80000000000 */
[----:B------:R0:W-:Y:S04]  /*ac690*/  STL.64 [R1+0x1ee0], R20 ;  /* 0x001ee01401007387 */ /* 0x0001e80000100a00 */
[----:B------:R1:W-:Y:S04]  /*ac6a0*/  STL.64 [R1+0x1ee8], R22 ;  /* 0x001ee81601007387 */ /* 0x0003e80000100a00 */
[----:B0-----:R-:W3:Y:S04]  /*ac6b0*/  LDL.LU.64 R20, [R1+0x3000] ;  /* 0x0030000001147983 */ /* 0x001ee80000300a00 */
[----:B-1----:R-:W3:Y:S04]  /*ac6c0*/  LDL.LU.64 R22, [R1+0x3008] ;  /* 0x0030080001167983 */ /* 0x002ee80000300a00 */
[----:B------:R-:W2:Y:S04]  /*ac6d0*/  LDL.64 R28, [R1] ;  /* 0x00000000011c7983 */ /* 0x000ea80000100a00 */
[----:B------:R-:W-:Y:S04]  /*ac6e0*/  STL.64 [R1+0x1ef0], R16 ;  /* 0x001ef01001007387 */ /* 0x000fe80000100a00 */
[----:B------:R0:W-:Y:S01]  /*ac6f0*/  STL.64 [R1+0x1ef8], R18 ;  /* 0x001ef81201007387 */ /* 0x0001e20000100a00 */
[----:B------:R-:W-:-:S03]  /*ac700*/  IMAD.MOV.U32 R4, RZ, RZ, R2 ;  /* 0x000000ffff047224 */ /* 0x000fc600078e0002 */
[----:B0-----:R-:W2:Y:S01]  /*ac710*/  LDL.64 R18, [R1+0x18] ;  /* 0x0000180001127983 */ /* 0x001ea20000100a00 */
[----:B------:R-:W-:Y:S02]  /*ac720*/  IMAD.MOV.U32 R2, RZ, RZ, R8 ;  /* 0x000000ffff027224 */ /* 0x000fe400078e0008 */
[----:B------:R-:W-:Y:S01]  /*ac730*/  IMAD.MOV.U32 R8, RZ, RZ, R25 ;  /* 0x000000ffff087224 */ /* 0x000fe200078e0019 */
[----:B------:R-:W3:Y:S04]  /*ac740*/  LDL R16, [R1+0x20] ;  /* 0x0000200001107983 */ /* 0x000ee80000100800 */
[----:B------:R-:W3:Y:S04]  /*ac750*/  LDL R17, [R1+0x24] ;  /* 0x0000240001117983 */ /* 0x000ee80000100800 */
[----:B--2---:R-:W-:Y:S04]  /*ac760*/  STL.64 [R1+0x12778], R18 ;  /* 0x0127781201007387 */ /* 0x004fe80000100a00 */
[----:B----4-:R-:W-:Y:S04]  /*ac770*/  STL.64 [R1+0x12700], R10 ;  /* 0x0127000a01007387 */ /* 0x010fe80000100a00 */
[----:B------:R-:W-:Y:S04]  /*ac780*/  STL.64 [R1+0x126f8], R8 ;  /* 0x0126f80801007387 */ /* 0x000fe80000100a00 */
[----:B------:R0:W-:Y:S04]  /*ac790*/  STL.64 [R1+0x126e0], R6 ;  /* 0x0126e00601007387 */ /* 0x0001e80000100a00 */
[----:B0-----:R-:W2:Y:S01]  /*ac7a0*/  LDL R6, [R1+0x10] ;  /* 0x0000100001067983 */ /* 0x001ea20000100800 */
[----:B---3--:R-:W-:Y:S01]  /*ac7b0*/  HMMA.16816.F32 R8, R12, R26, R20 ;  /* 0x0000001a0c08723c */ /* 0x008fe20000001814 */
[----:B------:R-:W-:-:S02]  /*ac7c0*/  IMAD.MOV.U32 R5, RZ, RZ, R24 ;  /* 0x000000ffff057224 */ /* 0x000fc400078e0018 */
[----:B------:R-:W-:-:S03]  /*ac7d0*/  IMAD.MOV.U32 R7, RZ, RZ, R0 ;  /* 0x000000ffff077224 */ /* 0x000fc600078e0000 */
[----:B------:R0:W-:Y:S01]  /*ac7e0*/  STL.64 [R1+0x126d8], R4 ;  /* 0x0126d80401007387 */ /* 0x0001e20000100a00 */
[----:B------:R-:W-:-:S03]  /*ac7f0*/  IMAD.MOV.U32 R0, RZ, RZ, R27 ;  /* 0x000000ffff007224 */ /* 0x000fc600078e001b */
[----:B--2---:R1:W-:Y:S04]  /*ac800*/  STL.64 [R1+0x12780], R6 ;  /* 0x0127800601007387 */ /* 0x0043e80000100a00 */
[----:B0-----:R-:W2:Y:S05]  /*ac810*/  LDL.LU.64 R4, [R1+0x3100] ;  /* 0x0031000001047983 */ /* 0x001eaa0000300a00 */
[----:B------:R-:W-:Y:S04]  /*ac820*/  STL.64 [R1+0x1f70], R8 ;  /* 0x001f700801007387 */ /* 0x000fe80000100a00 */
[----:B------:R-:W-:Y:S04]  /*ac830*/  STL.64 [R1+0x1f78], R10 ;  /* 0x001f780a01007387 */ /* 0x000fe80000100a00 */
[----:B-1----:R-:W2:Y:S04]  /*ac840*/  LDL.LU.64 R6, [R1+0x3108] ;  /* 0x0031080001067983 */ /* 0x002ea80000300a00 */
[----:B------:R-:W3:Y:S04]  /*ac850*/  LDL.LU.64 R24, [R1+0x30b0] ;  /* 0x0030b00001187983 */ /* 0x000ee80000300a00 */
[----:B------:R-:W4:Y:S04]  /*ac860*/  LDL.LU.64 R26, [R1+0x30b8] ;  /* 0x0030b800011a7983 */ /* 0x000f280000300a00 */
[----:B----4-:R-:W-:Y:S04]  /*ac870*/  STL.64 [R1+0x12748], R26 ;  /* 0x0127481a01007387 */ /* 0x010fe80000100a00 */
[----:B---3--:R0:W-:Y:S04]  /*ac880*/  STL.64 [R1+0x12740], R24 ;  /* 0x0127401801007387 */ /* 0x0081e80000100a00 */
[----:B0-----:R-:W3:Y:S04]  /*ac890*/  LDL.LU.64 R24, [R1+0x30c0] ;  /* 0x0030c00001187983 */ /* 0x001ee80000300a00 */
[----:B------:R-:W4:Y:S04]  /*ac8a0*/  LDL.LU.64 R26, [R1+0x30c8] ;  /* 0x0030c800011a7983 */ /* 0x000f280000300a00 */
[----:B----4-:R0:W-:Y:S04]  /*ac8b0*/  STL.64 [R1+0x12758], R26 ;  /* 0x0127581a01007387 */ /* 0x0101e80000100a00 */
[----:B0-----:R-:W4:Y:S04]  /*ac8c0*/  LDL R26, [R1+0x8] ;  /* 0x00000800011a7983 */ /* 0x001f280000100800 */
[----:B------:R-:W4:Y:S04]  /*ac8d0*/  LDL R27, [R1+0xc] ;  /* 0x00000c00011b7983 */ /* 0x000f280000100800 */
[----:B------:R-:W2:Y:S04]  /*ac8e0*/  LDL.LU.64 R8, [R1+0x30f0] ;  /* 0x0030f00001087983 */ /* 0x000ea80000300a00 */
[----:B------:R-:W2:Y:S04]  /*ac8f0*/  LDL.LU.64 R10, [R1+0x30f8] ;  /* 0x0030f800010a7983 */ /* 0x000ea80000300a00 */
[----:B---3--:R0:W-:Y:S04]  /*ac900*/  STL.64 [R1+0x12750], R24 ;  /* 0x0127501801007387 */ /* 0x0081e80000100a00 */
[----:B----4-:R1:W-:Y:S04]  /*ac910*/  STL.64 [R1+0x12770], R26 ;  /* 0x0127701a01007387 */ /* 0x0103e80000100a00 */
[----:B0-----:R-:W3:Y:S04]  /*ac920*/  LDL.LU.64 R24, [R1+0x30e0] ;  /* 0x0030e00001187983 */ /* 0x001ee80000300a00 */
[----:B-1----:R-:W3:Y:S04]  /*ac930*/  LDL.LU.64 R26, [R1+0x30e8] ;  /* 0x0030e800011a7983 */ /* 0x002ee80000300a00 */
[----:B------:R-:W4:Y:S04]  /*ac940*/  LDL.LU.64 R20, [R1+0x3090] ;  /* 0x0030900001147983 */ /* 0x000f280000300a00 */
[----:B------:R-:W3:Y:S01]  /*ac950*/  LDL.LU.64 R22, [R1+0x3098] ;  /* 0x0030980001167983 */ /* 0x000ee20000300a00 */
[C---:B--2---:R-:W-:Y:S03]  /*ac960*/  HMMA.16816.F32 R16, R12.reuse, R16, R4 ;  /* 0x000000100c10723c */ /* 0x044fe60000001804 */
[----:B---3--:R-:W-:Y:S04]  /*ac970*/  STL.64 [R1+0x12720], R22 ;  /* 0x0127201601007387 */ /* 0x008fe80000100a00 */
[----:B----4-:R0:W-:Y:S04]  /*ac980*/  STL.64 [R1+0x12718], R20 ;  /* 0x0127181401007387 */ /* 0x0101e80000100a00 */
[----:B0-----:R-:W2:Y:S04]  /*ac990*/  LDL.LU.64 R20, [R1+0x30a0] ;  /* 0x0030a00001147983 */ /* 0x001ea80000300a00 */
[----:B------:R-:W3:Y:S04]  /*ac9a0*/  LDL.LU.64 R22, [R1+0x30a8] ;  /* 0x0030a80001167983 */ /* 0x000ee80000300a00 */
[----:B---3--:R-:W-:Y:S04]  /*ac9b0*/  STL.64 [R1+0x12768], R22 ;  /* 0x0127681601007387 */ /* 0x008fe80000100a00 */
[----:B--2---:R0:W-:Y:S04]  /*ac9c0*/  STL.64 [R1+0x12760], R20 ;  /* 0x0127601401007387 */ /* 0x0041e80000100a00 */
[----:B0-----:R-:W2:Y:S04]  /*ac9d0*/  LDL.LU.64 R20, [R1+0x30d0] ;  /* 0x0030d00001147983 */ /* 0x001ea80000300a00 */
[----:B------:R-:W2:Y:S04]  /*ac9e0*/  LDL.LU.64 R22, [R1+0x30d8] ;  /* 0x0030d80001167983 */ /* 0x000ea80000300a00 */
[----:B------:R-:W-:Y:S04]  /*ac9f0*/  STL [R1+0x12590], R0 ;  /* 0x0125900001007387 */ /* 0x000fe80000100800 */
[----:B------:R-:W3:Y:S04]  /*aca00*/  LDL.LU.64 R6, [R1+0x12780] ;  /* 0x0127800001067983 */ /* 0x000ee80000300a00 */
[----:B------:R-:W-:Y:S04]  /*aca10*/  STL.64 [R1+0x1fa0], R16 ;  /* 0x001fa01001007387 */ /* 0x000fe80000100a00 */
[----:B------:R0:W-:Y:S04]  /*aca20*/  STL.64 [R1+0x1fa8], R18 ;  /* 0x001fa81201007387 */ /* 0x0001e80000100a00 */
[----:B0-----:R-:W4:Y:S02]  /*aca30*/  LDL.LU.64 R18, [R1+0x12778] ;  /* 0x0127780001127983 */ /* 0x001f240000300a00 */
[----:B----4-:R-:W-:Y:S01]  /*aca40*/  HMMA.16816.F32 R8, R12, R18, R8 ;  /* 0x000000120c08723c */ /* 0x010fe20000001808 */
[----:B------:R-:W-:-:S07]  /*aca50*/  IMAD.MOV.U32 R0, RZ, RZ, R18 ;  /* 0x000000ffff007224 */ /* 0x000fce00078e0012 */
[C---:B---3--:R-:W-:Y:S11]  /*aca60*/  HMMA.16816.F32 R4, R12.reuse, R6, R24 ;  /* 0x000000060c04723c */ /* 0x048ff60000001818 */
[----:B------:R0:W-:Y:S04]  /*aca70*/  STL.64 [R1+0x1fd0], R8 ;  /* 0x001fd00801007387 */ /* 0x0001e80000100a00 */
[----:B------:R1:W-:Y:S04]  /*aca80*/  STL.64 [R1+0x1fd8], R10 ;  /* 0x001fd80a01007387 */ /* 0x0003e80000100a00 */
[----:B0-----:R-:W3:Y:S04]  /*aca90*/  LDL.LU.64 R8, [R1+0x3120] ;  /* 0x0031200001087983 */ /* 0x001ee80000300a00 */
[----:B-1----:R-:W3:Y:S04]  /*acaa0*/  LDL.LU.64 R10, [R1+0x3128] ;  /* 0x00312800010a7983 */ /* 0x002ee80000300a00 */
        /* <DEDUP_REMOVED lines=11> */
[----:B------:R-:W-:Y:S04]  /*acb60*/  STL.64 [R1+0x20f0], R24 ;  /* 0x0020f01801007387 */ /* 0x000fe80000100a00 */
[----:B------:R0:W-:Y:S04]  /*acb70*/  STL.64 [R1+0x20f8], R26 ;  /* 0x0020f81a01007387 */ /* 0x0001e80000100a00 */
[----:B0-----:R-:W2:Y:S04]  /*acb80*/  LDL.LU.64 R26, [R1+0x12758] ;  /* 0x01275800011a7983 */ /* 0x001ea80000300a00 */
[----:B------:R-:W2:Y:S01]  /*acb90*/  LDL.LU.64 R24, [R1+0x12750] ;  /* 0x0127500001187983 */ /* 0x000ea20000300a00 */
[----:B------:R-:W-:Y:S01]  /*acba0*/  IMAD.MOV.U32 R0, RZ, RZ, R29 ;  /* 0x000000ffff007224 */ /* 0x000fe200078e001d */
[----:B--2---:R-:W-:-:S15]  /*acbb0*/  HMMA.16816.F32 R24, R12, R28, R24 ;  /* 0x0000001c0c18723c */ /* 0x004fde0000001818 */
[----:B------:R-:W-:-:S04]  /*acbc0*/  NOP ;  /* 0x0000000000007918 */ /* 0x000fc80000000000 */
[----:B------:R-:W-:Y:S04]  /*acbd0*/  STL.64 [R1+0x2120], R24 ;  /* 0x0021201801007387 */ /* 0x000fe80000100a00 */
[----:B------:R0:W-:Y:S04]  /*acbe0*/  STL.64 [R1+0x2128], R26 ;  /* 0x0021281a01007387 */ /* 0x0001e80000100a00 */
[----:B0-----:R-:W2:Y:S04]  /*acbf0*/  LDL.LU.64 R26, [R1+0x12748] ;  /* 0x01274800011a7983 */ /* 0x001ea80000300a00 */
[----:B------:R-:W2:Y:S04]  /*acc00*/  LDL.LU.64 R24, [R1+0x12740] ;  /* 0x0127400001187983 */ /* 0x000ea80000300a00 */
        /* <DEDUP_REMOVED lines=45> */
[----:B------:R-:W-:Y:S04]  /*acee0*/  STL.64 [R1+0x21c0], R24 ;  /* 0x0021c01801007387 */ /* 0x000fe80000100a00 */
[----:B------:R4:W-:Y:S02]  /*acef0*/  STL.64 [R1+0x21c8], R26 ;  /* 0x0021c81a01007387 */ /* 0x0009e40000100a00 */
[----:B----4-:R-:W-:Y:S02]  /*acf00*/  IMAD.MOV.U32 R27, RZ, RZ, R8 ;  /* 0x000000ffff1b7224 */ /* 0x010fe400078e0008 */
        /* <DEDUP_REMOVED lines=13> */
[----:B------:R-:W2:Y:S01]  /*acfe0*/  LDL.LU R19, [R1+0x32c8] ;  /* 0x0032c80001137983 */ /* 0x000ea20000300800 */
[----:B------:R-:W-:-:S02]  /*acff0*/  IMAD.MOV.U32 R24, RZ, RZ, R9 ;  /* 0x000000ffff187224 */ /* 0x000fc400078e0009 */
[----:B------:R-:W-:Y:S01]  /*ad000*/  IMAD.MOV.U32 R25, RZ, RZ, R7 ;  /* 0x000000ffff197224 */ /* 0x000fe200078e0007 */
[----:B--2---:R-:W-:Y:S04]  /*ad010*/  STL.64 [R1+0x126a8], R18 ;  /* 0x0126a81201007387 */ /* 0x004fe80000100a00 */
[----:B----4-:R0:W-:Y:S04]  /*ad020*/  STL.64 [R1+0x126a0], R16 ;  /* 0x0126a01001007387 */ /* 0x0101e80000100a00 */
[----:B------:R-:W3:Y:S04]  /*ad030*/  LDL.LU R9, [R1+0x126cc] ;  /* 0x0126cc0001097983 */ /* 0x000ee80000300800 */
[----:B------:R-:W2:Y:S04]  /*ad040*/  LDL.LU R7, [R1+0x126c8] ;  /* 0x0126c80001077983 */ /* 0x000ea80000300800 */
[----:B0-----:R-:W4:Y:S04]  /*ad050*/  LDL.LU.64 R16, [R1+0x3160] ;  /* 0x0031600001107983 */ /* 0x001f280000300a00 */
[----:B------:R-:W4:Y:S04]  /*ad060*/  LDL.LU.64 R18, [R1+0x3168] ;  /* 0x0031680001127983 */ /* 0x000f280000300a00 */
        /* <DEDUP_REMOVED lines=14> */
[----:B------:R-:W-:-:S02]  /*ad150*/  IMAD.MOV.U32 R20, RZ, RZ, R4 ;  /* 0x000000ffff147224 */ /* 0x000fc400078e0004 */
[----:B------:R-:W-:Y:S01]  /*ad160*/  IMAD.MOV.U32 R21, RZ, RZ, R6 ;  /* 0x000000ffff157224 */ /* 0x000fe200078e0006 */
[----:B------:R-:W3:Y:S04]  /*ad170*/  LDL.LU R4, [R1+0x126bc] ;  /* 0x0126bc0001047983 */ /* 0x000ee80000300800 */
[----:B------:R-:W4:Y:S04]  /*ad180*/  LDL.LU R6, [R1+0x126b8] ;  /* 0x0126b80001067983 */ /* 0x000f280000300800 */
[----:B------:R2:W-:Y:S02]  /*ad190*/  STL.64 [R1+0x125b0], R22 ;  /* 0x0125b01601007387 */ /* 0x0005e40000100a00 */
[----:B--2---:R-:W-:-:S02]  /*ad1a0*/  IMAD.MOV.U32 R22, RZ, RZ, R7 ;  /* 0x000000ffff167224 */ /* 0x004fc400078e0007 */
[----:B------:R-:W-:Y:S01]  /*ad1b0*/  IMAD.MOV.U32 R23, RZ, RZ, R5 ;  /* 0x000000ffff177224 */ /* 0x000fe200078e0005 */
[----:B------:R-:W4:Y:S04]  /*ad1c0*/  LDL.LU R7, [R1+0x126b4] ;  /* 0x0126b40001077983 */ /* 0x000f280000300800 */
[----:B------:R-:W3:Y:S04]  /*ad1d0*/  LDL.LU R5, [R1+0x126b0] ;  /* 0x0126b00001057983 */ /* 0x000ee80000300800 */
        /* <DEDUP_REMOVED lines=9> */
[C---:B---3--:R-:W-:Y:S11]  /*ad270*/  HMMA.16816.F32 R20, R12.reuse, R4, R20 ;  /* 0x000000040c14723c */ /* 0x048ff60000001814 */
[----:B------:R-:W-:Y:S04]  /*ad280*/  STL.64 [R1+0x21f0], R16 ;  /* 0x0021f01001007387 */ /* 0x000fe80000100a00 */
[----:B------:R0:W-:Y:S04]  /*ad290*/  STL.64 [R1+0x21f8], R18 ;  /* 0x0021f81201007387 */ /* 0x0001e80000100a00 */
[----:B0-----:R-:W3:Y:S04]  /*ad2a0*/  LDL.LU.64 R18, [R1+0x126a8] ;  /* 0x0126a80001127983 */ /* 0x001ee80000300a00 */
[----:B------:R-:W4:Y:S04]  /*ad2b0*/  LDL.LU.64 R16, [R1+0x126a0] ;  /* 0x0126a00001107983 */ /* 0x000f280000300a00 */
[----:B------:R0:W-:Y:S04]  /*ad2c0*/  STL.64 [R1+0x2220], R20 ;  /* 0x0022201401007387 */ /* 0x0001e80000100a00 */
[----:B------:R1:W-:Y:S04]  /*ad2d0*/  STL.64 [R1+0x2228], R22 ;  /* 0x0022281601007387 */ /* 0x0003e80000100a00 */
[----:B0-----:R-:W2:Y:S04]  /*ad2e0*/  LDL.LU R20, [R1+0x58] ;  /* 0x0000580001147983 */ /* 0x001ea80000300800 */
[----:B------:R-:W2:Y:S04]  /*ad2f0*/  LDL.LU R21, [R1+0x5c] ;  /* 0x00005c0001157983 */ /* 0x000ea80000300800 */
[----:B--2---:R-:W-:Y:S04]  /*ad300*/  STL.64 [R1+0x125e0], R20 ;  /* 0x0125e01401007387 */ /* 0x004fe80000100a00 */
[----:B------:R-:W-:Y:S04]  /*ad310*/  STL.64 [R1+0x124a0], R6 ;  /* 0x0124a00601007387 */ /* 0x000fe80000100a00 */
[----:B------:R0:W-:Y:S04]  /*ad320*/  STL.64 [R1+0x12498], R4 ;  /* 0x0124980401007387 */ /* 0x0001e80000100a00 */
[----:B-1----:R-:W2:Y:S01]  /*ad330*/  LDL.LU R22, [R1+0x60] ;  /* 0x0000600001167983 */ /* 0x002ea20000300800 */
[----:B0-----:R-:W-:-:S15]  /*ad340*/  HMMA.16816.F32 R4, R12, R2, R8 ;  /* 0x000000020c04723c */ /* 0x001fde0000001808 */
[----:B------:R-:W-:-:S04]  /*ad350*/  NOP ;  /* 0x0000000000007918 */ /* 0x000fc80000000000 */
[----:B------:R-:W-:Y:S04]  /*ad360*/  STL.64 [R1+0x2210], R4 ;  /* 0x0022100401007387 */ /* 0x000fe80000100a00 */
[----:B------:R-:W-:Y:S04]  /*ad370*/  STL.64 [R1+0x2218], R6 ;  /* 0x0022180601007387 */ /* 0x000fe80000100a00 */
[----:B------:R-:W2:Y:S04]  /*ad380*/  LDL.LU R23, [R1+0x64] ;  /* 0x0000640001177983 */ /* 0x000ea80000300800 */
[----:B--2---:R0:W-:Y:S04]  /*ad390*/  STL.64 [R1+0x125f8], R22 ;  /* 0x0125f81601007387 */ /* 0x0041e80000100a00 */
[----:B------:R-:W2:Y:S04]  /*ad3a0*/  LDL.LU R20, [R1+0x68] ;  /* 0x0000680001147983 */ /* 0x000ea80000300800 */
[----:B------:R-:W2:Y:S04]  /*ad3b0*/  LDL.LU R21, [R1+0x6c] ;  /* 0x00006c0001157983 */ /* 0x000ea80000300800 */
[----:B0-----:R-:W3:Y:S04]  /*ad3c0*/  LDL.LU R22, [R1+0x70] ;  /* 0x0000700001167983 */ /* 0x001ee80000300800 */
[----:B------:R-:W3:Y:S04]  /*ad3d0*/  LDL.LU R23, [R1+0x74] ;  /* 0x0000740001177983 */ /* 0x000ee80000300800 */
[----:B--2---:R0:W-:Y:S04]  /*ad3e0*/  STL.64 [R1+0x12610], R20 ;  /* 0x0126101401007387 */ /* 0x0041e80000100a00 */
[----:B0-----:R-:W2:Y:S04]  /*ad3f0*/  LDL.LU R20, [R1+0x78] ;  /* 0x0000780001147983 */ /* 0x001ea80000300800 */
[----:B------:R-:W2:Y:S04]  /*ad400*/  LDL.LU R21, [R1+0x7c] ;  /* 0x00007c0001157983 */ /* 0x000ea80000300800 */
[----:B---3--:R0:W-:Y:S04]  /*ad410*/  STL.64 [R1+0x12628], R22 ;  /* 0x0126281601007387 */ /* 0x0081e80000100a00 */
[----:B0-----:R-:W3:Y:S04]  /*ad420*/  LDL.LU R22, [R1+0x80] ;  /* 0x0000800001167983 */ /* 0x001ee80000300800 */
[----:B------:R-:W3:Y:S04]  /*ad430*/  LDL.LU R23, [R1+0x84] ;  /* 0x0000840001177983 */ /* 0x000ee80000300800 */
[----:B--2---:R0:W-:Y:S04]  /*ad440*/  STL.64 [R1+0x12640], R20 ;  /* 0x0126401401007387 */ /* 0x0041e80000100a00 */
[----:B0-----:R-:W2:Y:S04]  /*ad450*/  LDL.LU R20, [R1+0x88] ;  /* 0x0000880001147983 */ /* 0x001ea80000300800 */
[----:B------:R-:W2:Y:S04]  /*ad460*/  LDL.LU R21, [R1+0x8c] ;  /* 0x00008c0001157983 */ /* 0x000ea80000300800 */
[----:B---3--:R0:W-:Y:S04]  /*ad470*/  STL.64 [R1+0x12658], R22 ;  /* 0x0126581601007387 */ /* 0x0081e80000100a00 */
[----:B0-----:R-:W3:Y:S04]  /*ad480*/  LDL.LU R22, [R1+0x90] ;  /* 0x0000900001167983 */ /* 0x001ee80000300800 */
[----:B------:R-:W3:Y:S01]  /*ad490*/  LDL.LU R23, [R1+0x94] ;  /* 0x0000940001177983 */ /* 0x000ee20000300800 */
[----:B------:R-:W-:-:S02]  /*ad4a0*/  IMAD R12, R25, 0x100, R24 ;  /* 0x00000100190c7824 */ /* 0x000fc400078e0218 */
[----:B------:R-:W-:Y:S01]  /*ad4b0*/  IMAD R13, R27, 0x100, R26 ;  /* 0x000001001b0d7824 */ /* 0x000fe200078e021a */
[----:B--2---:R0:W-:Y:S04]  /*ad4c0*/  STL.64 [R1+0x12670], R20 ;  /* 0x0126701401007387 */ /* 0x0041e80000100a00 */
[----:B0-----:R-:W2:Y:S04]  /*ad4d0*/  LDL.LU R20, [R1+0x98] ;  /* 0x0000980001147983 */ /* 0x001ea80000300800 */
[----:B------:R-:W2:Y:S04]  /*ad4e0*/  LDL.LU R21, [R1+0x9c] ;  /* 0x00009c0001157983 */ /* 0x000ea80000300800 */
        /* <DEDUP_REMOVED lines=39> */
[----:B----4-:R-:W-:-:S02]  /*ad760*/  IMAD R14, R17, 0x100, R16 ;  /* 0x00000100110e7824 */ /* 0x010fc400078e0210 */
[----:B------:R-:W-:Y:S01]  /*ad770*/  IMAD R15, R19, 0x100, R18 ;  /* 0x00000100130f7824 */ /* 0x000fe200078e0212 */
[----:B------:R-:W-:Y:S02]  /*ad780*/  F2FP.F16.E5M2.UNPACK_B R12, R12 ;  /* 0x0000000cff0c723e */ /* 0x000fe400020004ff */
[----:B------:R-:W-:Y:S01]  /*ad790*/  F2FP.F16.E5M2.UNPACK_B R13, R13 ;  /* 0x0000000dff0d723e */ /* 0x000fe200020004ff */
[----:B---3--:R-:W-:Y:S04]  /*ad7a0*/  STL.64 [R1+0x12698], R26 ;  /* 0x0126981a01007387 */ /* 0x008fe80000100a00 */
[----:B--2---:R0:W-:Y:S04]  /*ad7b0*/  STL.64 [R1+0x12690], R24 ;  /* 0x0126901801007387 */ /* 0x0041e80000100a00 */
[----:B0-----:R-:W2:Y:S04]  /*ad7c0*/  LDL.LU.64 R24, [R1+0x31c0] ;  /* 0x0031c00001187983 */ /* 0x001ea80000300a00 */
[----:B------:R-:W2:Y:S01]  /*ad7d0*/  LDL.LU.64 R26, [R1+0x31c8] ;  /* 0x0031c800011a7983 */ /* 0x000ea20000300a00 */
[----:B------:R-:W-:-:S02]  /*ad7e0*/  F2FP.F16.E5M2.UNPACK_B R14, R14 ;  /* 0x0000000eff0e723e */ /* 0x000fc400020004ff */
        /* <DEDUP_REMOVED lines=80> */
[----:B--2---:R-:W-:Y:S11]  /*adcf0*/  HMMA.16816.F32 R4, R12, R26, R4 ;  /* 0x0000001a0c04723c */ /* 0x004ff60000001804 */
[----:B------:R-:W-:Y:S04]  /*add00*/  STL.64 [R1+0x2350], R8 ;  /* 0x0023500801007387 */ /* 0x000fe80000100a00 */
[----:B------:R-:W-:Y:S04]  /*add10*/  STL.64 [R1+0x2358], R10 ;  /* 0x0023580a01007387 */ /* 0x000fe80000100a00 */
[----:B------:R-:W2:Y:S04]  /*add20*/  LDL.LU.64 R26, [R1+0xee8] ;  /* 0x000ee800011a7983 */ /* 0x000ea80000300a00 */
[----:B------:R-:W-:Y:S04]  /*add30*/  STL.64 [R1+0x2340], R4 ;  /* 0x0023400401007387 */ /* 0x000fe80000100a00 */
[----:B------:R-:W-:Y:S04]  /*add40*/  STL.64 [R1+0x2348], R6 ;  /* 0x0023480601007387 */ /* 0x000fe80000100a00 */
[----:B--2---:R0:W-:Y:S04]  /*add50*/  STL.64 [R1+0x12500], R26 ;  /* 0x0125001a01007387 */ /* 0x0041e80000100a00 */
[----:B0-----:R-:W2:Y:S01]  /*add60*/  LDL.LU R26, [R1] ;  /* 0x00000000011a7983 */ /* 0x001ea20000300800 */
[----:B------:R-:W-:-:S03]  /*add70*/  IMAD.MOV.U32 R27, RZ, RZ, R0 ;  /* 0x000000ffff1b7224 */ /* 0x000fc600078e0000 */
[----:B------:R-:W4:Y:S04]  /*add80*/  LDL.LU R0, [R1+0x12594] ;  /* 0x0125940001007983 */ /* 0x000f280000300800 */
[----:B---3--:R0:W-:Y:S04]  /*add90*/  STL.64 [R1+0x124f8], R24 ;  /* 0x0124f81801007387 */ /* 0x0081e80000100a00 */
[----:B0-----:R-:W3:Y:S04]  /*adda0*/  LDL.LU R24, [R1+0x8] ;  /* 0x0000080001187983 */ /* 0x001ee80000300800 */
[----:B------:R-:W3:Y:S04]  /*addb0*/  LDL.LU R25, [R1+0xc] ;  /* 0x00000c0001197983 */ /* 0x000ee80000300800 */
[----:B--2---:R0:W-:Y:S04]  /*addc0*/  STL.64 [R1+0x12518], R26 ;  /* 0x0125181a01007387 */ /* 0x0041e80000100a00 */
[----:B0-----:R-:W2:Y:S04]  /*addd0*/  LDL.LU R26, [R1+0x10] ;  /* 0x00001000011a7983 */ /* 0x001ea80000300800 */
[----:B------:R-:W2:Y:S04]  /*adde0*/  LDL.LU R27, [R1+0x14] ;  /* 0x00001400011b7983 */ /* 0x000ea80000300800 */
[----:B---3--:R4:W-:Y:S02]  /*addf0*/  STL.64 [R1+0x12530], R24 ;  /* 0x0125301801007387 */ /* 0x0089e40000100a00 */
[----:B----4-:R-:W-:-:S02]  /*ade00*/  IMAD.MOV.U32 R24, RZ, RZ, R0 ;  /* 0x000000ffff187224 */ /* 0x010fc400078e0000 */
[----:B------:R-:W3:Y:S04]  /*ade10*/  LDL.LU R0, [R1+0x12590] ;  /* 0x0125900001007983 */ /* 0x000ee80000300800 */
[----:B------:R-:W4:Y:S04]  /*ade20*/  LDL.LU R25, [R1+0x1c] ;  /* 0x00001c0001197983 */ /* 0x000f280000300800 */
[----:B--2---:R0:W-:Y:S04]  /*ade30*/  STL.64 [R1+0x12548], R26 ;  /* 0x0125481a01007387 */ /* 0x0041e80000100a00 */
[----:B0-----:R-:W2:Y:S04]  /*ade40*/  LDL.LU R26, [R1+0x20] ;  /* 0x00002000011a7983 */ /* 0x001ea80000300800 */
[----:B------:R-:W2:Y:S04]  /*ade50*/  LDL.LU R27, [R1+0x24] ;  /* 0x00002400011b7983 */ /* 0x000ea80000300800 */
[----:B----4-:R0:W-:Y:S04]  /*ade60*/  STL.64 [R1+0x12560], R24 ;  /* 0x0125601801007387 */ /* 0x0101e80000100a00 */
[----:B0-----:R-:W4:Y:S04]  /*ade70*/  LDL.LU R24, [R1+0x28] ;  /* 0x0000280001187983 */ /* 0x001f280000300800 */
        /* <DEDUP_REMOVED lines=27> */
[----:B---3--:R-:W-:-:S03]  /*ae030*/  IMAD.MOV.U32 R25, RZ, RZ, R0 ;  /* 0x000000ffff197224 */ /* 0x008fc600078e0000 */
[----:B--2---:R-:W-:Y:S04]  /*ae040*/  STL.64 [R1+0x12588], R22 ;  /* 0x0125881601007387 */ /* 0x004fe80000100a00 */
[----:B------:R0:W-:Y:S04]  /*ae050*/  STL.64 [R1+0x12580], R20 ;  /* 0x0125801401007387 */ /* 0x0001e80000100a00 */
[----:B0-----:R-:W4:Y:S04]  /*ae060*/  LDL.LU.64 R20, [R1+0x1080] ;  /* 0x0010800001147983 */ /* 0x001f280000300a00 */
[----:B------:R-:W4:Y:S04]  /*ae070*/  LDL.LU.64 R22, [R1+0x1088] ;  /* 0x0010880001167983 */ /* 0x000f280000300a00 */
[----:B------:R-:W2:Y:S04]  /*ae080*/  LDL.LU.64 R16, [R1+0x9d0] ;  /* 0x0009d00001107983 */ /* 0x000ea80000300a00 */
[----:B------:R-:W3:Y:S01]  /*ae090*/  LDL.LU.64 R18, [R1+0x9d8] ;  /* 0x0009d80001127983 */ /* 0x000ee20000300a00 */
[C---:B----4-:R-:W-:Y:S03]  /*ae0a0*/  HMMA.16816.F32 R24, R12.reuse, R24, R20 ;  /* 0x000000180c18723c */ /* 0x050fe60000001814 */
        /* <DEDUP_REMOVED lines=56> */
[----:B---3--:R-:W-:Y:S02]  /*ae430*/  HMMA.16816.F32 R24, R12, R24, R20 ;  /* 0x000000180c18723c */ /* 0x008fe40000001814 */
[----:B------:R-:W2:Y:S04]  /*ae440*/  LDL.LU.64 R22, [R1+0x124d0] ;  /* 0x0124d00001167983 */ /* 0x000ea80000300a00 */
[----:B------:R-:W3:-:S13]  /*ae450*/  LDL.LU.64 R20, [R1+0x124c8] ;  /* 0x0124c80001147983 */ /* 0x000eda0000300a00 */
        /* <DEDUP_REMOVED lines=12> */
[----:B------:R-:W4:-:S13]  /*ae520*/  LDL.LU.64 R16, [R1+0x124a8] ;  /* 0x0124a80001107983 */ /* 0x000f1a0000300a00 */
[----:B------:R0:W-:Y:S04]  /*ae530*/  STL.64 [R1+0x2290], R20 ;  /* 0x0022901401007387 */ /* 0x0001e80000100a00 */
[----:B------:R1:W-:Y:S04]  /*ae540*/  STL.64 [R1+0x2298], R22 ;  /* 0x0022981601007387 */ /* 0x0003e80000100a00 */
[----:B0-----:R-:W3:Y:S04]  /*ae550*/  LDL.LU.64 R20, [R1+0x8f0] ;  /* 0x0008f00001147983 */ /* 0x001ee80000300a00 */
[----:B-1----:R-:W3:Y:S01]  /*ae560*/  LDL.LU.64 R22, [R1+0x8f8] ;  /* 0x0008f80001167983 */ /* 0x002ee20000300a00 */
[C---:B--2---:R-:W-:Y:S08]  /*ae570*/  HMMA.16816.F32 R4, R12.reuse, R18, R4 ;  /* 0x000000120c04723c */ /* 0x044ff00000001804 */
[C---:B----4-:R-:W-:Y:S11]  /*ae580*/  HMMA.16816.F32 R16, R12.reuse, R16, R8 ;  /* 0x000000100c10723c */ /* 0x050ff60000001808 */
[----:B------:R-:W-:Y:S04]  /*ae590*/  STL.64 [R1+0x2280], R4 ;  /* 0x0022800401007387 */ /* 0x000fe80000100a00 */
[----:B------:R0:W-:Y:S04]  /*ae5a0*/  STL.64 [R1+0x2288], R6 ;  /* 0x0022880601007387 */ /* 0x0001e80000100a00 */
[----:B0-----:R-:W2:Y:S04]  /*ae5b0*/  LDL.LU.64 R6, [R1+0x124a0] ;  /* 0x0124a00001067983 */ /* 0x001ea80000300a00 */
[----:B------:R-:W4:Y:S04]  /*ae5c0*/  LDL.LU.64 R4, [R1+0x12498] ;  /* 0x0124980001047983 */ /* 0x000f280000300a00 */
[----:B------:R-:W3:Y:S04]  /*ae5d0*/  LDL.LU.64 R10, [R1+0x12490] ;  /* 0x01249000010a7983 */ /* 0x000ee80000300a00 */
[----:B------:R-:W2:Y:S04]  /*ae5e0*/  LDL.LU.64 R8, [R1+0x12488] ;  /* 0x0124880001087983 */ /* 0x000ea80000300a00 */
[----:B------:R-:W-:Y:S04]  /*ae5f0*/  STL.64 [R1+0x2270], R16 ;  /* 0x0022701001007387 */ /* 0x000fe80000100a00 */
[----:B------:R3:W-:Y:S02]  /*ae600*/  STL.64 [R1+0x2278], R18 ;  /* 0x0022781201007387 */ /* 0x0007e40000100a00 */
[C---:B---3--:R-:W-:Y:S08]  /*ae610*/  HMMA.16816.F32 R16, R12.reuse, R10, R20 ;  /* 0x0000000a0c10723c */ /* 0x048ff00000001814 */
[C---:B--2---:R-:W-:Y:S01]  /*ae620*/  HMMA.16816.F32 R8, R12.reuse, R8, R24 ;  /* 0x000000080c08723c */ /* 0x044fe20000001818 */
[----:B------:R-:W2:Y:S10]  /*ae630*/  LDL.LU R20, [R1+0xc0] ;  /* 0x0000c00001147983 */ /* 0x000eb40000300800 */
[----:B------:R-:W-:Y:S04]  /*ae640*/  STL.64 [R1+0x2260], R16 ;  /* 0x0022601001007387 */ /* 0x000fe80000100a00 */
[----:B------:R-:W-:Y:S04]  /*ae650*/  STL.64 [R1+0x2268], R18 ;  /* 0x0022681201007387 */ /* 0x000fe80000100a00 */
[----:B------:R0:W-:Y:S04]  /*ae660*/  STL.64 [R1+0x2250], R8 ;  /* 0x0022500801007387 */ /* 0x0001e80000100a00 */
[----:B------:R1:W-:Y:S04]  /*ae670*/  STL.64 [R1+0x2258], R10 ;  /* 0x0022580a01007387 */ /* 0x0003e80000100a00 */
[----:B------:R-:W2:Y:S04]  /*ae680*/  LDL.LU R21, [R1+0xc4] ;  /* 0x0000c40001157983 */ /* 0x000ea80000300800 */
[----:B------:R-:W3:Y:S04]  /*ae690*/  LDL.LU R22, [R1+0xc8] ;  /* 0x0000c80001167983 */ /* 0x000ee80000300800 */
[----:B------:R-:W3:Y:S04]  /*ae6a0*/  LDL.LU R23, [R1+0xcc] ;  /* 0x0000cc0001177983 */ /* 0x000ee80000300800 */
[----:B---3--:R-:W-:Y:S04]  /*ae6b0*/  STL.64 [R1+0x12420], R22 ;  /* 0x0124201601007387 */ /* 0x008fe80000100a00 */
[----:B--2---:R-:W-:Y:S04]  /*ae6c0*/  STL.64 [R1+0x12418], R20 ;  /* 0x0124181401007387 */ /* 0x004fe80000100a00 */
[----:B0-----:R-:W2:Y:S04]  /*ae6d0*/  LDL.LU R8, [R1+0xa0] ;  /* 0x0000a00001087983 */ /* 0x001ea80000300800 */
[----:B------:R-:W2:Y:S04]  /*ae6e0*/  LDL.LU R9, [R1+0xa4] ;  /* 0x0000a40001097983 */ /* 0x000ea80000300800 */
[----:B-1----:R-:W3:Y:S04]  /*ae6f0*/  LDL.LU R10, [R1+0xa8] ;  /* 0x0000a800010a7983 */ /* 0x002ee80000300800 */
[----:B------:R-:W3:Y:S04]  /*ae700*/  LDL.LU R11, [R1+0xac] ;  /* 0x0000ac00010b7983 */ /* 0x000ee80000300800 */
[----:B---3--:R-:W-:Y:S04]  /*ae710*/  STL.64 [R1+0x12430], R10 ;  /* 0x0124300a01007387 */ /* 0x008fe80000100a00 */
[----:B--2---:R0:W-:Y:S04]  /*ae720*/  STL.64 [R1+0x12428], R8 ;  /* 0x0124280801007387 */ /* 0x0041e80000100a00 */
[----:B0-----:R-:W2:Y:S04]  /*ae730*/  LDL.LU R8, [R1+0xe0] ;  /* 0x0000e00001087983 */ /* 0x001ea80000300800 */
[----:B------:R-:W2:Y:S04]  /*ae740*/  LDL.LU R9, [R1+0xe4] ;  /* 0x0000e40001097983 */ /* 0x000ea80000300800 */
[----:B------:R-:W3:Y:S04]  /*ae750*/  LDL.LU R10, [R1+0xe8] ;  /* 0x0000e800010a7983 */ /* 0x000ee80000300800 */
[----:B------:R-:W3:Y:S04]  /*ae760*/  LDL.LU R11, [R1+0xec] ;  /* 0x0000ec00010b7983 */ /* 0x000ee80000300800 */
[----:B---3--:R-:W-:Y:S04]  /*ae770*/  STL.64 [R1+0x12440], R10 ;  /* 0x0124400a01007387 */ /* 0x008fe80000100a00 */
[----:B--2---:R0:W-:Y:S04]  /*ae780*/  STL.64 [R1+0x12438], R8 ;  /* 0x0124380801007387 */ /* 0x0041e80000100a00 */
[----:B0-----:R-:W2:Y:S04]  /*ae790*/  LDL.LU R8, [R1+0x32e8] ;  /* 0x0032e80001087983 */ /* 0x001ea80000300800 */
[----:B------:R-:W3:Y:S04]  /*ae7a0*/  LDL.LU R16, [R1+0x2820] ;  /* 0x0028200001107983 */ /* 0x000ee80000300800 */
[----:B------:R-:W2:Y:S04]  /*ae7b0*/  LDL.LU R20, [R1+0xb0] ;  /* 0x0000b00001147983 */ /* 0x000ea80000300800 */
[----:B------:R-:W2:Y:S04]  /*ae7c0*/  LDL.LU R21, [R1+0xb4] ;  /* 0x0000b40001157983 */ /* 0x000ea80000300800 */
[----:B------:R-:W2:Y:S04]  /*ae7d0*/  LDL.LU R22, [R1+0xb8] ;  /* 0x0000b80001167983 */ /* 0x000ea80000300800 */
[----:B------:R-:W2:Y:S04]  /*ae7e0*/  LDL.LU R23, [R1+0xbc] ;  /* 0x0000bc0001177983 */ /* 0x000ea80000300800 */
[----:B------:R-:W2:Y:S04]  /*ae7f0*/  LDL.LU R9, [R1+0x27f0] ;  /* 0x0027f00001097983 */ /* 0x000ea80000300800 */
[----:B------:R-:W2:Y:S04]  /*ae800*/  LDL.LU R10, [R1+0x27f4] ;  /* 0x0027f400010a7983 */ /* 0x000ea80000300800 */
[----:B------:R-:W2:Y:S04]  /*ae810*/  LDL.LU R11, [R1+0x2800] ;  /* 0x00280000010b7983 */ /* 0x000ea80000300800 */
[----:B--2---:R-:W-:Y:S04]  /*ae820*/  STL.64 [R1+0x12460], R10 ;  /* 0x0124600a01007387 */ /* 0x004fe80000100a00 */
[----:B------:R-:W-:Y:S04]  /*ae830*/  STL.64 [R1+0x12458], R8 ;  /* 0x0124580801007387 */ /* 0x000fe80000100a00 */
[----:B------:R-:W-:Y:S04]  /*ae840*/  STL.64 [R1+0x12450], R22 ;  /* 0x0124501601007387 */ /* 0x000fe80000100a00 */
[----:B------:R0:W-:Y:S04]  /*ae850*/  STL.64 [R1+0x12448], R20 ;  /* 0x0124481401007387 */ /* 0x0001e80000100a00 */
[----:B0-----:R-:W2:Y:S04]  /*ae860*/  LDL.LU R20, [R1+0xf0] ;  /* 0x0000f00001147983 */ /* 0x001ea80000300800 */
[----:B------:R-:W2:Y:S04]  /*ae870*/  LDL.LU R21, [R1+0xf4] ;  /* 0x0000f40001157983 */ /* 0x000ea80000300800 */
[----:B------:R-:W2:Y:S04]  /*ae880*/  LDL.LU R22, [R1+0xf8] ;  /* 0x0000f80001167983 */ /* 0x000ea80000300800 */
[----:B------:R-:W2:Y:S04]  /*ae890*/  LDL.LU R23, [R1+0xfc] ;  /* 0x0000fc0001177983 */ /* 0x000ea80000300800 */
        /* <DEDUP_REMOVED lines=8> */
[----:B------:R-:W3:Y:S04]  /*ae920*/  LDL.LU.64 R8, [R1+0x7c0] ;  /* 0x0007c00001087983 */ /* 0x000ee80000300a00 */
[----:B------:R-:W3:Y:S04]  /*ae930*/  LDL.LU.64 R10, [R1+0x7c8] ;  /* 0x0007c800010a7983 */ /* 0x000ee80000300a00 */
        /* <DEDUP_REMOVED lines=10> */
[----:B--2---:R-:W-:-:S15]  /*ae9e0*/  HMMA.16816.F32 R20, R12, R6, R20 ;  /* 0x000000060c14723c */ /* 0x004fde0000001814 */
[----:B------:R-:W-:-:S04]  /*ae9f0*/  NOP ;  /* 0x0000000000007918 */ /* 0x000fc80000000000 */
[----:B------:R-:W-:Y:S04]  /*aea00*/  STL.64 [R1+0x2240], R20 ;  /* 0x0022401401007387 */ /* 0x000fe80000100a00 */
[----:B------:R0:W-:Y:S04]  /*aea10*/  STL.64 [R1+0x2248], R22 ;  /* 0x0022481601007387 */ /* 0x0001e80000100a00 */
[----:B0-----:R-:W4:Y:S04]  /*aea20*/  LDL.LU.64 R22, [R1+0x12480] ;  /* 0x0124800001167983 */ /* 0x001f280000300a00 */
[----:B------:R-:W4:Y:S04]  /*aea30*/  LDL.LU.64 R20, [R1+0x12478] ;  /* 0x0124780001147983 */ /* 0x000f280000300a00 */
[----:B------:R-:W2:Y:S04]  /*aea40*/  LDL.LU R6, [R1+0x2810] ;  /* 0x0028100001067983 */ /* 0x000ea80000300800 */
[----:B------:R-:W2:Y:S01]  /*aea50*/  LDL.LU R7, [R1+0x2814] ;  /* 0x0028140001077983 */ /* 0x000ea20000300800 */
[C---:B----4-:R-:W-:Y:S08]  /*aea60*/  HMMA.16816.F32 R20, R12.reuse, R4, R20 ;  /* 0x000000040c14723c */ /* 0x050ff00000001814 */
[----:B---3--:R-:W-:Y:S11]  /*aea70*/  HMMA.16816.F32 R12, R12, R2, R8 ;  /* 0x000000020c0c723c */ /* 0x008ff60000001808 */
[----:B------:R-:W-:Y:S04]  /*aea80*/  STL.64 [R1+0x2230], R20 ;  /* 0x0022301401007387 */ /* 0x000fe80000100a00 */
[----:B------:R0:W-:Y:S04]  /*aea90*/  STL.64 [R1+0x2238], R22 ;  /* 0x0022381601007387 */ /* 0x0001e80000100a00 */
[----:B0-----:R-:W3:Y:S04]  /*aeaa0*/  LDL.LU.64 R22, [R1+0x12470] ;  /* 0x0124700001167983 */ /* 0x001ee80000300a00 */
[----:B------:R-:W3:Y:S04]  /*aeab0*/  LDL.LU.64 R20, [R1+0x12468] ;  /* 0x0124680001147983 */ /* 0x000ee80000300a00 */
[----:B------:R-:W4:Y:S04]  /*aeac0*/  LDL.LU R4, [R1+0x32ec] ;  /* 0x0032ec0001047983 */ /* 0x000f280000300800 */
[----:B------:R-:W2:Y:S04]  /*aead0*/  LDL.LU R5, [R1+0x2804] ;  /* 0x0028040001057983 */ /* 0x000ea80000300800 */
[----:B------:R-:W2:Y:S04]  /*aeae0*/  LDL.LU.64 R10, [R1+0x12460] ;  /* 0x01246000010a7983 */ /* 0x000ea80000300a00 */
[----:B------:R-:W4:Y:S04]  /*aeaf0*/  LDL.LU.64 R8, [R1+0x12458] ;  /* 0x0124580001087983 */ /* 0x000f280000300a00 */
[----:B------:R0:W-:Y:S04]  /*aeb00*/  STL.64 [R1+0x2200], R12 ;  /* 0x0022000c01007387 */ /* 0x0001e80000100a00 */
[----:B------:R1:W-:Y:S04]  /*aeb10*/  STL.64 [R1+0x2208], R14 ;  /* 0x0022080e01007387 */ /* 0x0003e80000100a00 */
[----:B0-----:R-:W2:Y:S04]  /*aeb20*/  LDL.LU R12, [R1+0x32d4] ;  /* 0x0032d400010c7983 */ /* 0x001ea80000300800 */
[----:B------:R-:W2:Y:S04]  /*aeb30*/  LDL.LU R13, [R1+0x32d0] ;  /* 0x0032d000010d7983 */ /* 0x000ea80000300800 */
[----:B-1----:R-:W3:Y:S04]  /*aeb40*/  LDL.LU R14, [R1+0x32dc] ;  /* 0x0032dc00010e7983 */ /* 0x002ee80000300800 */
[----:B------:R-:W3:Y:S04]  /*aeb50*/  LDL.LU R15, [R1+0x32d8] ;  /* 0x0032d800010f7983 */ /* 0x000ee80000300800 */
[----:B------:R-:W4:Y:S04]  /*aeb60*/  LDL.LU R2, [R1+0x32e4] ;  /* 0x0032e40001027983 */ /* 0x000f280000300800 */
[----:B------:R-:W4:Y:S01]  /*aeb70*/  LDL.LU R3, [R1+0x32e0] ;  /* 0x0032e00001037983 */ /* 0x000f220000300800 */
[----:B--2---:R-:W-:-:S02]  /*aeb80*/  IMAD R12, R13, 0x100, R12 ;  /* 0x000001000d0c7824 */ /* 0x004fc400078e020c */
[----:B---3--:R-:W-:Y:S02]  /*aeb90*/  IMAD R13, R15, 0x100, R14 ;  /* 0x000001000f0d7824 */ /* 0x008fe400078e020e */
[----:B----4-:R-:W-:Y:S02]  /*aeba0*/  IMAD R15, R8, 0x100, R4 ;  /* 0x00000100080f7824 */ /* 0x010fe400078e0204 */
[----:B------:R-:W-:Y:S01]  /*aebb0*/  IMAD R14, R3, 0x100, R2 ;  /* 0x00000100030e7824 */ /* 0x000fe200078e0202 */
[----:B------:R-:W-:Y:S02]  /*aebc0*/  F2FP.F16.E5M2.UNPACK_B R8, R9.H1 ;  /* 0x00000009ff08723e */ /* 0x000fe400030004ff */
[----:B------:R-:W-:Y:S02]  /*aebd0*/  F2FP.F16.E5M2.UNPACK_B R12, R12 ;  /* 0x0000000cff0c723e */ /* 0x000fe400020004ff */
[----:B------:R-:W-:Y:S02]  /*aebe0*/  F2FP.F16.E5M2.UNPACK_B R13, R13 ;  /* 0x0000000dff0d723e */ /* 0x000fe400020004ff */
[----:B------:R-:W-:-:S02]  /*aebf0*/  F2FP.F16.E5M2.UNPACK_B R15, R15 ;  /* 0x0000000fff0f723e */ /* 0x000fc400020004ff */
[----:B------:R-:W-:Y:S02]  /*aec00*/  F2FP.F16.E5M2.UNPACK_B R14, R14 ;  /* 0x0000000eff0e723e */ /* 0x000fe400020004ff */
[----:B------:R-:W-:Y:S02]  /*aec10*/  F2FP.F16.E5M2.UNPACK_B R9, R10.H1 ;  /* 0x0000000aff09723e */ /* 0x000fe400030004ff */
[----:B------:R-:W-:-:S03]  /*aec20*/  F2FP.F16.E5M2.UNPACK_B R2, R11.H1 ;  /* 0x0000000bff02723e */ /* 0x000fc600030004ff */
[----:B------:R0:W-:Y:S02]  /*aec30*/  STL.64 [R1+0x98], R8 ;  /* 0x0000980801007387 */ /* 0x0001e40000100a00 */
[----:B0-----:R-:W-:Y:S02]  /*aec40*/  HMMA.16816.F32 R8, R12, R8, R20 ;  /* 0x000000080c08723c */ /* 0x001fe40000001814 */
[----:B------:R-:W2:Y:S04]  /*aec50*/  LDL.LU.64 R22, [R1+0x12450] ;  /* 0x0124500001167983 */ /* 0x000ea80000300a00 */
[----:B------:R-:W2:-:S13]  /*aec60*/  LDL.LU.64 R20, [R1+0x12448] ;  /* 0x0124480001147983 */ /* 0x000e9a0000300a00 */
[----:B------:R-:W-:Y:S04]  /*aec70*/  STL.64 [R1+0x2430], R8 ;  /* 0x0024300801007387 */ /* 0x000fe80000100a00 */
[----:B------:R0:W-:Y:S04]  /*aec80*/  STL.64 [R1+0x2438], R10 ;  /* 0x0024380a01007387 */ /* 0x0001e80000100a00 */
[----:B0-----:R-:W3:Y:S04]  /*aec90*/  LDL.LU.64 R10, [R1+0x12440] ;  /* 0x01244000010a7983 */ /* 0x001ee80000300a00 */
[----:B------:R-:W3:Y:S01]  /*aeca0*/  LDL.LU.64 R8, [R1+0x12438] ;  /* 0x0124380001087983 */ /* 0x000ee20000300a00 */
[----:B------:R-:W-:-:S05]  /*aecb0*/  F2FP.F16.E5M2.UNPACK_B R3, R5.H1 ;  /* 0x00000005ff03723e */ /* 0x000fca00030004ff */
[----:B------:R-:W-:Y:S01]  /*aecc0*/  STL.64 [R1+0x90], R2 ;  /* 0x0000900201007387 */ /* 0x000fe20000100a00 */
[----:B------:R-:W-:Y:S02]  /*aecd0*/  F2FP.F16.E5M2.UNPACK_B R4, R6.H1 ;  /* 0x00000006ff04723e */ /* 0x000fe400030004ff */
[----:B------:R-:W-:Y:S01]  /*aece0*/  F2FP.F16.E5M2.UNPACK_B R5, R7.H1 ;  /* 0x00000007ff05723e */ /* 0x000fe200030004ff */
[----:B---3--:R-:W-:-:S15]  /*aecf0*/  HMMA.16816.F32 R8, R12, R2, R8 ;  /* 0x000000020c08723c */ /* 0x008fde0000001808 */
[----:B------:R-:W-:-:S04]  /*aed00*/  NOP ;  /* 0x0000000000007918 */ /* 0x000fc80000000000 */
[----:B------:R-:W-:Y:S04]  /*aed10*/  STL.64 [R1+0x2460], R8 ;  /* 0x0024600801007387 */ /* 0x000fe80000100a00 */
[----:B------:R0:W-:Y:S04]  /*aed20*/  STL.64 [R1+0x2468], R10 ;  /* 0x0024680a01007387 */ /* 0x0001e80000100a00 */
[----:B0-----:R-:W3:Y:S04]  /*aed30*/  LDL.LU.64 R10, [R1+0x12430] ;  /* 0x01243000010a7983 */ /* 0x001ee80000300a00 */
[----:B------:R-:W3:Y:S04]  /*aed40*/  LDL.LU.64 R8, [R1+0x12428] ;  /* 0x0124280001087983 */ /* 0x000ee80000300a00 */
[----:B------:R2:W-:Y:S02]  /*aed50*/  STL.64 [R1+0x88], R4 ;  /* 0x0000880401007387 */ /* 0x0005e40000100a00 */
[----:B--2---:R-:W-:Y:S02]  /*aed60*/  HMMA.16816.F32 R4, R12, R4, R20 ;  /* 0x000000040c04723c */ /* 0x004fe40000001814 */
[----:B------:R-:W2:Y:S04]  /*aed70*/  LDL.LU.64 R22, [R1+0x12420] ;  /* 0x0124200001167983 */ /* 0x000ea80000300a00 */
[----:B------:R-:W2:Y:S01]  /*aed80*/  LDL.LU.64 R20, [R1+0x12418] ;  /* 0x0124180001147983 */ /* 0x000ea20000300a00 */
[----:B------:R-:W-:-:S02]  /*aed90*/  F2FP.F16.E5M2.UNPACK_B R2, R16.H1 ;  /* 0x00000010ff02723e */ /* 0x000fc400030004ff */
[----:B------:R-:W-:-:S10]  /*aeda0*/  F2FP.F16.E5M2.UNPACK_B R3, R17.H1 ;  /* 0x00000011ff03723e */ /* 0x000fd400030004ff */
[----:B------:R0:W-:Y:S04]  /*aedb0*/  STL.64 [R1+0x2470], R4 ;  /* 0x0024700401007387 */ /* 0x0001e80000100a00 */
[----:B------:R-:W-:Y:S04]  /*aedc0*/  STL.64 [R1+0x2478], R6 ;  /* 0x0024780601007387 */ /* 0x000fe80000100a00 */
[----:B------:R1:W-:Y:S01]  /*aedd0*/  STL.64 [R1+0x80], R2 ;  /* 0x0000800201007387 */ /* 0x0003e20000100a00 */
[----:B0-----:R-:W-:Y:S02]  /*aede0*/  F2FP.F16.E5M2.UNPACK_B R4, R18.H1 ;  /* 0x00000012ff04723e */ /* 0x001fe400030004ff */
[----:B------:R-:W-:-:S02]  /*aedf0*/  F2FP.F16.E5M2.UNPACK_B R5, R19.H1 ;  /* 0x00000013ff05723e */ /* 0x000fc400030004ff */
[----:B------:R-:W-:Y:S01]  /*aee00*/  F2FP.F16.E5M2.UNPACK_B R0, R0.H1 ;  /* 0x00000000ff00723e */ /* 0x000fe200030004ff */
[----:B---3--:R-:W-:Y:S01]  /*aee10*/  HMMA.16816.F32 R8, R12, R2, R8 ;  /* 0x000000020c08723c */ /* 0x008fe20000001808 */
[----:B-1----:R-:W-:Y:S02]  /*aee20*/  F2FP.F16.E5M2.UNPACK_B R2, R28.H1 ;  /* 0x0000001cff02723e */ /* 0x002fe400030004ff */
[----:B------:R-:W-:-:S15]  /*aee30*/  F2FP.F16.E5M2.UNPACK_B R3, R29.H1 ;  /* 0x0000001dff03723e */ /* 0x000fde00030004ff */
[----:B------:R-:W-:Y:S01]  /*aee40*/  NOP ;  /* 0x0000000000007918 */ /* 0x000fe20000000000 */
[----:B------:R-:W-:Y:S04]  /*aee50*/  STL.64 [R1+0x2490], R8 ;  /* 0x0024900801007387 */ /* 0x000fe80000100a00 */
[----:B------:R-:W-:Y:S04]  /*aee60*/  STL.64 [R1+0x2498], R10 ;  /* 0x0024980a01007387 */ /* 0x000fe80000100a00 */
[----:B------:R2:W-:Y:S02]  /*aee70*/  STL.64 [R1+0x78], R4 ;  /* 0x0000780401007387 */ /* 0x0005e40000100a00 */
[----:B--2---:R-:W-:-:S15]  /*aee80*/  HMMA.16816.F32 R4, R12, R4, R20 ;  /* 0x000000040c04723c */ /* 0x004fde0000001814 */
[----:B------:R-:W-:-:S04]  /*aee90*/  NOP ;  /* 0x0000000000007918 */ /* 0x000fc80000000000 */
[----:B------:R-:W-:Y:S04]  /*aeea0*/  STL.64 [R1+0x24a0], R4 ;  /* 0x0024a00401007387 */ /* 0x000fe80000100a00 */
[----:B------:R0:W-:Y:S02]  /*aeeb0*/  STL.64 [R1+0x24a8], R6 ;  /* 0x0024a80601007387 */ /* 0x0001e40000100a00 */
[----:B0-----:R-:W-:Y:S02]  /*aeec0*/  HMMA.16816.F32 R4, R12, R2, R24 ;  /* 0x000000020c04723c */ /* 0x001fe40000001818 */
[----:B------:R-:W-:Y:S04]  /*aeed0*/  STL.64 [R1+0x70], R2 ;  /* 0x0000700201007387 */ /* 0x000fe80000100a00 */
[----:B------:R-:W2:-:S13]  /*aeee0*/  LDL.LU R20, [R1+0x180] ;  /* 0x0001800001147983 */ /* 0x000e9a0000300800 */
[----:B------:R-:W-:Y:S04]  /*aeef0*/  STL.64 [R1+0x24c0], R4 ;  /* 0x0024c00401007387 */ /* 0x000fe80000100a00 */
[----:B------:R-:W-:Y:S04]  /*aef00*/  STL.64 [R1+0x24c8], R6 ;  /* 0x0024c80601007387 */ /* 0x000fe80000100a00 */
[----:B------:R-:W2:Y:S04]  /*aef10*/  LDL.LU R21, [R1+0x184] ;  /* 0x0001840001157983 */ /* 0x000ea80000300800 */
[----:B------:R-:W-:Y:S04]  /*aef20*/  STL [R1+0x68], R0 ;  /* 0x0000680001007387 */ /* 0x000fe80000100800 */
[----:B------:R-:W3:Y:S04]  /*aef30*/  LDL.LU R22, [R1+0x188] ;  /* 0x0001880001167983 */ /* 0x000ee80000300800 */
[----:B------:R-:W3:Y:S04]  /*aef40*/  LDL.LU R23, [R1+0x18c] ;  /* 0x00018c0001177983 */ /* 0x000ee80000300800 */
[----:B---3--:R-:W-:Y:S04]  /*aef50*/  STL.64 [R1+0x12380], R22 ;  /* 0x0123801601007387 */ /* 0x008fe80000100a00 */
[----:B--2---:R-:W-:Y:S04]  /*aef60*/  STL.64 [R1+0x12378], R20 ;  /* 0x0123781401007387 */ /* 0x004fe80000100a00 */
[----:B------:R-:W2:Y:S04]  /*aef70*/  LDL.LU R8, [R1+0x170] ;  /* 0x0001700001087983 */ /* 0x000ea80000300800 */
[----:B------:R-:W2:Y:S04]  /*aef80*/  LDL.LU R9, [R1+0x174] ;  /* 0x0001740001097983 */ /* 0x000ea80000300800 */
[----:B------:R-:W3:Y:S04]  /*aef90*/  LDL.LU R10, [R1+0x178] ;  /* 0x00017800010a7983 */ /* 0x000ee80000300800 */
[----:B------:R-:W3:Y:S04]  /*aefa0*/  LDL.LU R11, [R1+0x17c] ;  /* 0x00017c00010b7983 */ /* 0x000ee80000300800 */
[----:B---3--:R-:W-:Y:S04]  /*aefb0*/  STL.64 [R1+0x12390], R10 ;  /* 0x0123900a01007387 */ /* 0x008fe80000100a00 */
[----:B--2---:R0:W-:Y:S04]  /*aefc0*/  STL.64 [R1+0x12388], R8 ;  /* 0x0123880801007387 */ /* 0x0041e80000100a00 */
[----:B0-----:R-:W2:Y:S04]  /*aefd0*/  LDL.LU R8, [R1+0x150] ;  /* 0x0001500001087983 */ /* 0x001ea80000300800 */
[----:B------:R-:W2:Y:S04]  /*aefe0*/  LDL.LU R9, [R1+0x154] ;  /* 0x0001540001097983 */ /* 0x000ea80000300800 */
[----:B------:R-:W3:Y:S04]  /*aeff0*/  LDL.LU R10, [R1+0x158] ;  /* 0x00015800010a7983 */ /* 0x000ee80000300800 */
[----:B------:R-:W3:Y:S04]  /*af000*/  LDL.LU R11, [R1+0x15c] ;  /* 0x00015c00010b7983 */ /* 0x000ee80000300800 */
[----:B------:R-:W4:Y:S04]  /*af010*/  LDL.LU R2, [R1+0x2894] ;  /* 0x0028940001027983 */ /* 0x000f280000300800 */
[----:B------:R-:W4:Y:S04]  /*af020*/  LDL.LU R3, [R1+0x28a0] ;  /* 0x0028a00001037983 */ /* 0x000f280000300800 */
[----:B---3--:R-:W-:Y:S04]  /*af030*/  STL.64 [R1+0x123a0], R10 ;  /* 0x0123a00a01007387 */ /* 0x008fe80000100a00 */
[----:B--2---:R-:W-:Y:S04]  /*af040*/  STL.64 [R1+0x12398], R8 ;  /* 0x0123980801007387 */ /* 0x004fe80000100a00 */
[----:B------:R-:W2:Y:S04]  /*af050*/  LDL.LU R5, [R1+0x28a4] ;  /* 0x0028a40001057983 */ /* 0x000ea80000300800 */
[----:B------:R-:W3:Y:S04]  /*af060*/  LDL.LU R6, [R1+0x28b0] ;  /* 0x0028b00001067983 */ /* 0x000ee80000300800 */
[----:B------:R-:W3:Y:S04]  /*af070*/  LDL.LU R7, [R1+0x28b4] ;  /* 0x0028b40001077983 */ /* 0x000ee80000300800 */
[----:B---3--:R-:W-:Y:S04]  /*af080*/  STL.64 [R1+0x123b0], R6 ;  /* 0x0123b00601007387 */ /* 0x008fe80000100a00 */
[----:B--2---:R0:W-:Y:S04]  /*af090*/  STL [R1+0x123a8], R5 ;  /* 0x0123a80501007387 */ /* 0x0041e80000100800 */
[----:B------:R-:W2:Y:S04]  /*af0a0*/  LDL.LU R4, [R1+0x140] ;  /* 0x0001400001047983 */ /* 0x000ea80000300800 */
[----:B0-----:R-:W2:Y:S04]  /*af0b0*/  LDL.LU R5, [R1+0x144] ;  /* 0x0001440001057983 */ /* 0x001ea80000300800 */
[----:B------:R-:W3:Y:S04]  /*af0c0*/  LDL.LU R6, [R1+0x148] ;  /* 0x0001480001067983 */ /* 0x000ee80000300800 */
[----:B------:R-:W3:Y:S04]  /*af0d0*/  LDL.LU R7, [R1+0x14c] ;  /* 0x00014c0001077983 */ /* 0x000ee80000300800 */
[----:B------:R-:W2:Y:S04]  /*af0e0*/  LDL.LU R10, [R1+0x2884] ;  /* 0x00288400010a7983 */ /* 0x000ea80000300800 */
[----:B------:R-:W2:Y:S04]  /*af0f0*/  LDL.LU R11, [R1+0x2890] ;  /* 0x00289000010b7983 */ /* 0x000ea80000300800 */
[----:B--2---:R0:W-:Y:S04]  /*af100*/  STL.64 [R1+0x123d8], R10 ;  /* 0x0123d80a01007387 */ /* 0x0041e80000100a00 */
[----:B------:R-:W2:Y:S04]  /*af110*/  LDL.LU R8, [R1+0x120] ;  /* 0x0001200001087983 */ /* 0x000ea80000300800 */
[----:B------:R-:W2:Y:S04]  /*af120*/  LDL.LU R9, [R1+0x124] ;  /* 0x0001240001097983 */ /* 0x000ea80000300800 */
[----:B0-----:R-:W2:Y:S04]  /*af130*/  LDL.LU R10, [R1+0x128] ;  /* 0x00012800010a7983 */ /* 0x001ea80000300800 */
[----:B------:R-:W2:Y:S04]  /*af140*/  LDL.LU R11, [R1+0x12c] ;  /* 0x00012c00010b7983 */ /* 0x000ea80000300800 */
[----:B--2---:R0:W-:Y:S04]  /*af150*/  STL.64 [R1+0x123e8], R10 ;  /* 0x0123e80a01007387 */ /* 0x0041e80000100a00 */
[----:B0-----:R-:W2:Y:S04]  /*af160*/  LDL.LU R10, [R1+0x2864] ;  /* 0x00286400010a7983 */ /* 0x001ea80000300800 */
[----:B------:R-:W2:Y:S04]  /*af170*/  LDL.LU R11, [R1+0x2870] ;  /* 0x00287000010b7983 */ /* 0x000ea80000300800 */
[----:B------:R-:W-:Y:S04]  /*af180*/  STL.64 [R1+0x123e0], R8 ;  /* 0x0123e00801007387 */ /* 0x000fe80000100a00 */
[----:B---3--:R0:W-:Y:S04]  /*af190*/  STL.64 [R1+0x123c0], R6 ;  /* 0x0123c00601007387 */ /* 0x0081e80000100a00 */
[----:B0-----:R-:W3:Y:S04]  /*af1a0*/  LDL.LU R7, [R1+0x2874] ;  /* 0x0028740001077983 */ /* 0x001ee80000300800 */
[----:B------:R0:W-:Y:S04]  /*af1b0*/  STL.64 [R1+0x123b8], R4 ;  /* 0x0123b80401007387 */ /* 0x0001e80000100a00 */
[----:B0-----:R-:W2:Y:S04]  /*af1c0*/  LDL.LU R5, [R1+0x2880] ;  /* 0x0028800001057983 */ /* 0x001ea80000300800 */
[----:B---3--:R-:W-:Y:S04]  /*af1d0*/  STL [R1+0x12404], R7 ;  /* 0x0124040701007387 */ /* 0x008fe80000100800 */
[----:B------:R-:W3:Y:S04]  /*af1e0*/  LDL.LU R8, [R1+0x2854] ;  /* 0x0028540001087983 */ /* 0x000ee80000300800 */
[----:B------:R-:W3:Y:S04]  /*af1f0*/  LDL.LU R9, [R1+0x2860] ;  /* 0x0028600001097983 */ /* 0x000ee80000300800 */
[----:B--2---:R-:W-:Y:S04]  /*af200*/  STL [R1+0x12400], R5 ;  /* 0x0124000501007387 */ /* 0x004fe80000100800 */
[----:B------:R-:W2:Y:S04]  /*af210*/  LDL.LU R16, [R1+0x28c0] ;  /* 0x0028c00001107983 */ /* 0x000ea80000300800 */
[----:B------:R-:W2:Y:S04]  /*af220*/  LDL.LU R20, [R1+0x160] ;  /* 0x0001600001147983 */ /* 0x000ea80000300800 */
[----:B------:R-:W2:Y:S04]  /*af230*/  LDL.LU R21, [R1+0x164] ;  /* 0x0001640001157983 */ /* 0x000ea80000300800 */
[----:B------:R-:W2:Y:S04]  /*af240*/  LDL.LU R22, [R1+0x168] ;  /* 0x0001680001167983 */ /* 0x000ea80000300800 */
[----:B------:R-:W2:Y:S04]  /*af250*/  LDL.LU R23, [R1+0x16c] ;  /* 0x00016c0001177983 */ /* 0x000ea80000300800 */
[----:B--2---:R-:W-:Y:S04]  /*af260*/  STL.64 [R1+0x123d0], R22 ;  /* 0x0123d01601007387 */ /* 0x004fe80000100a00 */
[----:B------:R0:W-:Y:S04]  /*af270*/  STL.64 [R1+0x123c8], R20 ;  /* 0x0123c81401007387 */ /* 0x0001e80000100a00 */
[----:B0-----:R-:W2:Y:S04]  /*af280*/  LDL.LU R20, [R1+0x130] ;  /* 0x0001300001147983 */ /* 0x001ea80000300800 */
        /* <DEDUP_REMOVED lines=8> */
[----:B------:R-:W2:Y:S01]  /*af310*/  LDL.LU R23, [R1+0x11c] ;  /* 0x00011c0001177983 */ /* 0x000ea20000300800 */
[----:B------:R-:W-:Y:S01]  /*af320*/  IMAD.MOV.U32 R6, RZ, RZ, R0 ;  /* 0x000000ffff067224 */ /* 0x000fe200078e0000 */
[----:B---3--:R-:W-:-:S02]  /*af330*/  F2FP.F16.E5M2.UNPACK_B R7, R8.H1 ;  /* 0x00000008ff07723e */ /* 0x008fc400030004ff */
[----:B--2---:R-:W-:Y:S04]  /*af340*/  STL.64 [R1+0x12410], R22 ;  /* 0x0124101601007387 */ /* 0x004fe80000100a00 */
[----:B------:R0:W-:Y:S04]  /*af350*/  STL.64 [R1+0x12408], R20 ;  /* 0x0124081401007387 */ /* 0x0001e80000100a00 */
[----:B0-----:R-:W2:Y:S04]  /*af360*/  LDL.LU R20, [R1+0x100] ;  /* 0x0001000001147983 */ /* 0x001ea80000300800 */
[----:B------:R-:W2:Y:S04]  /*af370*/  LDL.LU R21, [R1+0x104] ;  /* 0x0001040001157983 */ /* 0x000ea80000300800 */
        /* <DEDUP_REMOVED lines=12> */
[----:B------:R2:W-:Y:S02]  /*af440*/  STL [R1+0x6c], R7 ;  /* 0x00006c0701007387 */ /* 0x0005e40000100800 */
[----:B--2---:R-:W-:Y:S02]  /*af450*/  HMMA.16816.F32 R4, R12, R6, R20 ;  /* 0x000000060c04723c */ /* 0x004fe40000001814 */
[----:B------:R-:W2:Y:S04]  /*af460*/  LDL.LU.64 R22, [R1+0x12410] ;  /* 0x0124100001167983 */ /* 0x000ea80000300a00 */
[----:B------:R-:W2:Y:S01]  /*af470*/  LDL.LU.64 R20, [R1+0x12408] ;  /* 0x0124080001147983 */ /* 0x000ea20000300a00 */
[----:B------:R-:W-:-:S02]  /*af480*/  F2FP.F16.E5M2.UNPACK_B R8, R9.H1 ;  /* 0x00000009ff08723e */ /* 0x000fc400030004ff */
[----:B------:R-:W-:-:S10]  /*af490*/  F2FP.F16.E5M2.UNPACK_B R9, R10.H1 ;  /* 0x0000000aff09723e */ /* 0x000fd400030004ff */
[----:B------:R-:W-:Y:S04]  /*af4a0*/  STL.64 [R1+0x24e0], R4 ;  /* 0x0024e00401007387 */ /* 0x000fe80000100a00 */
[----:B------:R0:W-:Y:S04]  /*af4b0*/  STL.64 [R1+0x24e8], R6 ;  /* 0x0024e80601007387 */ /* 0x0001e80000100a00 */
[----:B0-----:R-:W3:Y:S04]  /*af4c0*/  LDL.LU R7, [R1+0x12404] ;  /* 0x0124040001077983 */ /* 0x001ee80000300800 */
[----:B------:R-:W3:Y:S01]  /*af4d0*/  LDL.LU R5, [R1+0x12400] ;  /* 0x0124000001057983 */ /* 0x000ee20000300800 */
[----:B------:R-:W-:-:S03]  /*af4e0*/  F2FP.F16.E5M2.UNPACK_B R6, R11.H1 ;  /* 0x0000000bff06723e */ /* 0x000fc600030004ff */
[----:B------:R2:W-:Y:S02]  /*af4f0*/  STL.64 [R1+0x60], R8 ;  /* 0x0000600801007387 */ /* 0x0005e40000100a00 */
[----:B--2---:R-:W-:Y:S02]  /*af500*/  HMMA.16816.F32 R8, R12, R8, R20 ;  /* 0x000000080c08723c */ /* 0x004fe40000001814 */
[----:B------:R-:W2:Y:S04]  /*af510*/  LDL.LU.64 R22, [R1+0x123f8] ;  /* 0x0123f80001167983 */ /* 0x000ea80000300a00 */
[----:B------:R-:W2:-:S13]  /*af520*/  LDL.LU.64 R20, [R1+0x123f0] ;  /* 0x0123f00001147983 */ /* 0x000e9a0000300a00 */
[----:B------:R-:W-:Y:S04]  /*af530*/  STL.64 [R1+0x24f0], R8 ;  /* 0x0024f00801007387 */ /* 0x000fe80000100a00 */
[----:B------:R0:W-:Y:S04]  /*af540*/  STL.64 [R1+0x24f8], R10 ;  /* 0x0024f80a01007387 */ /* 0x0001e80000100a00 */
[----:B0-----:R-:W2:Y:S04]  /*af550*/  LDL.LU.64 R10, [R1+0x123e8] ;  /* 0x0123e800010a7983 */ /* 0x001ea80000300a00 */
[----:B------:R-:W2:Y:S01]  /*af560*/  LDL.LU.64 R8, [R1+0x123e0] ;  /* 0x0123e00001087983 */ /* 0x000ea20000300a00 */
[----:B---3--:R-:W-:-:S05]  /*af570*/  F2FP.F16.E5M2.UNPACK_B R7, R7.H1 ;  /* 0x00000007ff07723e */ /* 0x008fca00030004ff */
[----:B------:R-:W-:Y:S02]  /*af580*/  STL.64 [R1+0x58], R6 ;  /* 0x0000580601007387 */ /* 0x000fe40000100a00 */
[----:B--2---:R-:W-:-:S15]  /*af590*/  HMMA.16816.F32 R8, R12, R6, R8 ;  /* 0x000000060c08723c */ /* 0x004fde0000001808 */
[----:B------:R-:W-:-:S04]  /*af5a0*/  NOP ;  /* 0x0000000000007918 */ /* 0x000fc80000000000 */
[----:B------:R-:W-:Y:S04]  /*af5b0*/  STL.64 [R1+0x2510], R8 ;  /* 0x0025100801007387 */ /* 0x000fe80000100a00 */
[----:B------:R0:W-:Y:S04]  /*af5c0*/  STL.64 [R1+0x2518], R10 ;  /* 0x0025180a01007387 */ /* 0x0001e80000100a00 */
[----:B0-----:R-:W2:Y:S01]  /*af5d0*/  LDL.LU.64 R10, [R1+0x123d8] ;  /* 0x0123d800010a7983 */ /* 0x001ea20000300a00 */
[----:B------:R-:W-:Y:S02]  /*af5e0*/  F2FP.F16.E5M2.UNPACK_B R4, R5.H1 ;  /* 0x00000005ff04723e */ /* 0x000fe400030004ff */
[----:B--2---:R-:W-:-:S05]  /*af5f0*/  F2FP.F16.E5M2.UNPACK_B R5, R10.H1 ;  /* 0x0000000aff05723e */ /* 0x004fca00030004ff */
        /* <DEDUP_REMOVED lines=8> */
[----:B------:R-:W-:-:S02]  /*af680*/  F2FP.F16.E5M2.UNPACK_B R8, R11.H1 ;  /* 0x0000000bff08723e */ /* 0x000fc400030004ff */
[----:B----4-:R-:W-:-:S05]  /*af690*/  F2FP.F16.E5M2.UNPACK_B R9, R2.H1 ;  /* 0x00000002ff09723e */ /* 0x010fca00030004ff */
[----:B------:R3:W-:Y:S02]  /*af6a0*/  STL.64 [R1+0x48], R8 ;  /* 0x0000480801007387 */ /* 0x0007e40000100a00 */
[----:B---3--:R-:W-:Y:S02]  /*af6b0*/  HMMA.16816.F32 R8, R12, R8, R4 ;  /* 0x000000080c08723c */ /* 0x008fe40000001804 */
[----:B------:R-:W3:Y:S04]  /*af6c0*/  LDL.LU.64 R6, [R1+0x123b0] ;  /* 0x0123b00001067983 */ /* 0x000ee80000300a00 */
[----:B------:R-:W4:-:S13]  /*af6d0*/  LDL.LU R5, [R1+0x123a8] ;  /* 0x0123a80001057983 */ /* 0x000f1a0000300800 */
[----:B------:R-:W-:Y:S04]  /*af6e0*/  STL.64 [R1+0x2550], R8 ;  /* 0x0025500801007387 */ /* 0x000fe80000100a00 */
[----:B------:R0:W-:Y:S04]  /*af6f0*/  STL.64 [R1+0x2558], R10 ;  /* 0x0025580a01007387 */ /* 0x0001e80000100a00 */
[----:B0-----:R-:W2:Y:S04]  /*af700*/  LDL.LU.64 R10, [R1+0x123a0] ;  /* 0x0123a000010a7983 */ /* 0x001ea80000300a00 */
[----:B------:R-:W2:Y:S01]  /*af710*/  LDL.LU.64 R8, [R1+0x12398] ;  /* 0x0123980001087983 */ /* 0x000ea20000300a00 */
[----:B------:R-:W-:-:S02]  /*af720*/  F2FP.F16.E5M2.UNPACK_B R2, R3.H1 ;  /* 0x00000003ff02723e */ /* 0x000fc400030004ff */
[----:B----4-:R-:W-:-:S05]  /*af730*/  F2FP.F16.E5M2.UNPACK_B R3, R5.H1 ;  /* 0x00000005ff03723e */ /* 0x010fca00030004ff */
[----:B------:R-:W-:Y:S02]  /*af740*/  STL.64 [R1+0x40], R2 ;  /* 0x0000400201007387 */ /* 0x000fe40000100a00 */
[----:B--2---:R-:W-:Y:S01]  /*af750*/  HMMA.16816.F32 R8, R12, R2, R8 ;  /* 0x000000020c08723c */ /* 0x004fe20000001808 */
[----:B---3--:R-:W-:Y:S02]  /*af760*/  F2FP.F16.E5M2.UNPACK_B R4, R6.H1 ;  /* 0x00000006ff04723e */ /* 0x008fe400030004ff */
[----:B------:R-:W-:-:S15]  /*af770*/  F2FP.F16.E5M2.UNPACK_B R5, R7.H1 ;  /* 0x00000007ff05723e */ /* 0x000fde00030004ff */
[----:B------:R-:W-:Y:S01]  /*af780*/  NOP ;  /* 0x0000000000007918 */ /* 0x000fe20000000000 */
[----:B------:R-:W-:Y:S04]  /*af790*/  STL.64 [R1+0x2570], R8 ;  /* 0x0025700801007387 */ /* 0x000fe80000100a00 */
[----:B------:R0:W-:Y:S04]  /*af7a0*/  STL.64 [R1+0x2578], R10 ;  /* 0x0025780a01007387 */ /* 0x0001e80000100a00 */
[----:B0-----:R-:W2:Y:S04]  /*af7b0*/  LDL.LU.64 R10, [R1+0x12390] ;  /* 0x01239000010a7983 */ /* 0x001ea80000300a00 */
[----:B------:R-:W2:Y:S04]  /*af7c0*/  LDL.LU.64 R8, [R1+0x12388] ;  /* 0x0123880001087983 */ /* 0x000ea80000300a00 */
[----:B------:R0:W-:Y:S02]  /*af7d0*/  STL.64 [R1+0x38], R4 ;  /* 0x0000380401007387 */ /* 0x0001e40000100a00 */
[----:B0-----:R-:W-:Y:S02]  /*af7e0*/  HMMA.16816.F32 R4, R12, R4, R20 ;  /* 0x000000040c04723c */ /* 0x001fe40000001814 */
[----:B------:R-:W3:Y:S04]  /*af7f0*/  LDL.LU.64 R22, [R1+0x12380] ;  /* 0x0123800001167983 */ /* 0x000ee80000300a00 */
[----:B------:R-:W3:Y:S01]  /*af800*/  LDL.LU.64 R20, [R1+0x12378] ;  /* 0x0123780001147983 */ /* 0x000ee20000300a00 */
        /* <DEDUP_REMOVED lines=8> */
[----:B--2---:R-:W-:Y:S01]  /*af890*/  HMMA.16816.F32 R8, R12, R2, R8 ;  /* 0x000000020c08723c */ /* 0x004fe20000001808 */
[----:B-1----:R-:W-:Y:S02]  /*af8a0*/  F2FP.F16.E5M2.UNPACK_B R2, R28.H1 ;  /* 0x0000001cff02723e */ /* 0x002fe400030004ff */
[----:B------:R-:W-:-:S15]  /*af8b0*/  F2FP.F16.E5M2.UNPACK_B R3, R29.H1 ;  /* 0x0000001dff03723e */ /* 0x000fde00030004ff */
[----:B------:R-:W-:Y:S01]  /*af8c0*/  NOP ;  /* 0x0000000000007918 */ /* 0x000fe20000000000 */
[----:B------:R-:W-:Y:S04]  /*af8d0*/  STL.64 [R1+0x25a0], R8 ;  /* 0x0025a00801007387 */ /* 0x000fe80000100a00 */
[----:B------:R-:W-:Y:S04]  /*af8e0*/  STL.64 [R1+0x25a8], R10 ;  /* 0x0025a80a01007387 */ /* 0x000fe80000100a00 */
[----:B------:R3:W-:Y:S02]  /*af8f0*/  STL.64 [R1+0x28], R4 ;  /* 0x0000280401007387 */ /* 0x0007e40000100a00 */
[C---:B---3--:R-:W-:Y:S08]  /*af900*/  HMMA.16816.F32 R4, R12.reuse, R4, R20 ;  /* 0x000000040c04723c */ /* 0x048ff00000001814 */
[----:B------:R-:W-:Y:S11]  /*af910*/  HMMA.16816.F32 R8, R12, R2, R24 ;  /* 0x000000020c08723c */ /* 0x000ff60000001818 */
[----:B------:R0:W-:Y:S04]  /*af920*/  STL.64 [R1+0x25c0], R4 ;  /* 0x0025c00401007387 */ /* 0x0001e80000100a00 */
[----:B------:R1:W-:Y:S04]  /*af930*/  STL.64 [R1+0x25c8], R6 ;  /* 0x0025c80601007387 */ /* 0x0003e80000100a00 */
[----:B------:R-:W-:Y:S04]  /*af940*/  STL.64 [R1+0x20], R2 ;  /* 0x0000200201007387 */ /* 0x000fe80000100a00 */
[----:B0-----:R-:W2:Y:S04]  /*af950*/  LDL.LU R4, [R1+0x210] ;  /* 0x0002100001047983 */ /* 0x001ea80000300800 */
[----:B------:R-:W-:Y:S04]  /*af960*/  STL.64 [R1+0x25d0], R8 ;  /* 0x0025d00801007387 */ /* 0x000fe80000100a00 */
[----:B------:R-:W-:Y:S04]  /*af970*/  STL.64 [R1+0x25d8], R10 ;  /* 0x0025d80a01007387 */ /* 0x000fe80000100a00 */
[----:B------:R-:W2:Y:S04]  /*af980*/  LDL.LU R5, [R1+0x214] ;  /* 0x0002140001057983 */ /* 0x000ea80000300800 */
[----:B------:R-:W-:Y:S04]  /*af990*/  STL [R1+0x18], R0 ;  /* 0x0000180001007387 */ /* 0x000fe80000100800 */
[----:B-1----:R-:W3:Y:S04]  /*af9a0*/  LDL.LU R6, [R1+0x218] ;  /* 0x0002180001067983 */ /* 0x002ee80000300800 */
[----:B------:R-:W3:Y:S04]  /*af9b0*/  LDL.LU R7, [R1+0x21c] ;  /* 0x00021c0001077983 */ /* 0x000ee80000300800 */
[----:B------:R-:W4:Y:S04]  /*af9c0*/  LDL.LU R25, [R1+0x2954] ;  /* 0x0029540001197983 */ /* 0x000f280000300800 */
[----:B------:R-:W4:Y:S04]  /*af9d0*/  LDL.LU R22, [R1+0x2960] ;  /* 0x0029600001167983 */ /* 0x000f280000300800 */
[----:B---3--:R-:W-:Y:S04]  /*af9e0*/  STL.64 [R1+0x12300], R6 ;  /* 0x0123000601007387 */ /* 0x008fe80000100a00 */
[----:B--2---:R0:W-:Y:S04]  /*af9f0*/  STL.64 [R1+0x122f8], R4 ;  /* 0x0122f80401007387 */ /* 0x0041e80000100a00 */
[----:B0-----:R-:W2:Y:S04]  /*afa00*/  LDL.LU R4, [R1+0x200] ;  /* 0x0002000001047983 */ /* 0x001ea80000300800 */
[----:B------:R-:W2:Y:S04]  /*afa10*/  LDL.LU R5, [R1+0x204] ;  /* 0x0002040001057983 */ /* 0x000ea80000300800 */
[----:B------:R-:W3:Y:S04]  /*afa20*/  LDL.LU R6, [R1+0x208] ;  /* 0x0002080001067983 */ /* 0x000ee80000300800 */
[----:B------:R-:W3:Y:S04]  /*afa30*/  LDL.LU R7, [R1+0x20c] ;  /* 0x00020c0001077983 */ /* 0x000ee80000300800 */
[----:B------:R-:W2:Y:S04]  /*afa40*/  LDL.LU R29, [R1+0x2934] ;  /* 0x00293400011d7983 */ /* 0x000ea80000300800 */
[----:B------:R-:W2:Y:S04]  /*afa50*/  LDL.LU R26, [R1+0x2940] ;  /* 0x00294000011a7983 */ /* 0x000ea80000300800 */
[----:B------:R-:W2:Y:S04]  /*afa60*/  LDL.LU R27, [R1+0x2944] ;  /* 0x00294400011b7983 */ /* 0x000ea80000300800 */
[----:B------:R-:W4:Y:S04]  /*afa70*/  LDL.LU R24, [R1+0x2950] ;  /* 0x0029500001187983 */ /* 0x000f280000300800 */
[----:B--2---:R-:W-:Y:S04]  /*afa80*/  STL.64 [R1+0x12330], R26 ;  /* 0x0123301a01007387 */ /* 0x004fe80000100a00 */
[----:B----4-:R0:W-:Y:S04]  /*afa90*/  STL.64 [R1+0x12328], R24 ;  /* 0x0123281801007387 */ /* 0x0101e80000100a00 */
[----:B0-----:R-:W2:Y:S04]  /*afaa0*/  LDL.LU R24, [R1+0x1d0] ;  /* 0x0001d00001187983 */ /* 0x001ea80000300800 */
[----:B------:R-:W2:Y:S04]  /*afab0*/  LDL.LU R25, [R1+0x1d4] ;  /* 0x0001d40001197983 */ /* 0x000ea80000300800 */
[----:B------:R-:W4:Y:S04]  /*afac0*/  LDL.LU R26, [R1+0x1d8] ;  /* 0x0001d800011a7983 */ /* 0x000f280000300800 */
[----:B------:R-:W4:Y:S04]  /*afad0*/  LDL.LU R27, [R1+0x1dc] ;  /* 0x0001dc00011b7983 */ /* 0x000f280000300800 */
[----:B----4-:R-:W-:Y:S04]  /*afae0*/  STL.64 [R1+0x12340], R26 ;  /* 0x0123401a01007387 */ /* 0x010fe80000100a00 */
[----:B--2---:R0:W-:Y:S04]  /*afaf0*/  STL.64 [R1+0x12338], R24 ;  /* 0x0123381801007387 */ /* 0x0041e80000100a00 */
[----:B0-----:R-:W2:Y:S04]  /*afb00*/  LDL.LU R24, [R1+0x1c0] ;  /* 0x0001c00001187983 */ /* 0x001ea80000300800 */
[----:B------:R-:W2:Y:S04]  /*afb10*/  LDL.LU R25, [R1+0x1c4] ;  /* 0x0001c40001197983 */ /* 0x000ea80000300800 */
[----:B------:R-:W4:Y:S04]  /*afb20*/  LDL.LU R26, [R1+0x1c8] ;  /* 0x0001c800011a7983 */ /* 0x000f280000300800 */
[----:B------:R-:W4:Y:S04]  /*afb30*/  LDL.LU R27, [R1+0x1cc] ;  /* 0x0001cc00011b7983 */ /* 0x000f280000300800 */
[----:B------:R-:W2:Y:S04]  /*afb40*/  LDL.LU R2, [R1+0x2904] ;  /* 0x0029040001027983 */ /* 0x000ea80000300800 */
[----:B------:R-:W2:Y:S04]  /*afb50*/  LDL.LU R16, [R1+0x2910] ;  /* 0x0029100001107983 */ /* 0x000ea80000300800 */
[----:B----4-:R0:W-:Y:S02]  /*afb60*/  STL.64 [R1+0x12350], R26 ;  /* 0x0123501a01007387 */ /* 0x0101e40000100a00 */
[----:B0-----:R-:W-:-:S02]  /*afb70*/  IMAD.MOV.U32 R26, RZ, RZ, R0 ;  /* 0x000000ffff1a7224 */ /* 0x001fc400078e0000 */
[----:B------:R-:W4:Y:S04]  /*afb80*/  LDL.LU R0, [R1+0x28f4] ;  /* 0x0028f40001007983 */ /* 0x000f280000300800 */
[----:B--2---:R0:W-:Y:S04]  /*afb90*/  STL.64 [R1+0x12348], R24 ;  /* 0x0123481801007387 */ /* 0x0041e80000100a00 */
[----:B0-----:R-:W2:Y:S04]  /*afba0*/  LDL.LU R25, [R1+0x2900] ;  /* 0x0029000001197983 */ /* 0x001ea80000300800 */
[----:B------:R-:W2:Y:S04]  /*afbb0*/  LDL.LU R17, [R1+0x2914] ;  /* 0x0029140001117983 */ /* 0x000ea80000300800 */
[----:B------:R-:W2:Y:S04]  /*afbc0*/  LDL.LU R3, [R1+0x2920] ;  /* 0x0029200001037983 */ /* 0x000ea80000300800 */
[----:B------:R-:W2:Y:S04]  /*afbd0*/  LDL.LU R18, [R1+0x2924] ;  /* 0x0029240001127983 */ /* 0x000ea80000300800 */
[----:B------:R-:W2:Y:S04]  /*afbe0*/  LDL.LU R28, [R1+0x2930] ;  /* 0x00293000011c7983 */ /* 0x000ea80000300800 */
[----:B---3--:R-:W-:Y:S04]  /*afbf0*/  STL.64 [R1+0x12310], R6 ;  /* 0x0123100601007387 */ /* 0x008fe80000100a00 */
[----:B------:R0:W-:Y:S04]  /*afc00*/  STL.64 [R1+0x12308], R4 ;  /* 0x0123080401007387 */ /* 0x0001e80000100a00 */
[----:B0-----:R-:W3:Y:S04]  /*afc10*/  LDL.LU R4, [R1+0x1f0] ;  /* 0x0001f00001047983 */ /* 0x001ee80000300800 */
[----:B------:R-:W3:Y:S04]  /*afc20*/  LDL.LU R5, [R1+0x1f4] ;  /* 0x0001f40001057983 */ /* 0x000ee80000300800 */
[----:B------:R-:W2:Y:S04]  /*afc30*/  LDL.LU R6, [R1+0x1f8] ;  /* 0x0001f80001067983 */ /* 0x000ea80000300800 */
[----:B------:R-:W2:Y:S04]  /*afc40*/  LDL.LU R7, [R1+0x1fc] ;  /* 0x0001fc0001077983 */ /* 0x000ea80000300800 */
[----:B--2---:R-:W-:Y:S04]  /*afc50*/  STL.64 [R1+0x12320], R6 ;  /* 0x0123200601007387 */ /* 0x004fe80000100a00 */
[----:B---3--:R0:W-:Y:S04]  /*afc60*/  STL.64 [R1+0x12318], R4 ;  /* 0x0123180401007387 */ /* 0x0081e80000100a00 */
[----:B0-----:R-:W2:Y:S04]  /*afc70*/  LDL.LU R4, [R1+0x1e0] ;  /* 0x0001e00001047983 */ /* 0x001ea80000300800 */
        /* <DEDUP_REMOVED lines=8> */
[----:B------:R-:W3:Y:S01]  /*afd00*/  LDL.LU R7, [R1+0x1bc] ;  /* 0x0001bc0001077983 */ /* 0x000ee20000300800 */
[----:B----4-:R-:W-:-:S03]  /*afd10*/  F2FP.F16.E5M2.UNPACK_B R27, R0.H1 ;  /* 0x00000000ff1b723e */ /* 0x010fc600030004ff */
[----:B---3--:R-:W-:Y:S04]  /*afd20*/  STL.64 [R1+0x12370], R6 ;  /* 0x0123700601007387 */ /* 0x008fe80000100a00 */
[----:B--2---:R0:W-:Y:S04]  /*afd30*/  STL.64 [R1+0x12368], R4 ;  /* 0x0123680401007387 */ /* 0x0041e80000100a00 */
[----:B0-----:R-:W2:Y:S04]  /*afd40*/  LDL.LU R4, [R1+0x1a0] ;  /* 0x0001a00001047983 */ /* 0x001ea80000300800 */
[----:B------:R-:W2:Y:S04]  /*afd50*/  LDL.LU R5, [R1+0x1a4] ;  /* 0x0001a40001057983 */ /* 0x000ea80000300800 */
[----:B------:R-:W2:Y:S04]  /*afd60*/  LDL.LU R6, [R1+0x1a8] ;  /* 0x0001a80001067983 */ /* 0x000ea80000300800 */
[----:B------:R-:W2:Y:S04]  /*afd70*/  LDL.LU R7, [R1+0x1ac] ;  /* 0x0001ac0001077983 */ /* 0x000ea80000300800 */
        /* <DEDUP_REMOVED lines=9> */
[----:B------:R-:W-:Y:S01]  /*afe10*/  STL [R1+0x1c], R27 ;  /* 0x00001c1b01007387 */ /* 0x000fe20000100800 */
[----:B--2---:R-:W-:-:S15]  /*afe20*/  HMMA.16816.F32 R4, R12, R26, R4 ;  /* 0x0000001a0c04723c */ /* 0x004fde0000001804 */
[----:B------:R-:W-:-:S04]  /*afe30*/  NOP ;  /* 0x0000000000007918 */ /* 0x000fc80000000000 */
[----:B------:R-:W-:Y:S04]  /*afe40*/  STL.64 [R1+0x25e0], R4 ;  /* 0x0025e00401007387 */ /* 0x000fe80000100a00 */
[----:B------:R0:W-:Y:S04]  /*afe50*/  STL.64 [R1+0x25e8], R6 ;  /* 0x0025e80601007387 */ /* 0x0001e80000100a00 */
[----:B0-----:R-:W2:Y:S04]  /*afe60*/  LDL.LU.64 R6, [R1+0x12370] ;  /* 0x0123700001067983 */ /* 0x001ea80000300a00 */
[----:B------:R-:W2:Y:S01]  /*afe70*/  LDL.LU.64 R4, [R1+0x12368] ;  /* 0x0123680001047983 */ /* 0x000ea20000300a00 */
[----:B------:R-:W-:-:S02]  /*afe80*/  F2FP.F16.E5M2.UNPACK_B R24, R25.H1 ;  /* 0x00000019ff18723e */ /* 0x000fc400030004ff */
[----:B------:R-:W-:-:S05]  /*afe90*/  F2FP.F16.E5M2.UNPACK_B R25, R2.H1 ;  /* 0x00000002ff19723e */ /* 0x000fca00030004ff */
        /* <DEDUP_REMOVED lines=8> */
[----:B------:R-:W-:-:S02]  /*aff20*/  F2FP.F16.E5M2.UNPACK_B R16, R16.H1 ;  /* 0x00000010ff10723e */ /* 0x000fc400030004ff */
[----:B------:R-:W-:-:S05]  /*aff30*/  F2FP.F16.E5M2.UNPACK_B R17, R17.H1 ;  /* 0x00000011ff11723e */ /* 0x000fca00030004ff */
[----:B------:R-:W-:Y:S02]  /*aff40*/  STL.64 [R1+0x8], R16 ;  /* 0x0000081001007387 */ /* 0x000fe40000100a00 */
[----:B--2---:R-:W-:-:S15]  /*aff50*/  HMMA.16816.F32 R24, R12, R16, R24 ;  /* 0x000000100c18723c */ /* 0x004fde0000001818 */
[----:B------:R-:W-:-:S04]  /*aff60*/  NOP ;  /* 0x0000000000007918 */ /* 0x000fc80000000000 */
[----:B------:R-:W-:Y:S04]  /*aff70*/  STL.64 [R1+0x2620], R24 ;  /* 0x0026201801007387 */ /* 0x000fe80000100a00 */
[----:B------:R0:W-:Y:S04]  /*aff80*/  STL.64 [R1+0x2628], R26 ;  /* 0x0026281a01007387 */ /* 0x0001e80000100a00 */
[----:B0-----:R-:W2:Y:S04]  /*aff90*/  LDL.LU.64 R26, [R1+0x12340] ;  /* 0x01234000011a7983 */ /* 0x001ea80000300a00 */
[----:B------:R-:W2:Y:S01]  /*affa0*/  LDL.LU.64 R24, [R1+0x12338] ;  /* 0x0123380001187983 */ /* 0x000ea20000300a00 */
[----:B------:R-:W-:-:S02]  /*affb0*/  F2FP.F16.E5M2.UNPACK_B R2, R3.H1 ;  /* 0x00000003ff02723e */ /* 0x000fc400030004ff */
[----:B------:R-:W-:Y:S02]  /*affc0*/  F2FP.F16.E5M2.UNPACK_B R3, R18.H1 ;  /* 0x00000012ff03723e */ /* 0x000fe400030004ff */
[----:B------:R-:W-:Y:S02]  /*affd0*/  F2FP.F16.E5M2.UNPACK_B R28, R28.H1 ;  /* 0x0000001cff1c723e */ /* 0x000fe400030004ff */
[----:B------:R-:W-:-:S07]  /*affe0*/  F2FP.F16.E5M2.UNPACK_B R29, R29.H1 ;  /* 0x0000001dff1d723e */ /* 0x000fce00030004ff */
[C---:B------:R-:W-:Y:S01]  /*afff0*/  HMMA.16816.F32 R4, R12.reuse, R28, R4 ;  /* 0x0000001c0c04723c */ /* 0x040fe20000001804 */
[----:B------:R-:W-:Y:S07]  /*b0000*/  STL.64 [R1], R2 ;  /* 0x0000000201007387 */ /* 0x000fee0000100a00 */
        /* <DEDUP_REMOVED lines=9> */
[----:B------:R-:W3:Y:S04]  /*b00a0*/  LDL.LU.64 R4, [R1+0x12318] ;  /* 0x0123180001047983 */ /* 0x000ee80000300a00 */
[----:B------:R-:W-:Y:S01]  /*b00b0*/  STL.64 [R1+0x121b8], R28 ;  /* 0x0121b81c01007387 */ /* 0x000fe20000100a00 */
[----:B--2---:R-:W-:-:S02]  /*b00c0*/  F2FP.F16.E5M2.UNPACK_B R26, R26.H1 ;  /* 0x0000001aff1a723e */ /* 0x004fc400030004ff */
[----:B------:R-:W-:-:S07]  /*b00d0*/  F2FP.F16.E5M2.UNPACK_B R27, R27.H1 ;  /* 0x0000001bff1b723e */ /* 0x000fce00030004ff */
[----:B---3--:R-:W-:-:S15]  /*b00e0*/  HMMA.16816.F32 R4, R12, R26, R4 ;  /* 0x0000001a0c04723c */ /* 0x008fde0000001804 */
[----:B------:R-:W-:-:S04]  /*b00f0*/  NOP ;  /* 0x0000000000007918 */ /* 0x000fc80000000000 */
[----:B------:R-:W-:Y:S04]  /*b0100*/  STL.64 [R1+0x2680], R4 ;  /* 0x0026800401007387 */ /* 0x000fe80000100a00 */
[----:B------:R0:W-:Y:S04]  /*b0110*/  STL.64 [R1+0x2688], R6 ;  /* 0x0026880601007387 */ /* 0x0001e80000100a00 */
[----:B0-----:R-:W2:Y:S04]  /*b0120*/  LDL.LU.64 R6, [R1+0x12310] ;  /* 0x0123100001067983 */ /* 0x001ea80000300a00 */
[----:B------:R-:W2:Y:S01]  /*b0130*/  LDL.LU.64 R4, [R1+0x12308] ;  /* 0x0123080001047983 */ /* 0x000ea20000300a00 */
[----:B------:R-:W-:-:S02]  /*b0140*/  F2FP.F16.E5M2.UNPACK_B R24, R24.H1 ;  /* 0x00000018ff18723e */ /* 0x000fc400030004ff */
[----:B------:R-:W-:-:S07]  /*b0150*/  F2FP.F16.E5M2.UNPACK_B R25, R25.H1 ;  /* 0x00000019ff19723e */ /* 0x000fce00030004ff */
        /* <DEDUP_REMOVED lines=8> */
[----:B----4-:R-:W-:Y:S02]  /*b01e0*/  F2FP.F16.E5M2.UNPACK_B R20, R20.H1 ;  /* 0x00000014ff14723e */ /* 0x010fe400030004ff */
[----:B------:R-:W-:Y:S01]  /*b01f0*/  F2FP.F16.E5M2.UNPACK_B R21, R21.H1 ;  /* 0x00000015ff15723e */ /* 0x000fe200030004ff */
[----:B------:R-:W-:Y:S04]  /*b0200*/  STL.64 [R1+0x121b0], R26 ;  /* 0x0121b01a01007387 */ /* 0x000fe80000100a00 */
[----:B------:R-:W-:Y:S01]  /*b0210*/  STL.64 [R1+0x121a8], R24 ;  /* 0x0121a81801007387 */ /* 0x000fe20000100a00 */
[----:B--2---:R-:W-:-:S15]  /*b0220*/  HMMA.16816.F32 R4, R12, R22, R4 ;  /* 0x000000160c04723c */ /* 0x004fde0000001804 */
[----:B------:R-:W-:-:S04]  /*b0230*/  NOP ;  /* 0x0000000000007918 */ /* 0x000fc80000000000 */
[----:B------:R-:W-:Y:S04]  /*b0240*/  STL.64 [R1+0x26b0], R4 ;  /* 0x0026b00401007387 */ /* 0x000fe80000100a00 */
[----:B------:R0:W-:Y:S02]  /*b0250*/  STL.64 [R1+0x26b8], R6 ;  /* 0x0026b80601007387 */ /* 0x0001e40000100a00 */
[----:B0-----:R-:W-:Y:S02]  /*b0260*/  HMMA.16816.F32 R4, R12, R20, R8 ;  /* 0x000000140c04723c */ /* 0x001fe40000001808 */
[----:B------:R-:W-:Y:S04]  /*b0270*/  STL.64 [R1+0x12190], R22 ;  /* 0x0121901601007387 */ /* 0x000fe80000100a00 */
[----:B------:R-:W-:-:S13]  /*b0280*/  STL.64 [R1+0x12188], R20 ;  /* 0x0121881401007387 */ /* 0x000fda0000100a00 */
[----:B------:R0:W-:Y:S04]  /*b0290*/  STL.64 [R1+0x26d0], R4 ;  /* 0x0026d00401007387 */ /* 0x0001e80000100a00 */
[----:B------:R-:W-:Y:S04]  /*b02a0*/  STL.64 [R1+0x26d8], R6 ;  /* 0x0026d80601007387 */ /* 0x000fe80000100a00 */
[----:B0-----:R-:W2:Y:S04]  /*b02b0*/  LDL.LU R5, [R1+0x29d4] ;  /* 0x0029d40001057983 */ /* 0x001ea80000300800 */
[----:B------:R-:W3:Y:S04]  /*b02c0*/  LDL.LU R2, [R1+0x29e0] ;  /* 0x0029e00001027983 */ /* 0x000ee80000300800 */
[----:B------:R-:W4:Y:S04]  /*b02d0*/  LDL.LU R3, [R1+0x29e4] ;  /* 0x0029e40001037983 */ /* 0x000f280000300800 */
[----:B------:R-:W2:Y:S04]  /*b02e0*/  LDL.LU R23, [R1+0x32f4] ;  /* 0x0032f40001177983 */ /* 0x000ea80000300800 */
[----:B--2---:R0:W-:Y:S04]  /*b02f0*/  STL [R1+0x122b0], R23 ;  /* 0x0122b01701007387 */ /* 0x0041e80000100800 */
        /* <DEDUP_REMOVED lines=8> */
[----:B------:R-:W3:Y:S04]  /*b0380*/  LDL.LU R8, [R1+0x29b0] ;  /* 0x0029b00001087983 */ /* 0x000ee80000300800 */
[----:B------:R-:W3:Y:S04]  /*b0390*/  LDL.LU R9, [R1+0x29b4] ;  /* 0x0029b40001097983 */ /* 0x000ee80000300800 */
[----:B--2---:R-:W-:Y:S04]  /*b03a0*/  STL.64 [R1+0x122f0], R10 ;  /* 0x0122f00a01007387 */ /* 0x004fe80000100a00 */
[----:B---3--:R0:W-:Y:S04]  /*b03b0*/  STL.64 [R1+0x122e8], R8 ;  /* 0x0122e80801007387 */ /* 0x0081e80000100a00 */
[----:B0-----:R-:W2:Y:S04]  /*b03c0*/  LDL.LU R8, [R1+0x230] ;  /* 0x0002300001087983 */ /* 0x001ea80000300800 */
[----:B------:R-:W2:Y:S04]  /*b03d0*/  LDL.LU R9, [R1+0x234] ;  /* 0x0002340001097983 */ /* 0x000ea80000300800 */
[----:B------:R-:W2:Y:S04]  /*b03e0*/  LDL.LU R10, [R1+0x238] ;  /* 0x00023800010a7983 */ /* 0x000ea80000300800 */
[----:B------:R-:W2:Y:S04]  /*b03f0*/  LDL.LU R11, [R1+0x23c] ;  /* 0x00023c00010b7983 */ /* 0x000ea80000300800 */
[----:B------:R-:W3:Y:S04]  /*b0400*/  LDL.LU R6, [R1+0x29c0] ;  /* 0x0029c00001067983 */ /* 0x000ee80000300800 */
        /* <DEDUP_REMOVED lines=12> */
[----:B------:R-:W-:-:S02]  /*b04d0*/  F2FP.F16.E5M2.UNPACK_B R18, R19.H1 ;  /* 0x00000013ff12723e */ /* 0x000fc400030004ff */
[----:B------:R-:W-:Y:S01]  /*b04e0*/  F2FP.F16.E5M2.UNPACK_B R19, R0.H1 ;  /* 0x00000000ff13723e */ /* 0x000fe200030004ff */
        /* <DEDUP_REMOVED lines=8> */
[C---:B------:R-:W-:Y:S01]  /*b0570*/  HMMA.16816.F32 R8, R12.reuse, R18, R8 ;  /* 0x000000120c08723c */ /* 0x040fe20000001808 */
        /* <DEDUP_REMOVED lines=9> */
[----:B------:R-:W-:Y:S04]  /*b0610*/  STL.64 [R1+0x26e0], R8 ;  /* 0x0026e00801007387 */ /* 0x000fe80000100a00 */
[----:B------:R0:W-:Y:S04]  /*b0620*/  STL.64 [R1+0x26e8], R10 ;  /* 0x0026e80a01007387 */ /* 0x0001e80000100a00 */
[----:B0-----:R-:W3:Y:S04]  /*b0630*/  LDL.LU.64 R10, [R1+0x122f0] ;  /* 0x0122f000010a7983 */ /* 0x001ee80000300a00 */
[----:B------:R-:W4:Y:S01]  /*b0640*/  LDL.LU.64 R8, [R1+0x122e8] ;  /* 0x0122e80001087983 */ /* 0x000f220000300a00 */
[----:B--2---:R-:W-:-:S15]  /*b0650*/  HMMA.16816.F32 R20, R12, R16, R20 ;  /* 0x000000100c14723c */ /* 0x004fde0000001814 */
[----:B------:R-:W-:-:S04]  /*b0660*/  NOP ;  /* 0x0000000000007918 */ /* 0x000fc80000000000 */
[----:B------:R-:W-:Y:S04]  /*b0670*/  STL.64 [R1+0x2700], R20 ;  /* 0x0027001401007387 */ /* 0x000fe80000100a00 */
[----:B------:R0:W-:Y:S04]  /*b0680*/  STL.64 [R1+0x2708], R22 ;  /* 0x0027081601007387 */ /* 0x0001e80000100a00 */
[----:B0-----:R-:W2:Y:S04]  /*b0690*/  LDL.LU.64 R22, [R1+0x122e0] ;  /* 0x0122e00001167983 */ /* 0x001ea80000300a00 */
[----:B------:R-:W2:Y:S01]  /*b06a0*/  LDL.LU.64 R20, [R1+0x122d8] ;  /* 0x0122d80001147983 */ /* 0x000ea20000300a00 */
[----:B---3--:R-:W-:-:S02]  /*b06b0*/  F2FP.F16.E5M2.UNPACK_B R10, R10.H1 ;  /* 0x0000000aff0a723e */ /* 0x008fc400030004ff */
[----:B------:R-:W-:Y:S01]  /*b06c0*/  F2FP.F16.E5M2.UNPACK_B R11, R11.H1 ;  /* 0x0000000bff0b723e */ /* 0x000fe200030004ff */
[----:B------:R-:W-:Y:S04]  /*b06d0*/  STL.64 [R1+0x12170], R18 ;  /* 0x0121701201007387 */ /* 0x000fe80000100a00 */
[----:B------:R0:W-:Y:S04]  /*b06e0*/  STL.64 [R1+0x12168], R16 ;  /* 0x0121681001007387 */ /* 0x0001e80000100a00 */
[----:B0-----:R-:W3:Y:S04]  /*b06f0*/  LDL.LU R16, [R1+0x290] ;  /* 0x0002900001107983 */ /* 0x001ee80000300800 */
[----:B------:R-:W3:Y:S04]  /*b0700*/  LDL.LU R17, [R1+0x294] ;  /* 0x0002940001117983 */ /* 0x000ee80000300800 */
[----:B------:R-:W3:Y:S04]  /*b0710*/  LDL.LU R18, [R1+0x298] ;  /* 0x0002980001127983 */ /* 0x000ee80000300800 */
[----:B------:R-:W3:Y:S01]  /*b0720*/  LDL.LU R19, [R1+0x29c] ;  /* 0x00029c0001137983 */ /* 0x000ee20000300800 */
[----:B--2---:R-:W-:-:S15]  /*b0730*/  HMMA.16816.F32 R20, R12, R10, R20 ;  /* 0x0000000a0c14723c */ /* 0x004fde0000001814 */
[----:B------:R-:W-:-:S04]  /*b0740*/  NOP ;  /* 0x0000000000007918 */ /* 0x000fc80000000000 */
[----:B------:R-:W-:Y:S04]  /*b0750*/  STL.64 [R1+0x2720], R20 ;  /* 0x0027201401007387 */ /* 0x000fe80000100a00 */
[----:B------:R0:W-:Y:S04]  /*b0760*/  STL.64 [R1+0x2728], R22 ;  /* 0x0027281601007387 */ /* 0x0001e80000100a00 */
[----:B0-----:R-:W2:Y:S04]  /*b0770*/  LDL.LU.64 R22, [R1+0x122d0] ;  /* 0x0122d00001167983 */ /* 0x001ea80000300a00 */
[----:B------:R-:W2:Y:S01]  /*b0780*/  LDL.LU.64 R20, [R1+0x122c8] ;  /* 0x0122c80001147983 */ /* 0x000ea20000300a00 */
[----:B----4-:R-:W-:-:S02]  /*b0790*/  F2FP.F16.E5M2.UNPACK_B R8, R8.H1 ;  /* 0x00000008ff08723e */ /* 0x010fc400030004ff */
[----:B------:R-:W-:-:S07]  /*b07a0*/  F2FP.F16.E5M2.UNPACK_B R9, R9.H1 ;  /* 0x00000009ff09723e */ /* 0x000fce00030004ff */
[----:B--2---:R-:W-:-:S15]  /*b07b0*/  HMMA.16816.F32 R20, R12, R8, R20 ;  /* 0x000000080c14723c */ /* 0x004fde0000001814 */
[----:B------:R-:W-:-:S04]  /*b07c0*/  NOP ;  /* 0x0000000000007918 */ /* 0x000fc80000000000 */
[----:B------:R-:W-:Y:S04]  /*b07d0*/  STL.64 [R1+0x2730], R20 ;  /* 0x0027301401007387 */ /* 0x000fe80000100a00 */
[----:B------:R0:W-:Y:S04]  /*b07e0*/  STL.64 [R1+0x2738], R22 ;  /* 0x0027381601007387 */ /* 0x0001e80000100a00 */
[----:B0-----:R-:W2:Y:S04]  /*b07f0*/  LDL.LU.64 R22, [R1+0x122c0] ;  /* 0x0122c00001167983 */ /* 0x001ea80000300a00 */
[----:B------:R-:W2:Y:S04]  /*b0800*/  LDL.LU.64 R20, [R1+0x122b8] ;  /* 0x0122b80001147983 */ /* 0x000ea80000300a00 */
[----:B------:R-:W-:Y:S04]  /*b0810*/  STL.64 [R1+0x12150], R10 ;  /* 0x0121500a01007387 */ /* 0x000fe80000100a00 */
[----:B------:R0:W-:Y:S04]  /*b0820*/  STL.64 [R1+0x12148], R8 ;  /* 0x0121480801007387 */ /* 0x0001e80000100a00 */
[----:B0-----:R-:W4:Y:S04]  /*b0830*/  LDL.LU R8, [R1+0x780] ;  /* 0x0007800001087983 */ /* 0x001f280000300800 */
[----:B------:R-:W4:Y:S04]  /*b0840*/  LDL.LU R9, [R1+0x784] ;  /* 0x0007840001097983 */ /* 0x000f280000300800 */
[----:B------:R-:W4:Y:S04]  /*b0850*/  LDL.LU R10, [R1+0x788] ;  /* 0x00078800010a7983 */ /* 0x000f280000300800 */
[----:B------:R-:W4:Y:S01]  /*b0860*/  LDL.LU R11, [R1+0x78c] ;  /* 0x00078c00010b7983 */ /* 0x000f220000300800 */
[----:B------:R-:W-:-:S02]  /*b0870*/  F2FP.F16.E5M2.UNPACK_B R6, R6.H1 ;  /* 0x00000006ff06723e */ /* 0x000fc400030004ff */
[----:B------:R-:W-:Y:S02]  /*b0880*/  F2FP.F16.E5M2.UNPACK_B R7, R7.H1 ;  /* 0x00000007ff07723e */ /* 0x000fe400030004ff */
[----:B------:R-:W-:Y:S02]  /*b0890*/  F2FP.F16.E5M2.UNPACK_B R4, R4.H1 ;  /* 0x00000004ff04723e */ /* 0x000fe400030004ff */
[----:B------:R-:W-:Y:S02]  /*b08a0*/  F2FP.F16.E5M2.UNPACK_B R5, R5.H1 ;  /* 0x00000005ff05723e */ /* 0x000fe400030004ff */
[----:B------:R-:W-:Y:S02]  /*b08b0*/  F2FP.F16.E5M2.UNPACK_B R2, R2.H1 ;  /* 0x00000002ff02723e */ /* 0x000fe400030004ff */
[----:B------:R-:W-:Y:S01]  /*b08c0*/  F2FP.F16.E5M2.UNPACK_B R3, R3.H1 ;  /* 0x00000003ff03723e */ /* 0x000fe200030004ff */
[C---:B--2---:R-:W-:Y:S08]  /*b08d0*/  HMMA.16816.F32 R20, R12.reuse, R6, R20 ;  /* 0x000000060c14723c */ /* 0x044ff00000001814 */
[C---:B----4-:R-:W-:Y:S11]  /*b08e0*/  HMMA.16816.F32 R8, R12.reuse, R4, R8 ;  /* 0x000000040c08723c */ /* 0x050ff60000001808 */
[----:B------:R-:W-:Y:S04]  /*b08f0*/  STL.64 [R1+0x2760], R20 ;  /* 0x0027601401007387 */ /* 0x000fe80000100a00 */
[----:B------:R0:W-:Y:S04]  /*b0900*/  STL.64 [R1+0x2768], R22 ;  /* 0x0027681601007387 */ /* 0x0001e80000100a00 */
[----:B0-----:R-:W2:Y:S04]  /*b0910*/  LDL.LU R23, [R1+0x122b0] ;  /* 0x0122b00001177983 */ /* 0x001ea80000300800 */
[----:B------:R-:W-:Y:S04]  /*b0920*/  STL.64 [R1+0x12140], R6 ;  /* 0x0121400601007387 */ /* 0x000fe80000100a00 */
[----:B------:R3:W-:Y:S02]  /*b0930*/  STL.64 [R1+0x12138], R4 ;  /* 0x0121380401007387 */ /* 0x0007e40000100a00 */
[----:B---3--:R-:W-:Y:S02]  /*b0940*/  HMMA.16816.F32 R4, R12, R2, R16 ;  /* 0x000000020c04723c */ /* 0x008fe40000001810 */
[----:B------:R-:W-:Y:S04]  /*b0950*/  STL.64 [R1+0x2770], R8 ;  /* 0x0027700801007387 */ /* 0x000fe80000100a00 */
[----:B------:R-:W-:Y:S04]  /*b0960*/  STL.64 [R1+0x2778], R10 ;  /* 0x0027780a01007387 */ /* 0x000fe80000100a00 */
[----:B------:R-:W-:Y:S04]  /*b0970*/  STL [R1+0x120c4], R2 ;  /* 0x0120c40201007387 */ /* 0x000fe80000100800 */
[----:B------:R-:W-:Y:S05]  /*b0980*/  STL [R1+0x120c0], R3 ;  /* 0x0120c00301007387 */ /* 0x000fea0000100800 */
[----:B------:R0:W-:Y:S04]  /*b0990*/  STL.64 [R1+0x2740], R4 ;  /* 0x0027400401007387 */ /* 0x0001e80000100a00 */
[----:B------:R-:W-:Y:S04]  /*b09a0*/  STL.64 [R1+0x2748], R6 ;  /* 0x0027480601007387 */ /* 0x000fe80000100a00 */
[----:B------:R-:W3:Y:S04]  /*b09b0*/  LDL.LU R16, [R1+0x710] ;  /* 0x0007100001107983 */ /* 0x000ee80000300800 */
[----:B------:R-:W3:Y:S04]  /*b09c0*/  LDL.LU R17, [R1+0x714] ;  /* 0x0007140001117983 */ /* 0x000ee80000300800 */
[----:B------:R-:W4:Y:S04]  /*b09d0*/  LDL.LU R18, [R1+0x718] ;  /* 0x0007180001127983 */ /* 0x000f280000300800 */
[----:B------:R-:W4:Y:S04]  /*b09e0*/  LDL.LU R19, [R1+0x71c] ;  /* 0x00071c0001137983 */ /* 0x000f280000300800 */
[----:B0-----:R-:W2:Y:S04]  /*b09f0*/  LDL.64 R4, [R1+0x80] ;  /* 0x0000800001047983 */ /* 0x001ea80000100a00 */
[----:B--2---:R-:W-:Y:S04]  /*b0a00*/  STL.64 [R1+0x12298], R4 ;  /* 0x0122980401007387 */ /* 0x004fe80000100a00 */
[----:B----4-:R-:W-:Y:S04]  /*b0a10*/  STL.64 [R1+0x12260], R18 ;  /* 0x0122601201007387 */ /* 0x010fe80000100a00 */
[----:B---3--:R0:W-:Y:S04]  /*b0a20*/  STL.64 [R1+0x12258], R16 ;  /* 0x0122581001007387 */ /* 0x0081e80000100a00 */
[----:B0-----:R-:W2:Y:S04]  /*b0a30*/  LDL.LU R16, [R1+0x730] ;  /* 0x0007300001107983 */ /* 0x001ea80000300800 */
[----:B------:R-:W2:Y:S04]  /*b0a40*/  LDL.LU R17, [R1+0x734] ;  /* 0x0007340001117983 */ /* 0x000ea80000300800 */
[----:B------:R-:W3:Y:S04]  /*b0a50*/  LDL.LU R18, [R1+0x738] ;  /* 0x0007380001127983 */ /* 0x000ee80000300800 */
[----:B------:R-:W3:Y:S04]  /*b0a60*/  LDL.LU R19, [R1+0x73c] ;  /* 0x00073c0001137983 */ /* 0x000ee80000300800 */
[----:B------:R-:W4:Y:S04]  /*b0a70*/  LDL.64 R4, [R1+0x98] ;  /* 0x0000980001047983 */ /* 0x000f280000100a00 */
        /* <DEDUP_REMOVED lines=18> */
[----:B------:R-:W-:-:S02]  /*b0ba0*/  IMAD R12, R24, 0x100, R23 ;  /* 0x00000100180c7824 */ /* 0x000fc400078e0217 */
[----:B------:R-:W-:Y:S02]  /*b0bb0*/  IMAD R13, R26, 0x100, R25 ;  /* 0x000001001a0d7824 */ /* 0x000fe400078e0219 */
[----:B------:R-:W-:Y:S02]  /*b0bc0*/  IMAD R14, R28, 0x100, R27 ;  /* 0x000001001c0e7824 */ /* 0x000fe400078e021b */
[----:B------:R-:W-:Y:S01]  /*b0bd0*/  IMAD R15, R0, 0x100, R29 ;  /* 0x00000100000f7824 */ /* 0x000fe200078e021d */
[----:B---3--:R-:W-:Y:S04]  /*b0be0*/  STL.64 [R1+0x122a8], R18 ;  /* 0x0122a81201007387 */ /* 0x008fe80000100a00 */
[----:B--2---:R0:W-:Y:S04]  /*b0bf0*/  STL.64 [R1+0x122a0], R16 ;  /* 0x0122a01001007387 */ /* 0x0041e80000100a00 */
[----:B0-----:R-:W2:Y:S04]  /*b0c00*/  LDL.LU R16, [R1+0x770] ;  /* 0x0007700001107983 */ /* 0x001ea80000300800 */
[----:B------:R-:W2:Y:S04]  /*b0c10*/  LDL.LU R17, [R1+0x774] ;  /* 0x0007740001117983 */ /* 0x000ea80000300800 */
[----:B------:R-:W2:Y:S04]  /*b0c20*/  LDL.LU R18, [R1+0x778] ;  /* 0x0007780001127983 */ /* 0x000ea80000300800 */
[----:B------:R-:W2:Y:S01]  /*b0c30*/  LDL.LU R19, [R1+0x77c] ;  /* 0x00077c0001137983 */ /* 0x000ea20000300800 */
[----:B------:R-:W-:-:S02]  /*b0c40*/  F2FP.F16.E5M2.UNPACK_B R12, R12 ;  /* 0x0000000cff0c723e */ /* 0x000fc400020004ff */
[----:B------:R-:W-:Y:S02]  /*b0c50*/  F2FP.F16.E5M2.UNPACK_B R13, R13 ;  /* 0x0000000dff0d723e */ /* 0x000fe400020004ff */
[----:B------:R-:W-:Y:S02]  /*b0c60*/  F2FP.F16.E5M2.UNPACK_B R14, R14 ;  /* 0x0000000eff0e723e */ /* 0x000fe400020004ff */
[----:B------:R-:W-:Y:S01]  /*b0c70*/  F2FP.F16.E5M2.UNPACK_B R15, R15 ;  /* 0x0000000fff0f723e */ /* 0x000fe200020004ff */
[----:B------:R-:W3:Y:S04]  /*b0c80*/  LDL.64 R6, [R1+0x78] ;  /* 0x0000780001067983 */ /* 0x000ee80000100a00 */
[----:B------:R-:W3:Y:S04]  /*b0c90*/  LDL.LU R8, [R1+0x720] ;  /* 0x0007200001087983 */ /* 0x000ee80000300800 */
[----:B------:R-:W3:Y:S04]  /*b0ca0*/  LDL.LU R9, [R1+0x724] ;  /* 0x0007240001097983 */ /* 0x000ee80000300800 */
[----:B------:R-:W3:Y:S04]  /*b0cb0*/  LDL.LU R10, [R1+0x728] ;  /* 0x00072800010a7983 */ /* 0x000ee80000300800 */
[----:B------:R-:W3:Y:S04]  /*b0cc0*/  LDL.LU R11, [R1+0x72c] ;  /* 0x00072c00010b7983 */ /* 0x000ee80000300800 */
[----:B------:R-:W3:Y:S04]  /*b0cd0*/  LDL.64 R20, [R1+0x70] ;  /* 0x0000700001147983 */ /* 0x000ee80000100a00 */
[----:B------:R-:W3:Y:S04]  /*b0ce0*/  LDL.64 R22, [R1+0x68] ;  /* 0x0000680001167983 */ /* 0x000ee80000100a00 */
[----:B------:R-:W3:Y:S04]  /*b0cf0*/  LDL.LU R24, [R1+0x700] ;  /* 0x0007000001187983 */ /* 0x000ee80000300800 */
[----:B------:R-:W3:Y:S04]  /*b0d00*/  LDL.LU R25, [R1+0x704] ;  /* 0x0007040001197983 */ /* 0x000ee80000300800 */
[----:B------:R-:W3:Y:S04]  /*b0d10*/  LDL.LU R26, [R1+0x708] ;  /* 0x00070800011a7983 */ /* 0x000ee80000300800 */
[----:B------:R-:W3:Y:S04]  /*b0d20*/  LDL.LU R27, [R1+0x70c] ;  /* 0x00070c00011b7983 */ /* 0x000ee80000300800 */
[----:B------:R-:W3:Y:S01]  /*b0d30*/  LDL.64 R28, [R1+0x60] ;  /* 0x00006000011c7983 */ /* 0x000ee20000100a00 */
[----:B----4-:R-:W-:-:S02]  /*b0d40*/  IMAD.MOV.U32 R0, RZ, RZ, R5 ;  /* 0x000000ffff007224 */ /* 0x010fc400078e0005 */
[----:B------:R-:W-:Y:S01]  /*b0d50*/  IMAD.MOV.U32 R3, RZ, RZ, R4 ;  /* 0x000000ffff037224 */ /* 0x000fe200078e0004 */
[----:B--2---:R-:W-:-:S15]  /*b0d60*/  HMMA.16816.F32 R16, R12, R4, R16 ;  /* 0x000000040c10723c */ /* 0x004fde0000001810 */
[----:B------:R-:W-:-:S04]  /*b0d70*/  NOP ;  /* 0x0000000000007918 */ /* 0x000fc80000000000 */
[----:B------:R-:W-:Y:S04]  /*b0d80*/  STL.64 [R1+0x2750], R16 ;  /* 0x0027501001007387 */ /* 0x000fe80000100a00 */
[----:B------:R0:W-:Y:S04]  /*b0d90*/  STL.64 [R1+0x2758], R18 ;  /* 0x0027581201007387 */ /* 0x0001e80000100a00 */
[----:B0-----:R-:W2:Y:S04]  /*b0da0*/  LDL.LU.64 R18, [R1+0x122a8] ;  /* 0x0122a80001127983 */ /* 0x001ea80000300a00 */
[----:B------:R-:W2:Y:S04]  /*b0db0*/  LDL.LU.64 R16, [R1+0x122a0] ;  /* 0x0122a00001107983 */ /* 0x000ea80000300a00 */
[----:B------:R-:W4:Y:S04]  /*b0dc0*/  LDL.LU.64 R4, [R1+0x12298] ;  /* 0x0122980001047983 */ /* 0x000f280000300a00 */
[----:B------:R-:W-:Y:S04]  /*b0dd0*/  STL [R1+0x120cc], R0 ;  /* 0x0120cc0001007387 */ /* 0x000fe80000100800 */
[----:B------:R0:W-:Y:S04]  /*b0de0*/  STL [R1+0x120c8], R3 ;  /* 0x0120c80301007387 */ /* 0x0001e80000100800 */
[----:B0-----:R-:W2:Y:S02]  /*b0df0*/  LDL.64 R2, [R1+0x90] ;  /* 0x0000900001027983 */ /* 0x001ea40000100a00 */
[----:B--2---:R-:W-:Y:S01]  /*b0e00*/  HMMA.16816.F32 R16, R12, R2, R16 ;  /* 0x000000020c10723c */ /* 0x004fe20000001810 */
[----:B------:R-:W-:-:S15]  /*b0e10*/  IMAD.MOV.U32 R2, RZ, RZ, R3 ;  /* 0x000000ffff027224 */ /* 0x000fde00078e0003 */
[----:B------:R-:W-:-:S03]  /*b0e20*/  NOP ;  /* 0x0000000000007918 */ /* 0x000fc60000000000 */
[----:B------:R-:W-:Y:S04]  /*b0e30*/  STL.64 [R1+0x2710], R16 ;  /* 0x0027101001007387 */ /* 0x000fe80000100a00 */
[----:B------:R0:W-:Y:S04]  /*b0e40*/  STL.64 [R1+0x2718], R18 ;  /* 0x0027181201007387 */ /* 0x0001e80000100a00 */
[----:B0-----:R-:W2:Y:S04]  /*b0e50*/  LDL.LU.64 R18, [R1+0x12290] ;  /* 0x0122900001127983 */ /* 0x001ea80000300a00 */
[----:B------:R-:W2:Y:S04]  /*b0e60*/  LDL.LU.64 R16, [R1+0x12288] ;  /* 0x0122880001107983 */ /* 0x000ea80000300a00 */
[----:B------:R0:W-:Y:S04]  /*b0e70*/  STL [R1+0x120d0], R2 ;  /* 0x0120d00201007387 */ /* 0x0001e80000100800 */
[----:B0-----:R-:W2:Y:S02]  /*b0e80*/  LDL.64 R2, [R1+0x88] ;  /* 0x0000880001027983 */ /* 0x001ea40000100a00 */
[----:B--2---:R-:W-:-:S15]  /*b0e90*/  HMMA.16816.F32 R16, R12, R2, R16 ;  /* 0x000000020c10723c */ /* 0x004fde0000001810 */
[----:B------:R-:W-:-:S04]  /*b0ea0*/  NOP ;  /* 0x0000000000007918 */ /* 0x000fc80000000000 */
[----:B------:R-:W-:Y:S04]  /*b0eb0*/  STL.64 [R1+0x26f0], R16 ;  /* 0x0026f01001007387 */ /* 0x000fe80000100a00 */
[----:B------:R0:W-:Y:S04]  /*b0ec0*/  STL.64 [R1+0x26f8], R18 ;  /* 0x0026f81201007387 */ /* 0x0001e80000100a00 */
[----:B0-----:R-:W4:Y:S04]  /*b0ed0*/  LDL.LU.64 R18, [R1+0x12280] ;  /* 0x0122800001127983 */ /* 0x001f280000300a00 */
[----:B------:R-:W4:Y:S01]  /*b0ee0*/  LDL.LU.64 R16, [R1+0x12278] ;  /* 0x0122780001107983 */ /* 0x000f220000300a00 */
[----:B------:R-:W-:-:S03]  /*b0ef0*/  IMAD.MOV.U32 R0, RZ, RZ, R2 ;  /* 0x000000ffff007224 */ /* 0x000fc600078e0002 */
[----:B------:R-:W-:Y:S04]  /*b0f00*/  STL [R1+0x120d8], R3 ;  /* 0x0120d80301007387 */ /* 0x000fe80000100800 */
[----:B------:R-:W-:Y:S01]  /*b0f10*/  STL [R1+0x120d4], R0 ;  /* 0x0120d40001007387 */ /* 0x000fe20000100800 */
[----:B----4-:R-:W-:-:S15]  /*b0f20*/  HMMA.16816.F32 R16, R12, R4, R16 ;  /* 0x000000040c10723c */ /* 0x010fde0000001810 */
[----:B------:R-:W-:-:S04]  /*b0f30*/  NOP ;  /* 0x0000000000007918 */ /* 0x000fc80000000000 */
[----:B------:R-:W-:Y:S04]  /*b0f40*/  STL.64 [R1+0x26c0], R16 ;  /* 0x0026c01001007387 */ /* 0x000fe80000100a00 */
[----:B------:R0:W-:Y:S04]  /*b0f50*/  STL.64 [R1+0x26c8], R18 ;  /* 0x0026c81201007387 */ /* 0x0001e80000100a00 */
[----:B0-----:R-:W3:Y:S04]  /*b0f60*/  LDL.LU.64 R18, [R1+0x12270] ;  /* 0x0122700001127983 */ /* 0x001ee80000300a00 */
[----:B------:R-:W3:Y:S01]  /*b0f70*/  LDL.LU.64 R16, [R1+0x12268] ;  /* 0x0122680001107983 */ /* 0x000ee20000300a00 */
[----:B------:R-:W-:-:S05]  /*b0f80*/  IMAD.MOV.U32 R2, RZ, RZ, R5 ;  /* 0x000000ffff027224 */ /* 0x000fca00078e0005 */
[----:B------:R-:W-:Y:S01]  /*b0f90*/  STL [R1+0x120dc], R2 ;  /* 0x0120dc0201007387 */ /* 0x000fe20000100800 */
[----:B---3--:R-:W-:-:S15]  /*b0fa0*/  HMMA.16816.F32 R16, R12, R6, R16 ;  /* 0x000000060c10723c */ /* 0x008fde0000001810 */
[----:B------:R-:W-:-:S04]  /*b0fb0*/  NOP ;  /* 0x0000000000007918 */ /* 0x000fc80000000000 */
[----:B------:R-:W-:Y:S04]  /*b0fc0*/  STL.64 [R1+0x26a0], R16 ;  /* 0x0026a01001007387 */ /* 0x000fe80000100a00 */
[----:B------:R0:W-:Y:S04]  /*b0fd0*/  STL.64 [R1+0x26a8], R18 ;  /* 0x0026a81201007387 */ /* 0x0001e80000100a00 */
[----:B0-----:R-:W2:Y:S04]  /*b0fe0*/  LDL.LU.64 R18, [R1+0x12260] ;  /* 0x0122600001127983 */ /* 0x001ea80000300a00 */
[----:B------:R-:W2:Y:S01]  /*b0ff0*/  LDL.LU.64 R16, [R1+0x12258] ;  /* 0x0122580001107983 */ /* 0x000ea20000300a00 */
[----:B------:R-:W-:-:S02]  /*b1000*/  IMAD.MOV.U32 R3, RZ, RZ, R6 ;  /* 0x000000ffff037224 */ /* 0x000fc400078e0006 */
[----:B------:R-:W-:Y:S02]  /*b1010*/  IMAD.MOV.U32 R0, RZ, RZ, R7 ;  /* 0x000000ffff007224 */ /* 0x000fe400078e0007 */
[----:B------:R-:W-:Y:S01]  /*b1020*/  HMMA.16816.F32 R4, R12, R20, R8 ;  /* 0x000000140c04723c */ /* 0x000fe20000001808 */
[----:B------:R-:W-:Y:S02]  /*b1030*/  IMAD.MOV.U32 R2, RZ, RZ, R21 ;  /* 0x000000ffff027224 */ /* 0x000fe400078e0015 */
[----:B------:R-:W-:Y:S04]  /*b1040*/  STL [R1+0x120e4], R0 ;  /* 0x0120e40001007387 */ /* 0x000fe80000100800 */
[----:B------:R0:W-:Y:S04]  /*b1050*/  STL [R1+0x120e0], R3 ;  /* 0x0120e00301007387 */ /* 0x0001e80000100800 */
[----:B------:R-:W-:Y:S08]  /*b1060*/  STL [R1+0x120e8], R2 ;  /* 0x0120e80201007387 */ /* 0x000ff00000100800 */
[----:B------:R-:W-:Y:S04]  /*b1070*/  STL.64 [R1+0x2670], R4 ;  /* 0x0026700401007387 */ /* 0x000fe80000100a00 */
[----:B------:R2:W-:Y:S01]  /*b1080*/  STL.64 [R1+0x2678], R6 ;  /* 0x0026780601007387 */ /* 0x0005e20000100a00 */
[----:B0-----:R-:W-:-:S02]  /*b1090*/  IMAD.MOV.U32 R3, RZ, RZ, R23 ;  /* 0x000000ffff037224 */ /* 0x001fc400078e0017 */
[----:B------:R-:W-:Y:S01]  /*b10a0*/  IMAD.MOV.U32 R0, RZ, RZ, R22 ;  /* 0x000000ffff007224 */ /* 0x000fe200078e0016 */
[----:B--2---:R-:W-:-:S15]  /*b10b0*/  HMMA.16816.F32 R4, R12, R22, R16 ;  /* 0x000000160c04723c */ /* 0x004fde0000001810 */
[----:B------:R-:W-:-:S04]  /*b10c0*/  NOP ;  /* 0x0000000000007918 */ /* 0x000fc80000000000 */
[----:B------:R-:W-:Y:S04]  /*b10d0*/  STL.64 [R1+0x2650], R4 ;  /* 0x0026500401007387 */ /* 0x000fe80000100a00 */
[----:B------:R0:W-:Y:S02]  /*b10e0*/  STL.64 [R1+0x2658], R6 ;  /* 0x0026580601007387 */ /* 0x0001e40000100a00 */
[----:B0-----:R-:W-:Y:S02]  /*b10f0*/  HMMA.16816.F32 R4, R12, R28, R24 ;  /* 0x0000001c0c04723c */ /* 0x001fe40000001818 */
[----:B------:R-:W-:Y:S04]  /*b1100*/  STL [R1+0x120f0], R3 ;  /* 0x0120f00301007387 */ /* 0x000fe80000100800 */
[----:B------:R-:W-:Y:S04]  /*b1110*/  STL [R1+0x120ec], R0 ;  /* 0x0120ec0001007387 */ /* 0x000fe80000100800 */
[----:B------:R-:W2:Y:S09]  /*b1120*/  LDL.LU R24, [R1+0x670] ;  /* 0x0006700001187983 */ /* 0x000eb20000300800 */
[----:B------:R0:W-:Y:S04]  /*b1130*/  STL.64 [R1+0x2630], R4 ;  /* 0x0026300401007387 */ /* 0x0001e80000100a00 */
[----:B------:R-:W-:Y:S04]  /*b1140*/  STL.64 [R1+0x2638], R6 ;  /* 0x0026380601007387 */ /* 0x000fe80000100a00 */
[----:B------:R-:W2:Y:S04]  /*b1150*/  LDL.LU R25, [R1+0x674] ;  /* 0x0006740001197983 */ /* 0x000ea80000300800 */
[----:B------:R-:W3:Y:S04]  /*b1160*/  LDL.LU R26, [R1+0x678] ;  /* 0x00067800011a7983 */ /* 0x000ee80000300800 */
[----:B------:R-:W3:Y:S04]  /*b1170*/  LDL.LU R27, [R1+0x67c] ;  /* 0x00067c00011b7983 */ /* 0x000ee80000300800 */
[----:B0-----:R-:W4:Y:S04]  /*b1180*/  LDL.64 R4, [R1+0x38] ;  /* 0x0000380001047983 */ /* 0x001f280000100a00 */
[----:B----4-:R-:W-:Y:S04]  /*b1190*/  STL.64 [R1+0x12240], R4 ;  /* 0x0122400401007387 */ /* 0x010fe80000100a00 */
        /* <DEDUP_REMOVED lines=35> */
[----:B------:R-:W2:Y:S04]  /*b13d0*/  LDL.LU R26, [R1+0x6f8] ;  /* 0x0006f800011a7983 */ /* 0x000ea80000300800 */
[----:B------:R-:W2:Y:S04]  /*b13e0*/  LDL.LU R27, [R1+0x6fc] ;  /* 0x0006fc00011b7983 */ /* 0x000ea80000300800 */
[----:B------:R-:W3:Y:S04]  /*b13f0*/  LDL.64 R6, [R1+0x30] ;  /* 0x0000300001067983 */ /* 0x000ee80000100a00 */
[----:B------:R-:W3:Y:S04]  /*b1400*/  LDL.LU R8, [R1+0x690] ;  /* 0x0006900001087983 */ /* 0x000ee80000300800 */
[----:B------:R-:W3:Y:S04]  /*b1410*/  LDL.LU R9, [R1+0x694] ;  /* 0x0006940001097983 */ /* 0x000ee80000300800 */
[----:B------:R-:W3:Y:S04]  /*b1420*/  LDL.LU R10, [R1+0x698] ;  /* 0x00069800010a7983 */ /* 0x000ee80000300800 */
[----:B------:R-:W3:Y:S04]  /*b1430*/  LDL.LU R11, [R1+0x69c] ;  /* 0x00069c00010b7983 */ /* 0x000ee80000300800 */
[----:B------:R-:W3:Y:S01]  /*b1440*/  LDL.64 R20, [R1+0x28] ;  /* 0x0000280001147983 */ /* 0x000ee20000100a00 */
[----:B------:R-:W-:-:S03]  /*b1450*/  IMAD.MOV.U32 R2, RZ, RZ, R29 ;  /* 0x000000ffff027224 */ /* 0x000fc600078e001d */
[----:B------:R-:W3:Y:S04]  /*b1460*/  LDL.LU R16, [R1+0x680] ;  /* 0x0006800001107983 */ /* 0x000ee80000300800 */
[----:B------:R-:W3:Y:S04]  /*b1470*/  LDL.LU R17, [R1+0x684] ;  /* 0x0006840001117983 */ /* 0x000ee80000300800 */
[----:B------:R-:W3:Y:S04]  /*b1480*/  LDL.LU R18, [R1+0x688] ;  /* 0x0006880001127983 */ /* 0x000ee80000300800 */
[----:B------:R-:W3:Y:S04]  /*b1490*/  LDL.LU R19, [R1+0x68c] ;  /* 0x00068c0001137983 */ /* 0x000ee80000300800 */
[----:B------:R-:W3:Y:S04]  /*b14a0*/  LDL.64 R22, [R1+0x20] ;  /* 0x0000200001167983 */ /* 0x000ee80000100a00 */
[----:B------:R-:W3:Y:S04]  /*b14b0*/  LDL.64 R28, [R1+0x18] ;  /* 0x00001800011c7983 */ /* 0x000ee80000100a00 */
[----:B------:R-:W-:Y:S01]  /*b14c0*/  STL [R1+0x120f4], R2 ;  /* 0x0120f40201007387 */ /* 0x000fe20000100800 */
        /* <DEDUP_REMOVED lines=29> */
[----:B0-----:R-:W2:Y:S04]  /*b16a0*/  LDL.64 R2, [R1+0x40] ;  /* 0x0000400001027983 */ /* 0x001ea80000100a00 */
[----:B------:R-:W-:Y:S01]  /*b16b0*/  STL [R1+0x12104], R0 ;  /* 0x0121040001007387 */ /* 0x000fe20000100800 */
[----:B--2---:R-:W-:-:S15]  /*b16c0*/  HMMA.16816.F32 R24, R12, R2, R24 ;  /* 0x000000020c18723c */ /* 0x004fde0000001818 */
[----:B------:R-:W-:-:S04]  /*b16d0*/  NOP ;  /* 0x0000000000007918 */ /* 0x000fc80000000000 */
[----:B------:R-:W-:Y:S04]  /*b16e0*/  STL.64 [R1+0x2590], R24 ;  /* 0x0025901801007387 */ /* 0x000fe80000100a00 */
[----:B------:R0:W-:Y:S04]  /*b16f0*/  STL.64 [R1+0x2598], R26 ;  /* 0x0025981a01007387 */ /* 0x0001e80000100a00 */
[----:B0-----:R-:W4:Y:S04]  /*b1700*/  LDL.LU.64 R26, [R1+0x12218] ;  /* 0x01221800011a7983 */ /* 0x001f280000300a00 */
[----:B------:R-:W4:Y:S01]  /*b1710*/  LDL.LU.64 R24, [R1+0x12210] ;  /* 0x0122100001187983 */ /* 0x000f220000300a00 */
[----:B------:R-:W-:-:S05]  /*b1720*/  IMAD.MOV.U32 R2, RZ, RZ, R3 ;  /* 0x000000ffff027224 */ /* 0x000fca00078e0003 */
[----:B------:R-:W-:Y:S01]  /*b1730*/  STL [R1+0x1210c], R2 ;  /* 0x01210c0201007387 */ /* 0x000fe20000100800 */
[----:B----4-:R-:W-:-:S15]  /*b1740*/  HMMA.16816.F32 R24, R12, R4, R24 ;  /* 0x000000040c18723c */ /* 0x010fde0000001818 */
[----:B------:R-:W-:-:S04]  /*b1750*/  NOP ;  /* 0x0000000000007918 */ /* 0x000fc80000000000 */
[----:B------:R-:W-:Y:S04]  /*b1760*/  STL.64 [R1+0x2560], R24 ;  /* 0x0025601801007387 */ /* 0x000fe80000100a00 */
[----:B------:R0:W-:Y:S04]  /*b1770*/  STL.64 [R1+0x2568], R26 ;  /* 0x0025681a01007387 */ /* 0x0001e80000100a00 */
[----:B0-----:R-:W2:Y:S04]  /*b1780*/  LDL.LU.64 R26, [R1+0x12208] ;  /* 0x01220800011a7983 */ /* 0x001ea80000300a00 */
[----:B------:R-:W2:Y:S01]  /*b1790*/  LDL.LU.64 R24, [R1+0x12200] ;  /* 0x0122000001187983 */ /* 0x000ea20000300a00 */
[----:B------:R-:W-:-:S02]  /*b17a0*/  IMAD.MOV.U32 R0, RZ, RZ, R5 ;  /* 0x000000ffff007224 */ /* 0x000fc400078e0005 */
[----:B------:R-:W-:-:S03]  /*b17b0*/  IMAD.MOV.U32 R3, RZ, RZ, R4 ;  /* 0x000000ffff037224 */ /* 0x000fc600078e0004 */
[----:B------:R-:W-:Y:S04]  /*b17c0*/  STL [R1+0x12114], R0 ;  /* 0x0121140001007387 */ /* 0x000fe80000100800 */
[----:B------:R-:W-:Y:S01]  /*b17d0*/  STL [R1+0x12110], R3 ;  /* 0x0121100301007387 */ /* 0x000fe20000100800 */
[----:B---3--:R-:W-:Y:S01]  /*b17e0*/  IMAD.MOV.U32 R2, RZ, RZ, R7 ;  /* 0x000000ffff027224 */ /* 0x008fe200078e0007 */
[----:B--2---:R-:W-:-:S15]  /*b17f0*/  HMMA.16816.F32 R24, R12, R6, R24 ;  /* 0x000000060c18723c */ /* 0x004fde0000001818 */
[----:B------:R-:W-:-:S04]  /*b1800*/  NOP ;  /* 0x0000000000007918 */ /* 0x000fc80000000000 */
[----:B------:R-:W-:Y:S04]  /*b1810*/  STL.64 [R1+0x2540], R24 ;  /* 0x0025401801007387 */ /* 0x000fe80000100a00 */
[----:B------:R0:W-:Y:S04]  /*b1820*/  STL.64 [R1+0x2548], R26 ;  /* 0x0025481a01007387 */ /* 0x0001e80000100a00 */
[----:B0-----:R-:W2:Y:S04]  /*b1830*/  LDL.LU.64 R26, [R1+0x121f8] ;  /* 0x0121f800011a7983 */ /* 0x001ea80000300a00 */
[----:B------:R-:W2:Y:S01]  /*b1840*/  LDL.LU.64 R24, [R1+0x121f0] ;  /* 0x0121f00001187983 */ /* 0x000ea20000300a00 */
[----:B------:R-:W-:Y:S03]  /*b1850*/  HMMA.16816.F32 R4, R12, R20, R8 ;  /* 0x000000140c04723c */ /* 0x000fe60000001808 */
[----:B------:R-:W-:Y:S01]  /*b1860*/  STL [R1+0x12118], R2 ;  /* 0x0121180201007387 */ /* 0x000fe20000100800 */
[----:B------:R-:W-:-:S02]  /*b1870*/  IMAD.MOV.U32 R3, RZ, RZ, R21 ;  /* 0x000000ffff037224 */ /* 0x000fc400078e0015 */
[----:B------:R-:W-:-:S13]  /*b1880*/  IMAD.MOV.U32 R0, RZ, RZ, R20 ;  /* 0x000000ffff007224 */ /* 0x000fda00078e0014 */
[----:B------:R-:W-:Y:S04]  /*b1890*/  STL.64 [R1+0x2520], R4 ;  /* 0x0025200401007387 */ /* 0x000fe80000100a00 */
[----:B------:R0:W-:Y:S02]  /*b18a0*/  STL.64 [R1+0x2528], R6 ;  /* 0x0025280601007387 */ /* 0x0001e40000100a00 */
[C---:B0-----:R-:W-:Y:S01]  /*b18b0*/  HMMA.16816.F32 R4, R12.reuse, R22, R16 ;  /* 0x000000160c04723c */ /* 0x041fe20000001810 */
[----:B------:R-:W-:Y:S01]  /*b18c0*/  IMAD.MOV.U32 R2, RZ, RZ, R23 ;  /* 0x000000ffff027224 */ /* 0x000fe200078e0017 */
[----:B------:R-:W-:Y:S04]  /*b18d0*/  STL [R1+0x12120], R3 ;  /* 0x0121200301007387 */ /* 0x000fe80000100800 */
[----:B------:R-:W-:Y:S04]  /*b18e0*/  STL [R1+0x1211c], R0 ;  /* 0x01211c0001007387 */ /* 0x000fe80000100800 */
[----:B------:R-:W-:Y:S09]  /*b18f0*/  STL [R1+0x12124], R2 ;  /* 0x0121240201007387 */ /* 0x000ff20000100800 */
[----:B------:R-:W-:Y:S04]  /*b1900*/  STL.64 [R1+0x2500], R4 ;  /* 0x0025000401007387 */ /* 0x000fe80000100a00 */
[----:B------:R2:W-:Y:S02]  /*b1910*/  STL.64 [R1+0x2508], R6 ;  /* 0x0025080601007387 */ /* 0x0005e40000100a00 */
[----:B--2---:R-:W-:-:S15]  /*b1920*/  HMMA.16816.F32 R4, R12, R28, R24 ;  /* 0x0000001c0c04723c */ /* 0x004fde0000001818 */
[----:B------:R-:W-:-:S04]  /*b1930*/  NOP ;  /* 0x0000000000007918 */ /* 0x000fc80000000000 */
[----:B------:R-:W-:Y:S04]  /*b1940*/  STL.64 [R1+0x24d0], R4 ;  /* 0x0024d00401007387 */ /* 0x000fe80000100a00 */
[----:B------:R-:W-:Y:S04]  /*b1950*/  STL.64 [R1+0x24d8], R6 ;  /* 0x0024d80601007387 */ /* 0x000fe80000100a00 */
[----:B------:R-:W2:Y:S04]  /*b1960*/  LDL.LU R8, [R1+0x5d0] ;  /* 0x0005d00001087983 */ /* 0x000ea80000300800 */
[----:B------:R-:W2:Y:S04]  /*b1970*/  LDL.LU R9, [R1+0x5d4] ;  /* 0x0005d40001097983 */ /* 0x000ea80000300800 */
[----:B------:R-:W3:Y:S04]  /*b1980*/  LDL.LU R10, [R1+0x5d8] ;  /* 0x0005d800010a7983 */ /* 0x000ee80000300800 */
[----:B------:R-:W3:Y:S04]  /*b1990*/  LDL.LU R11, [R1+0x5dc] ;  /* 0x0005dc00010b7983 */ /* 0x000ee80000300800 */
[----:B------:R-:W4:Y:S04]  /*b19a0*/  LDL.LU R20, [R1+0x610] ;  /* 0x0006100001147983 */ /* 0x000f280000300800 */
[----:B------:R-:W4:Y:S04]  /*b19b0*/  LDL.LU R21, [R1+0x614] ;  /* 0x0006140001157983 */ /* 0x000f280000300800 */
[----:B------:R-:W2:Y:S04]  /*b19c0*/  LDL.LU R22, [R1+0x618] ;  /* 0x0006180001167983 */ /* 0x000ea80000300800 */
[----:B------:R-:W2:Y:S04]  /*b19d0*/  LDL.LU R23, [R1+0x61c] ;  /* 0x00061c0001177983 */ /* 0x000ea80000300800 */
[----:B--2---:R-:W-:Y:S04]  /*b19e0*/  STL.64 [R1+0x121a0], R22 ;  /* 0x0121a01601007387 */ /* 0x004fe80000100a00 */
[----:B----4-:R0:W-:Y:S04]  /*b19f0*/  STL.64 [R1+0x12198], R20 ;  /* 0x0121981401007387 */ /* 0x0101e80000100a00 */
[----:B0-----:R-:W2:Y:S04]  /*b1a00*/  LDL.LU R20, [R1+0x620] ;  /* 0x0006200001147983 */ /* 0x001ea80000300800 */
[----:B------:R-:W2:Y:S04]  /*b1a10*/  LDL.LU R21, [R1+0x624] ;  /* 0x0006240001157983 */ /* 0x000ea80000300800 */
[----:B------:R-:W4:Y:S04]  /*b1a20*/  LDL.LU R22, [R1+0x628] ;  /* 0x0006280001167983 */ /* 0x000f280000300800 */
[----:B------:R-:W4:Y:S04]  /*b1a30*/  LDL.LU R23, [R1+0x62c] ;  /* 0x00062c0001177983 */ /* 0x000f280000300800 */
[----:B------:R-:W2:Y:S04]  /*b1a40*/  LDL.64 R6, [R1+0x10] ;  /* 0x0000100001067983 */ /* 0x000ea80000100a00 */
[----:B----4-:R-:W-:Y:S04]  /*b1a50*/  STL.64 [R1+0x121c8], R22 ;  /* 0x0121c81601007387 */ /* 0x010fe80000100a00 */
[----:B--2---:R0:W-:Y:S04]  /*b1a60*/  STL.64 [R1+0x121c0], R20 ;  /* 0x0121c01401007387 */ /* 0x0041e80000100a00 */
        /* <DEDUP_REMOVED lines=9> */
[----:B------:R-:W4:Y:S01]  /*b1b00*/  LDL.LU R23, [R1+0x65c] ;  /* 0x00065c0001177983 */ /* 0x000f220000300800 */
[----:B------:R-:W-:-:S02]  /*b1b10*/  IMAD.MOV.U32 R3, RZ, RZ, R28 ;  /* 0x000000ffff037224 */ /* 0x000fc400078e001c */
[----:B------:R-:W-:Y:S01]  /*b1b20*/  IMAD.MOV.U32 R0, RZ, RZ, R29 ;  /* 0x000000ffff007224 */ /* 0x000fe200078e001d */
[----:B----4-:R-:W-:Y:S04]  /*b1b30*/  STL.64 [R1+0x121e8], R22 ;  /* 0x0121e81601007387 */ /* 0x010fe80000100a00 */
[----:B--2---:R0:W-:Y:S04]  /*b1b40*/  STL.64 [R1+0x121e0], R20 ;  /* 0x0121e01401007387 */ /* 0x0041e80000100a00 */
[----:B0-----:R-:W2:Y:S04]  /*b1b50*/  LDL.LU R20, [R1+0x660] ;  /* 0x0006600001147983 */ /* 0x001ea80000300800 */
[----:B------:R-:W2:Y:S04]  /*b1b60*/  LDL.LU R21, [R1+0x664] ;  /* 0x0006640001157983 */ /* 0x000ea80000300800 */
[----:B------:R-:W2:Y:S04]  /*b1b70*/  LDL.LU R22, [R1+0x668] ;  /* 0x0006680001167983 */ /* 0x000ea80000300800 */
[----:B------:R-:W2:Y:S04]  /*b1b80*/  LDL.LU R23, [R1+0x66c] ;  /* 0x00066c0001177983 */ /* 0x000ea80000300800 */
[----:B------:R-:W4:Y:S04]  /*b1b90*/  LDL.64 R28, [R1] ;  /* 0x00000000011c7983 */ /* 0x000f280000100a00 */
        /* <DEDUP_REMOVED lines=8> */
[----:B------:R-:W-:Y:S01]  /*b1c20*/  IMAD.MOV.U32 R2, RZ, RZ, R7 ;  /* 0x000000ffff027224 */ /* 0x000fe200078e0007 */
[C---:B--2---:R-:W-:Y:S02]  /*b1c30*/  HMMA.16816.F32 R20, R12.reuse, R6, R20 ;  /* 0x000000060c14723c */ /* 0x044fe40000001814 */
[----:B---3--:R-:W-:Y:S04]  /*b1c40*/  STL.64 [R1+0x12180], R18 ;  /* 0x0121801201007387 */ /* 0x008fe80000100a00 */
[----:B------:R0:W-:Y:S04]  /*b1c50*/  STL.64 [R1+0x12178], R16 ;  /* 0x0121781001007387 */ /* 0x0001e80000100a00 */
[----:B0-----:R-:W2:Y:S04]  /*b1c60*/  LDL.LU R16, [R1+0x600] ;  /* 0x0006000001107983 */ /* 0x001ea80000300800 */
[----:B------:R-:W2:Y:S04]  /*b1c70*/  LDL.LU R17, [R1+0x604] ;  /* 0x0006040001117983 */ /* 0x000ea80000300800 */
[----:B------:R-:W2:Y:S04]  /*b1c80*/  LDL.LU R18, [R1+0x608] ;  /* 0x0006080001127983 */ /* 0x000ea80000300800 */
[----:B------:R-:W2:Y:S04]  /*b1c90*/  LDL.LU R19, [R1+0x60c] ;  /* 0x00060c0001137983 */ /* 0x000ea80000300800 */
[----:B------:R-:W-:Y:S04]  /*b1ca0*/  STL.64 [R1+0x12160], R10 ;  /* 0x0121600a01007387 */ /* 0x000fe80000100a00 */
[----:B------:R0:W-:Y:S04]  /*b1cb0*/  STL.64 [R1+0x12158], R8 ;  /* 0x0121580801007387 */ /* 0x0001e80000100a00 */
[----:B0-----:R-:W3:Y:S04]  /*b1cc0*/  LDL.LU R8, [R1+0x5e0] ;  /* 0x0005e00001087983 */ /* 0x001ee80000300800 */
[----:B------:R-:W3:Y:S04]  /*b1cd0*/  LDL.LU R9, [R1+0x5e4] ;  /* 0x0005e40001097983 */ /* 0x000ee80000300800 */
[----:B------:R-:W3:Y:S04]  /*b1ce0*/  LDL.LU R10, [R1+0x5e8] ;  /* 0x0005e800010a7983 */ /* 0x000ee80000300800 */
[----:B------:R-:W3:Y:S04]  /*b1cf0*/  LDL.LU R11, [R1+0x5ec] ;  /* 0x0005ec00010b7983 */ /* 0x000ee80000300800 */
[----:B------:R-:W-:Y:S04]  /*b1d00*/  STL [R1+0x1212c], R0 ;  /* 0x01212c0001007387 */ /* 0x000fe80000100800 */
[----:B------:R-:W-:Y:S04]  /*b1d10*/  STL [R1+0x12128], R3 ;  /* 0x0121280301007387 */ /* 0x000fe80000100800 */
[----:B------:R-:W-:Y:S04]  /*b1d20*/  STL.64 [R1+0x24b0], R20 ;  /* 0x0024b01401007387 */ /* 0x000fe80000100a00 */
[----:B------:R0:W-:Y:S04]  /*b1d30*/  STL.64 [R1+0x24b8], R22 ;  /* 0x0024b81601007387 */ /* 0x0001e80000100a00 */
[----:B0-----:R-:W2:Y:S04]  /*b1d40*/  LDL.LU.64 R22, [R1+0x121e8] ;  /* 0x0121e80001167983 */ /* 0x001ea80000300a00 */
[----:B------:R-:W2:Y:S04]  /*b1d50*/  LDL.LU.64 R20, [R1+0x121e0] ;  /* 0x0121e00001147983 */ /* 0x000ea80000300a00 */
[----:B------:R-:W2:Y:S04]  /*b1d60*/  LDL.LU R4, [R1+0x5c0] ;  /* 0x0005c00001047983 */ /* 0x000ea80000300800 */
[----:B------:R-:W2:Y:S04]  /*b1d70*/  LDL.LU R5, [R1+0x5c4] ;  /* 0x0005c40001057983 */ /* 0x000ea80000300800 */
[----:B------:R-:W2:Y:S04]  /*b1d80*/  LDL.LU R6, [R1+0x5c8] ;  /* 0x0005c80001067983 */ /* 0x000ea80000300800 */
[----:B------:R-:W2:Y:S04]  /*b1d90*/  LDL.LU R7, [R1+0x5cc] ;  /* 0x0005cc0001077983 */ /* 0x000ea80000300800 */
[----:B------:R0:W-:Y:S04]  /*b1da0*/  STL [R1+0x12130], R2 ;  /* 0x0121300201007387 */ /* 0x0001e80000100800 */
[----:B0-----:R-:W2:Y:S02]  /*b1db0*/  LDL.64 R2, [R1+0x8] ;  /* 0x0000080001027983 */ /* 0x001ea40000100a00 */
[----:B--2---:R-:W-:-:S15]  /*b1dc0*/  HMMA.16816.F32 R20, R12, R2, R20 ;  /* 0x000000020c14723c */ /* 0x004fde0000001814 */
[----:B------:R-:W-:-:S04]  /*b1dd0*/  NOP ;  /* 0x0000000000007918 */ /* 0x000fc80000000000 */
[----:B------:R-:W-:Y:S04]  /*b1de0*/  STL.64 [R1+0x2480], R20 ;  /* 0x0024801401007387 */ /* 0x000fe80000100a00 */
[----:B------:R0:W-:Y:S04]  /*b1df0*/  STL.64 [R1+0x2488], R22 ;  /* 0x0024881601007387 */ /* 0x0001e80000100a00 */
[----:B0-----:R-:W2:Y:S04]  /*b1e00*/  LDL.LU.64 R22, [R1+0x121d8] ;  /* 0x0121d80001167983 */ /* 0x001ea80000300a00 */
[----:B------:R-:W2:Y:S01]  /*b1e10*/  LDL.LU.64 R20, [R1+0x121d0] ;  /* 0x0121d00001147983 */ /* 0x000ea20000300a00 */
[----:B------:R-:W-:-:S02]  /*b1e20*/  IMAD.MOV.U32 R0, RZ, RZ, R2 ;  /* 0x000000ffff007224 */ /* 0x000fc400078e0002 */
[----:B----4-:R-:W-:Y:S01]  /*b1e30*/  IMAD.MOV.U32 R2, RZ, RZ, R29 ;  /* 0x000000ffff027224 */ /* 0x010fe200078e001d */
[----:B--2---:R-:W-:-:S15]  /*b1e40*/  HMMA.16816.F32 R20, R12, R28, R20 ;  /* 0x0000001c0c14723c */ /* 0x004fde0000001814 */
[----:B------:R-:W-:-:S04]  /*b1e50*/  NOP ;  /* 0x0000000000007918 */ /* 0x000fc80000000000 */
[----:B------:R-:W-:Y:S04]  /*b1e60*/  STL.64 [R1+0x2450], R20 ;  /* 0x0024501401007387 */ /* 0x000fe80000100a00 */
[----:B------:R0:W-:Y:S04]  /*b1e70*/  STL.64 [R1+0x2458], R22 ;  /* 0x0024581601007387 */ /* 0x0001e80000100a00 */
[----:B0-----:R-:W2:Y:S04]  /*b1e80*/  LDL.LU.64 R22, [R1+0x121c8] ;  /* 0x0121c80001167983 */ /* 0x001ea80000300a00 */
[----:B------:R-:W2:Y:S04]  /*b1e90*/  LDL.LU.64 R20, [R1+0x121c0] ;  /* 0x0121c00001147983 */ /* 0x000ea80000300a00 */
[----:B------:R-:W4:Y:S02]  /*b1ea0*/  LDL.LU.64 R28, [R1+0x121b8] ;  /* 0x0121b800011c7983 */ /* 0x000f240000300a00 */
[----:B----4-:R-:W-:-:S15]  /*b1eb0*/  HMMA.16816.F32 R24, R12, R28, R24 ;  /* 0x0000001c0c18723c */ /* 0x010fde0000001818 */
[----:B------:R-:W-:-:S04]  /*b1ec0*/  NOP ;  /* 0x0000000000007918 */ /* 0x000fc80000000000 */
[----:B------:R-:W-:Y:S04]  /*b1ed0*/  STL.64 [R1+0x2440], R24 ;  /* 0x0024401801007387 */ /* 0x000fe80000100a00 */
[----:B------:R0:W-:Y:S04]  /*b1ee0*/  STL.64 [R1+0x2448], R26 ;  /* 0x0024481a01007387 */ /* 0x0001e80000100a00 */
[----:B0-----:R-:W2:Y:S04]  /*b1ef0*/  LDL.LU.64 R26, [R1+0x121b0] ;  /* 0x0121b000011a7983 */ /* 0x001ea80000300a00 */
[----:B------:R-:W4:Y:S04]  /*b1f00*/  LDL.LU.64 R24, [R1+0x121a8] ;  /* 0x0121a80001187983 */ /* 0x000f280000300a00 */
[----:B------:R-:W-:Y:S01]  /*b1f10*/  STL [R1+0x120a8], R29 ;  /* 0x0120a81d01007387 */ /* 0x000fe20000100800 */
        /* <DEDUP_REMOVED lines=28> */
[----:B0-----:R-:W3:Y:S04]  /*b20e0*/  LDL.LU.64 R18, [R1+0x12170] ;  /* 0x0121700001127983 */ /* 0x001ee80000300a00 */
[----:B------:R-:W2:Y:S04]  /*b20f0*/  LDL.LU.64 R16, [R1+0x12168] ;  /* 0x0121680001107983 */ /* 0x000ea80000300a00 */
[----:B------:R-:W-:Y:S04]  /*b2100*/  STL.64 [R1+0x11ed8], R22 ;  /* 0x011ed81601007387 */ /* 0x000fe80000100a00 */
[----:B------:R0:W-:Y:S04]  /*b2110*/  STL.64 [R1+0x11ed0], R20 ;  /* 0x011ed01401007387 */ /* 0x0001e80000100a00 */
[----:B0-----:R-:W4:Y:S04]  /*b2120*/  LDL.LU R20, [R1+0x5a0] ;  /* 0x0005a00001147983 */ /* 0x001f280000300800 */
[----:B------:R-:W4:Y:S04]  /*b2130*/  LDL.LU R21, [R1+0x5a4] ;  /* 0x0005a40001157983 */ /* 0x000f280000300800 */
[----:B------:R-:W4:Y:S04]  /*b2140*/  LDL.LU R22, [R1+0x5a8] ;  /* 0x0005a80001167983 */ /* 0x000f280000300800 */
[----:B------:R-:W4:Y:S01]  /*b2150*/  LDL.LU R23, [R1+0x5ac] ;  /* 0x0005ac0001177983 */ /* 0x000f220000300800 */
[----:B---3--:R-:W-:-:S15]  /*b2160*/  HMMA.16816.F32 R8, R12, R18, R8 ;  /* 0x000000120c08723c */ /* 0x008fde0000001808 */
        /* <DEDUP_REMOVED lines=22> */
[----:B------:R-:W2:Y:S01]  /*b22d0*/  LDL.LU.64 R4, [R1+0x12138] ;  /* 0x0121380001047983 */ /* 0x000ea20000300a00 */
[----:B---3--:R-:W-:Y:S03]  /*b22e0*/  HMMA.16816.F32 R16, R12, R8, R16 ;  /* 0x000000080c10723c */ /* 0x008fe60000001810 */
[----:B------:R-:W-:Y:S04]  /*b22f0*/  STL.64 [R1+0x11e98], R10 ;  /* 0x011e980a01007387 */ /* 0x000fe80000100a00 */
[----:B------:R-:W-:-:S12]  /*b2300*/  STL.64 [R1+0x11e90], R8 ;  /* 0x011e900801007387 */ /* 0x000fd80000100a00 */
[----:B------:R-:W-:Y:S04]  /*b2310*/  STL.64 [R1+0x20d0], R16 ;  /* 0x0020d01001007387 */ /* 0x000fe80000100a00 */
[----:B------:R4:W-:Y:S02]  /*b2320*/  STL.64 [R1+0x20d8], R18 ;  /* 0x0020d81201007387 */ /* 0x0009e40000100a00 */
[C---:B----4-:R-:W-:Y:S08]  /*b2330*/  HMMA.16816.F32 R16, R12.reuse, R6, R20 ;  /* 0x000000060c10723c */ /* 0x050ff00000001814 */
[----:B--2---:R-:W-:Y:S01]  /*b2340*/  HMMA.16816.F32 R8, R12, R4, R24 ;  /* 0x000000040c08723c */ /* 0x004fe20000001818 */
[----:B------:R-:W2:Y:S10]  /*b2350*/  LDL.LU R20, [R1+0x440] ;  /* 0x0004400001147983 */ /* 0x000eb40000300800 */
[----:B------:R-:W-:Y:S04]  /*b2360*/  STL.64 [R1+0x20c0], R16 ;  /* 0x0020c01001007387 */ /* 0x000fe80000100a00 */
[----:B------:R0:W-:Y:S04]  /*b2370*/  STL.64 [R1+0x20c8], R18 ;  /* 0x0020c81201007387 */ /* 0x0001e80000100a00 */
[----:B------:R1:W-:Y:S04]  /*b2380*/  STL.64 [R1+0x20b0], R8 ;  /* 0x0020b00801007387 */ /* 0x0003e80000100a00 */
[----:B------:R3:W-:Y:S04]  /*b2390*/  STL.64 [R1+0x20b8], R10 ;  /* 0x0020b80a01007387 */ /* 0x0007e80000100a00 */
[----:B------:R-:W2:Y:S04]  /*b23a0*/  LDL.LU R21, [R1+0x444] ;  /* 0x0004440001157983 */ /* 0x000ea80000300800 */
[----:B------:R-:W4:Y:S04]  /*b23b0*/  LDL.LU R22, [R1+0x448] ;  /* 0x0004480001167983 */ /* 0x000f280000300800 */
[----:B------:R-:W4:Y:S01]  /*b23c0*/  LDL.LU R23, [R1+0x44c] ;  /* 0x00044c0001177983 */ /* 0x000f220000300800 */
[----:B0-----:R-:W-:-:S03]  /*b23d0*/  IMAD.MOV.U32 R19, RZ, RZ, R2 ;  /* 0x000000ffff137224 */ /* 0x001fc600078e0002 */
[----:B----4-:R-:W-:Y:S04]  /*b23e0*/  STL.64 [R1+0x11f08], R22 ;  /* 0x011f081601007387 */ /* 0x010fe80000100a00 */
[----:B--2---:R0:W-:Y:S04]  /*b23f0*/  STL.64 [R1+0x11f00], R20 ;  /* 0x011f001401007387 */ /* 0x0041e80000100a00 */
[----:B------:R-:W2:Y:S04]  /*b2400*/  LDL R18, [R1] ;  /* 0x0000000001127983 */ /* 0x000ea80000100800 */
[----:B------:R-:W4:Y:S04]  /*b2410*/  LDL.LU R2, [R1+0x12130] ;  /* 0x0121300001027983 */ /* 0x000f280000300800 */
[----:B-1----:R-:W2:Y:S04]  /*b2420*/  LDL.LU R8, [R1+0x450] ;  /* 0x0004500001087983 */ /* 0x002ea80000300800 */
[----:B------:R-:W2:Y:S04]  /*b2430*/  LDL.LU R9, [R1+0x454] ;  /* 0x0004540001097983 */ /* 0x000ea80000300800 */
[----:B---3--:R-:W3:Y:S04]  /*b2440*/  LDL.LU R10, [R1+0x458] ;  /* 0x00045800010a7983 */ /* 0x008ee80000300800 */
[----:B------:R-:W3:Y:S01]  /*b2450*/  LDL.LU R11, [R1+0x45c] ;  /* 0x00045c00010b7983 */ /* 0x000ee20000300800 */
[----:B------:R-:W-:-:S02]  /*b2460*/  IMAD.MOV.U32 R16, RZ, RZ, R0 ;  /* 0x000000ffff107224 */ /* 0x000fc400078e0000 */
[----:B------:R-:W-:Y:S01]  /*b2470*/  IMAD.MOV.U32 R17, RZ, RZ, R3 ;  /* 0x000000ffff117224 */ /* 0x000fe200078e0003 */
[----:B---3--:R-:W-:Y:S04]  /*b2480*/  STL.64 [R1+0x11f18], R10 ;  /* 0x011f180a01007387 */ /* 0x008fe80000100a00 */
[----:B--2---:R1:W-:Y:S04]  /*b2490*/  STL.64 [R1+0x11f10], R8 ;  /* 0x011f100801007387 */ /* 0x0043e80000100a00 */
[----:B------:R-:W2:Y:S04]  /*b24a0*/  LDL.LU R0, [R1+0x1212c] ;  /* 0x01212c0001007983 */ /* 0x000ea80000300800 */
[----:B------:R-:W3:Y:S04]  /*b24b0*/  LDL.LU R3, [R1+0x12128] ;  /* 0x0121280001037983 */ /* 0x000ee80000300800 */
[----:B------:R0:W-:Y:S04]  /*b24c0*/  STL.64 [R1+0x11f28], R18 ;  /* 0x011f281201007387 */ /* 0x0001e80000100a00 */
[----:B------:R0:W-:Y:S04]  /*b24d0*/  STL.64 [R1+0x11f20], R16 ;  /* 0x011f201001007387 */ /* 0x0001e80000100a00 */
[----:B------:R-:W3:Y:S01]  /*b24e0*/  LDL R26, [R1+0x10] ;  /* 0x00001000011a7983 */ /* 0x000ee20000100800 */
[----:B----4-:R-:W-:-:S03]  /*b24f0*/  IMAD.MOV.U32 R27, RZ, RZ, R2 ;  /* 0x000000ffff1b7224 */ /* 0x010fc600078e0002 */
[----:B------:R-:W4:Y:S04]  /*b2500*/  LDL.LU R2, [R1+0x12124] ;  /* 0x0121240001027983 */ /* 0x000f280000300800 */
[----:B0-----:R-:W4:Y:S04]  /*b2510*/  LDL.LU R20, [R1+0x470] ;  /* 0x0004700001147983 */ /* 0x001f280000300800 */
[----:B------:R-:W4:Y:S04]  /*b2520*/  LDL.LU R21, [R1+0x474] ;  /* 0x0004740001157983 */ /* 0x000f280000300800 */
[----:B------:R-:W4:Y:S04]  /*b2530*/  LDL.LU R22, [R1+0x478] ;  /* 0x0004780001167983 */ /* 0x000f280000300800 */
[----:B------:R-:W4:Y:S01]  /*b2540*/  LDL.LU R23, [R1+0x47c] ;  /* 0x00047c0001177983 */ /* 0x000f220000300800 */
[----:B--2---:R-:W-:-:S02]  /*b2550*/  IMAD.MOV.U32 R25, RZ, RZ, R0 ;  /* 0x000000ffff197224 */ /* 0x004fc400078e0000 */
[----:B---3--:R-:W-:Y:S01]  /*b2560*/  IMAD.MOV.U32 R24, RZ, RZ, R3 ;  /* 0x000000ffff187224 */ /* 0x008fe200078e0003 */
[----:B----4-:R-:W-:Y:S04]  /*b2570*/  STL.64 [R1+0x11f38], R22 ;  /* 0x011f381601007387 */ /* 0x010fe80000100a00 */
[----:B------:R-:W-:Y:S04]  /*b2580*/  STL.64 [R1+0x11f30], R20 ;  /* 0x011f301401007387 */ /* 0x000fe80000100a00 */
[----:B------:R-:W2:Y:S04]  /*b2590*/  LDL.LU R3, [R1+0x12120] ;  /* 0x0121200001037983 */ /* 0x000ea80000300800 */
[----:B------:R-:W3:Y:S04]  /*b25a0*/  LDL.LU R0, [R1+0x1211c] ;  /* 0x01211c0001007983 */ /* 0x000ee80000300800 */
[----:B------:R-:W-:Y:S04]  /*b25b0*/  STL.64 [R1+0x11f48], R26 ;  /* 0x011f481a01007387 */ /* 0x000fe80000100a00 */
[----:B------:R0:W-:Y:S04]  /*b25c0*/  STL.64 [R1+0x11f40], R24 ;  /* 0x011f401801007387 */ /* 0x0001e80000100a00 */
[----:B-1----:R-:W4:Y:S04]  /*b25d0*/  LDL.LU R8, [R1+0x480] ;  /* 0x0004800001087983 */ /* 0x002f280000300800 */
[----:B------:R-:W4:Y:S04]  /*b25e0*/  LDL.LU R9, [R1+0x484] ;  /* 0x0004840001097983 */ /* 0x000f280000300800 */
[----:B------:R-:W2:Y:S04]  /*b25f0*/  LDL.LU R10, [R1+0x488] ;  /* 0x00048800010a7983 */ /* 0x000ea80000300800 */
[----:B------:R-:W2:Y:S01]  /*b2600*/  LDL.LU R11, [R1+0x48c] ;  /* 0x00048c00010b7983 */ /* 0x000ea20000300800 */
[----:B------:R-:W-:-:S03]  /*b2610*/  IMAD.MOV.U32 R19, RZ, RZ, R2 ;  /* 0x000000ffff137224 */ /* 0x000fc600078e0002 */
[----:B--2---:R1:W-:Y:S04]  /*b2620*/  STL.64 [R1+0x11f58], R10 ;  /* 0x011f580a01007387 */ /* 0x0043e80000100a00 */
[----:B----4-:R-:W-:Y:S04]  /*b2630*/  STL.64 [R1+0x11f50], R8 ;  /* 0x011f500801007387 */ /* 0x010fe80000100a00 */
[----:B------:R-:W2:Y:S01]  /*b2640*/  LDL R18, [R1+0x20] ;  /* 0x0000200001127983 */ /* 0x000ea20000100800 */
[----:B---3--:R-:W-:Y:S02]  /*b2650*/  IMAD.MOV.U32 R16, RZ, RZ, R0 ;  /* 0x000000ffff107224 */ /* 0x008fe400078e0000 */
[----:B------:R-:W-:Y:S01]  /*b2660*/  IMAD.MOV.U32 R17, RZ, RZ, R3 ;  /* 0x000000ffff117224 */ /* 0x000fe200078e0003 */
[----:B------:R-:W1:Y:S04]  /*b2670*/  LDL.LU R2, [R1+0x12118] ;  /* 0x0121180001027983 */ /* 0x000e680000300800 */
[----:B------:R-:W3:Y:S04]  /*b2680*/  LDL.LU R0, [R1+0x12114] ;  /* 0x0121140001007983 */ /* 0x000ee80000300800 */
[----:B------:R-:W4:Y:S04]  /*b2690*/  LDL.LU R3, [R1+0x12110] ;  /* 0x0121100001037983 */ /* 0x000f280000300800 */
[----:B--2---:R-:W-:Y:S04]  /*b26a0*/  STL.64 [R1+0x11f68], R18 ;  /* 0x011f681201007387 */ /* 0x004fe80000100a00 */
[----:B------:R2:W-:Y:S04]  /*b26b0*/  STL.64 [R1+0x11f60], R16 ;  /* 0x011f601001007387 */ /* 0x0005e80000100a00 */
[----:B0-----:R-:W2:Y:S04]  /*b26c0*/  LDL.LU R24, [R1+0x4a0] ;  /* 0x0004a00001187983 */ /* 0x001ea80000300800 */
[----:B------:R-:W2:Y:S04]  /*b26d0*/  LDL.LU R25, [R1+0x4a4] ;  /* 0x0004a40001197983 */ /* 0x000ea80000300800 */
[----:B------:R-:W2:Y:S04]  /*b26e0*/  LDL.LU R26, [R1+0x4a8] ;  /* 0x0004a800011a7983 */ /* 0x000ea80000300800 */
[----:B------:R-:W2:Y:S01]  /*b26f0*/  LDL.LU R27, [R1+0x4ac] ;  /* 0x0004ac00011b7983 */ /* 0x000ea20000300800 */
[----:B-1----:R-:W-:-:S03]  /*b2700*/  IMAD.MOV.U32 R11, RZ, RZ, R2 ;  /* 0x000000ffff0b7224 */ /* 0x002fc600078e0002 */
[----:B--2---:R-:W-:Y:S04]  /*b2710*/  STL.64 [R1+0x11f78], R26 ;  /* 0x011f781a01007387 */ /* 0x004fe80000100a00 */
[----:B------:R0:W-:Y:S04]  /*b2720*/  STL.64 [R1+0x11f70], R24 ;  /* 0x011f701801007387 */ /* 0x0001e80000100a00 */
[----:B------:R-:W2:Y:S04]  /*b2730*/  LDL R10, [R1+0x30] ;  /* 0x00003000010a7983 */ /* 0x000ea80000100800 */
[----:B------:R-:W2:Y:S04]  /*b2740*/  LDL.LU R2, [R1+0x1210c] ;  /* 0x01210c0001027983 */ /* 0x000ea80000300800 */
[----:B------:R-:W2:Y:S04]  /*b2750*/  LDL.LU R16, [R1+0x4b0] ;  /* 0x0004b00001107983 */ /* 0x000ea80000300800 */
[----:B------:R-:W2:Y:S04]  /*b2760*/  LDL.LU R17, [R1+0x4b4] ;  /* 0x0004b40001117983 */ /* 0x000ea80000300800 */
[----:B------:R-:W2:Y:S04]  /*b2770*/  LDL.LU R18, [R1+0x4b8] ;  /* 0x0004b80001127983 */ /* 0x000ea80000300800 */
[----:B------:R-:W2:Y:S01]  /*b2780*/  LDL.LU R19, [R1+0x4bc] ;  /* 0x0004bc0001137983 */ /* 0x000ea20000300800 */
[----:B----4-:R-:W-:-:S02]  /*b2790*/  IMAD.MOV.U32 R8, RZ, RZ, R3 ;  /* 0x000000ffff087224 */ /* 0x010fc400078e0003 */
[----:B---3--:R-:W-:Y:S01]  /*b27a0*/  IMAD.MOV.U32 R9, RZ, RZ, R0 ;  /* 0x000000ffff097224 */ /* 0x008fe200078e0000 */
[----:B--2---:R1:W-:Y:S04]  /*b27b0*/  STL.64 [R1+0x11f88], R18 ;  /* 0x011f881201007387 */ /* 0x0043e80000100a00 */
[----:B------:R2:W-:Y:S04]  /*b27c0*/  STL.64 [R1+0x11f80], R16 ;  /* 0x011f801001007387 */ /* 0x0005e80000100a00 */
[----:B------:R-:W3:Y:S04]  /*b27d0*/  LDL.LU R3, [R1+0x12108] ;  /* 0x0121080001037983 */ /* 0x000ee80000300800 */
[----:B------:R-:W2:Y:S04]  /*b27e0*/  LDL.LU R0, [R1+0x12104] ;  /* 0x0121040001007983 */ /* 0x000ea80000300800 */
[----:B------:R-:W-:Y:S04]  /*b27f0*/  STL.64 [R1+0x11f98], R10 ;  /* 0x011f980a01007387 */ /* 0x000fe80000100a00 */
[----:B------:R-:W-:Y:S04]  /*b2800*/  STL.64 [R1+0x11f90], R8 ;  /* 0x011f900801007387 */ /* 0x000fe80000100a00 */
[----:B0-----:R-:W4:Y:S04]  /*b2810*/  LDL.LU R24, [R1+0x4c0] ;  /* 0x0004c00001187983 */ /* 0x001f280000300800 */
[----:B------:R-:W4:Y:S04]  /*b2820*/  LDL.LU R25, [R1+0x4c4] ;  /* 0x0004c40001197983 */ /* 0x000f280000300800 */
[----:B------:R-:W2:Y:S04]  /*b2830*/  LDL.LU R26, [R1+0x4c8] ;  /* 0x0004c800011a7983 */ /* 0x000ea80000300800 */
[----:B------:R-:W2:Y:S01]  /*b2840*/  LDL.LU R27, [R1+0x4cc] ;  /* 0x0004cc00011b7983 */ /* 0x000ea20000300800 */
[----:B-1----:R-:W-:-:S03]  /*b2850*/  IMAD.MOV.U32 R19, RZ, RZ, R2 ;  /* 0x000000ffff137224 */ /* 0x002fc600078e0002 */
[----:B--2---:R-:W-:Y:S04]  /*b2860*/  STL.64 [R1+0x11fa8], R26 ;  /* 0x011fa81a01007387 */ /* 0x004fe80000100a00 */
[----:B----4-:R0:W-:Y:S04]  /*b2870*/  STL.64 [R1+0x11fa0], R24 ;  /* 0x011fa01801007387 */ /* 0x0101e80000100a00 */
[----:B------:R-:W2:Y:S01]  /*b2880*/  LDL R18, [R1+0x40] ;  /* 0x0000400001127983 */ /* 0x000ea20000100800 */
[----:B------:R-:W-:Y:S02]  /*b2890*/  IMAD.MOV.U32 R16, RZ, RZ, R0 ;  /* 0x000000ffff107224 */ /* 0x000fe400078e0000 */
[----:B---3--:R-:W-:Y:S01]  /*b28a0*/  IMAD.MOV.U32 R17, RZ, RZ, R3 ;  /* 0x000000ffff117224 */ /* 0x008fe200078e0003 */
[----:B------:R-:W3:Y:S04]  /*b28b0*/  LDL.LU R2, [R1+0x12100] ;  /* 0x0121000001027983 */ /* 0x000ee80000300800 */
[----:B------:R-:W4:Y:S04]  /*b28c0*/  LDL.LU R0, [R1+0x120fc] ;  /* 0x0120fc0001007983 */ /* 0x000f280000300800 */
[----:B------:R-:W3:Y:S04]  /*b28d0*/  LDL.LU R3, [R1+0x120f8] ;  /* 0x0120f80001037983 */ /* 0x000ee80000300800 */
[----:B--2---:R1:W-:Y:S04]  /*b28e0*/  STL.64 [R1+0x11fb8], R18 ;  /* 0x011fb81201007387 */ /* 0x0043e80000100a00 */
[----:B------:R-:W-:Y:S04]  /*b28f0*/  STL.64 [R1+0x11fb0], R16 ;  /* 0x011fb01001007387 */ /* 0x000fe80000100a00 */
[----:B0-----:R-:W2:Y:S04]  /*b2900*/  LDL.LU R24, [R1+0x4e0] ;  /* 0x0004e00001187983 */ /* 0x001ea80000300800 */
[----:B------:R-:W2:Y:S04]  /*b2910*/  LDL.LU R25, [R1+0x4e4] ;  /* 0x0004e40001197983 */ /* 0x000ea80000300800 */
[----:B------:R-:W2:Y:S04]  /*b2920*/  LDL.LU R26, [R1+0x4e8] ;  /* 0x0004e800011a7983 */ /* 0x000ea80000300800 */
[----:B------:R-:W2:Y:S04]  /*b2930*/  LDL.LU R27, [R1+0x4ec] ;  /* 0x0004ec00011b7983 */ /* 0x000ea80000300800 */
[----:B--2---:R-:W-:Y:S04]  /*b2940*/  STL.64 [R1+0x11fc8], R26 ;  /* 0x011fc81a01007387 */ /* 0x004fe80000100a00 */
[----:B------:R0:W-:Y:S04]  /*b2950*/  STL.64 [R1+0x11fc0], R24 ;  /* 0x011fc01801007387 */ /* 0x0001e80000100a00 */
[----:B-1----:R-:W2:Y:S01]  /*b2960*/  LDL R18, [R1+0x50] ;  /* 0x0000500001127983 */ /* 0x002ea20000100800 */
[----:B---3--:R-:W-:-:S03]  /*b2970*/  IMAD.MOV.U32 R19, RZ, RZ, R2 ;  /* 0x000000ffff137224 */ /* 0x008fc600078e0002 */
[----:B------:R-:W3:Y:S04]  /*b2980*/  LDL.LU R2, [R1+0x120f4] ;  /* 0x0120f40001027983 */ /* 0x000ee80000300800 */
[----:B--2---:R-:W-:Y:S04]  /*b2990*/  STL.64 [R1+0x11fd0], R18 ;  /* 0x011fd01201007387 */ /* 0x004fe80000100a00 */
[----:B0-----:R-:W2:Y:S04]  /*b29a0*/  LDL.LU R24, [R1+0x4f0] ;  /* 0x0004f00001187983 */ /* 0x001ea80000300800 */
[----:B------:R-:W2:Y:S04]  /*b29b0*/  LDL.LU R25, [R1+0x4f4] ;  /* 0x0004f40001197983 */ /* 0x000ea80000300800 */
[----:B------:R-:W2:Y:S04]  /*b29c0*/  LDL.LU R26, [R1+0x4f8] ;  /* 0x0004f800011a7983 */ /* 0x000ea80000300800 */
[----:B------:R-:W2:Y:S01]  /*b29d0*/  LDL.LU R27, [R1+0x4fc] ;  /* 0x0004fc00011b7983 */ /* 0x000ea20000300800 */
[----:B------:R-:W-:-:S02]  /*b29e0*/  IMAD.MOV.U32 R16, RZ, RZ, R3 ;  /* 0x000000ffff107224 */ /* 0x000fc400078e0003 */
[----:B----4-:R-:W-:Y:S01]  /*b29f0*/  IMAD.MOV.U32 R17, RZ, RZ, R0 ;  /* 0x000000ffff117224 */ /* 0x010fe200078e0000 */
[----:B--2---:R-:W-:Y:S04]  /*b2a00*/  STL.64 [R1+0x11fe0], R26 ;  /* 0x011fe01a01007387 */ /* 0x004fe80000100a00 */
[----:B------:R0:W-:Y:S04]  /*b2a10*/  STL.64 [R1+0x11fd8], R24 ;  /* 0x011fd81801007387 */ /* 0x0001e80000100a00 */
[----:B------:R-:W2:Y:S04]  /*b2a20*/  LDL.LU R3, [R1+0x120f0] ;  /* 0x0120f00001037983 */ /* 0x000ea80000300800 */
[----:B------:R-:W4:Y:S04]  /*b2a30*/  LDL.LU R0, [R1+0x120ec] ;  /* 0x0120ec0001007983 */ /* 0x000f280000300800 */
[----:B------:R4:W-:Y:S04]  /*b2a40*/  STL.64 [R1+0x11fe8], R16 ;  /* 0x011fe81001007387 */ /* 0x0009e80000100a00 */
[----:B0-----:R-:W2:Y:S04]  /*b2a50*/  LDL.LU R24, [R1+0x500] ;  /* 0x0005000001187983 */ /* 0x001ea80000300800 */
[----:B------:R-:W2:Y:S04]  /*b2a60*/  LDL.LU R25, [R1+0x504] ;  /* 0x0005040001197983 */ /* 0x000ea80000300800 */
[----:B------:R-:W2:Y:S04]  /*b2a70*/  LDL.LU R26, [R1+0x508] ;  /* 0x00050800011a7983 */ /* 0x000ea80000300800 */
[----:B------:R-:W2:Y:S01]  /*b2a80*/  LDL.LU R27, [R1+0x50c] ;  /* 0x00050c00011b7983 */ /* 0x000ea20000300800 */
[----:B---3--:R-:W-:-:S03]  /*b2a90*/  IMAD.MOV.U32 R19, RZ, RZ, R2 ;  /* 0x000000ffff137224 */ /* 0x008fc600078e0002 */
[----:B--2---:R-:W-:Y:S04]  /*b2aa0*/  STL.64 [R1+0x11ff8], R26 ;  /* 0x011ff81a01007387 */ /* 0x004fe80000100a00 */
[----:B------:R0:W-:Y:S04]  /*b2ab0*/  STL.64 [R1+0x11ff0], R24 ;  /* 0x011ff01801007387 */ /* 0x0001e80000100a00 */
[----:B------:R-:W2:Y:S01]  /*b2ac0*/  LDL R18, [R1+0x60] ;  /* 0x0000600001127983 */ /* 0x000ea20000100800 */
[----:B----4-:R-:W-:Y:S02]  /*b2ad0*/  IMAD.MOV.U32 R16, RZ, RZ, R0 ;  /* 0x000000ffff107224 */ /* 0x010fe400078e0000 */
[----:B------:R-:W-:Y:S01]  /*b2ae0*/  IMAD.MOV.U32 R17, RZ, RZ, R3 ;  /* 0x000000ffff117224 */ /* 0x000fe200078e0003 */
        /* <DEDUP_REMOVED lines=9> */
[----:B-1----:R-:W2:Y:S01]  /*b2b80*/  LDL R18, [R1+0x70] ;  /* 0x0000700001127983 */ /* 0x002ea20000100800 */
[----:B---3--:R-:W-:-:S03]  /*b2b90*/  IMAD.MOV.U32 R19, RZ, RZ, R2 ;  /* 0x000000ffff137224 */ /* 0x008fc600078e0002 */
[----:B------:R-:W3:Y:S04]  /*b2ba0*/  LDL.LU R2, [R1+0x120dc] ;  /* 0x0120dc0001027983 */ /* 0x000ee80000300800 */
[----:B--2---:R-:W-:Y:S04]  /*b2bb0*/  STL.64 [R1+0x12030], R18 ;  /* 0x0120301201007387 */ /* 0x004fe80000100a00 */
[----:B------:R-:W-:Y:S04]  /*b2bc0*/  STL.64 [R1+0x12010], R26 ;  /* 0x0120101a01007387 */ /* 0x000fe80000100a00 */
[----:B------:R0:W-:Y:S04]  /*b2bd0*/  STL.64 [R1+0x12008], R24 ;  /* 0x0120081801007387 */ /* 0x0001e80000100a00 */
[----:B0-----:R-:W2:Y:S04]  /*b2be0*/  LDL.LU R24, [R1+0x520] ;  /* 0x0005200001187983 */ /* 0x001ea80000300800 */
[----:B------:R-:W2:Y:S04]  /*b2bf0*/  LDL.LU R25, [R1+0x524] ;  /* 0x0005240001197983 */ /* 0x000ea80000300800 */
[----:B------:R-:W2:Y:S04]  /*b2c00*/  LDL.LU R26, [R1+0x528] ;  /* 0x00052800011a7983 */ /* 0x000ea80000300800 */
[----:B------:R-:W2:Y:S01]  /*b2c10*/  LDL.LU R27, [R1+0x52c] ;  /* 0x00052c00011b7983 */ /* 0x000ea20000300800 */
[----:B------:R-:W-:-:S02]  /*b2c20*/  IMAD.MOV.U32 R16, RZ, RZ, R3 ;  /* 0x000000ffff107224 */ /* 0x000fc400078e0003 */
[----:B----4-:R-:W-:Y:S01]  /*b2c30*/  IMAD.MOV.U32 R17, RZ, RZ, R0 ;  /* 0x000000ffff117224 */ /* 0x010fe200078e0000 */
[----:B------:R-:W4:Y:S04]  /*b2c40*/  LDL.LU R3, [R1+0x120d8] ;  /* 0x0120d80001037983 */ /* 0x000f280000300800 */
[----:B------:R-:W3:Y:S04]  /*b2c50*/  LDL.LU R0, [R1+0x120d4] ;  /* 0x0120d40001007983 */ /* 0x000ee80000300800 */
[----:B------:R-:W-:Y:S04]  /*b2c60*/  STL.64 [R1+0x12048], R16 ;  /* 0x0120481001007387 */ /* 0x000fe80000100a00 */
[----:B--2---:R-:W-:Y:S04]  /*b2c70*/  STL.64 [R1+0x12028], R26 ;  /* 0x0120281a01007387 */ /* 0x004fe80000100a00 */
[----:B------:R0:W-:Y:S04]  /*b2c80*/  STL.64 [R1+0x12020], R24 ;  /* 0x0120201801007387 */ /* 0x0001e80000100a00 */
[----:B0-----:R-:W2:Y:S04]  /*b2c90*/  LDL.LU R24, [R1+0x530] ;  /* 0x0005300001187983 */ /* 0x001ea80000300800 */
[----:B------:R-:W2:Y:S04]  /*b2ca0*/  LDL.LU R25, [R1+0x534] ;  /* 0x0005340001197983 */ /* 0x000ea80000300800 */
[----:B------:R-:W2:Y:S04]  /*b2cb0*/  LDL.LU R26, [R1+0x538] ;  /* 0x00053800011a7983 */ /* 0x000ea80000300800 */
[----:B------:R-:W2:Y:S04]  /*b2cc0*/  LDL.LU R27, [R1+0x53c] ;  /* 0x00053c00011b7983 */ /* 0x000ea80000300800 */
[----:B------:R-:W2:Y:S01]  /*b2cd0*/  LDL R18, [R1+0x80] ;  /* 0x0000800001127983 */ /* 0x000ea20000100800 */
        /* <DEDUP_REMOVED lines=22> */
[----:B------:R-:W3:Y:S01]  /*b2e40*/  LDL.LU R2, [R1+0x120c4] ;  /* 0x0120c40001027983 */ /* 0x000ee20000300800 */
[----:B------:R-:W-:-:S03]  /*b2e50*/  IMAD.MOV.U32 R16, RZ, RZ, R3 ;  /* 0x000000ffff107224 */ /* 0x000fc600078e0003 */
[----:B------:R-:W3:Y:S04]  /*b2e60*/  LDL.LU R3, [R1+0x120c0] ;  /* 0x0120c00001037983 */ /* 0x000ee80000300800 */
[----:B--2---:R-:W-:Y:S04]  /*b2e70*/  STL.64 [R1+0x12090], R18 ;  /* 0x0120901201007387 */ /* 0x004fe80000100a00 */
[----:B------:R-:W-:Y:S04]  /*b2e80*/  STL.64 [R1+0x12070], R26 ;  /* 0x0120701a01007387 */ /* 0x000fe80000100a00 */
[----:B------:R0:W-:Y:S04]  /*b2e90*/  STL.64 [R1+0x12068], R24 ;  /* 0x0120681801007387 */ /* 0x0001e80000100a00 */
[----:B0-----:R-:W2:Y:S04]  /*b2ea0*/  LDL.LU R24, [R1+0x560] ;  /* 0x0005600001187983 */ /* 0x001ea80000300800 */
[----:B------:R-:W2:Y:S04]  /*b2eb0*/  LDL.LU R25, [R1+0x564] ;  /* 0x0005640001197983 */ /* 0x000ea80000300800 */
[----:B------:R-:W2:Y:S04]  /*b2ec0*/  LDL.LU R26, [R1+0x568] ;  /* 0x00056800011a7983 */ /* 0x000ea80000300800 */
[----:B------:R-:W2:Y:S04]  /*b2ed0*/  LDL.LU R27, [R1+0x56c] ;  /* 0x00056c00011b7983 */ /* 0x000ea80000300800 */
[----:B------:R-:W2:Y:S04]  /*b2ee0*/  LDL.LU R29, [R1+0x3314] ;  /* 0x00331400011d7983 */ /* 0x000ea80000300800 */
[----:B------:R-:W2:Y:S04]  /*b2ef0*/  LDL.LU R18, [R1+0x3320] ;  /* 0x0033200001127983 */ /* 0x000ea80000300800 */
[----:B------:R-:W2:Y:S01]  /*b2f00*/  LDL.LU R19, [R1+0x332c] ;  /* 0x00332c0001137983 */ /* 0x000ea20000300800 */
[----:B----4-:R-:W-:-:S03]  /*b2f10*/  IMAD.MOV.U32 R17, RZ, RZ, R0 ;  /* 0x000000ffff117224 */ /* 0x010fc600078e0000 */
[----:B--2---:R-:W-:Y:S04]  /*b2f20*/  STL.64 [R1+0x120b8], R18 ;  /* 0x0120b81201007387 */ /* 0x004fe80000100a00 */
[----:B------:R0:W-:Y:S04]  /*b2f30*/  STL.64 [R1+0x120b0], R16 ;  /* 0x0120b01001007387 */ /* 0x0001e80000100a00 */
[----:B0-----:R-:W3:Y:S04]  /*b2f40*/  LDL.LU R16, [R1+0x280] ;  /* 0x0002800001107983 */ /* 0x001ee80000300800 */
[----:B------:R-:W3:Y:S04]  /*b2f50*/  LDL.LU R17, [R1+0x284] ;  /* 0x0002840001117983 */ /* 0x000ee80000300800 */
[----:B------:R-:W3:Y:S04]  /*b2f60*/  LDL.LU R18, [R1+0x288] ;  /* 0x0002880001127983 */ /* 0x000ee80000300800 */
[----:B------:R-:W3:Y:S04]  /*b2f70*/  LDL.LU R19, [R1+0x28c] ;  /* 0x00028c0001137983 */ /* 0x000ee80000300800 */
[----:B------:R-:W2:Y:S04]  /*b2f80*/  LDL.LU R0, [R1+0x3328] ;  /* 0x0033280001007983 */ /* 0x000ea80000300800 */
[----:B------:R-:W-:Y:S04]  /*b2f90*/  STL.64 [R1+0x12088], R26 ;  /* 0x0120881a01007387 */ /* 0x000fe80000100a00 */
[----:B------:R0:W-:Y:S04]  /*b2fa0*/  STL.64 [R1+0x12080], R24 ;  /* 0x0120801801007387 */ /* 0x0001e80000100a00 */
[----:B0-----:R-:W4:Y:S04]  /*b2fb0*/  LDL.LU R24, [R1+0x570] ;  /* 0x0005700001187983 */ /* 0x001f280000300800 */
[----:B------:R-:W4:Y:S04]  /*b2fc0*/  LDL.LU R25, [R1+0x574] ;  /* 0x0005740001197983 */ /* 0x000f280000300800 */
[----:B------:R-:W2:Y:S04]  /*b2fd0*/  LDL.LU R26, [R1+0x578] ;  /* 0x00057800011a7983 */ /* 0x000ea80000300800 */
[----:B------:R-:W2:Y:S01]  /*b2fe0*/  LDL.LU R27, [R1+0x57c] ;  /* 0x00057c00011b7983 */ /* 0x000ea20000300800 */
[----:B---3--:R-:W-:Y:S03]  /*b2ff0*/  HMMA.16816.F32 R12, R12, R2, R16 ;  /* 0x000000020c0c723c */ /* 0x008fe60000001810 */
[----:B--2---:R-:W-:Y:S04]  /*b3000*/  STL.64 [R1+0x120a0], R26 ;  /* 0x0120a01a01007387 */ /* 0x004fe80000100a00 */
[----:B----4-:R0:W-:Y:S04]  /*b3010*/  STL.64 [R1+0x12098], R24 ;  /* 0x0120981801007387 */ /* 0x0101e80000100a00 */
        /* <DEDUP_REMOVED lines=8> */
[----:B------:R-:W4:Y:S04]  /*b30a0*/  LDL.LU R20, [R1+0x490] ;  /* 0x0004900001147983 */ /* 0x000f280000300800 */
[----:B------:R-:W4:Y:S04]  /*b30b0*/  LDL.LU R21, [R1+0x494] ;  /* 0x0004940001157983 */ /* 0x000f280000300800 */
[----:B------:R-:W4:Y:S04]  /*b30c0*/  LDL.LU R22, [R1+0x498] ;  /* 0x0004980001167983 */ /* 0x000f280000300800 */
[----:B------:R-:W4:Y:S04]  /*b30d0*/  LDL.LU R23, [R1+0x49c] ;  /* 0x00049c0001177983 */ /* 0x000f280000300800 */
[----:B------:R-:W-:Y:S04]  /*b30e0*/  STL.64 [R1+0x11e78], R6 ;  /* 0x011e780601007387 */ /* 0x000fe80000100a00 */
[----:B------:R0:W-:Y:S04]  /*b30f0*/  STL.64 [R1+0x11e70], R4 ;  /* 0x011e700401007387 */ /* 0x0001e80000100a00 */
[----:B0-----:R-:W2:Y:S04]  /*b3100*/  LDL.LU R4, [R1+0x460] ;  /* 0x0004600001047983 */ /* 0x001ea80000300800 */
[----:B------:R-:W2:Y:S04]  /*b3110*/  LDL.LU R5, [R1+0x464] ;  /* 0x0004640001057983 */ /* 0x000ea80000300800 */
[----:B------:R-:W2:Y:S04]  /*b3120*/  LDL.LU R6, [R1+0x468] ;  /* 0x0004680001067983 */ /* 0x000ea80000300800 */
[----:B------:R-:W2:Y:S04]  /*b3130*/  LDL.LU R7, [R1+0x46c] ;  /* 0x00046c0001077983 */ /* 0x000ea80000300800 */
[----:B------:R-:W2:Y:S04]  /*b3140*/  LDL.LU.64 R18, [R1+0x120b8] ;  /* 0x0120b80001127983 */ /* 0x000ea80000300a00 */
[----:B------:R-:W2:Y:S04]  /*b3150*/  LDL.LU.64 R16, [R1+0x120b0] ;  /* 0x0120b00001107983 */ /* 0x000ea80000300a00 */
[----:B------:R0:W-:Y:S04]  /*b3160*/  STL.64 [R1+0x20a0], R12 ;  /* 0x0020a00c01007387 */ /* 0x0001e80000100a00 */
[----:B------:R1:W-:Y:S04]  /*b3170*/  STL.64 [R1+0x20a8], R14 ;  /* 0x0020a80e01007387 */ /* 0x0003e80000100a00 */
[----:B0-----:R-:W2:Y:S04]  /*b3180*/  LDL.LU R12, [R1+0x3310] ;  /* 0x00331000010c7983 */ /* 0x001ea80000300800 */
[----:B------:R-:W3:Y:S04]  /*b3190*/  LDL.LU R13, [R1+0x331c] ;  /* 0x00331c00010d7983 */ /* 0x000ee80000300800 */
[----:B-1----:R-:W3:Y:S04]  /*b31a0*/  LDL.LU R14, [R1+0x3318] ;  /* 0x00331800010e7983 */ /* 0x002ee80000300800 */
[----:B------:R-:W4:Y:S01]  /*b31b0*/  LDL.LU R15, [R1+0x3324] ;  /* 0x00332400010f7983 */ /* 0x000f220000300800 */
[----:B--2---:R-:W-:-:S02]  /*b31c0*/  IMAD R12, R12, 0x100, R29 ;  /* 0x000001000c0c7824 */ /* 0x004fc400078e021d */
[----:B---3--:R-:W-:Y:S02]  /*b31d0*/  IMAD R13, R14, 0x100, R13 ;  /* 0x000001000e0d7824 */ /* 0x008fe400078e020d */
[----:B----4-:R-:W-:Y:S02]  /*b31e0*/  IMAD R14, R18, 0x100, R15 ;  /* 0x00000100120e7824 */ /* 0x010fe400078e020f */
[----:B------:R-:W-:Y:S01]  /*b31f0*/  IMAD R15, R0, 0x100, R19 ;  /* 0x00000100000f7824 */ /* 0x000fe200078e0213 */
[----:B------:R-:W-:Y:S01]  /*b3200*/  F2FP.F16.E5M2.UNPACK_B R12, R12 ;  /* 0x0000000cff0c723e */ /* 0x000fe200020004ff */
[----:B------:R-:W2:Y:S01]  /*b3210*/  LDL.LU R29, [R1+0x120a8] ;  /* 0x0120a800011d7983 */ /* 0x000ea20000300800 */
[----:B------:R-:W-:Y:S02]  /*b3220*/  F2FP.F16.E5M2.UNPACK_B R13, R13 ;  /* 0x0000000dff0d723e */ /* 0x000fe400020004ff */
[----:B------:R-:W-:Y:S02]  /*b3230*/  F2FP.F16.E5M2.UNPACK_B R14, R14 ;  /* 0x0000000eff0e723e */ /* 0x000fe400020004ff */
[----:B------:R-:W-:-:S07]  /*b3240*/  F2FP.F16.E5M2.UNPACK_B R15, R15 ;  /* 0x0000000fff0f723e */ /* 0x000fce00020004ff */
[----:B------:R-:W-:Y:S01]  /*b3250*/  HMMA.16816.F32 R16, R12, R16, R24 ;  /* 0x000000100c10723c */ /* 0x000fe20000001818 */
[----:B------:R-:W3:Y:S04]  /*b3260*/  LDL.LU.64 R26, [R1+0x120a0] ;  /* 0x0120a000011a7983 */ /* 0x000ee80000300a00 */
[----:B------:R-:W3:-:S14]  /*b3270*/  LDL.LU.64 R24, [R1+0x12098] ;  /* 0x0120980001187983 */ /* 0x000edc0000300a00 */
        /* <DEDUP_REMOVED lines=56> */
[----:B0-----:R-:W4:Y:S04]  /*b3600*/  LDL.LU.64 R18, [R1+0x11fb8] ;  /* 0x011fb80001127983 */ /* 0x001f280000300a00 */
[----:B------:R-:W3:Y:S02]  /*b3610*/  LDL.LU.64 R16, [R1+0x11fb0] ;  /* 0x011fb00001107983 */ /* 0x000ee40000300a00 */
[C---:B---3--:R-:W-:Y:S08]  /*b3620*/  HMMA.16816.F32 R24, R12.reuse, R16, R24 ;  /* 0x000000100c18723c */ /* 0x048ff00000001818 */
[C---:B----4-:R-:W-:Y:S11]  /*b3630*/  HMMA.16816.F32 R16, R12.reuse, R18, R8 ;  /* 0x000000120c10723c */ /* 0x050ff60000001808 */
[----:B------:R-:W-:Y:S04]  /*b3640*/  STL.64 [R1+0x1fe0], R24 ;  /* 0x001fe01801007387 */ /* 0x000fe80000100a00 */
[----:B------:R0:W-:Y:S04]  /*b3650*/  STL.64 [R1+0x1fe8], R26 ;  /* 0x001fe81a01007387 */ /* 0x0001e80000100a00 */
[----:B0-----:R-:W3:Y:S04]  /*b3660*/  LDL.LU.64 R26, [R1+0x11fa8] ;  /* 0x011fa800011a7983 */ /* 0x001ee80000300a00 */
[----:B------:R-:W3:Y:S04]  /*b3670*/  LDL.LU.64 R24, [R1+0x11fa0] ;  /* 0x011fa00001187983 */ /* 0x000ee80000300a00 */
[----:B------:R-:W4:Y:S04]  /*b3680*/  LDL.LU.64 R10, [R1+0x11f98] ;  /* 0x011f9800010a7983 */ /* 0x000f280000300a00 */
[----:B------:R-:W3:Y:S04]  /*b3690*/  LDL.LU.64 R8, [R1+0x11f90] ;  /* 0x011f900001087983 */ /* 0x000ee80000300a00 */
[----:B------:R-:W-:Y:S04]  /*b36a0*/  STL.64 [R1+0x1fc0], R16 ;  /* 0x001fc01001007387 */ /* 0x000fe80000100a00 */
[----:B------:R0:W-:Y:S04]  /*b36b0*/  STL.64 [R1+0x1fc8], R18 ;  /* 0x001fc81201007387 */ /* 0x0001e80000100a00 */
[----:B0-----:R-:W4:Y:S04]  /*b36c0*/  LDL.LU.64 R18, [R1+0x11f88] ;  /* 0x011f880001127983 */ /* 0x001f280000300a00 */
[----:B------:R-:W4:Y:S01]  /*b36d0*/  LDL.LU.64 R16, [R1+0x11f80] ;  /* 0x011f800001107983 */ /* 0x000f220000300a00 */
        /* <DEDUP_REMOVED lines=17> */
[----:B------:R-:W2:Y:S01]  /*b37f0*/  LDL.LU.64 R24, [R1+0x11f40] ;  /* 0x011f400001187983 */ /* 0x000ea20000300a00 */
[----:B----4-:R-:W-:Y:S03]  /*b3800*/  HMMA.16816.F32 R16, R12, R18, R20 ;  /* 0x000000120c10723c */ /* 0x010fe60000001814 */
[----:B------:R-:W3:Y:S04]  /*b3810*/  LDL.LU.64 R22, [R1+0x11f38] ;  /* 0x011f380001167983 */ /* 0x000ee80000300a00 */
[----:B------:R-:W3:-:S12]  /*b3820*/  LDL.LU.64 R20, [R1+0x11f30] ;  /* 0x011f300001147983 */ /* 0x000ed80000300a00 */
        /* <DEDUP_REMOVED lines=9> */
[----:B------:R-:W2:Y:S04]  /*b38c0*/  LDL.LU.64 R8, [R1+0x11f10] ;  /* 0x011f100001087983 */ /* 0x000ea80000300a00 */
[----:B------:R-:W3:Y:S04]  /*b38d0*/  LDL.LU.64 R22, [R1+0x11f08] ;  /* 0x011f080001167983 */ /* 0x000ee80000300a00 */
[----:B------:R-:W3:Y:S01]  /*b38e0*/  LDL.LU.64 R20, [R1+0x11f00] ;  /* 0x011f000001147983 */ /* 0x000ee20000300a00 */
[C---:B----4-:R-:W-:Y:S03]  /*b38f0*/  HMMA.16816.F32 R4, R12.reuse, R16, R4 ;  /* 0x000000100c04723c */ /* 0x050fe60000001804 */
[----:B------:R-:W-:Y:S04]  /*b3900*/  STL.64 [R1+0x1f40], R24 ;  /* 0x001f401801007387 */ /* 0x000fe80000100a00 */
[----:B------:R0:W-:Y:S04]  /*b3910*/  STL.64 [R1+0x1f48], R26 ;  /* 0x001f481a01007387 */ /* 0x0001e80000100a00 */
[----:B0-----:R-:W4:Y:S04]  /*b3920*/  LDL.LU.64 R26, [R1+0x11ef8] ;  /* 0x011ef800011a7983 */ /* 0x001f280000300a00 */
[----:B------:R-:W4:Y:S04]  /*b3930*/  LDL.LU.64 R24, [R1+0x11ef0] ;  /* 0x011ef00001187983 */ /* 0x000f280000300a00 */
[----:B------:R-:W4:Y:S04]  /*b3940*/  LDL.LU R0, [R1+0x3348] ;  /* 0x0033480001007983 */ /* 0x000f280000300800 */
[----:B------:R-:W-:Y:S04]  /*b3950*/  STL.64 [R1+0x1f30], R4 ;  /* 0x001f300401007387 */ /* 0x000fe80000100a00 */
[----:B------:R3:W-:Y:S01]  /*b3960*/  STL.64 [R1+0x1f38], R6 ;  /* 0x001f380601007387 */ /* 0x0007e20000100a00 */
[C---:B--2---:R-:W-:Y:S08]  /*b3970*/  HMMA.16816.F32 R16, R12.reuse, R18, R8 ;  /* 0x000000120c10723c */ /* 0x044ff00000001808 */
[C---:B---3--:R-:W-:Y:S01]  /*b3980*/  HMMA.16816.F32 R4, R12.reuse, R28, R20 ;  /* 0x0000001c0c04723c */ /* 0x048fe20000001814 */
[----:B------:R-:W2:Y:S10]  /*b3990*/  LDL.LU R8, [R1+0x3e0] ;  /* 0x0003e00001087983 */ /* 0x000eb40000300800 */
[----:B------:R-:W-:Y:S04]  /*b39a0*/  STL.64 [R1+0x1f20], R16 ;  /* 0x001f201001007387 */ /* 0x000fe80000100a00 */
[----:B------:R-:W-:Y:S04]  /*b39b0*/  STL.64 [R1+0x1f28], R18 ;  /* 0x001f281201007387 */ /* 0x000fe80000100a00 */
[----:B------:R-:W-:Y:S04]  /*b39c0*/  STL.64 [R1+0x1f10], R4 ;  /* 0x001f100401007387 */ /* 0x000fe80000100a00 */
[----:B------:R-:W-:Y:S04]  /*b39d0*/  STL.64 [R1+0x1f18], R6 ;  /* 0x001f180601007387 */ /* 0x000fe80000100a00 */
[----:B------:R-:W2:Y:S04]  /*b39e0*/  LDL.LU R9, [R1+0x3e4] ;  /* 0x0003e40001097983 */ /* 0x000ea80000300800 */
[----:B------:R-:W3:Y:S04]  /*b39f0*/  LDL.LU R10, [R1+0x3e8] ;  /* 0x0003e800010a7983 */ /* 0x000ee80000300800 */
[----:B------:R-:W3:Y:S04]  /*b3a00*/  LDL.LU R11, [R1+0x3ec] ;  /* 0x0003ec00010b7983 */ /* 0x000ee80000300800 */
[----:B------:R-:W2:Y:S04]  /*b3a10*/  LDL.LU R20, [R1+0x420] ;  /* 0x0004200001147983 */ /* 0x000ea80000300800 */
[----:B------:R-:W2:Y:S04]  /*b3a20*/  LDL.LU R21, [R1+0x424] ;  /* 0x0004240001157983 */ /* 0x000ea80000300800 */
[----:B------:R-:W2:Y:S04]  /*b3a30*/  LDL.LU R22, [R1+0x428] ;  /* 0x0004280001167983 */ /* 0x000ea80000300800 */
[----:B------:R-:W2:Y:S04]  /*b3a40*/  LDL.LU R23, [R1+0x42c] ;  /* 0x00042c0001177983 */ /* 0x000ea80000300800 */
[----:B--2---:R-:W-:Y:S04]  /*b3a50*/  STL.64 [R1+0x11ee8], R22 ;  /* 0x011ee81601007387 */ /* 0x004fe80000100a00 */
[----:B------:R0:W-:Y:S04]  /*b3a60*/  STL.64 [R1+0x11ee0], R20 ;  /* 0x011ee01401007387 */ /* 0x0001e80000100a00 */
[----:B0-----:R-:W4:Y:S04]  /*b3a70*/  LDL.LU R20, [R1+0x430] ;  /* 0x0004300001147983 */ /* 0x001f280000300800 */
[----:B------:R-:W4:Y:S04]  /*b3a80*/  LDL.LU R21, [R1+0x434] ;  /* 0x0004340001157983 */ /* 0x000f280000300800 */
[----:B------:R-:W4:Y:S04]  /*b3a90*/  LDL.LU R22, [R1+0x438] ;  /* 0x0004380001167983 */ /* 0x000f280000300800 */
[----:B------:R-:W4:Y:S04]  /*b3aa0*/  LDL.LU R23, [R1+0x43c] ;  /* 0x00043c0001177983 */ /* 0x000f280000300800 */
        /* <DEDUP_REMOVED lines=10> */
[----:B---3--:R-:W-:Y:S04]  /*b3b50*/  STL.64 [R1+0x11ea8], R10 ;  /* 0x011ea80a01007387 */ /* 0x008fe80000100a00 */
[----:B------:R0:W-:Y:S04]  /*b3b60*/  STL.64 [R1+0x11ea0], R8 ;  /* 0x011ea00801007387 */ /* 0x0001e80000100a00 */
[----:B0-----:R-:W3:Y:S04]  /*b3b70*/  LDL.LU R8, [R1+0x3f0] ;  /* 0x0003f00001087983 */ /* 0x001ee80000300800 */
[----:B------:R-:W3:Y:S04]  /*b3b80*/  LDL.LU R9, [R1+0x3f4] ;  /* 0x0003f40001097983 */ /* 0x000ee80000300800 */
[----:B------:R-:W3:Y:S04]  /*b3b90*/  LDL.LU R10, [R1+0x3f8] ;  /* 0x0003f800010a7983 */ /* 0x000ee80000300800 */
[----:B------:R-:W3:Y:S04]  /*b3ba0*/  LDL.LU R11, [R1+0x3fc] ;  /* 0x0003fc00010b7983 */ /* 0x000ee80000300800 */
[----:B------:R-:W2:Y:S04]  /*b3bb0*/  LDL.LU R4, [R1+0x3c0] ;  /* 0x0003c00001047983 */ /* 0x000ea80000300800 */
[----:B------:R-:W2:Y:S04]  /*b3bc0*/  LDL.LU R5, [R1+0x3c4] ;  /* 0x0003c40001057983 */ /* 0x000ea80000300800 */
[----:B------:R-:W2:Y:S04]  /*b3bd0*/  LDL.LU R6, [R1+0x3c8] ;  /* 0x0003c80001067983 */ /* 0x000ea80000300800 */
[----:B------:R-:W2:Y:S01]  /*b3be0*/  LDL.LU R7, [R1+0x3cc] ;  /* 0x0003cc0001077983 */ /* 0x000ea20000300800 */
[C---:B----4-:R-:W-:Y:S03]  /*b3bf0*/  HMMA.16816.F32 R20, R12.reuse, R26, R20 ;  /* 0x0000001a0c14723c */ /* 0x050fe60000001814 */
[----:B--2---:R-:W-:Y:S04]  /*b3c00*/  STL.64 [R1+0x11e88], R6 ;  /* 0x011e880601007387 */ /* 0x004fe80000100a00 */
[----:B------:R0:W-:Y:S04]  /*b3c10*/  STL.64 [R1+0x11e80], R4 ;  /* 0x011e800401007387 */ /* 0x0001e80000100a00 */
[----:B0-----:R-:W2:Y:S04]  /*b3c20*/  LDL.LU R4, [R1+0x3d0] ;  /* 0x0003d00001047983 */ /* 0x001ea80000300800 */
[----:B------:R-:W2:Y:S04]  /*b3c30*/  LDL.LU R5, [R1+0x3d4] ;  /* 0x0003d40001057983 */ /* 0x000ea80000300800 */
[----:B------:R-:W2:Y:S04]  /*b3c40*/  LDL.LU R6, [R1+0x3d8] ;  /* 0x0003d80001067983 */ /* 0x000ea80000300800 */
[----:B------:R-:W2:Y:S04]  /*b3c50*/  LDL.LU R7, [R1+0x3dc] ;  /* 0x0003dc0001077983 */ /* 0x000ea80000300800 */
[----:B------:R0:W-:Y:S04]  /*b3c60*/  STL.64 [R1+0x11d68], R28 ;  /* 0x011d681c01007387 */ /* 0x0001e80000100a00 */
[----:B0-----:R-:W4:Y:S04]  /*b3c70*/  LDL.LU R28, [R1+0x3340] ;  /* 0x00334000011c7983 */ /* 0x001f280000300800 */
[----:B------:R-:W2:Y:S04]  /*b3c80*/  LDL.LU R29, [R1+0x334c] ;  /* 0x00334c00011d7983 */ /* 0x000ea80000300800 */
        /* <DEDUP_REMOVED lines=10> */
[----:B------:R0:W-:Y:S04]  /*b3d30*/  STL.64 [R1+0x11d60], R26 ;  /* 0x011d601a01007387 */ /* 0x0001e80000100a00 */
[----:B0-----:R-:W3:Y:S04]  /*b3d40*/  LDL.LU R26, [R1+0x3338] ;  /* 0x00333800011a7983 */ /* 0x001ee80000300800 */
[----:B------:R-:W3:Y:S04]  /*b3d50*/  LDL.LU R27, [R1+0x3344] ;  /* 0x00334400011b7983 */ /* 0x000ee80000300800 */
[----:B------:R0:W-:Y:S04]  /*b3d60*/  STL.64 [R1+0x11d58], R24 ;  /* 0x011d581801007387 */ /* 0x0001e80000100a00 */
[----:B0-----:R-:W4:Y:S04]  /*b3d70*/  LDL.LU R24, [R1+0x3330] ;  /* 0x0033300001187983 */ /* 0x001f280000300800 */
[----:B------:R-:W4:Y:S01]  /*b3d80*/  LDL.LU R25, [R1+0x333c] ;  /* 0x00333c0001197983 */ /* 0x000f220000300800 */
[C---:B--2---:R-:W-:Y:S03]  /*b3d90*/  HMMA.16816.F32 R16, R12.reuse, R22, R16 ;  /* 0x000000160c10723c */ /* 0x044fe60000001810 */
[----:B---3--:R-:W-:Y:S04]  /*b3da0*/  STL.64 [R1+0x11e68], R26 ;  /* 0x011e681a01007387 */ /* 0x008fe80000100a00 */
[----:B----4-:R0:W-:Y:S04]  /*b3db0*/  STL.64 [R1+0x11e60], R24 ;  /* 0x011e601801007387 */ /* 0x0101e80000100a00 */
[----:B0-----:R-:W2:Y:S04]  /*b3dc0*/  LDL.LU R24, [R1+0x3b0] ;  /* 0x0003b00001187983 */ /* 0x001ea80000300800 */
[----:B------:R-:W2:Y:S04]  /*b3dd0*/  LDL.LU R25, [R1+0x3b4] ;  /* 0x0003b40001197983 */ /* 0x000ea80000300800 */
[----:B------:R-:W2:Y:S04]  /*b3de0*/  LDL.LU R26, [R1+0x3b8] ;  /* 0x0003b800011a7983 */ /* 0x000ea80000300800 */
[----:B------:R-:W2:Y:S04]  /*b3df0*/  LDL.LU R27, [R1+0x3bc] ;  /* 0x0003bc00011b7983 */ /* 0x000ea80000300800 */
        /* <DEDUP_REMOVED lines=8> */
[----:B0-----:R-:W3:Y:S04]  /*b3e80*/  LDL.LU.64 R18, [R1+0x11eb8] ;  /* 0x011eb80001127983 */ /* 0x001ee80000300a00 */
[----:B------:R-:W4:Y:S04]  /*b3e90*/  LDL.LU.64 R16, [R1+0x11eb0] ;  /* 0x011eb00001107983 */ /* 0x000f280000300a00 */
[----:B------:R0:W-:Y:S04]  /*b3ea0*/  STL.64 [R1+0x11d40], R22 ;  /* 0x011d401601007387 */ /* 0x0001e80000100a00 */
[----:B0-----:R-:W2:Y:S04]  /*b3eb0*/  LDL.LU R23, [R1+0x3334] ;  /* 0x0033340001177983 */ /* 0x001ea80000300800 */
[----:B------:R-:W-:Y:S01]  /*b3ec0*/  STL.64 [R1+0x11d38], R20 ;  /* 0x011d381401007387 */ /* 0x000fe20000100a00 */
[----:B---3--:R-:W-:-:S15]  /*b3ed0*/  HMMA.16816.F32 R8, R12, R18, R8 ;  /* 0x000000120c08723c */ /* 0x008fde0000001808 */
        /* <DEDUP_REMOVED lines=10> */
[----:B------:R-:W4:Y:S04]  /*b3f80*/  LDL.LU.64 R8, [R1+0x11e90] ;  /* 0x011e900001087983 */ /* 0x000f280000300a00 */
[----:B------:R-:W-:Y:S04]  /*b3f90*/  STL.64 [R1+0x11d20], R18 ;  /* 0x011d201201007387 */ /* 0x000fe80000100a00 */
[----:B------:R0:W-:Y:S04]  /*b3fa0*/  STL.64 [R1+0x11d18], R16 ;  /* 0x011d181001007387 */ /* 0x0001e80000100a00 */
[----:B0-----:R-:W2:Y:S04]  /*b3fb0*/  LDL.LU R16, [R1+0x270] ;  /* 0x0002700001107983 */ /* 0x001ea80000300800 */
[----:B------:R-:W2:Y:S04]  /*b3fc0*/  LDL.LU R17, [R1+0x274] ;  /* 0x0002740001117983 */ /* 0x000ea80000300800 */
[----:B------:R-:W2:Y:S04]  /*b3fd0*/  LDL.LU R18, [R1+0x278] ;  /* 0x0002780001127983 */ /* 0x000ea80000300800 */
[----:B------:R-:W2:Y:S01]  /*b3fe0*/  LDL.LU R19, [R1+0x27c] ;  /* 0x00027c0001137983 */ /* 0x000ea20000300800 */
        /* <DEDUP_REMOVED lines=21> */
[----:B------:R0:W-:Y:S01]  /*b4140*/  STL.64 [R1+0x1038], R26 ;  /* 0x0010381a01007387 */ /* 0x0001e20000100a00 */
[C---:B---3--:R-:W-:Y:S03]  /*b4150*/  HMMA.16816.F32 R8, R12.reuse, R4, R8 ;  /* 0x000000040c08723c */ /* 0x048fe60000001808 */
[----:B0-----:R-:W2:Y:S04]  /*b4160*/  LDL.LU.64 R26, [R1+0x11e68] ;  /* 0x011e6800011a7983 */ /* 0x001ea80000300a00 */
[----:B------:R-:W3:Y:S04]  /*b4170*/  LDL.LU.64 R24, [R1+0x11e60] ;  /* 0x011e600001187983 */ /* 0x000ee80000300a00 */
[----:B------:R-:W-:Y:S04]  /*b4180*/  STL.64 [R1+0x11cf0], R6 ;  /* 0x011cf00601007387 */ /* 0x000fe80000100a00 */
[----:B------:R0:W-:Y:S02]  /*b4190*/  STL.64 [R1+0x11ce8], R4 ;  /* 0x011ce80401007387 */ /* 0x0001e40000100a00 */
[----:B0-----:R-:W-:Y:S02]  /*b41a0*/  HMMA.16816.F32 R4, R12, R2, R16 ;  /* 0x000000020c04723c */ /* 0x001fe40000001810 */
[----:B------:R-:W-:Y:S04]  /*b41b0*/  STL.64 [R1+0xff0], R8 ;  /* 0x000ff00801007387 */ /* 0x000fe80000100a00 */
[----:B------:R-:W-:Y:S04]  /*b41c0*/  STL.64 [R1+0xff8], R10 ;  /* 0x000ff80a01007387 */ /* 0x000fe80000100a00 */
[----:B------:R-:W-:Y:S04]  /*b41d0*/  STL [R1+0x11c74], R2 ;  /* 0x011c740201007387 */ /* 0x000fe80000100800 */
[----:B------:R-:W-:Y:S05]  /*b41e0*/  STL [R1+0x11c70], R3 ;  /* 0x011c700301007387 */ /* 0x000fea0000100800 */
[----:B------:R0:W-:Y:S04]  /*b41f0*/  STL.64 [R1+0xf80], R4 ;  /* 0x000f800401007387 */ /* 0x0001e80000100a00 */
[----:B------:R-:W-:Y:S04]  /*b4200*/  STL.64 [R1+0xf88], R6 ;  /* 0x000f880601007387 */ /* 0x000fe80000100a00 */
[----:B------:R-:W4:Y:S04]  /*b4210*/  LDL.LU R16, [R1+0x330] ;  /* 0x0003300001107983 */ /* 0x000f280000300800 */
[----:B------:R-:W4:Y:S04]  /*b4220*/  LDL.LU R17, [R1+0x334] ;  /* 0x0003340001117983 */ /* 0x000f280000300800 */
[----:B------:R-:W2:Y:S04]  /*b4230*/  LDL.LU R18, [R1+0x338] ;  /* 0x0003380001127983 */ /* 0x000ea80000300800 */
[----:B------:R-:W2:Y:S04]  /*b4240*/  LDL.LU R19, [R1+0x33c] ;  /* 0x00033c0001137983 */ /* 0x000ea80000300800 */
[----:B0-----:R-:W2:Y:S04]  /*b4250*/  LDL.64 R4, [R1+0x80] ;  /* 0x0000800001047983 */ /* 0x001ea80000100a00 */
[----:B--2---:R-:W-:Y:S04]  /*b4260*/  STL.64 [R1+0x11e48], R4 ;  /* 0x011e480401007387 */ /* 0x004fe80000100a00 */
[----:B------:R-:W-:Y:S04]  /*b4270*/  STL.64 [R1+0x11e10], R18 ;  /* 0x011e101201007387 */ /* 0x000fe80000100a00 */
        /* <DEDUP_REMOVED lines=24> */
[----:B---3--:R-:W-:-:S02]  /*b4400*/  IMAD R12, R24, 0x100, R23 ;  /* 0x00000100180c7824 */ /* 0x008fc400078e0217 */
[----:B------:R-:W-:Y:S02]  /*b4410*/  IMAD R13, R26, 0x100, R25 ;  /* 0x000001001a0d7824 */ /* 0x000fe400078e0219 */
[----:B------:R-:W-:Y:S02]  /*b4420*/  IMAD R14, R28, 0x100, R27 ;  /* 0x000001001c0e7824 */ /* 0x000fe400078e021b */
[----:B------:R-:W-:Y:S01]  /*b4430*/  IMAD R15, R0, 0x100, R29 ;  /* 0x00000100000f7824 */ /* 0x000fe200078e021d */
[----:B----4-:R-:W-:Y:S04]  /*b4440*/  STL.64 [R1+0x11e58], R18 ;  /* 0x011e581201007387 */ /* 0x010fe80000100a00 */
        /* <DEDUP_REMOVED lines=10> */
[----:B------:R-:W4:Y:S04]  /*b44f0*/  LDL.LU R8, [R1+0x340] ;  /* 0x0003400001087983 */ /* 0x000f280000300800 */
[----:B------:R-:W4:Y:S04]  /*b4500*/  LDL.LU R9, [R1+0x344] ;  /* 0x0003440001097983 */ /* 0x000f280000300800 */
[----:B------:R-:W4:Y:S04]  /*b4510*/  LDL.LU R10, [R1+0x348] ;  /* 0x00034800010a7983 */ /* 0x000f280000300800 */
[----:B------:R-:W4:Y:S04]  /*b4520*/  LDL.LU R11, [R1+0x34c] ;  /* 0x00034c00010b7983 */ /* 0x000f280000300800 */
[----:B------:R-:W4:Y:S04]  /*b4530*/  LDL.64 R20, [R1+0x70] ;  /* 0x0000700001147983 */ /* 0x000f280000100a00 */
[----:B------:R-:W3:Y:S04]  /*b4540*/  LDL.64 R22, [R1+0x68] ;  /* 0x0000680001167983 */ /* 0x000ee80000100a00 */
[----:B------:R-:W3:Y:S04]  /*b4550*/  LDL.LU R24, [R1+0x320] ;  /* 0x0003200001187983 */ /* 0x000ee80000300800 */
[----:B------:R-:W3:Y:S04]  /*b4560*/  LDL.LU R25, [R1+0x324] ;  /* 0x0003240001197983 */ /* 0x000ee80000300800 */
[----:B------:R-:W3:Y:S04]  /*b4570*/  LDL.LU R26, [R1+0x328] ;  /* 0x00032800011a7983 */ /* 0x000ee80000300800 */
[----:B------:R-:W3:Y:S04]  /*b4580*/  LDL.LU R27, [R1+0x32c] ;  /* 0x00032c00011b7983 */ /* 0x000ee80000300800 */
[----:B------:R-:W3:Y:S01]  /*b4590*/  LDL.64 R28, [R1+0x60] ;  /* 0x00006000011c7983 */ /* 0x000ee20000100a00 */
[----:B------:R-:W-:-:S02]  /*b45a0*/  IMAD.MOV.U32 R0, RZ, RZ, R5 ;  /* 0x000000ffff007224 */ /* 0x000fc400078e0005 */
[----:B------:R-:W-:Y:S01]  /*b45b0*/  IMAD.MOV.U32 R3, RZ, RZ, R4 ;  /* 0x000000ffff037224 */ /* 0x000fe200078e0004 */
[----:B--2---:R-:W-:-:S15]  /*b45c0*/  HMMA.16816.F32 R16, R12, R4, R16 ;  /* 0x000000040c10723c */ /* 0x004fde0000001810 */
[----:B------:R-:W-:-:S04]  /*b45d0*/  NOP ;  /* 0x0000000000007918 */ /* 0x000fc80000000000 */
[----:B------:R-:W-:Y:S04]  /*b45e0*/  STL.64 [R1+0xf70], R16 ;  /* 0x000f701001007387 */ /* 0x000fe80000100a00 */
[----:B------:R0:W-:Y:S04]  /*b45f0*/  STL.64 [R1+0xf78], R18 ;  /* 0x000f781201007387 */ /* 0x0001e80000100a00 */
[----:B0-----:R-:W2:Y:S04]  /*b4600*/  LDL.LU.64 R18, [R1+0x11e58] ;  /* 0x011e580001127983 */ /* 0x001ea80000300a00 */
[----:B------:R-:W2:Y:S04]  /*b4610*/  LDL.LU.64 R16, [R1+0x11e50] ;  /* 0x011e500001107983 */ /* 0x000ea80000300a00 */
[----:B------:R-:W2:Y:S04]  /*b4620*/  LDL.LU.64 R4, [R1+0x11e48] ;  /* 0x011e480001047983 */ /* 0x000ea80000300a00 */
        /* <DEDUP_REMOVED lines=18> */
[----:B------:R-:W-:-:S03]  /*b4750*/  IMAD.MOV.U32 R0, RZ, RZ, R2 ;  /* 0x000000ffff007224 */ /* 0x000fc600078e0002 */
[----:B------:R-:W-:Y:S04]  /*b4760*/  STL [R1+0x11c88], R3 ;  /* 0x011c880301007387 */ /* 0x000fe80000100800 */
[----:B------:R-:W-:Y:S01]  /*b4770*/  STL [R1+0x11c84], R0 ;  /* 0x011c840001007387 */ /* 0x000fe20000100800 */
        /* <DEDUP_REMOVED lines=16> */
[----:B----4-:R-:W-:Y:S01]  /*b4880*/  HMMA.16816.F32 R4, R12, R20, R8 ;  /* 0x000000140c04723c */ /* 0x010fe20000001808 */
        /* <DEDUP_REMOVED lines=313> */
[----:B------:R-:W4:Y:S04]  /*b5c20*/  LDL.LU R23, [R1+0xa6c] ;  /* 0x000a6c0001177983 */ /* 0x000f280000300800 */
[----:B----4-:R-:W-:Y:S04]  /*b5c30*/  STL.64 [R1+0x11ab8], R22 ;  /* 0x011ab81601007387 */ /* 0x010fe80000100a00 */
[----:B--2---:R2:W-:Y:S04]  /*b5c40*/  STL.64 [R1+0x11ab0], R20 ;  /* 0x011ab01401007387 */ /* 0x0045e80000100a00 */
[----:B0-----:R-:W4:Y:S01]  /*b5c50*/  LDL R18, [R1] ;  /* 0x0000000001127983 */ /* 0x001f220000100800 */
[----:B------:R-:W-:-:S02]  /*b5c60*/  IMAD.MOV.U32 R19, RZ, RZ, R2 ;  /* 0x000000ffff137224 */ /* 0x000fc400078e0002 */
[----:B------:R-:W-:Y:S02]  /*b5c70*/  IMAD.MOV.U32 R16, RZ, RZ, R0 ;  /* 0x000000ffff107224 */ /* 0x000fe400078e0000 */
[----:B------:R-:W-:Y:S01]  /*b5c80*/  IMAD.MOV.U32 R17, RZ, RZ, R3 ;  /* 0x000000ffff117224 */ /* 0x000fe200078e0003 */
[----:B------:R-:W2:Y:S04]  /*b5c90*/  LDL.LU R2, [R1+0x11ce0] ;  /* 0x011ce00001027983 */ /* 0x000ea80000300800 */
[----:B------:R-:W2:Y:S04]  /*b5ca0*/  LDL.LU R0, [R1+0x11cdc] ;  /* 0x011cdc0001007983 */ /* 0x000ea80000300800 */
[----:B------:R-:W2:Y:S04]  /*b5cb0*/  LDL.LU R3, [R1+0x11cd8] ;  /* 0x011cd80001037983 */ /* 0x000ea80000300800 */
[----:B----4-:R-:W-:Y:S04]  /*b5cc0*/  STL.64 [R1+0x11ac8], R18 ;  /* 0x011ac81201007387 */ /* 0x010fe80000100a00 */
[----:B------:R0:W-:Y:S04]  /*b5cd0*/  STL.64 [R1+0x11ac0], R16 ;  /* 0x011ac01001007387 */ /* 0x0001e80000100a00 */
[----:B-1----:R-:W4:Y:S04]  /*b5ce0*/  LDL.LU R8, [R1+0xa50] ;  /* 0x000a500001087983 */ /* 0x002f280000300800 */
[----:B------:R-:W4:Y:S04]  /*b5cf0*/  LDL.LU R9, [R1+0xa54] ;  /* 0x000a540001097983 */ /* 0x000f280000300800 */
[----:B---3--:R-:W3:Y:S04]  /*b5d00*/  LDL.LU R10, [R1+0xa58] ;  /* 0x000a5800010a7983 */ /* 0x008ee80000300800 */
[----:B------:R-:W3:Y:S01]  /*b5d10*/  LDL.LU R11, [R1+0xa5c] ;  /* 0x000a5c00010b7983 */ /* 0x000ee20000300800 */
[----:B--2---:R-:W-:-:S03]  /*b5d20*/  IMAD.MOV.U32 R27, RZ, RZ, R2 ;  /* 0x000000ffff1b7224 */ /* 0x004fc600078e0002 */
[----:B---3--:R1:W-:Y:S04]  /*b5d30*/  STL.64 [R1+0x11ad8], R10 ;  /* 0x011ad80a01007387 */ /* 0x0083e80000100a00 */
[----:B----4-:R2:W-:Y:S04]  /*b5d40*/  STL.64 [R1+0x11ad0], R8 ;  /* 0x011ad00801007387 */ /* 0x0105e80000100a00 */
[----:B------:R-:W3:Y:S04]  /*b5d50*/  LDL R26, [R1+0x10] ;  /* 0x00001000011a7983 */ /* 0x000ee80000100800 */
[----:B------:R-:W1:Y:S04]  /*b5d60*/  LDL.LU R2, [R1+0x11cd4] ;  /* 0x011cd40001027983 */ /* 0x000e680000300800 */
[----:B------:R-:W4:Y:S04]  /*b5d70*/  LDL.LU R20, [R1+0xa30] ;  /* 0x000a300001147983 */ /* 0x000f280000300800 */
[----:B------:R-:W4:Y:S04]  /*b5d80*/  LDL.LU R21, [R1+0xa34] ;  /* 0x000a340001157983 */ /* 0x000f280000300800 */
[----:B------:R-:W2:Y:S04]  /*b5d90*/  LDL.LU R22, [R1+0xa38] ;  /* 0x000a380001167983 */ /* 0x000ea80000300800 */
[----:B------:R-:W2:Y:S01]  /*b5da0*/  LDL.LU R23, [R1+0xa3c] ;  /* 0x000a3c0001177983 */ /* 0x000ea20000300800 */
[----:B------:R-:W-:-:S02]  /*b5db0*/  IMAD.MOV.U32 R24, RZ, RZ, R3 ;  /* 0x000000ffff187224 */ /* 0x000fc400078e0003 */
[----:B------:R-:W-:Y:S01]  /*b5dc0*/  IMAD.MOV.U32 R25, RZ, RZ, R0 ;  /* 0x000000ffff197224 */ /* 0x000fe200078e0000 */
[----:B--2---:R-:W-:Y:S04]  /*b5dd0*/  STL.64 [R1+0x11ae8], R22 ;  /* 0x011ae81601007387 */ /* 0x004fe80000100a00 */
[----:B----4-:R-:W-:Y:S04]  /*b5de0*/  STL.64 [R1+0x11ae0], R20 ;  /* 0x011ae01401007387 */ /* 0x010fe80000100a00 */
[----:B------:R-:W2:Y:S04]  /*b5df0*/  LDL.LU R3, [R1+0x11cd0] ;  /* 0x011cd00001037983 */ /* 0x000ea80000300800 */
[----:B------:R-:W4:Y:S04]  /*b5e00*/  LDL.LU R0, [R1+0x11ccc] ;  /* 0x011ccc0001007983 */ /* 0x000f280000300800 */
[----:B---3--:R-:W-:Y:S04]  /*b5e10*/  STL.64 [R1+0x11af8], R26 ;  /* 0x011af81a01007387 */ /* 0x008fe80000100a00 */
[----:B------:R3:W-:Y:S04]  /*b5e20*/  STL.64 [R1+0x11af0], R24 ;  /* 0x011af01801007387 */ /* 0x0007e80000100a00 */
[----:B0-----:R-:W2:Y:S04]  /*b5e30*/  LDL.LU R16, [R1+0xa20] ;  /* 0x000a200001107983 */ /* 0x001ea80000300800 */
[----:B------:R-:W2:Y:S04]  /*b5e40*/  LDL.LU R17, [R1+0xa24] ;  /* 0x000a240001117983 */ /* 0x000ea80000300800 */
[----:B------:R-:W2:Y:S04]  /*b5e50*/  LDL.LU R18, [R1+0xa28] ;  /* 0x000a280001127983 */ /* 0x000ea80000300800 */
[----:B------:R-:W2:Y:S01]  /*b5e60*/  LDL.LU R19, [R1+0xa2c] ;  /* 0x000a2c0001137983 */ /* 0x000ea20000300800 */
[----:B-1----:R-:W-:-:S03]  /*b5e70*/  IMAD.MOV.U32 R11, RZ, RZ, R2 ;  /* 0x000000ffff0b7224 */ /* 0x002fc600078e0002 */
[----:B--2---:R0:W-:Y:S04]  /*b5e80*/  STL.64 [R1+0x11b08], R18 ;  /* 0x011b081201007387 */ /* 0x0041e80000100a00 */
[----:B------:R-:W-:Y:S04]  /*b5e90*/  STL.64 [R1+0x11b00], R16 ;  /* 0x011b001001007387 */ /* 0x000fe80000100a00 */
[----:B------:R-:W2:Y:S01]  /*b5ea0*/  LDL R10, [R1+0x20] ;  /* 0x00002000010a7983 */ /* 0x000ea20000100800 */
[----:B----4-:R-:W-:Y:S02]  /*b5eb0*/  IMAD.MOV.U32 R8, RZ, RZ, R0 ;  /* 0x000000ffff087224 */ /* 0x010fe400078e0000 */
[----:B------:R-:W-:Y:S01]  /*b5ec0*/  IMAD.MOV.U32 R9, RZ, RZ, R3 ;  /* 0x000000ffff097224 */ /* 0x000fe200078e0003 */
[----:B------:R-:W0:Y:S04]  /*b5ed0*/  LDL.LU R2, [R1+0x11cc8] ;  /* 0x011cc80001027983 */ /* 0x000e280000300800 */
[----:B------:R-:W4:Y:S04]  /*b5ee0*/  LDL.LU R0, [R1+0x11cc4] ;  /* 0x011cc40001007983 */ /* 0x000f280000300800 */
[----:B------:R-:W4:Y:S04]  /*b5ef0*/  LDL.LU R3, [R1+0x11cc0] ;  /* 0x011cc00001037983 */ /* 0x000f280000300800 */
[----:B--2---:R-:W-:Y:S04]  /*b5f00*/  STL.64 [R1+0x11b18], R10 ;  /* 0x011b180a01007387 */ /* 0x004fe80000100a00 */
[----:B------:R1:W-:Y:S04]  /*b5f10*/  STL.64 [R1+0x11b10], R8 ;  /* 0x011b100801007387 */ /* 0x0003e80000100a00 */
[----:B---3--:R-:W2:Y:S04]  /*b5f20*/  LDL.LU R24, [R1+0xa00] ;  /* 0x000a000001187983 */ /* 0x008ea80000300800 */
[----:B------:R-:W2:Y:S04]  /*b5f30*/  LDL.LU R25, [R1+0xa04] ;  /* 0x000a040001197983 */ /* 0x000ea80000300800 */
[----:B------:R-:W3:Y:S04]  /*b5f40*/  LDL.LU R26, [R1+0xa08] ;  /* 0x000a0800011a7983 */ /* 0x000ee80000300800 */
[----:B------:R-:W3:Y:S01]  /*b5f50*/  LDL.LU R27, [R1+0xa0c] ;  /* 0x000a0c00011b7983 */ /* 0x000ee20000300800 */
[----:B0-----:R-:W-:-:S03]  /*b5f60*/  IMAD.MOV.U32 R19, RZ, RZ, R2 ;  /* 0x000000ffff137224 */ /* 0x001fc600078e0002 */
[----:B---3--:R-:W-:Y:S04]  /*b5f70*/  STL.64 [R1+0x11b28], R26 ;  /* 0x011b281a01007387 */ /* 0x008fe80000100a00 */
[----:B--2---:R0:W-:Y:S04]  /*b5f80*/  STL.64 [R1+0x11b20], R24 ;  /* 0x011b201801007387 */ /* 0x0041e80000100a00 */
[----:B------:R-:W2:Y:S04]  /*b5f90*/  LDL R18, [R1+0x30] ;  /* 0x0000300001127983 */ /* 0x000ea80000100800 */
[----:B------:R-:W3:Y:S04]  /*b5fa0*/  LDL.LU R2, [R1+0x11cbc] ;  /* 0x011cbc0001027983 */ /* 0x000ee80000300800 */
[----:B-1----:R-:W2:Y:S04]  /*b5fb0*/  LDL.LU R8, [R1+0x9f0] ;  /* 0x0009f00001087983 */ /* 0x002ea80000300800 */
[----:B------:R-:W2:Y:S04]  /*b5fc0*/  LDL.LU R9, [R1+0x9f4] ;  /* 0x0009f40001097983 */ /* 0x000ea80000300800 */
[----:B------:R-:W2:Y:S04]  /*b5fd0*/  LDL.LU R10, [R1+0x9f8] ;  /* 0x0009f800010a7983 */ /* 0x000ea80000300800 */
[----:B------:R-:W2:Y:S01]  /*b5fe0*/  LDL.LU R11, [R1+0x9fc] ;  /* 0x0009fc00010b7983 */ /* 0x000ea20000300800 */
[----:B----4-:R-:W-:-:S02]  /*b5ff0*/  IMAD.MOV.U32 R16, RZ, RZ, R3 ;  /* 0x000000ffff107224 */ /* 0x010fc400078e0003 */
[----:B------:R-:W-:Y:S01]  /*b6000*/  IMAD.MOV.U32 R17, RZ, RZ, R0 ;  /* 0x000000ffff117224 */ /* 0x000fe200078e0000 */
[----:B--2---:R3:W-:Y:S04]  /*b6010*/  STL.64 [R1+0x11b38], R10 ;  /* 0x011b380a01007387 */ /* 0x0047e80000100a00 */
[----:B------:R1:W-:Y:S04]  /*b6020*/  STL.64 [R1+0x11b30], R8 ;  /* 0x011b300801007387 */ /* 0x0003e80000100a00 */
[----:B------:R-:W2:Y:S04]  /*b6030*/  LDL.LU R3, [R1+0x11cb8] ;  /* 0x011cb80001037983 */ /* 0x000ea80000300800 */
[----:B------:R-:W1:Y:S04]  /*b6040*/  LDL.LU R0, [R1+0x11cb4] ;  /* 0x011cb40001007983 */ /* 0x000e680000300800 */
[----:B------:R-:W-:Y:S04]  /*b6050*/  STL.64 [R1+0x11b48], R18 ;  /* 0x011b481201007387 */ /* 0x000fe80000100a00 */
[----:B------:R-:W-:Y:S04]  /*b6060*/  STL.64 [R1+0x11b40], R16 ;  /* 0x011b401001007387 */ /* 0x000fe80000100a00 */
[----:B0-----:R-:W4:Y:S04]  /*b6070*/  LDL.LU R24, [R1+0x9e0] ;  /* 0x0009e00001187983 */ /* 0x001f280000300800 */
[----:B------:R-:W4:Y:S04]  /*b6080*/  LDL.LU R25, [R1+0x9e4] ;  /* 0x0009e40001197983 */ /* 0x000f280000300800 */
[----:B------:R-:W2:Y:S04]  /*b6090*/  LDL.LU R26, [R1+0x9e8] ;  /* 0x0009e800011a7983 */ /* 0x000ea80000300800 */
[----:B------:R-:W2:Y:S01]  /*b60a0*/  LDL.LU R27, [R1+0x9ec] ;  /* 0x0009ec00011b7983 */ /* 0x000ea20000300800 */
[----:B---3--:R-:W-:-:S03]  /*b60b0*/  IMAD.MOV.U32 R11, RZ, RZ, R2 ;  /* 0x000000ffff0b7224 */ /* 0x008fc600078e0002 */
[----:B--2---:R-:W-:Y:S04]  /*b60c0*/  STL.64 [R1+0x11b58], R26 ;  /* 0x011b581a01007387 */ /* 0x004fe80000100a00 */
[----:B----4-:R0:W-:Y:S04]  /*b60d0*/  STL.64 [R1+0x11b50], R24 ;  /* 0x011b501801007387 */ /* 0x0101e80000100a00 */
[----:B------:R-:W2:Y:S01]  /*b60e0*/  LDL R10, [R1+0x40] ;  /* 0x00004000010a7983 */ /* 0x000ea20000100800 */
[----:B-1----:R-:W-:Y:S02]  /*b60f0*/  IMAD.MOV.U32 R8, RZ, RZ, R0 ;  /* 0x000000ffff087224 */ /* 0x002fe400078e0000 */
        /* <DEDUP_REMOVED lines=257> */
[----:B0-----:R-:W4:Y:S04]  /*b7110*/  LDL.LU.64 R18, [R1+0x11ac8] ;  /* 0x011ac80001127983 */ /* 0x001f280000300a00 */
[----:B------:R-:W2:Y:S01]  /*b7120*/  LDL.LU.64 R16, [R1+0x11ac0] ;  /* 0x011ac00001107983 */ /* 0x000ea20000300a00 */
[----:B---3--:R-:W-:Y:S03]  /*b7130*/  HMMA.16816.F32 R24, R12, R26, R20 ;  /* 0x0000001a0c18723c */ /* 0x008fe60000001814 */
[----:B------:R-:W3:Y:S04]  /*b7140*/  LDL.LU.64 R22, [R1+0x11ab8] ;  /* 0x011ab80001167983 */ /* 0x000ee80000300a00 */
[----:B------:R-:W3:-:S12]  /*b7150*/  LDL.LU.64 R20, [R1+0x11ab0] ;  /* 0x011ab00001147983 */ /* 0x000ed80000300a00 */
        /* <DEDUP_REMOVED lines=8> */
[----:B------:R-:W2:Y:S01]  /*b71e0*/  LDL.LU R0, [R1+0x3388] ;  /* 0x0033880001007983 */ /* 0x000ea20000300800 */
[C---:B----4-:R-:W-:Y:S08]  /*b71f0*/  HMMA.16816.F32 R4, R12.reuse, R18, R8 ;  /* 0x000000120c04723c */ /* 0x050ff00000001808 */
[C---:B---3--:R-:W-:Y:S11]  /*b7200*/  HMMA.16816.F32 R8, R12.reuse, R28, R20 ;  /* 0x0000001c0c08723c */ /* 0x048ff60000001814 */
[----:B------:R0:W-:Y:S04]  /*b7210*/  STL.64 [R1+0x530], R4 ;  /* 0x0005300401007387 */ /* 0x0001e80000100a00 */
[----:B------:R1:W-:Y:S04]  /*b7220*/  STL.64 [R1+0x538], R6 ;  /* 0x0005380601007387 */ /* 0x0003e80000100a00 */
[----:B0-----:R-:W3:Y:S04]  /*b7230*/  LDL.LU R4, [R1+0xae0] ;  /* 0x000ae00001047983 */ /* 0x001ee80000300800 */
[----:B------:R-:W-:Y:S04]  /*b7240*/  STL.64 [R1+0x520], R8 ;  /* 0x0005200801007387 */ /* 0x000fe80000100a00 */
[----:B------:R-:W-:Y:S04]  /*b7250*/  STL.64 [R1+0x528], R10 ;  /* 0x0005280a01007387 */ /* 0x000fe80000100a00 */
[----:B------:R-:W3:Y:S04]  /*b7260*/  LDL.LU R5, [R1+0xae4] ;  /* 0x000ae40001057983 */ /* 0x000ee80000300800 */
[----:B-1----:R-:W4:Y:S04]  /*b7270*/  LDL.LU R6, [R1+0xae8] ;  /* 0x000ae80001067983 */ /* 0x002f280000300800 */
        /* <DEDUP_REMOVED lines=19> */
[C---:B--2---:R-:W-:Y:S03]  /*b73b0*/  HMMA.16816.F32 R20, R12.reuse, R26, R20 ;  /* 0x0000001a0c14723c */ /* 0x044fe60000001814 */
        /* <DEDUP_REMOVED lines=12> */
[----:B----4-:R-:W-:Y:S04]  /*b7480*/  STL.64 [R1+0x11a38], R6 ;  /* 0x011a380601007387 */ /* 0x010fe80000100a00 */
[----:B------:R0:W-:Y:S04]  /*b7490*/  STL.64 [R1+0x11a30], R4 ;  /* 0x011a300401007387 */ /* 0x0001e80000100a00 */
[----:B0-----:R-:W4:Y:S04]  /*b74a0*/  LDL.LU R4, [R1+0xad0] ;  /* 0x000ad00001047983 */ /* 0x001f280000300800 */
[----:B------:R-:W4:Y:S04]  /*b74b0*/  LDL.LU R5, [R1+0xad4] ;  /* 0x000ad40001057983 */ /* 0x000f280000300800 */
[----:B------:R-:W4:Y:S04]  /*b74c0*/  LDL.LU R6, [R1+0xad8] ;  /* 0x000ad80001067983 */ /* 0x000f280000300800 */
[----:B------:R-:W4:Y:S04]  /*b74d0*/  LDL.LU R7, [R1+0xadc] ;  /* 0x000adc0001077983 */ /* 0x000f280000300800 */
[----:B------:R0:W-:Y:S04]  /*b74e0*/  STL [R1+0x11a0c], R28 ;  /* 0x011a0c1c01007387 */ /* 0x0001e80000100800 */
[----:B0-----:R-:W2:Y:S04]  /*b74f0*/  LDL.LU R28, [R1+0x3378] ;  /* 0x00337800011c7983 */ /* 0x001ea80000300800 */
[----:B------:R0:W-:Y:S04]  /*b7500*/  STL [R1+0x11a08], R29 ;  /* 0x011a081d01007387 */ /* 0x0001e80000100800 */
[----:B0-----:R-:W2:Y:S04]  /*b7510*/  LDL.LU R29, [R1+0x3380] ;  /* 0x00338000011d7983 */ /* 0x001ea80000300800 */
        /* <DEDUP_REMOVED lines=50> */
[----:B------:R-:W2:Y:S04]  /*b7840*/  LDL.LU.64 R8, [R1+0x11a40] ;  /* 0x011a400001087983 */ /* 0x000ea80000300a00 */
[----:B------:R0:W-:Y:S04]  /*b7850*/  STL.64 [R1+0x11808], R18 ;  /* 0x0118081201007387 */ /* 0x0001e80000100a00 */
[----:B0-----:R-:W3:Y:S04]  /*b7860*/  LDL.LU R19, [R1+0x3374] ;  /* 0x0033740001137983 */ /* 0x001ee80000300800 */
[----:B------:R-:W-:Y:S01]  /*b7870*/  STL.64 [R1+0x11800], R16 ;  /* 0x0118001001007387 */ /* 0x000fe20000100a00 */
        /* <DEDUP_REMOVED lines=14> */
[----:B0-----:R-:W4:Y:S04]  /*b7960*/  LDL.LU R8, [R1+0xb10] ;  /* 0x000b100001087983 */ /* 0x001f280000300800 */
[----:B------:R-:W4:Y:S04]  /*b7970*/  LDL.LU R9, [R1+0xb14] ;  /* 0x000b140001097983 */ /* 0x000f280000300800 */
[----:B------:R-:W4:Y:S04]  /*b7980*/  LDL.LU R10, [R1+0xb18] ;  /* 0x000b1800010a7983 */ /* 0x000f280000300800 */
[----:B------:R-:W4:Y:S01]  /*b7990*/  LDL.LU R11, [R1+0xb1c] ;  /* 0x000b1c00010b7983 */ /* 0x000f220000300800 */
[----:B--2---:R-:W-:-:S15]  /*b79a0*/  HMMA.16816.F32 R24, R12, R6, R24 ;  /* 0x000000060c18723c */ /* 0x004fde0000001818 */
[----:B------:R-:W-:-:S04]  /*b79b0*/  NOP ;  /* 0x0000000000007918 */ /* 0x000fc80000000000 */
[----:B------:R-:W-:Y:S04]  /*b79c0*/  STL.64 [R1+0x490], R24 ;  /* 0x0004901801007387 */ /* 0x000fe80000100a00 */
[----:B------:R0:W-:Y:S04]  /*b79d0*/  STL.64 [R1+0x498], R26 ;  /* 0x0004981a01007387 */ /* 0x0001e80000100a00 */
[----:B0-----:R-:W2:Y:S04]  /*b79e0*/  LDL.LU.64 R26, [R1+0x11a18] ;  /* 0x011a1800011a7983 */ /* 0x001ea80000300a00 */
[----:B------:R-:W2:Y:S01]  /*b79f0*/  LDL.LU.64 R24, [R1+0x11a10] ;  /* 0x011a100001187983 */ /* 0x000ea20000300a00 */
[----:B----4-:R-:W-:Y:S03]  /*b7a00*/  HMMA.16816.F32 R8, R12, R4, R8 ;  /* 0x000000040c08723c */ /* 0x010fe60000001808 */
[----:B------:R-:W-:Y:S04]  /*b7a10*/  STL.64 [R1+0x117b8], R6 ;  /* 0x0117b80601007387 */ /* 0x000fe80000100a00 */
[----:B------:R-:W-:-:S12]  /*b7a20*/  STL.64 [R1+0x117b0], R4 ;  /* 0x0117b00401007387 */ /* 0x000fd80000100a00 */
[----:B------:R3:W-:Y:S02]  /*b7a30*/  STL.64 [R1+0x480], R8 ;  /* 0x0004800801007387 */ /* 0x0007e40000100a00 */
[----:B---3--:R-:W-:Y:S02]  /*b7a40*/  IMAD R8, R20, 0x100, R19 ;  /* 0x0000010014087824 */ /* 0x008fe400078e0213 */
[----:B------:R-:W-:Y:S04]  /*b7a50*/  STL.64 [R1+0x488], R10 ;  /* 0x0004880a01007387 */ /* 0x000fe80000100a00 */
[----:B------:R-:W3:Y:S01]  /*b7a60*/  LDL.LU R4, [R1+0xc90] ;  /* 0x000c900001047983 */ /* 0x000ee20000300800 */
[----:B--2---:R-:W-:-:S15]  /*b7a70*/  HMMA.16816.F32 R16, R12, R2, R24 ;  /* 0x000000020c10723c */ /* 0x004fde0000001818 */
[----:B------:R-:W-:-:S04]  /*b7a80*/  NOP ;  /* 0x0000000000007918 */ /* 0x000fc80000000000 */
[----:B------:R0:W-:Y:S04]  /*b7a90*/  STL.64 [R1+0xb0], R16 ;  /* 0x0000b01001007387 */ /* 0x0001e80000100a00 */
[----:B------:R1:W-:Y:S04]  /*b7aa0*/  STL.64 [R1+0xb8], R18 ;  /* 0x0000b81201007387 */ /* 0x0003e80000100a00 */
[----:B------:R-:W3:Y:S04]  /*b7ab0*/  LDL.LU R5, [R1+0xc94] ;  /* 0x000c940001057983 */ /* 0x000ee80000300800 */
[----:B------:R-:W2:Y:S04]  /*b7ac0*/  LDL.LU R6, [R1+0xc98] ;  /* 0x000c980001067983 */ /* 0x000ea80000300800 */
[----:B------:R-:W2:Y:S04]  /*b7ad0*/  LDL.LU R7, [R1+0xc9c] ;  /* 0x000c9c0001077983 */ /* 0x000ea80000300800 */
[----:B--2---:R2:W-:Y:S04]  /*b7ae0*/  STL.64 [R1+0x11828], R6 ;  /* 0x0118280601007387 */ /* 0x0045e80000100a00 */
[----:B---3--:R3:W-:Y:S04]  /*b7af0*/  STL.64 [R1+0x11820], R4 ;  /* 0x0118200401007387 */ /* 0x0087e80000100a00 */
[----:B0-----:R-:W4:Y:S04]  /*b7b00*/  LDL.LU R16, [R1+0xc70] ;  /* 0x000c700001107983 */ /* 0x001f280000300800 */
[----:B------:R-:W4:Y:S04]  /*b7b10*/  LDL.LU R17, [R1+0xc74] ;  /* 0x000c740001117983 */ /* 0x000f280000300800 */
[----:B-1----:R-:W2:Y:S04]  /*b7b20*/  LDL.LU R18, [R1+0xc78] ;  /* 0x000c780001127983 */ /* 0x002ea80000300800 */
[----:B------:R-:W2:Y:S04]  /*b7b30*/  LDL.LU R19, [R1+0xc7c] ;  /* 0x000c7c0001137983 */ /* 0x000ea80000300800 */
[----:B--2---:R-:W-:Y:S04]  /*b7b40*/  STL.64 [R1+0x11838], R18 ;  /* 0x0118381201007387 */ /* 0x004fe80000100a00 */
[----:B----4-:R-:W-:Y:S04]  /*b7b50*/  STL.64 [R1+0x11830], R16 ;  /* 0x0118301001007387 */ /* 0x010fe80000100a00 */
[----:B------:R-:W2:Y:S04]  /*b7b60*/  LDL.LU R24, [R1+0xc60] ;  /* 0x000c600001187983 */ /* 0x000ea80000300800 */
[----:B------:R-:W2:Y:S04]  /*b7b70*/  LDL.LU R25, [R1+0xc64] ;  /* 0x000c640001197983 */ /* 0x000ea80000300800 */
[----:B------:R-:W4:Y:S04]  /*b7b80*/  LDL.LU R26, [R1+0xc68] ;  /* 0x000c6800011a7983 */ /* 0x000f280000300800 */
[----:B------:R-:W4:Y:S04]  /*b7b90*/  LDL.LU R27, [R1+0xc6c] ;  /* 0x000c6c00011b7983 */ /* 0x000f280000300800 */
[----:B----4-:R-:W-:Y:S04]  /*b7ba0*/  STL.64 [R1+0x11848], R26 ;  /* 0x0118481a01007387 */ /* 0x010fe80000100a00 */
[----:B--2---:R0:W-:Y:S04]  /*b7bb0*/  STL.64 [R1+0x11840], R24 ;  /* 0x0118401801007387 */ /* 0x0041e80000100a00 */
[----:B------:R-:W2:Y:S04]  /*b7bc0*/  LDL R6, [R1] ;  /* 0x0000000001067983 */ /* 0x000ea80000100800 */
[----:B------:R-:W2:Y:S04]  /*b7bd0*/  LDL R7, [R1+0x4] ;  /* 0x0000040001077983 */ /* 0x000ea80000100800 */
[----:B---3--:R-:W3:Y:S04]  /*b7be0*/  LDL R4, [R1+0x8] ;  /* 0x0000080001047983 */ /* 0x008ee80000100800 */
[----:B------:R-:W3:Y:S04]  /*b7bf0*/  LDL R5, [R1+0xc] ;  /* 0x00000c0001057983 */ /* 0x000ee80000100800 */
[----:B--2---:R1:W-:Y:S04]  /*b7c00*/  STL.64 [R1+0x11858], R6 ;  /* 0x0118580601007387 */ /* 0x0043e80000100a00 */
[----:B---3--:R-:W-:Y:S04]  /*b7c10*/  STL.64 [R1+0x11850], R4 ;  /* 0x0118500401007387 */ /* 0x008fe80000100a00 */
[----:B0-----:R-:W2:Y:S04]  /*b7c20*/  LDL.LU R24, [R1+0xc40] ;  /* 0x000c400001187983 */ /* 0x001ea80000300800 */
[----:B------:R-:W2:Y:S04]  /*b7c30*/  LDL.LU R25, [R1+0xc44] ;  /* 0x000c440001197983 */ /* 0x000ea80000300800 */
[----:B------:R-:W3:Y:S04]  /*b7c40*/  LDL.LU R26, [R1+0xc48] ;  /* 0x000c4800011a7983 */ /* 0x000ee80000300800 */
[----:B------:R-:W3:Y:S04]  /*b7c50*/  LDL.LU R27, [R1+0xc4c] ;  /* 0x000c4c00011b7983 */ /* 0x000ee80000300800 */
[----:B---3--:R-:W-:Y:S04]  /*b7c60*/  STL.64 [R1+0x11868], R26 ;  /* 0x0118681a01007387 */ /* 0x008fe80000100a00 */
[----:B--2---:R0:W-:Y:S04]  /*b7c70*/  STL.64 [R1+0x11860], R24 ;  /* 0x0118601801007387 */ /* 0x0041e80000100a00 */
[----:B-1----:R-:W2:Y:S04]  /*b7c80*/  LDL R6, [R1+0x10] ;  /* 0x0000100001067983 */ /* 0x002ea80000100800 */
[----:B------:R-:W2:Y:S04]  /*b7c90*/  LDL R7, [R1+0x14] ;  /* 0x0000140001077983 */ /* 0x000ea80000100800 */
[----:B--2---:R-:W-:Y:S04]  /*b7ca0*/  STL.64 [R1+0x11870], R6 ;  /* 0x0118700601007387 */ /* 0x004fe80000100a00 */
[----:B0-----:R-:W2:Y:S04]  /*b7cb0*/  LDL.LU R24, [R1+0xc30] ;  /* 0x000c300001187983 */ /* 0x001ea80000300800 */
[----:B------:R-:W2:Y:S04]  /*b7cc0*/  LDL.LU R25, [R1+0xc34] ;  /* 0x000c340001197983 */ /* 0x000ea80000300800 */
[----:B------:R-:W3:Y:S04]  /*b7cd0*/  LDL.LU R26, [R1+0xc38] ;  /* 0x000c3800011a7983 */ /* 0x000ee80000300800 */
[----:B------:R-:W3:Y:S04]  /*b7ce0*/  LDL.LU R27, [R1+0xc3c] ;  /* 0x000c3c00011b7983 */ /* 0x000ee80000300800 */
[----:B---3--:R-:W-:Y:S04]  /*b7cf0*/  STL.64 [R1+0x11880], R26 ;  /* 0x0118801a01007387 */ /* 0x008fe80000100a00 */
[----:B--2---:R0:W-:Y:S04]  /*b7d00*/  STL.64 [R1+0x11878], R24 ;  /* 0x0118781801007387 */ /* 0x0041e80000100a00 */
[----:B------:R-:W2:Y:S04]  /*b7d10*/  LDL R4, [R1+0x18] ;  /* 0x0000180001047983 */ /* 0x000ea80000100800 */
[----:B------:R-:W2:Y:S04]  /*b7d20*/  LDL R5, [R1+0x1c] ;  /* 0x00001c0001057983 */ /* 0x000ea80000100800 */
[----:B--2---:R1:W-:Y:S04]  /*b7d30*/  STL.64 [R1+0x11888], R4 ;  /* 0x0118880401007387 */ /* 0x0043e80000100a00 */
        /* <DEDUP_REMOVED lines=8> */
[----:B-1----:R-:W3:Y:S04]  /*b7dc0*/  LDL R4, [R1+0x28] ;  /* 0x0000280001047983 */ /* 0x002ee80000100800 */
[----:B------:R-:W3:Y:S04]  /*b7dd0*/  LDL R5, [R1+0x2c] ;  /* 0x00002c0001057983 */ /* 0x000ee80000100800 */
[----:B--2---:R1:W-:Y:S04]  /*b7de0*/  STL.64 [R1+0x118a0], R6 ;  /* 0x0118a00601007387 */ /* 0x0043e80000100a00 */
[----:B---3--:R-:W-:Y:S04]  /*b7df0*/  STL.64 [R1+0x118b8], R4 ;  /* 0x0118b80401007387 */ /* 0x008fe80000100a00 */
[----:B0-----:R-:W2:Y:S04]  /*b7e00*/  LDL.LU R24, [R1+0xc10] ;  /* 0x000c100001187983 */ /* 0x001ea80000300800 */
[----:B------:R-:W2:Y:S04]  /*b7e10*/  LDL.LU R25, [R1+0xc14] ;  /* 0x000c140001197983 */ /* 0x000ea80000300800 */
[----:B------:R-:W3:Y:S04]  /*b7e20*/  LDL.LU R26, [R1+0xc18] ;  /* 0x000c1800011a7983 */ /* 0x000ee80000300800 */
[----:B------:R-:W3:Y:S04]  /*b7e30*/  LDL.LU R27, [R1+0xc1c] ;  /* 0x000c1c00011b7983 */ /* 0x000ee80000300800 */
[----:B-1----:R-:W4:Y:S04]  /*b7e40*/  LDL R6, [R1+0x30] ;  /* 0x0000300001067983 */ /* 0x002f280000100800 */
[----:B------:R-:W4:Y:S04]  /*b7e50*/  LDL R7, [R1+0x34] ;  /* 0x0000340001077983 */ /* 0x000f280000100800 */
[----:B----4-:R-:W-:Y:S04]  /*b7e60*/  STL.64 [R1+0x118d0], R6 ;  /* 0x0118d00601007387 */ /* 0x010fe80000100a00 */
[----:B---3--:R-:W-:Y:S04]  /*b7e70*/  STL.64 [R1+0x118b0], R26 ;  /* 0x0118b01a01007387 */ /* 0x008fe80000100a00 */
[----:B--2---:R0:W-:Y:S04]  /*b7e80*/  STL.64 [R1+0x118a8], R24 ;  /* 0x0118a81801007387 */ /* 0x0041e80000100a00 */
[----:B0-----:R-:W2:Y:S04]  /*b7e90*/  LDL.LU R24, [R1+0xc00] ;  /* 0x000c000001187983 */ /* 0x001ea80000300800 */
[----:B------:R-:W2:Y:S04]  /*b7ea0*/  LDL.LU R25, [R1+0xc04] ;  /* 0x000c040001197983 */ /* 0x000ea80000300800 */
[----:B------:R-:W3:Y:S04]  /*b7eb0*/  LDL.LU R26, [R1+0xc08] ;  /* 0x000c0800011a7983 */ /* 0x000ee80000300800 */
[----:B------:R-:W3:Y:S04]  /*b7ec0*/  LDL.LU R27, [R1+0xc0c] ;  /* 0x000c0c00011b7983 */ /* 0x000ee80000300800 */
[----:B------:R-:W4:Y:S04]  /*b7ed0*/  LDL R4, [R1+0x38] ;  /* 0x0000380001047983 */ /* 0x000f280000100800 */
        /* <DEDUP_REMOVED lines=28> */
[----:B------:R-:W2:Y:S04]  /*b80a0*/  LDL R4, [R1+0x58] ;  /* 0x0000580001047983 */ /* 0x000ea80000100800 */
[----:B------:R-:W2:Y:S04]  /*b80b0*/  LDL R5, [R1+0x5c] ;  /* 0x00005c0001057983 */ /* 0x000ea80000100800 */
[----:B----4-:R-:W-:Y:S04]  /*b80c0*/  STL.64 [R1+0x11930], R6 ;  /* 0x0119300601007387 */ /* 0x010fe80000100a00 */
[----:B--2---:R-:W-:Y:S04]  /*b80d0*/  STL.64 [R1+0x11948], R4 ;  /* 0x0119480401007387 */ /* 0x004fe80000100a00 */
[----:B---3--:R-:W-:Y:S04]  /*b80e0*/  STL.64 [R1+0x11910], R26 ;  /* 0x0119101a01007387 */ /* 0x008fe80000100a00 */
[----:B------:R0:W-:Y:S04]  /*b80f0*/  STL.64 [R1+0x11908], R24 ;  /* 0x0119081801007387 */ /* 0x0001e80000100a00 */
        /* <DEDUP_REMOVED lines=83> */
[----:B------:R-:W-:Y:S01]  /*b8630*/  IMAD R0, R0, 0x100, R23 ;  /* 0x0000010000007824 */ /* 0x000fe200078e0217 */
[----:B---3--:R-:W-:Y:S04]  /*b8640*/  STL.64 [R1+0x11a00], R26 ;  /* 0x011a001a01007387 */ /* 0x008fe80000100a00 */
[----:B--2---:R0:W-:Y:S04]  /*b8650*/  STL.64 [R1+0x119f8], R24 ;  /* 0x0119f81801007387 */ /* 0x0041e80000100a00 */
[----:B0-----:R-:W4:Y:S04]  /*b8660*/  LDL.LU R24, [R1+0xb20] ;  /* 0x000b200001187983 */ /* 0x001f280000300800 */
[----:B------:R-:W4:Y:S04]  /*b8670*/  LDL.LU R25, [R1+0xb24] ;  /* 0x000b240001197983 */ /* 0x000f280000300800 */
[----:B------:R-:W4:Y:S04]  /*b8680*/  LDL.LU R26, [R1+0xb28] ;  /* 0x000b2800011a7983 */ /* 0x000f280000300800 */
[----:B------:R-:W4:Y:S01]  /*b8690*/  LDL.LU R27, [R1+0xb2c] ;  /* 0x000b2c00011b7983 */ /* 0x000f220000300800 */
[----:B------:R-:W-:-:S02]  /*b86a0*/  F2FP.F16.E5M2.UNPACK_B R12, R8 ;  /* 0x00000008ff0c723e */ /* 0x000fc400020004ff */
[----:B------:R-:W-:Y:S02]  /*b86b0*/  F2FP.F16.E5M2.UNPACK_B R13, R28 ;  /* 0x0000001cff0d723e */ /* 0x000fe400020004ff */
[----:B------:R-:W-:Y:S02]  /*b86c0*/  F2FP.F16.E5M2.UNPACK_B R14, R29 ;  /* 0x0000001dff0e723e */ /* 0x000fe400020004ff */
[----:B------:R-:W-:Y:S01]  /*b86d0*/  F2FP.F16.E5M2.UNPACK_B R15, R0 ;  /* 0x00000000ff0f723e */ /* 0x000fe200020004ff */
[----:B------:R-:W2:Y:S04]  /*b86e0*/  LDL.LU R16, [R1+0xc50] ;  /* 0x000c500001107983 */ /* 0x000ea80000300800 */
[----:B------:R-:W2:Y:S04]  /*b86f0*/  LDL.LU R17, [R1+0xc54] ;  /* 0x000c540001117983 */ /* 0x000ea80000300800 */
[----:B------:R-:W2:Y:S04]  /*b8700*/  LDL.LU R18, [R1+0xc58] ;  /* 0x000c580001127983 */ /* 0x000ea80000300800 */
[----:B------:R-:W2:Y:S04]  /*b8710*/  LDL.LU R19, [R1+0xc5c] ;  /* 0x000c5c0001137983 */ /* 0x000ea80000300800 */
[----:B------:R-:W3:Y:S04]  /*b8720*/  LDL.LU R20, [R1+0xc80] ;  /* 0x000c800001147983 */ /* 0x000ee80000300800 */
[----:B------:R-:W3:Y:S04]  /*b8730*/  LDL.LU R21, [R1+0xc84] ;  /* 0x000c840001157983 */ /* 0x000ee80000300800 */
[----:B------:R-:W3:Y:S04]  /*b8740*/  LDL.LU R22, [R1+0xc88] ;  /* 0x000c880001167983 */ /* 0x000ee80000300800 */
[----:B------:R-:W3:Y:S04]  /*b8750*/  LDL.LU R23, [R1+0xc8c] ;  /* 0x000c8c0001177983 */ /* 0x000ee80000300800 */
[----:B------:R-:W2:Y:S04]  /*b8760*/  LDL.LU R8, [R1+0xca0] ;  /* 0x000ca00001087983 */ /* 0x000ea80000300800 */
[----:B------:R-:W2:Y:S04]  /*b8770*/  LDL.LU R9, [R1+0xca4] ;  /* 0x000ca40001097983 */ /* 0x000ea80000300800 */
[----:B------:R-:W2:Y:S04]  /*b8780*/  LDL.LU R10, [R1+0xca8] ;  /* 0x000ca800010a7983 */ /* 0x000ea80000300800 */
[----:B------:R-:W2:Y:S04]  /*b8790*/  LDL.LU R11, [R1+0xcac] ;  /* 0x000cac00010b7983 */ /* 0x000ea80000300800 */
[----:B------:R-:W2:Y:S04]  /*b87a0*/  LDL.LU R28, [R1+0x11a0c] ;  /* 0x011a0c00011c7983 */ /* 0x000ea80000300800 */
[----:B------:R-:W2:Y:S01]  /*b87b0*/  LDL.LU R29, [R1+0x11a08] ;  /* 0x011a0800011d7983 */ /* 0x000ea20000300800 */
        /* <DEDUP_REMOVED lines=114> */
[----:B------:R-:W4:Y:S01]  /*b8ee0*/  LDL.LU.64 R24, [R1+0x11840] ;  /* 0x0118400001187983 */ /* 0x000f220000300a00 */
[----:B--2---:R-:W-:Y:S03]  /*b8ef0*/  HMMA.16816.F32 R4, R12, R6, R16 ;  /* 0x000000060c04723c */ /* 0x004fe60000001810 */
[----:B------:R-:W2:Y:S04]  /*b8f00*/  LDL.LU.64 R18, [R1+0x11838] ;  /* 0x0118380001127983 */ /* 0x000ea80000300a00 */
[----:B------:R-:W2:-:S12]  /*b8f10*/  LDL.LU.64 R16, [R1+0x11830] ;  /* 0x0118300001107983 */ /* 0x000e980000300a00 */
        /* <DEDUP_REMOVED lines=9> */
[----:B------:R-:W3:Y:S04]  /*b8fb0*/  LDL.LU.64 R24, [R1+0x11810] ;  /* 0x0118100001187983 */ /* 0x000ee80000300a00 */
[----:B------:R-:W-:Y:S01]  /*b8fc0*/  STL.64 [R1+0x116a8], R28 ;  /* 0x0116a81c01007387 */ /* 0x000fe20000100a00 */
        /* <DEDUP_REMOVED lines=12> */
[----:B------:R-:W3:Y:S01]  /*b9090*/  LDL.LU R0, [R1+0x33a8] ;  /* 0x0033a80001007983 */ /* 0x000ee20000300800 */
[C---:B----4-:R-:W-:Y:S08]  /*b90a0*/  HMMA.16816.F32 R24, R12.reuse, R22, R4 ;  /* 0x000000160c18723c */ /* 0x050ff00000001804 */
[C---:B--2---:R-:W-:Y:S11]  /*b90b0*/  HMMA.16816.F32 R4, R12.reuse, R20, R8 ;  /* 0x000000140c04723c */ /* 0x044ff60000001808 */
[----:B------:R0:W-:Y:S04]  /*b90c0*/  STL.64 [R1+0x300], R24 ;  /* 0x0003001801007387 */ /* 0x0001e80000100a00 */
[----:B------:R1:W-:Y:S04]  /*b90d0*/  STL.64 [R1+0x308], R26 ;  /* 0x0003081a01007387 */ /* 0x0003e80000100a00 */
[----:B0-----:R-:W2:Y:S04]  /*b90e0*/  LDL.LU R24, [R1+0xd40] ;  /* 0x000d400001187983 */ /* 0x001ea80000300800 */
[----:B------:R0:W-:Y:S04]  /*b90f0*/  STL.64 [R1+0x2f0], R4 ;  /* 0x0002f00401007387 */ /* 0x0001e80000100a00 */
[----:B------:R4:W-:Y:S04]  /*b9100*/  STL.64 [R1+0x2f8], R6 ;  /* 0x0002f80601007387 */ /* 0x0009e80000100a00 */
[----:B------:R-:W2:Y:S04]  /*b9110*/  LDL.LU R25, [R1+0xd44] ;  /* 0x000d440001197983 */ /* 0x000ea80000300800 */
[----:B-1----:R-:W2:Y:S04]  /*b9120*/  LDL.LU R26, [R1+0xd48] ;  /* 0x000d4800011a7983 */ /* 0x002ea80000300800 */
[----:B------:R-:W2:Y:S04]  /*b9130*/  LDL.LU R27, [R1+0xd4c] ;  /* 0x000d4c00011b7983 */ /* 0x000ea80000300800 */
[----:B0-----:R-:W2:Y:S04]  /*b9140*/  LDL.LU R4, [R1+0xce0] ;  /* 0x000ce00001047983 */ /* 0x001ea80000300800 */
[----:B------:R-:W2:Y:S04]  /*b9150*/  LDL.LU R5, [R1+0xce4] ;  /* 0x000ce40001057983 */ /* 0x000ea80000300800 */
[----:B----4-:R-:W4:Y:S04]  /*b9160*/  LDL.LU R6, [R1+0xce8] ;  /* 0x000ce80001067983 */ /* 0x010f280000300800 */
        /* <DEDUP_REMOVED lines=11> */
[----:B----4-:R-:W-:Y:S04]  /*b9220*/  STL.64 [R1+0x117c8], R6 ;  /* 0x0117c80601007387 */ /* 0x010fe80000100a00 */
[----:B------:R0:W-:Y:S04]  /*b9230*/  STL.64 [R1+0x117c0], R4 ;  /* 0x0117c00401007387 */ /* 0x0001e80000100a00 */
[----:B0-----:R-:W4:Y:S04]  /*b9240*/  LDL.LU R4, [R1+0xcd0] ;  /* 0x000cd00001047983 */ /* 0x001f280000300800 */
        /* <DEDUP_REMOVED lines=15> */
[C---:B------:R-:W-:Y:S03]  /*b9340*/  HMMA.16816.F32 R8, R12.reuse, R18, R8 ;  /* 0x000000120c08723c */ /* 0x040fe60000001808 */
[----:B--2---:R-:W-:Y:S04]  /*b9350*/  STL.64 [R1+0x117a8], R26 ;  /* 0x0117a81a01007387 */ /* 0x004fe80000100a00 */
[----:B------:R0:W-:Y:S04]  /*b9360*/  STL.64 [R1+0x117a0], R24 ;  /* 0x0117a01801007387 */ /* 0x0001e80000100a00 */
[----:B0-----:R-:W2:Y:S04]  /*b9370*/  LDL.LU R24, [R1+0xcf0] ;  /* 0x000cf00001187983 */ /* 0x001ea80000300800 */
[----:B------:R-:W2:Y:S04]  /*b9380*/  LDL.LU R25, [R1+0xcf4] ;  /* 0x000cf40001197983 */ /* 0x000ea80000300800 */
[----:B------:R-:W2:Y:S04]  /*b9390*/  LDL.LU R26, [R1+0xcf8] ;  /* 0x000cf800011a7983 */ /* 0x000ea80000300800 */
[----:B------:R-:W2:Y:S04]  /*b93a0*/  LDL.LU R27, [R1+0xcfc] ;  /* 0x000cfc00011b7983 */ /* 0x000ea80000300800 */
[----:B------:R-:W2:Y:S04]  /*b93b0*/  LDL.64 R28, [R1+0x90] ;  /* 0x00009000011c7983 */ /* 0x000ea80000100a00 */
[----:B------:R0:W-:Y:S04]  /*b93c0*/  STL.64 [R1+0x11680], R22 ;  /* 0x0116801601007387 */ /* 0x0001e80000100a00 */
[----:B0-----:R-:W2:Y:S04]  /*b93d0*/  LDL.64 R22, [R1+0x98] ;  /* 0x0000980001167983 */ /* 0x001ea80000100a00 */
[----:B------:R0:W-:Y:S04]  /*b93e0*/  STL.64 [R1+0x11678], R20 ;  /* 0x0116781401007387 */ /* 0x0001e80000100a00 */
[----:B0-----:R-:W2:Y:S04]  /*b93f0*/  LDL.LU R20, [R1+0x33a0] ;  /* 0x0033a00001147983 */ /* 0x001ea80000300800 */
        /* <DEDUP_REMOVED lines=10> */
[----:B------:R-:W3:Y:S04]  /*b94a0*/  LDL.LU.64 R8, [R1+0x117d0] ;  /* 0x0117d00001087983 */ /* 0x000ee80000300a00 */
[----:B------:R-:W-:Y:S04]  /*b94b0*/  STL.64 [R1+0x11660], R18 ;  /* 0x0116601201007387 */ /* 0x000fe80000100a00 */
[----:B------:R0:W-:Y:S04]  /*b94c0*/  STL.64 [R1+0x11658], R16 ;  /* 0x0116581001007387 */ /* 0x0001e80000100a00 */
[----:B0-----:R-:W2:Y:S04]  /*b94d0*/  LDL.LU R16, [R1+0xd20] ;  /* 0x000d200001107983 */ /* 0x001ea80000300800 */
[----:B------:R-:W2:Y:S04]  /*b94e0*/  LDL.LU R17, [R1+0xd24] ;  /* 0x000d240001117983 */ /* 0x000ea80000300800 */
[----:B------:R-:W2:Y:S04]  /*b94f0*/  LDL.LU R18, [R1+0xd28] ;  /* 0x000d280001127983 */ /* 0x000ea80000300800 */
[----:B------:R-:W2:Y:S01]  /*b9500*/  LDL.LU R19, [R1+0xd2c] ;  /* 0x000d2c0001137983 */ /* 0x000ea20000300800 */
[----:B----4-:R-:W-:-:S15]  /*b9510*/  HMMA.16816.F32 R4, R12, R10, R4 ;  /* 0x0000000a0c04723c */ /* 0x010fde0000001804 */
        /* <DEDUP_REMOVED lines=11> */
[----:B------:R0:W-:Y:S04]  /*b95d0*/  STL.64 [R1+0x11640], R10 ;  /* 0x0116400a01007387 */ /* 0x0001e80000100a00 */
[----:B0-----:R-:W4:Y:S04]  /*b95e0*/  LDL.LU R10, [R1+0x3398] ;  /* 0x00339800010a7983 */ /* 0x001f280000300800 */
[----:B------:R-:W3:Y:S04]  /*b95f0*/  LDL.LU R11, [R1+0x33a4] ;  /* 0x0033a400010b7983 */ /* 0x000ee80000300800 */
[----:B------:R0:W-:Y:S04]  /*b9600*/  STL.64 [R1+0x11638], R8 ;  /* 0x0116380801007387 */ /* 0x0001e80000100a00 */
[----:B0-----:R-:W3:Y:S04]  /*b9610*/  LDL.LU R8, [R1+0x3390] ;  /* 0x0033900001087983 */ /* 0x001ee80000300800 */
[----:B------:R-:W4:Y:S01]  /*b9620*/  LDL.LU R9, [R1+0x339c] ;  /* 0x00339c0001097983 */ /* 0x000f220000300800 */
        /* <DEDUP_REMOVED lines=11> */
[----:B------:R-:W2:Y:S04]  /*b96e0*/  LDL.LU.64 R24, [R1+0x11790] ;  /* 0x0117900001187983 */ /* 0x000ea80000300a00 */
[----:B------:R0:W-:Y:S04]  /*b96f0*/  STL.64 [R1+0x11630], R6 ;  /* 0x0116300601007387 */ /* 0x0001e80000100a00 */
[----:B0-----:R-:W3:Y:S04]  /*b9700*/  LDL.LU R7, [R1+0x3394] ;  /* 0x0033940001077983 */ /* 0x001ee80000300800 */
[----:B------:R4:W-:Y:S01]  /*b9710*/  STL.64 [R1+0x11628], R4 ;  /* 0x0116280401007387 */ /* 0x0009e20000100a00 */
[----:B------:R-:W-:-:S02]  /*b9720*/  IMAD R0, R0, 0x100, R21 ;  /* 0x0000010000007824 */ /* 0x000fc400078e0215 */
[----:B----4-:R-:W-:Y:S02]  /*b9730*/  IMAD R5, R10, 0x100, R9 ;  /* 0x000001000a057824 */ /* 0x010fe400078e0209 */
[----:B------:R-:W-:Y:S01]  /*b9740*/  IMAD R4, R20, 0x100, R11 ;  /* 0x0000010014047824 */ /* 0x000fe200078e020b */
[----:B--2---:R-:W-:Y:S01]  /*b9750*/  HMMA.16816.F32 R12, R12, R2, R24 ;  /* 0x000000020c0c723c */ /* 0x004fe20000001818 */
[----:B------:R-:W2:Y:S04]  /*b9760*/  LDL.LU.64 R26, [R1+0x11788] ;  /* 0x01178800011a7983 */ /* 0x000ea80000300a00 */
[----:B------:R-:W2:Y:S04]  /*b9770*/  LDL.LU.64 R24, [R1+0x11780] ;  /* 0x0117800001187983 */ /* 0x000ea80000300a00 */
[----:B------:R-:W-:Y:S04]  /*b9780*/  STL [R1+0x115ac], R2 ;  /* 0x0115ac0201007387 */ /* 0x000fe80000100800 */
[----:B------:R-:W-:Y:S01]  /*b9790*/  STL [R1+0x115a8], R3 ;  /* 0x0115a80301007387 */ /* 0x000fe20000100800 */
[----:B---3--:R-:W-:-:S05]  /*b97a0*/  IMAD R8, R8, 0x100, R7 ;  /* 0x0000010008087824 */ /* 0x008fca00078e0207 */
[----:B------:R0:W-:Y:S04]  /*b97b0*/  STL.64 [R1+0xa0], R12 ;  /* 0x0000a00c01007387 */ /* 0x0001e80000100a00 */
[----:B------:R1:W-:Y:S01]  /*b97c0*/  STL.64 [R1+0xa8], R14 ;  /* 0x0000a80e01007387 */ /* 0x0003e20000100a00 */
[----:B0-----:R-:W-:Y:S02]  /*b97d0*/  F2FP.F16.E5M2.UNPACK_B R12, R8 ;  /* 0x00000008ff0c723e */ /* 0x001fe400020004ff */
[----:B------:R-:W-:Y:S02]  /*b97e0*/  F2FP.F16.E5M2.UNPACK_B R13, R5 ;  /* 0x00000005ff0d723e */ /* 0x000fe400020004ff */
[----:B-1----:R-:W-:Y:S02]  /*b97f0*/  F2FP.F16.E5M2.UNPACK_B R14, R4 ;  /* 0x00000004ff0e723e */ /* 0x002fe400020004ff */
[----:B------:R-:W-:-:S07]  /*b9800*/  F2FP.F16.E5M2.UNPACK_B R15, R0 ;  /* 0x00000000ff0f723e */ /* 0x000fce00020004ff */
[----:B------:R-:W-:Y:S01]  /*b9810*/  HMMA.16816.F32 R4, R12, R22, R16 ;  /* 0x000000160c04723c */ /* 0x000fe20000001810 */
[----:B------:R-:W-:Y:S02]  /*b9820*/  IMAD.MOV.U32 R0, RZ, RZ, R23 ;  /* 0x000000ffff007224 */ /* 0x000fe400078e0017 */
[----:B------:R-:W-:-:S15]  /*b9830*/  IMAD.MOV.U32 R2, RZ, RZ, R22 ;  /* 0x000000ffff027224 */ /* 0x000fde00078e0016 */
[----:B------:R-:W-:Y:S01]  /*b9840*/  NOP ;  /* 0x0000000000007918 */ /* 0x000fe20000000000 */
[----:B------:R-:W-:Y:S04]  /*b9850*/  STL.64 [R1+0x280], R4 ;  /* 0x0002800401007387 */ /* 0x000fe80000100a00 */
[----:B------:R0:W-:Y:S04]  /*b9860*/  STL.64 [R1+0x288], R6 ;  /* 0x0002880601007387 */ /* 0x0001e80000100a00 */
[----:B------:R-:W-:Y:S04]  /*b9870*/  STL [R1+0x115bc], R0 ;  /* 0x0115bc0001007387 */ /* 0x000fe80000100800 */
[----:B------:R-:W-:Y:S04]  /*b9880*/  STL [R1+0x115b8], R2 ;  /* 0x0115b80201007387 */ /* 0x000fe80000100800 */
[----:B0-----:R-:W3:Y:S01]  /*b9890*/  LDL.64 R6, [R1+0x68] ;  /* 0x0000680001067983 */ /* 0x001ee20000100a00 */
[----:B--2---:R-:W-:-:S15]  /*b98a0*/  HMMA.16816.F32 R8, R12, R28, R24 ;  /* 0x0000001c0c08723c */ /* 0x004fde0000001818 */
[----:B------:R-:W-:-:S04]  /*b98b0*/  NOP ;  /* 0x0000000000007918 */ /* 0x000fc80000000000 */
[----:B------:R0:W-:Y:S04]  /*b98c0*/  STL.64 [R1+0x270], R8 ;  /* 0x0002700801007387 */ /* 0x0001e80000100a00 */
[----:B------:R1:W-:Y:S04]  /*b98d0*/  STL.64 [R1+0x278], R10 ;  /* 0x0002780a01007387 */ /* 0x0003e80000100a00 */
[----:B---3--:R2:W-:Y:S04]  /*b98e0*/  STL.64 [R1+0x11748], R6 ;  /* 0x0117480601007387 */ /* 0x0085e80000100a00 */
[----:B0-----:R-:W3:Y:S04]  /*b98f0*/  LDL.LU R8, [R1+0xda0] ;  /* 0x000da00001087983 */ /* 0x001ee80000300800 */
[----:B------:R-:W3:Y:S04]  /*b9900*/  LDL.LU R9, [R1+0xda4] ;  /* 0x000da40001097983 */ /* 0x000ee80000300800 */
[----:B-1----:R-:W4:Y:S04]  /*b9910*/  LDL.LU R10, [R1+0xda8] ;  /* 0x000da800010a7983 */ /* 0x002f280000300800 */
[----:B------:R-:W4:Y:S04]  /*b9920*/  LDL.LU R11, [R1+0xdac] ;  /* 0x000dac00010b7983 */ /* 0x000f280000300800 */
[----:B------:R-:W3:Y:S04]  /*b9930*/  LDL.64 R4, [R1+0x70] ;  /* 0x0000700001047983 */ /* 0x000ee80000100a00 */
[----:B--2---:R-:W2:Y:S04]  /*b9940*/  LDL.64 R6, [R1+0x78] ;  /* 0x0000780001067983 */ /* 0x004ea80000100a00 */
[----:B--2---:R-:W-:Y:S04]  /*b9950*/  STL.64 [R1+0x11768], R6 ;  /* 0x0117680601007387 */ /* 0x004fe80000100a00 */
[----:B---3--:R-:W-:Y:S04]  /*b9960*/  STL.64 [R1+0x11760], R4 ;  /* 0x0117600401007387 */ /* 0x008fe80000100a00 */
[----:B----4-:R-:W-:Y:S04]  /*b9970*/  STL.64 [R1+0x11730], R10 ;  /* 0x0117300a01007387 */ /* 0x010fe80000100a00 */
[----:B------:R0:W-:Y:S04]  /*b9980*/  STL.64 [R1+0x11728], R8 ;  /* 0x0117280801007387 */ /* 0x0001e80000100a00 */
[----:B0-----:R-:W2:Y:S04]  /*b9990*/  LDL.LU R8, [R1+0xd90] ;  /* 0x000d900001087983 */ /* 0x001ea80000300800 */
        /* <DEDUP_REMOVED lines=17> */
[----:B------:R-:W4:Y:S04]  /*b9ab0*/  LDL.LU R10, [R1+0xd88] ;  /* 0x000d8800010a7983 */ /* 0x000f280000300800 */
[----:B------:R-:W4:Y:S01]  /*b9ac0*/  LDL.LU R11, [R1+0xd8c] ;  /* 0x000d8c00010b7983 */ /* 0x000f220000300800 */
[----:B------:R-:W-:-:S03]  /*b9ad0*/  IMAD.MOV.U32 R3, RZ, RZ, R29 ;  /* 0x000000ffff037224 */ /* 0x000fc600078e001d */
[----:B----4-:R-:W-:Y:S04]  /*b9ae0*/  STL.64 [R1+0x11758], R10 ;  /* 0x0117580a01007387 */ /* 0x010fe80000100a00 */
[----:B---3--:R0:W-:Y:S04]  /*b9af0*/  STL.64 [R1+0x11750], R8 ;  /* 0x0117500801007387 */ /* 0x0081e80000100a00 */
[----:B0-----:R-:W3:Y:S04]  /*b9b00*/  LDL.LU R8, [R1+0xd70] ;  /* 0x000d700001087983 */ /* 0x001ee80000300800 */
[----:B------:R-:W3:Y:S04]  /*b9b10*/  LDL.LU R9, [R1+0xd74] ;  /* 0x000d740001097983 */ /* 0x000ee80000300800 */
[----:B------:R-:W3:Y:S04]  /*b9b20*/  LDL.LU R10, [R1+0xd78] ;  /* 0x000d7800010a7983 */ /* 0x000ee80000300800 */
[----:B------:R-:W3:Y:S04]  /*b9b30*/  LDL.LU R11, [R1+0xd7c] ;  /* 0x000d7c00010b7983 */ /* 0x000ee80000300800 */
[----:B------:R-:W4:Y:S04]  /*b9b40*/  LDL.64 R20, [R1+0x60] ;  /* 0x0000600001147983 */ /* 0x000f280000100a00 */
[----:B------:R-:W2:Y:S04]  /*b9b50*/  LDL.LU R16, [R1+0xdb0] ;  /* 0x000db00001107983 */ /* 0x000ea80000300800 */
[----:B------:R-:W2:Y:S04]  /*b9b60*/  LDL.LU R17, [R1+0xdb4] ;  /* 0x000db40001117983 */ /* 0x000ea80000300800 */
[----:B------:R-:W2:Y:S04]  /*b9b70*/  LDL.LU R18, [R1+0xdb8] ;  /* 0x000db80001127983 */ /* 0x000ea80000300800 */
[----:B------:R-:W2:Y:S04]  /*b9b80*/  LDL.LU R19, [R1+0xdbc] ;  /* 0x000dbc0001137983 */ /* 0x000ea80000300800 */
[----:B------:R-:W2:Y:S04]  /*b9b90*/  LDL.64 R22, [R1+0x58] ;  /* 0x0000580001167983 */ /* 0x000ea80000100a00 */
[----:B------:R-:W2:Y:S04]  /*b9ba0*/  LDL.LU R24, [R1+0xdc0] ;  /* 0x000dc00001187983 */ /* 0x000ea80000300800 */
[----:B------:R-:W2:Y:S04]  /*b9bb0*/  LDL.LU R25, [R1+0xdc4] ;  /* 0x000dc40001197983 */ /* 0x000ea80000300800 */
[----:B------:R-:W2:Y:S04]  /*b9bc0*/  LDL.LU R26, [R1+0xdc8] ;  /* 0x000dc800011a7983 */ /* 0x000ea80000300800 */
[----:B------:R-:W2:Y:S04]  /*b9bd0*/  LDL.LU R27, [R1+0xdcc] ;  /* 0x000dcc00011b7983 */ /* 0x000ea80000300800 */
[----:B------:R-:W2:Y:S04]  /*b9be0*/  LDL.64 R28, [R1+0x50] ;  /* 0x00005000011c7983 */ /* 0x000ea80000100a00 */
[----:B------:R0:W-:Y:S04]  /*b9bf0*/  STL [R1+0x115c0], R3 ;  /* 0x0115c00301007387 */ /* 0x0001e80000100800 */
[----:B0-----:R-:W2:Y:S02]  /*b9c00*/  LDL.64 R2, [R1+0x88] ;  /* 0x0000880001027983 */ /* 0x001ea40000100a00 */
[----:B--2---:R-:W-:Y:S01]  /*b9c10*/  HMMA.16816.F32 R4, R12, R2, R4 ;  /* 0x000000020c04723c */ /* 0x004fe20000001804 */
[----:B------:R-:W-:-:S02]  /*b9c20*/  IMAD.MOV.U32 R0, RZ, RZ, R2 ;  /* 0x000000ffff007224 */ /* 0x000fc400078e0002 */
[----:B------:R-:W-:-:S15]  /*b9c30*/  IMAD.MOV.U32 R2, RZ, RZ, R3 ;  /* 0x000000ffff027224 */ /* 0x000fde00078e0003 */
[----:B------:R-:W-:Y:S01]  /*b9c40*/  NOP ;  /* 0x0000000000007918 */ /* 0x000fe20000000000 */
        /* <DEDUP_REMOVED lines=11> */
[----:B0-----:R-:W3:Y:S04]  /*b9d00*/  LDL.LU.64 R6, [R1+0x11768] ;  /* 0x0117680001067983 */ /* 0x001ee80000300a00 */
[----:B------:R-:W2:Y:S04]  /*b9d10*/  LDL.LU.64 R4, [R1+0x11760] ;  /* 0x0117600001047983 */ /* 0x000ea80000300a00 */
        /* <DEDUP_REMOVED lines=28> */
[----:B----4-:R-:W-:-:S03]  /*b9ee0*/  IMAD.MOV.U32 R3, RZ, RZ, R21 ;  /* 0x000000ffff037224 */ /* 0x010fc600078e0015 */
[----:B------:R0:W-:Y:S04]  /*b9ef0*/  STL [R1+0x115e0], R2 ;  /* 0x0115e00201007387 */ /* 0x0001e80000100800 */
[----:B------:R1:W-:Y:S04]  /*b9f00*/  STL [R1+0x115dc], R0 ;  /* 0x0115dc0001007387 */ /* 0x0003e80000100800 */
[----:B------:R-:W-:Y:S01]  /*b9f10*/  STL [R1+0x115e4], R3 ;  /* 0x0115e40301007387 */ /* 0x000fe20000100800 */
[----:B0-----:R-:W-:Y:S02]  /*b9f20*/  IMAD.MOV.U32 R2, RZ, RZ, R22 ;  /* 0x000000ffff027224 */ /* 0x001fe400078e0016 */
[----:B-1----:R-:W-:Y:S01]  /*b9f30*/  IMAD.MOV.U32 R0, RZ, RZ, R23 ;  /* 0x000000ffff007224 */ /* 0x002fe200078e0017 */
[----:B--2---:R-:W-:-:S15]  /*b9f40*/  HMMA.16816.F32 R4, R12, R20, R8 ;  /* 0x000000140c04723c */ /* 0x004fde0000001808 */
[----:B------:R-:W-:-:S04]  /*b9f50*/  NOP ;  /* 0x0000000000007918 */ /* 0x000fc80000000000 */
[----:B------:R-:W-:Y:S04]  /*b9f60*/  STL.64 [R1+0x210], R4 ;  /* 0x0002100401007387 */ /* 0x000fe80000100a00 */
[----:B------:R0:W-:Y:S02]  /*b9f70*/  STL.64 [R1+0x218], R6 ;  /* 0x0002180601007387 */ /* 0x0001e40000100a00 */
[----:B0-----:R-:W-:-:S15]  /*b9f80*/  HMMA.16816.F32 R4, R12, R22, R16 ;  /* 0x000000160c04723c */ /* 0x001fde0000001810 */
[----:B------:R-:W-:-:S04]  /*b9f90*/  NOP ;  /* 0x0000000000007918 */ /* 0x000fc80000000000 */
[----:B------:R-:W-:Y:S04]  /*b9fa0*/  STL.64 [R1+0x200], R4 ;  /* 0x0002000401007387 */ /* 0x000fe80000100a00 */
[----:B------:R0:W-:Y:S04]  /*b9fb0*/  STL.64 [R1+0x208], R6 ;  /* 0x0002080601007387 */ /* 0x0001e80000100a00 */
[----:B------:R-:W-:Y:S04]  /*b9fc0*/  STL [R1+0x115ec], R0 ;  /* 0x0115ec0001007387 */ /* 0x000fe80000100800 */
[----:B------:R-:W-:Y:S04]  /*b9fd0*/  STL [R1+0x115e8], R2 ;  /* 0x0115e80201007387 */ /* 0x000fe80000100800 */
[----:B0-----:R-:W2:Y:S01]  /*b9fe0*/  LDL.64 R6, [R1+0x28] ;  /* 0x0000280001067983 */ /* 0x001ea20000100a00 */
[----:B------:R-:W-:-:S15]  /*b9ff0*/  HMMA.16816.F32 R8, R12, R28, R24 ;  /* 0x0000001c0c08723c */ /* 0x000fde0000001818 */
[----:B------:R-:W-:-:S04]  /*ba000*/  NOP ;  /* 0x0000000000007918 */ /* 0x000fc80000000000 */
[----:B------:R0:W-:Y:S04]  /*ba010*/  STL.64 [R1+0x1f0], R8 ;  /* 0x0001f00801007387 */ /* 0x0001e80000100a00 */
[----:B------:R1:W-:Y:S04]  /*ba020*/  STL.64 [R1+0x1f8], R10 ;  /* 0x0001f80a01007387 */ /* 0x0003e80000100a00 */
[----:B--2---:R2:W-:Y:S04]  /*ba030*/  STL.64 [R1+0x116f0], R6 ;  /* 0x0116f00601007387 */ /* 0x0045e80000100a00 */
        /* <DEDUP_REMOVED lines=108> */
[----:B------:R0:W-:Y:S02]  /*ba700*/  STL.64 [R1+0x188], R6 ;  /* 0x0001880601007387 */ /* 0x0001e40000100a00 */
[----:B0-----:R-:W-:Y:S02]  /*ba710*/  HMMA.16816.F32 R4, R12, R28, R24 ;  /* 0x0000001c0c04723c */ /* 0x001fe40000001818 */
[----:B------:R-:W-:Y:S04]  /*ba720*/  STL [R1+0x1161c], R0 ;  /* 0x01161c0001007387 */ /* 0x000fe80000100800 */
[----:B------:R-:W-:Y:S04]  /*ba730*/  STL [R1+0x11618], R2 ;  /* 0x0116180201007387 */ /* 0x000fe80000100800 */
[----:B------:R-:W2:Y:S09]  /*ba740*/  LDL.LU R16, [R1+0xed0] ;  /* 0x000ed00001107983 */ /* 0x000eb20000300800 */
[----:B------:R-:W-:Y:S04]  /*ba750*/  STL.64 [R1+0x170], R4 ;  /* 0x0001700401007387 */ /* 0x000fe80000100a00 */
[----:B------:R-:W-:Y:S04]  /*ba760*/  STL.64 [R1+0x178], R6 ;  /* 0x0001780601007387 */ /* 0x000fe80000100a00 */
[----:B------:R-:W2:Y:S04]  /*ba770*/  LDL.LU R17, [R1+0xed4] ;  /* 0x000ed40001117983 */ /* 0x000ea80000300800 */
[----:B------:R-:W3:Y:S04]  /*ba780*/  LDL.LU R18, [R1+0xed8] ;  /* 0x000ed80001127983 */ /* 0x000ee80000300800 */
[----:B------:R-:W3:Y:S04]  /*ba790*/  LDL.LU R19, [R1+0xedc] ;  /* 0x000edc0001137983 */ /* 0x000ee80000300800 */
[----:B------:R-:W4:Y:S04]  /*ba7a0*/  LDL.LU R20, [R1+0xeb0] ;  /* 0x000eb00001147983 */ /* 0x000f280000300800 */
[----:B------:R-:W4:Y:S04]  /*ba7b0*/  LDL.LU R21, [R1+0xeb4] ;  /* 0x000eb40001157983 */ /* 0x000f280000300800 */
[----:B------:R-:W2:Y:S04]  /*ba7c0*/  LDL.LU R22, [R1+0xeb8] ;  /* 0x000eb80001167983 */ /* 0x000ea80000300800 */
        /* <DEDUP_REMOVED lines=11> */
[----:B------:R-:W-:-:S03]  /*ba880*/  IMAD.MOV.U32 R3, RZ, RZ, R29 ;  /* 0x000000ffff037224 */ /* 0x000fc600078e001d */
[----:B--2---:R-:W-:Y:S04]  /*ba890*/  STL.64 [R1+0x116c8], R26 ;  /* 0x0116c81a01007387 */ /* 0x004fe80000100a00 */
[----:B------:R0:W-:Y:S04]  /*ba8a0*/  STL.64 [R1+0x116c0], R24 ;  /* 0x0116c01801007387 */ /* 0x0001e80000100a00 */
[----:B0-----:R-:W2:Y:S04]  /*ba8b0*/  LDL.LU R24, [R1+0xe50] ;  /* 0x000e500001187983 */ /* 0x001ea80000300800 */
[----:B------:R-:W2:Y:S04]  /*ba8c0*/  LDL.LU R25, [R1+0xe54] ;  /* 0x000e540001197983 */ /* 0x000ea80000300800 */
[----:B------:R-:W2:Y:S04]  /*ba8d0*/  LDL.LU R26, [R1+0xe58] ;  /* 0x000e5800011a7983 */ /* 0x000ea80000300800 */
[----:B------:R-:W2:Y:S04]  /*ba8e0*/  LDL.LU R27, [R1+0xe5c] ;  /* 0x000e5c00011b7983 */ /* 0x000ea80000300800 */
[----:B------:R-:W2:Y:S04]  /*ba8f0*/  LDL.64 R28, [R1] ;  /* 0x00000000011c7983 */ /* 0x000ea80000100a00 */
[----:B------:R-:W-:Y:S04]  /*ba900*/  STL.64 [R1+0x11690], R22 ;  /* 0x0116901601007387 */ /* 0x000fe80000100a00 */
[----:B----4-:R0:W-:Y:S04]  /*ba910*/  STL.64 [R1+0x11688], R20 ;  /* 0x0116881401007387 */ /* 0x0101e80000100a00 */
[----:B0-----:R-:W4:Y:S04]  /*ba920*/  LDL.LU R20, [R1+0xe90] ;  /* 0x000e900001147983 */ /* 0x001f280000300800 */
[----:B------:R-:W4:Y:S04]  /*ba930*/  LDL.LU R21, [R1+0xe94] ;  /* 0x000e940001157983 */ /* 0x000f280000300800 */
[----:B------:R-:W4:Y:S04]  /*ba940*/  LDL.LU R22, [R1+0xe98] ;  /* 0x000e980001167983 */ /* 0x000f280000300800 */
[----:B------:R-:W4:Y:S04]  /*ba950*/  LDL.LU R23, [R1+0xe9c] ;  /* 0x000e9c0001177983 */ /* 0x000f280000300800 */
        /* <DEDUP_REMOVED lines=29> */
[----:B------:R-:W-:Y:S02]  /*bab30*/  IMAD.MOV.U32 R2, RZ, RZ, R3 ;  /* 0x000000ffff027224 */ /* 0x000fe400078e0003 */
        /* <DEDUP_REMOVED lines=12> */
[----:B0-----:R-:W4:Y:S04]  /*bac00*/  LDL.LU.64 R26, [R1+0x116a0] ;  /* 0x0116a000011a7983 */ /* 0x001f280000300a00 */
[----:B------:R-:W2:Y:S04]  /*bac10*/  LDL.LU.64 R24, [R1+0x11698] ;  /* 0x0116980001187983 */ /* 0x000ea80000300a00 */
[----:B------:R-:W-:Y:S04]  /*bac20*/  STL [R1+0x115b0], R28 ;  /* 0x0115b01c01007387 */ /* 0x000fe80000100800 */
[----:B------:R-:W-:Y:S01]  /*bac30*/  STL [R1+0x11590], R29 ;  /* 0x0115901d01007387 */ /* 0x000fe20000100800 */
        /* <DEDUP_REMOVED lines=59> */
[----:B------:R-:W4:Y:S01]  /*baff0*/  LDL.LU.64 R4, [R1+0x11628] ;  /* 0x0116280001047983 */ /* 0x000f220000300a00 */
[----:B---3--:R-:W-:Y:S03]  /*bb000*/  HMMA.16816.F32 R16, R12, R8, R16 ;  /* 0x000000080c10723c */ /* 0x008fe60000001810 */
[----:B------:R-:W-:Y:S04]  /*bb010*/  STL.64 [R1+0x11380], R10 ;  /* 0x0113800a01007387 */ /* 0x000fe80000100a00 */
[----:B------:R-:W-:-:S12]  /*bb020*/  STL.64 [R1+0x11378], R8 ;  /* 0x0113780801007387 */ /* 0x000fd80000100a00 */
[----:B------:R-:W-:Y:S04]  /*bb030*/  STL.64 [R1+0x780], R16 ;  /* 0x0007801001007387 */ /* 0x000fe80000100a00 */
[----:B------:R2:W-:Y:S04]  /*bb040*/  STL.64 [R1+0x788], R18 ;  /* 0x0007881201007387 */ /* 0x0005e80000100a00 */
[----:B------:R-:W-:Y:S01]  /*bb050*/  STL [R1+0x115b4], R15 ;  /* 0x0115b40f01007387 */ /* 0x000fe20000100800 */
[C---:B--2---:R-:W-:Y:S08]  /*bb060*/  HMMA.16816.F32 R16, R12.reuse, R6, R20 ;  /* 0x000000060c10723c */ /* 0x044ff00000001814 */
[----:B----4-:R-:W-:Y:S11]  /*bb070*/  HMMA.16816.F32 R8, R12, R4, R24 ;  /* 0x000000040c08723c */ /* 0x010ff60000001818 */
[----:B------:R-:W-:Y:S04]  /*bb080*/  STL.64 [R1+0x790], R16 ;  /* 0x0007901001007387 */ /* 0x000fe80000100a00 */
[----:B------:R0:W-:Y:S04]  /*bb090*/  STL.64 [R1+0x798], R18 ;  /* 0x0007981201007387 */ /* 0x0001e80000100a00 */
[----:B------:R-:W2:Y:S04]  /*bb0a0*/  LDL.LU R20, [R1+0x1120] ;  /* 0x0011200001147983 */ /* 0x000ea80000300800 */
        /* <DEDUP_REMOVED lines=171> */
[----:B---3--:R-:W-:-:S05]  /*bbb60*/  IMAD.MOV.U32 R11, RZ, RZ, R3 ;  /* 0x000000ffff0b7224 */ /* 0x008fca00078e0003 */
[----:B--2---:R-:W-:Y:S04]  /*bbb70*/  STL.64 [R1+0x11578], R10 ;  /* 0x0115780a01007387 */ /* 0x004fe80000100a00 */
[----:B------:R-:W-:Y:S04]  /*bbb80*/  STL.64 [R1+0x11558], R26 ;  /* 0x0115581a01007387 */ /* 0x000fe80000100a00 */
[----:B------:R0:W-:Y:S04]  /*bbb90*/  STL.64 [R1+0x11550], R24 ;  /* 0x0115501801007387 */ /* 0x0001e80000100a00 */
[----:B0-----:R-:W2:Y:S04]  /*bbba0*/  LDL.LU R24, [R1+0xfb0] ;  /* 0x000fb00001187983 */ /* 0x001ea80000300800 */
[----:B------:R-:W2:Y:S04]  /*bbbb0*/  LDL.LU R25, [R1+0xfb4] ;  /* 0x000fb40001197983 */ /* 0x000ea80000300800 */
[----:B------:R-:W3:Y:S04]  /*bbbc0*/  LDL.LU R26, [R1+0xfb8] ;  /* 0x000fb800011a7983 */ /* 0x000ee80000300800 */
[----:B------:R-:W3:Y:S04]  /*bbbd0*/  LDL.LU R27, [R1+0xfbc] ;  /* 0x000fbc00011b7983 */ /* 0x000ee80000300800 */
[----:B------:R-:W2:Y:S04]  /*bbbe0*/  LDL.LU R15, [R1+0x33b4] ;  /* 0x0033b400010f7983 */ /* 0x000ea80000300800 */
[----:B------:R-:W2:Y:S04]  /*bbbf0*/  LDL.LU R29, [R1+0x33b0] ;  /* 0x0033b000011d7983 */ /* 0x000ea80000300800 */
[----:B------:R-:W2:Y:S01]  /*bbc00*/  LDL.LU R28, [R1+0x33bc] ;  /* 0x0033bc00011c7983 */ /* 0x000ea20000300800 */
[----:B------:R-:W-:-:S03]  /*bbc10*/  IMAD.MOV.U32 R8, RZ, RZ, R2 ;  /* 0x000000ffff087224 */ /* 0x000fc600078e0002 */
[----:B------:R-:W2:Y:S04]  /*bbc20*/  LDL.LU R11, [R1+0x33b8] ;  /* 0x0033b800010b7983 */ /* 0x000ea80000300800 */
[----:B------:R-:W2:Y:S04]  /*bbc30*/  LDL.LU R2, [R1+0x33c4] ;  /* 0x0033c40001027983 */ /* 0x000ea80000300800 */
[----:B------:R-:W2:Y:S01]  /*bbc40*/  LDL.LU R10, [R1+0x33c0] ;  /* 0x0033c000010a7983 */ /* 0x000ea20000300800 */
[----:B----4-:R-:W-:-:S03]  /*bbc50*/  IMAD.MOV.U32 R9, RZ, RZ, R0 ;  /* 0x000000ffff097224 */ /* 0x010fc600078e0000 */
        /* <DEDUP_REMOVED lines=17> */
[----:B----4-:R-:W-:Y:S01]  /*bbd70*/  IMAD R0, R0, 0x100, R3 ;  /* 0x0000010000007824 */ /* 0x010fe200078e0203 */
[----:B---3--:R-:W-:Y:S04]  /*bbd80*/  STL.64 [R1+0x115a0], R26 ;  /* 0x0115a01a01007387 */ /* 0x008fe80000100a00 */
[----:B--2---:R0:W-:Y:S04]  /*bbd90*/  STL.64 [R1+0x11598], R24 ;  /* 0x0115981801007387 */ /* 0x0041e80000100a00 */
        /* <DEDUP_REMOVED lines=21> */
[----:B------:R-:W2:Y:S02]  /*bbef0*/  LDL.LU R3, [R1+0x115a8] ;  /* 0x0115a80001037983 */ /* 0x000ea40000300800 */
[----:B--2---:R-:W-:Y:S02]  /*bbf00*/  HMMA.16816.F32 R12, R12, R2, R24 ;  /* 0x000000020c0c723c */ /* 0x004fe40000001818 */
[----:B------:R-:W2:Y:S04]  /*bbf10*/  LDL.LU.64 R26, [R1+0x115a0] ;  /* 0x0115a000011a7983 */ /* 0x000ea80000300a00 */
[----:B------:R-:W2:-:S13]  /*bbf20*/  LDL.LU.64 R24, [R1+0x11598] ;  /* 0x0115980001187983 */ /* 0x000e9a0000300a00 */
[----:B------:R0:W-:Y:S04]  /*bbf30*/  STL.64 [R1+0x7a0], R12 ;  /* 0x0007a00c01007387 */ /* 0x0001e80000100a00 */
[----:B------:R1:W-:Y:S01]  /*bbf40*/  STL.64 [R1+0x7a8], R14 ;  /* 0x0007a80e01007387 */ /* 0x0003e20000100a00 */
[----:B0-----:R-:W-:Y:S02]  /*bbf50*/  F2FP.F16.E5M2.UNPACK_B R12, R29 ;  /* 0x0000001dff0c723e */ /* 0x001fe400020004ff */
[----:B------:R-:W-:Y:S02]  /*bbf60*/  F2FP.F16.E5M2.UNPACK_B R13, R11 ;  /* 0x0000000bff0d723e */ /* 0x000fe400020004ff */
[----:B-1----:R-:W-:Y:S02]  /*bbf70*/  F2FP.F16.E5M2.UNPACK_B R14, R10 ;  /* 0x0000000aff0e723e */ /* 0x002fe400020004ff */
[----:B------:R-:W-:Y:S01]  /*bbf80*/  F2FP.F16.E5M2.UNPACK_B R15, R0 ;  /* 0x00000000ff0f723e */ /* 0x000fe200020004ff */
[----:B------:R-:W3:Y:S06]  /*bbf90*/  LDL.LU R29, [R1+0x11590] ;  /* 0x01159000011d7983 */ /* 0x000eec0000300800 */
        /* <DEDUP_REMOVED lines=61> */
[C---:B--2---:R-:W-:Y:S08]  /*bc370*/  HMMA.16816.F32 R24, R12.reuse, R8, R24 ;  /* 0x000000080c18723c */ /* 0x044ff00000001818 */
[C---:B---3--:R-:W-:Y:S11]  /*bc380*/  HMMA.16816.F32 R8, R12.reuse, R10, R16 ;  /* 0x0000000a0c08723c */ /* 0x048ff60000001810 */
[----:B------:R-:W-:Y:S04]  /*bc390*/  STL.64 [R1+0x930], R24 ;  /* 0x0009301801007387 */ /* 0x000fe80000100a00 */
[----:B------:R0:W-:Y:S04]  /*bc3a0*/  STL.64 [R1+0x938], R26 ;  /* 0x0009381a01007387 */ /* 0x0001e80000100a00 */
[----:B0-----:R-:W2:Y:S04]  /*bc3b0*/  LDL.LU.64 R26, [R1+0x11490] ;  /* 0x01149000011a7983 */ /* 0x001ea80000300a00 */
[----:B------:R-:W2:Y:S04]  /*bc3c0*/  LDL.LU.64 R24, [R1+0x11488] ;  /* 0x0114880001187983 */ /* 0x000ea80000300a00 */
[----:B------:R-:W3:Y:S04]  /*bc3d0*/  LDL.LU.64 R18, [R1+0x11480] ;  /* 0x0114800001127983 */ /* 0x000ee80000300a00 */
[----:B------:R-:W2:Y:S04]  /*bc3e0*/  LDL.LU.64 R16, [R1+0x11478] ;  /* 0x0114780001107983 */ /* 0x000ea80000300a00 */
[----:B------:R-:W-:Y:S04]  /*bc3f0*/  STL.64 [R1+0x940], R8 ;  /* 0x0009400801007387 */ /* 0x000fe80000100a00 */
[----:B------:R0:W-:Y:S04]  /*bc400*/  STL.64 [R1+0x948], R10 ;  /* 0x0009480a01007387 */ /* 0x0001e80000100a00 */
[----:B0-----:R-:W3:Y:S04]  /*bc410*/  LDL.LU.64 R10, [R1+0x11470] ;  /* 0x01147000010a7983 */ /* 0x001ee80000300a00 */
[----:B------:R-:W3:Y:S01]  /*bc420*/  LDL.LU.64 R8, [R1+0x11468] ;  /* 0x0114680001087983 */ /* 0x000ee20000300a00 */
[C---:B--2---:R-:W-:Y:S08]  /*bc430*/  HMMA.16816.F32 R24, R12.reuse, R16, R24 ;  /* 0x000000100c18723c */ /* 0x044ff00000001818 */
[C---:B---3--:R-:W-:Y:S11]  /*bc440*/  HMMA.16816.F32 R16, R12.reuse, R18, R8 ;  /* 0x000000120c10723c */ /* 0x048ff60000001808 */
[----:B------:R-:W-:Y:S04]  /*bc450*/  STL.64 [R1+0x950], R24 ;  /* 0x0009501801007387 */ /* 0x000fe80000100a00 */
[----:B------:R0:W-:Y:S04]  /*bc460*/  STL.64 [R1+0x958], R26 ;  /* 0x0009581a01007387 */ /* 0x0001e80000100a00 */
[----:B0-----:R-:W2:Y:S04]  /*bc470*/  LDL.LU.64 R26, [R1+0x11460] ;  /* 0x01146000011a7983 */ /* 0x001ea80000300a00 */
[----:B------:R-:W2:Y:S04]  /*bc480*/  LDL.LU.64 R24, [R1+0x11458] ;  /* 0x0114580001187983 */ /* 0x000ea80000300a00 */
[----:B------:R-:W4:Y:S04]  /*bc490*/  LDL.LU.64 R10, [R1+0x11450] ;  /* 0x01145000010a7983 */ /* 0x000f280000300a00 */
[----:B------:R-:W2:Y:S04]  /*bc4a0*/  LDL.LU.64 R8, [R1+0x11448] ;  /* 0x0114480001087983 */ /* 0x000ea80000300a00 */
        /* <DEDUP_REMOVED lines=9> */
[----:B------:R-:W3:Y:S01]  /*bc540*/  LDL.LU.64 R24, [R1+0x11428] ;  /* 0x0114280001187983 */ /* 0x000ee20000300a00 */
[----:B----4-:R-:W-:Y:S03]  /*bc550*/  HMMA.16816.F32 R8, R12, R10, R20 ;  /* 0x0000000a0c08723c */ /* 0x010fe60000001814 */
[----:B------:R-:W2:Y:S04]  /*bc560*/  LDL.LU.64 R22, [R1+0x11420] ;  /* 0x0114200001167983 */ /* 0x000ea80000300a00 */
[----:B------:R-:W2:-:S12]  /*bc570*/  LDL.LU.64 R20, [R1+0x11418] ;  /* 0x0114180001147983 */ /* 0x000e980000300a00 */
        /* <DEDUP_REMOVED lines=8> */
[----:B0-----:R-:W4:Y:S04]  /*bc600*/  LDL.LU.64 R18, [R1+0x11400] ;  /* 0x0114000001127983 */ /* 0x001f280000300a00 */
[----:B------:R-:W3:Y:S01]  /*bc610*/  LDL.LU.64 R16, [R1+0x113f8] ;  /* 0x0113f80001107983 */ /* 0x000ee20000300a00 */
[----:B--2---:R-:W-:Y:S03]  /*bc620*/  HMMA.16816.F32 R24, R12, R26, R20 ;  /* 0x0000001a0c18723c */ /* 0x004fe60000001814 */
[----:B------:R-:W2:Y:S04]  /*bc630*/  LDL.LU.64 R22, [R1+0x113f0] ;  /* 0x0113f00001167983 */ /* 0x000ea80000300a00 */
[----:B------:R-:W2:-:S12]  /*bc640*/  LDL.LU.64 R20, [R1+0x113e8] ;  /* 0x0113e80001147983 */ /* 0x000e980000300a00 */
        /* <DEDUP_REMOVED lines=14> */
[----:B------:R-:W-:Y:S04]  /*bc730*/  STL.64 [R1+0xa20], R8 ;  /* 0x000a200801007387 */ /* 0x000fe80000100a00 */
[----:B------:R-:W-:Y:S04]  /*bc740*/  STL.64 [R1+0xa28], R10 ;  /* 0x000a280a01007387 */ /* 0x000fe80000100a00 */
[----:B------:R-:W2:Y:S04]  /*bc750*/  LDL.LU R5, [R1+0x11b4] ;  /* 0x0011b40001057983 */ /* 0x000ea80000300800 */
        /* <DEDUP_REMOVED lines=1991> */
[----:B----4-:R0:W-:Y:S04]  /*c43d0*/  STL.64 [R1+0x109d8], R4 ;  /* 0x0109d80401007387 */ /* 0x0101e80000100a00 */
[----:B0-----:R-:W4:Y:S04]  /*c43e0*/  LDL.64 R4, [R1+0x88] ;  /* 0x0000880001047983 */ /* 0x001f280000100a00 */
        /* <DEDUP_REMOVED lines=44> */
[----:B0-----:R-:W4:Y:S02]  /*c46b0*/  LDL.64 R2, [R1+0x80] ;  /* 0x0000800001027983 */ /* 0x001f240000100a00 */
[----:B----4-:R-:W-:-:S15]  /*c46c0*/  HMMA.16816.F32 R4, R12, R2, R4 ;  /* 0x000000020c04723c */ /* 0x010fde0000001804 */
[----:B------:R-:W-:-:S04]  /*c46d0*/  NOP ;  /* 0x0000000000007918 */ /* 0x000fc80000000000 */
[----:B------:R-:W-:Y:S04]  /*c46e0*/  STL.64 [R1+0x14d0], R4 ;  /* 0x0014d00401007387 */ /* 0x000fe80000100a00 */
[----:B------:R0:W-:Y:S04]  /*c46f0*/  STL.64 [R1+0x14d8], R6 ;  /* 0x0014d80601007387 */ /* 0x0001e80000100a00 */
[----:B0-----:R-:W2:Y:S01]  /*c4700*/  LDL.LU.64 R6, [R1+0x109d0] ;  /* 0x0109d00001067983 */ /* 0x001ea20000300a00 */
[----:B------:R-:W-:-:S03]  /*c4710*/  IMAD.MOV.U32 R0, RZ, RZ, R3 ;  /* 0x000000ffff007224 */ /* 0x000fc600078e0003 */
[----:B------:R-:W4:Y:S04]  /*c4720*/  LDL.LU.64 R4, [R1+0x109c8] ;  /* 0x0109c80001047983 */ /* 0x000f280000300a00 */
[----:B------:R-:W-:Y:S01]  /*c4730*/  STL [R1+0x10828], R0 ;  /* 0x0108280001007387 */ /* 0x000fe20000100800 */
[----:B--2---:R-:W-:-:S15]  /*c4740*/  HMMA.16816.F32 R8, R12, R6, R8 ;  /* 0x000000060c08723c */ /* 0x004fde0000001808 */
[----:B------:R-:W-:-:S04]  /*c4750*/  NOP ;  /* 0x0000000000007918 */ /* 0x000fc80000000000 */
[----:B------:R-:W-:Y:S04]  /*c4760*/  STL.64 [R1+0x14e0], R8 ;  /* 0x0014e00801007387 */ /* 0x000fe80000100a00 */
[----:B------:R0:W-:Y:S04]  /*c4770*/  STL.64 [R1+0x14e8], R10 ;  /* 0x0014e80a01007387 */ /* 0x0001e80000100a00 */
[----:B0-----:R-:W4:Y:S04]  /*c4780*/  LDL.LU.64 R10, [R1+0x109c0] ;  /* 0x0109c000010a7983 */ /* 0x001f280000300a00 */
[----:B------:R-:W4:Y:S01]  /*c4790*/  LDL.LU.64 R8, [R1+0x109b8] ;  /* 0x0109b80001087983 */ /* 0x000f220000300a00 */
[----:B------:R-:W-:-:S02]  /*c47a0*/  IMAD.MOV.U32 R2, RZ, RZ, R7 ;  /* 0x000000ffff027224 */ /* 0x000fc400078e0007 */
[----:B------:R-:W-:Y:S02]  /*c47b0*/  IMAD.MOV.U32 R3, RZ, RZ, R6 ;  /* 0x000000ffff037224 */ /* 0x000fe400078e0006 */
        /* <DEDUP_REMOVED lines=19> */
[----:B---3--:R-:W-:-:S03]  /*c48f0*/  IMAD.MOV.U32 R0, RZ, RZ, R21 ;  /* 0x000000ffff007224 */ /* 0x008fc600078e0015 */
        /* <DEDUP_REMOVED lines=153> */
[----:B------:R-:W2:Y:S01]  /*c5290*/  LDL.LU R25, [R1+0x1b54] ;  /* 0x001b540001197983 */ /* 0x000ea20000300800 */
[----:B------:R-:W-:-:S03]  /*c52a0*/  IMAD.MOV.U32 R0, RZ, RZ, R29 ;  /* 0x000000ffff007224 */ /* 0x000fc600078e001d */
[----:B--2---:R0:W-:Y:S04]  /*c52b0*/  STL.64 [R1+0x10918], R24 ;  /* 0x0109181801007387 */ /* 0x0041e80000100a00 */
[----:B0-----:R-:W2:Y:S04]  /*c52c0*/  LDL.64 R24, [R1+0x8] ;  /* 0x0000080001187983 */ /* 0x001ea80000100a00 */
[----:B------:R-:W2:Y:S04]  /*c52d0*/  LDL.LU R26, [R1+0x1b58] ;  /* 0x001b5800011a7983 */ /* 0x000ea80000300800 */
[----:B------:R-:W2:Y:S04]  /*c52e0*/  LDL.LU R27, [R1+0x1b5c] ;  /* 0x001b5c00011b7983 */ /* 0x000ea80000300800 */
[----:B------:R-:W2:Y:S04]  /*c52f0*/  LDL.64 R28, [R1] ;  /* 0x00000000011c7983 */ /* 0x000ea80000100a00 */
[----:B------:R-:W-:Y:S04]  /*c5300*/  STL.64 [R1+0x108e8], R22 ;  /* 0x0108e81601007387 */ /* 0x000fe80000100a00 */
[----:B----4-:R0:W-:Y:S04]  /*c5310*/  STL.64 [R1+0x108e0], R20 ;  /* 0x0108e01401007387 */ /* 0x0101e80000100a00 */
[----:B0-----:R-:W4:Y:S04]  /*c5320*/  LDL.LU R20, [R1+0x1b70] ;  /* 0x001b700001147983 */ /* 0x001f280000300800 */
        /* <DEDUP_REMOVED lines=15> */
[----:B------:R-:W4:Y:S04]  /*c5420*/  LDL.LU R8, [R1+0x1bc0] ;  /* 0x001bc00001087983 */ /* 0x000f280000300800 */
[----:B------:R-:W4:Y:S04]  /*c5430*/  LDL.LU R9, [R1+0x1bc4] ;  /* 0x001bc40001097983 */ /* 0x000f280000300800 */
[----:B------:R-:W3:Y:S04]  /*c5440*/  LDL.LU R10, [R1+0x1bc8] ;  /* 0x001bc800010a7983 */ /* 0x000ee80000300800 */
[----:B------:R-:W3:Y:S01]  /*c5450*/  LDL.LU R11, [R1+0x1bcc] ;  /* 0x001bcc00010b7983 */ /* 0x000ee20000300800 */
[----:B------:R-:W-:-:S02]  /*c5460*/  IMAD.MOV.U32 R2, RZ, RZ, R24 ;  /* 0x000000ffff027224 */ /* 0x000fc400078e0018 */
[----:B------:R-:W-:Y:S01]  /*c5470*/  IMAD.MOV.U32 R3, RZ, RZ, R25 ;  /* 0x000000ffff037224 */ /* 0x000fe200078e0019 */
[C---:B--2---:R-:W-:Y:S01]  /*c5480*/  HMMA.16816.F32 R20, R12.reuse, R24, R20 ;  /* 0x000000180c14723c */ /* 0x044fe20000001814 */
[----:B---3--:R-:W-:Y:S04]  /*c5490*/  STL.64 [R1+0x108a8], R10 ;  /* 0x0108a80a01007387 */ /* 0x008fe80000100a00 */
        /* <DEDUP_REMOVED lines=9> */
[----:B------:R-:W-:Y:S04]  /*c5530*/  STL [R1+0x1087c], R0 ;  /* 0x01087c0001007387 */ /* 0x000fe80000100800 */
[----:B------:R-:W-:Y:S04]  /*c5540*/  STL.64 [R1+0x15c0], R20 ;  /* 0x0015c01401007387 */ /* 0x000fe80000100a00 */
[----:B------:R0:W-:Y:S04]  /*c5550*/  STL.64 [R1+0x15c8], R22 ;  /* 0x0015c81601007387 */ /* 0x0001e80000100a00 */
[----:B0-----:R-:W4:Y:S04]  /*c5560*/  LDL.LU.64 R22, [R1+0x10928] ;  /* 0x0109280001167983 */ /* 0x001f280000300a00 */
[----:B------:R-:W4:Y:S04]  /*c5570*/  LDL.LU.64 R20, [R1+0x10920] ;  /* 0x0109200001147983 */ /* 0x000f280000300a00 */
        /* <DEDUP_REMOVED lines=75> */
[----:B0-----:R-:W3:Y:S04]  /*c5a30*/  LDL.LU.64 R6, [R1+0x10888] ;  /* 0x0108880001067983 */ /* 0x001ee80000300a00 */
[----:B------:R-:W4:Y:S01]  /*c5a40*/  LDL.LU.64 R4, [R1+0x10880] ;  /* 0x0108800001047983 */ /* 0x000f220000300a00 */
[----:B--2---:R-:W-:Y:S03]  /*c5a50*/  HMMA.16816.F32 R16, R12, R8, R16 ;  /* 0x000000080c10723c */ /* 0x004fe60000001810 */
[----:B------:R-:W-:Y:S04]  /*c5a60*/  STL.64 [R1+0x105d8], R10 ;  /* 0x0105d80a01007387 */ /* 0x000fe80000100a00 */
[----:B------:R-:W-:-:S12]  /*c5a70*/  STL.64 [R1+0x105d0], R8 ;  /* 0x0105d00801007387 */ /* 0x000fd80000100a00 */
[----:B------:R-:W-:Y:S04]  /*c5a80*/  STL.64 [R1+0x1660], R16 ;  /* 0x0016601001007387 */ /* 0x000fe80000100a00 */
[----:B------:R3:W-:Y:S04]  /*c5a90*/  STL.64 [R1+0x1668], R18 ;  /* 0x0016681201007387 */ /* 0x0007e80000100a00 */
[----:B------:R-:W-:Y:S01]  /*c5aa0*/  STL [R1+0x1080c], R15 ;  /* 0x01080c0f01007387 */ /* 0x000fe20000100800 */
[C---:B---3--:R-:W-:Y:S08]  /*c5ab0*/  HMMA.16816.F32 R16, R12.reuse, R6, R20 ;  /* 0x000000060c10723c */ /* 0x048ff00000001814 */
        /* <DEDUP_REMOVED lines=185> */
[----:B------:R-:W2:Y:S01]  /*c6650*/  LDL.LU R28, [R1+0x347c] ;  /* 0x00347c00011c7983 */ /* 0x000ea20000300800 */
[----:B----4-:R-:W-:-:S02]  /*c6660*/  IMAD.MOV.U32 R9, RZ, RZ, R2 ;  /* 0x000000ffff097224 */ /* 0x010fc400078e0002 */
[----:B---3--:R-:W-:Y:S01]  /*c6670*/  IMAD.MOV.U32 R27, RZ, RZ, R0 ;  /* 0x000000ffff1b7224 */ /* 0x008fe200078e0000 */
[----:B------:R-:W3:Y:S04]  /*c6680*/  LDL.LU R11, [R1+0x3478] ;  /* 0x00347800010b7983 */ /* 0x000ee80000300800 */
[----:B------:R-:W4:Y:S01]  /*c6690*/  LDL.LU R2, [R1+0x3484] ;  /* 0x0034840001027983 */ /* 0x000f220000300800 */
[----:B------:R-:W-:-:S03]  /*c66a0*/  IMAD.MOV.U32 R8, RZ, RZ, R3 ;  /* 0x000000ffff087224 */ /* 0x000fc600078e0003 */
[----:B------:R-:W4:Y:S04]  /*c66b0*/  LDL.LU R10, [R1+0x3480] ;  /* 0x00348000010a7983 */ /* 0x000f280000300800 */
[----:B------:R-:W3:Y:S04]  /*c66c0*/  LDL.LU R3, [R1+0x348c] ;  /* 0x00348c0001037983 */ /* 0x000ee80000300800 */
[----:B------:R-:W3:Y:S04]  /*c66d0*/  LDL.LU R0, [R1+0x3488] ;  /* 0x0034880001007983 */ /* 0x000ee80000300800 */
        /* <DEDUP_REMOVED lines=12> */
[----:B------:R-:W-:-:S02]  /*c67a0*/  IMAD R29, R29, 0x100, R15 ;  /* 0x000001001d1d7824 */ /* 0x000fc400078e020f */
[----:B---3--:R-:W-:Y:S02]  /*c67b0*/  IMAD R11, R11, 0x100, R28 ;  /* 0x000001000b0b7824 */ /* 0x008fe400078e021c */
[----:B----4-:R-:W-:Y:S02]  /*c67c0*/  IMAD R10, R10, 0x100, R2 ;  /* 0x000001000a0a7824 */ /* 0x010fe400078e0202 */
[----:B------:R-:W-:Y:S01]  /*c67d0*/  IMAD R0, R0, 0x100, R3 ;  /* 0x0000010000007824 */ /* 0x000fe200078e0203 */
        /* <DEDUP_REMOVED lines=145> */
[C---:B---3--:R-:W-:Y:S08]  /*c70f0*/  HMMA.16816.F32 R4, R12.reuse, R16, R4 ;  /* 0x000000100c04723c */ /* 0x048ff00000001804 */
[C---:B----4-:R-:W-:Y:S11]  /*c7100*/  HMMA.16816.F32 R8, R12.reuse, R18, R8 ;  /* 0x000000120c08723c */ /* 0x050ff60000001808 */
[----:B------:R-:W-:Y:S04]  /*c7110*/  STL.64 [R1+0x17f0], R4 ;  /* 0x0017f00401007387 */ /* 0x000fe80000100a00 */
[----:B------:R2:W-:Y:S02]  /*c7120*/  STL.64 [R1+0x17f8], R6 ;  /* 0x0017f80601007387 */ /* 0x0005e40000100a00 */
[----:B--2---:R-:W-:-:S15]  /*c7130*/  HMMA.16816.F32 R4, R12, R28, R20 ;  /* 0x0000001c0c04723c */ /* 0x004fde0000001814 */
[----:B------:R-:W-:-:S04]  /*c7140*/  NOP ;  /* 0x0000000000007918 */ /* 0x000fc80000000000 */
[----:B------:R0:W-:Y:S04]  /*c7150*/  STL.64 [R1+0x1810], R4 ;  /* 0x0018100401007387 */ /* 0x0001e80000100a00 */
[----:B------:R-:W-:Y:S04]  /*c7160*/  STL.64 [R1+0x1800], R8 ;  /* 0x0018000801007387 */ /* 0x000fe80000100a00 */
[----:B------:R-:W-:Y:S04]  /*c7170*/  STL.64 [R1+0x1808], R10 ;  /* 0x0018080a01007387 */ /* 0x000fe80000100a00 */
[----:B------:R1:W-:Y:S01]  /*c7180*/  STL [R1+0x1818], R6 ;  /* 0x0018180601007387 */ /* 0x0003e20000100800 */
[----:B------:R-:W-:-:S03]  /*c7190*/  IMAD.MOV.U32 R0, RZ, RZ, R7 ;  /* 0x000000ffff007224 */ /* 0x000fc600078e0007 */
[----:B0-----:R-:W2:Y:S04]  /*c71a0*/  LDL.LU R4, [R1+0x1de0] ;  /* 0x001de00001047983 */ /* 0x001ea80000300800 */
[----:B------:R-:W2:Y:S04]  /*c71b0*/  LDL.LU R5, [R1+0x1de4] ;  /* 0x001de40001057983 */ /* 0x000ea80000300800 */
[----:B-1----:R-:W3:Y:S04]  /*c71c0*/  LDL.LU R6, [R1+0x1de8] ;  /* 0x001de80001067983 */ /* 0x002ee80000300800 */
        /* <DEDUP_REMOVED lines=16> */
[----:B------:R-:W4:Y:S04]  /*c72d0*/  LDL.LU R7, [R1+0x1ddc] ;  /* 0x001ddc0001077983 */ /* 0x000f280000300800 */
        /* <DEDUP_REMOVED lines=11> */
[----:B----4-:R-:W-:Y:S04]  /*c7390*/  STL.64 [R1+0x105e8], R6 ;  /* 0x0105e80601007387 */ /* 0x010fe80000100a00 */
[----:B------:R0:W-:Y:S04]  /*c73a0*/  STL.64 [R1+0x105e0], R4 ;  /* 0x0105e00401007387 */ /* 0x0001e80000100a00 */
[----:B0-----:R-:W3:Y:S04]  /*c73b0*/  LDL.LU R4, [R1+0x1db0] ;  /* 0x001db00001047983 */ /* 0x001ee80000300800 */
[----:B------:R-:W3:Y:S04]  /*c73c0*/  LDL.LU R5, [R1+0x1db4] ;  /* 0x001db40001057983 */ /* 0x000ee80000300800 */
[----:B------:R-:W3:Y:S04]  /*c73d0*/  LDL.LU R6, [R1+0x1db8] ;  /* 0x001db80001067983 */ /* 0x000ee80000300800 */
[----:B------:R-:W3:Y:S04]  /*c73e0*/  LDL.LU R7, [R1+0x1dbc] ;  /* 0x001dbc0001077983 */ /* 0x000ee80000300800 */
[----:B------:R-:W4:Y:S04]  /*c73f0*/  LDL.LU R8, [R1+0x1dc0] ;  /* 0x001dc00001087983 */ /* 0x000f280000300800 */
[----:B------:R-:W4:Y:S04]  /*c7400*/  LDL.LU R9, [R1+0x1dc4] ;  /* 0x001dc40001097983 */ /* 0x000f280000300800 */
[----:B------:R-:W4:Y:S04]  /*c7410*/  LDL.LU R10, [R1+0x1dc8] ;  /* 0x001dc800010a7983 */ /* 0x000f280000300800 */
[----:B------:R-:W4:Y:S04]  /*c7420*/  LDL.LU R11, [R1+0x1dcc] ;  /* 0x001dcc00010b7983 */ /* 0x000f280000300800 */
[----:B------:R0:W-:Y:S04]  /*c7430*/  STL.64 [R1+0x10570], R28 ;  /* 0x0105701c01007387 */ /* 0x0001e80000100a00 */
[----:B0-----:R-:W2:Y:S04]  /*c7440*/  LDL.LU R28, [R1+0x34ac] ;  /* 0x0034ac00011c7983 */ /* 0x001ea80000300800 */
[----:B------:R-:W2:Y:S04]  /*c7450*/  LDL.LU R29, [R1+0x34a8] ;  /* 0x0034a800011d7983 */ /* 0x000ea80000300800 */
        /* <DEDUP_REMOVED lines=37> */
[----:B------:R-:W2:Y:S04]  /*c76b0*/  LDL.LU R23, [R1+0x34a4] ;  /* 0x0034a40001177983 */ /* 0x000ea80000300800 */
[----:B------:R0:W-:Y:S04]  /*c76c0*/  STL.64 [R1+0x103f8], R20 ;  /* 0x0103f81401007387 */ /* 0x0001e80000100a00 */
[----:B0-----:R-:W2:Y:S04]  /*c76d0*/  LDL.LU R20, [R1+0x3490] ;  /* 0x0034900001147983 */ /* 0x001ea80000300800 */
[----:B------:R-:W2:Y:S01]  /*c76e0*/  LDL.LU R21, [R1+0x349c] ;  /* 0x00349c0001157983 */ /* 0x000ea20000300800 */
[C---:B---3--:R-:W-:Y:S08]  /*c76f0*/  HMMA.16816.F32 R4, R12.reuse, R18, R4 ;  /* 0x000000120c04723c */ /* 0x048ff00000001804 */
[C---:B----4-:R-:W-:Y:S11]  /*c7700*/  HMMA.16816.F32 R8, R12.reuse, R16, R8 ;  /* 0x000000100c08723c */ /* 0x050ff60000001808 */
[----:B------:R-:W-:Y:S04]  /*c7710*/  STL.64 [R1+0x1860], R4 ;  /* 0x0018600401007387 */ /* 0x000fe80000100a00 */
[----:B------:R0:W-:Y:S04]  /*c7720*/  STL.64 [R1+0x1868], R6 ;  /* 0x0018680601007387 */ /* 0x0001e80000100a00 */
[----:B0-----:R-:W3:Y:S04]  /*c7730*/  LDL.LU.64 R6, [R1+0x105e8] ;  /* 0x0105e80001067983 */ /* 0x001ee80000300a00 */
[----:B------:R-:W3:Y:S04]  /*c7740*/  LDL.LU.64 R4, [R1+0x105e0] ;  /* 0x0105e00001047983 */ /* 0x000ee80000300a00 */
[----:B------:R0:W-:Y:S04]  /*c7750*/  STL [R1+0x103cc], R18 ;  /* 0x0103cc1201007387 */ /* 0x0001e80000100800 */
[----:B0-----:R-:W4:Y:S04]  /*c7760*/  LDL.LU R18, [R1+0x3494] ;  /* 0x0034940001127983 */ /* 0x001f280000300800 */
[----:B------:R-:W-:Y:S04]  /*c7770*/  STL [R1+0x103c8], R19 ;  /* 0x0103c81301007387 */ /* 0x000fe80000100800 */
[----:B------:R-:W-:Y:S04]  /*c7780*/  STL.64 [R1+0x1870], R8 ;  /* 0x0018700801007387 */ /* 0x000fe80000100a00 */
[----:B------:R0:W-:Y:S04]  /*c7790*/  STL.64 [R1+0x1878], R10 ;  /* 0x0018780a01007387 */ /* 0x0001e80000100a00 */
[----:B0-----:R-:W3:Y:S04]  /*c77a0*/  LDL.LU.64 R10, [R1+0x105d8] ;  /* 0x0105d800010a7983 */ /* 0x001ee80000300a00 */
[----:B------:R-:W2:Y:S04]  /*c77b0*/  LDL.LU.64 R8, [R1+0x105d0] ;  /* 0x0105d00001087983 */ /* 0x000ea80000300a00 */
[----:B------:R-:W-:Y:S01]  /*c77c0*/  STL.64 [R1+0x10568], R16 ;  /* 0x0105681001007387 */ /* 0x000fe20000100a00 */
        /* <DEDUP_REMOVED lines=24> */
[----:B---3--:R-:W-:Y:S03]  /*c7950*/  HMMA.16816.F32 R8, R12, R4, R8 ;  /* 0x000000040c08723c */ /* 0x008fe60000001808 */
[----:B------:R0:W-:Y:S04]  /*c7960*/  STL [R1+0x103a0], R5 ;  /* 0x0103a00501007387 */ /* 0x0001e80000100800 */
[----:B------:R-:W-:Y:S01]  /*c7970*/  STL.64 [R1+0x10580], R6 ;  /* 0x0105800601007387 */ /* 0x000fe20000100a00 */
[----:B0-----:R-:W-:-:S11]  /*c7980*/  IMAD R5, R22, 0x100, R21 ;  /* 0x0000010016057824 */ /* 0x001fd600078e0215 */
[----:B------:R4:W-:Y:S04]  /*c7990*/  STL.64 [R1+0x18c0], R8 ;  /* 0x0018c00801007387 */ /* 0x0009e80000100a00 */
[----:B------:R-:W-:Y:S04]  /*c79a0*/  STL.64 [R1+0x18c8], R10 ;  /* 0x0018c80a01007387 */ /* 0x000fe80000100a00 */
[----:B------:R0:W-:Y:S04]  /*c79b0*/  STL [R1+0x10578], R4 ;  /* 0x0105780401007387 */ /* 0x0001e80000100800 */
[----:B------:R-:W-:Y:S04]  /*c79c0*/  STL [R1+0x10374], R2 ;  /* 0x0103740201007387 */ /* 0x000fe80000100800 */
[----:B------:R-:W-:Y:S01]  /*c79d0*/  STL [R1+0x10370], R3 ;  /* 0x0103700301007387 */ /* 0x000fe20000100800 */
[----:B----4-:R-:W-:-:S02]  /*c79e0*/  IMAD R8, R20, 0x100, R18 ;  /* 0x0000010014087824 */ /* 0x010fc400078e0212 */
[----:B0-----:R-:W-:Y:S01]  /*c79f0*/  IMAD R4, R0, 0x100, R23 ;  /* 0x0000010000047824 */ /* 0x001fe200078e0217 */
[----:B--2---:R-:W-:-:S15]  /*c7a00*/  HMMA.16816.F32 R12, R12, R2, R24 ;  /* 0x000000020c0c723c */ /* 0x004fde0000001818 */
[----:B------:R-:W-:-:S04]  /*c7a10*/  NOP ;  /* 0x0000000000007918 */ /* 0x000fc80000000000 */
[----:B------:R0:W-:Y:S04]  /*c7a20*/  STL.64 [R1+0x18b0], R12 ;  /* 0x0018b00c01007387 */ /* 0x0001e80000100a00 */
[----:B------:R-:W-:Y:S04]  /*c7a30*/  STL.64 [R1+0x18b8], R14 ;  /* 0x0018b80e01007387 */ /* 0x000fe80000100a00 */
[----:B------:R-:W2:Y:S04]  /*c7a40*/  LDL.LU R20, [R1+0x1ec0] ;  /* 0x001ec00001147983 */ /* 0x000ea80000300800 */
[----:B------:R-:W2:Y:S04]  /*c7a50*/  LDL.LU R21, [R1+0x1ec4] ;  /* 0x001ec40001157983 */ /* 0x000ea80000300800 */
[----:B------:R-:W3:Y:S04]  /*c7a60*/  LDL.LU R22, [R1+0x1ec8] ;  /* 0x001ec80001167983 */ /* 0x000ee80000300800 */
[----:B------:R-:W3:Y:S04]  /*c7a70*/  LDL.LU R23, [R1+0x1ecc] ;  /* 0x001ecc0001177983 */ /* 0x000ee80000300800 */
[----:B---3--:R1:W-:Y:S04]  /*c7a80*/  STL.64 [R1+0x10500], R22 ;  /* 0x0105001601007387 */ /* 0x0083e80000100a00 */
[----:B--2---:R2:W-:Y:S04]  /*c7a90*/  STL.64 [R1+0x104f8], R20 ;  /* 0x0104f81401007387 */ /* 0x0045e80000100a00 */
[----:B------:R-:W3:Y:S04]  /*c7aa0*/  LDL R24, [R1+0x50] ;  /* 0x0000500001187983 */ /* 0x000ee80000100800 */
[----:B------:R-:W3:Y:S01]  /*c7ab0*/  LDL R25, [R1+0x54] ;  /* 0x0000540001197983 */ /* 0x000ee20000100800 */
[----:B0-----:R-:W-:-:S03]  /*c7ac0*/  F2FP.F16.E5M2.UNPACK_B R12, R8 ;  /* 0x00000008ff0c723e */ /* 0x001fc600020004ff */
[----:B---3--:R-:W-:Y:S04]  /*c7ad0*/  STL.64 [R1+0x10588], R24 ;  /* 0x0105881801007387 */ /* 0x008fe80000100a00 */
[----:B------:R-:W3:Y:S04]  /*c7ae0*/  LDL.LU R8, [R1+0x1eb0] ;  /* 0x001eb00001087983 */ /* 0x000ee80000300800 */
[----:B------:R-:W3:Y:S04]  /*c7af0*/  LDL.LU R9, [R1+0x1eb4] ;  /* 0x001eb40001097983 */ /* 0x000ee80000300800 */
[----:B------:R-:W4:Y:S04]  /*c7b00*/  LDL.LU R10, [R1+0x1eb8] ;  /* 0x001eb800010a7983 */ /* 0x000f280000300800 */
[----:B------:R-:W4:Y:S04]  /*c7b10*/  LDL.LU R11, [R1+0x1ebc] ;  /* 0x001ebc00010b7983 */ /* 0x000f280000300800 */
[----:B----4-:R-:W-:Y:S04]  /*c7b20*/  STL.64 [R1+0x10510], R10 ;  /* 0x0105100a01007387 */ /* 0x010fe80000100a00 */
[----:B---3--:R0:W-:Y:S04]  /*c7b30*/  STL.64 [R1+0x10508], R8 ;  /* 0x0105080801007387 */ /* 0x0081e80000100a00 */
[----:B-1----:R-:W3:Y:S04]  /*c7b40*/  LDL R22, [R1+0x60] ;  /* 0x0000600001167983 */ /* 0x002ee80000100800 */
[----:B------:R-:W3:Y:S04]  /*c7b50*/  LDL R23, [R1+0x64] ;  /* 0x0000640001177983 */ /* 0x000ee80000100800 */
[----:B--2---:R-:W2:Y:S04]  /*c7b60*/  LDL.64 R20, [R1+0x68] ;  /* 0x0000680001147983 */ /* 0x004ea80000100a00 */
[----:B---3--:R1:W-:Y:S04]  /*c7b70*/  STL.64 [R1+0x10530], R22 ;  /* 0x0105301601007387 */ /* 0x0083e80000100a00 */
[----:B--2---:R-:W-:Y:S04]  /*c7b80*/  STL.64 [R1+0x10528], R20 ;  /* 0x0105281401007387 */ /* 0x004fe80000100a00 */
[----:B0-----:R-:W2:Y:S04]  /*c7b90*/  LDL.LU R8, [R1+0x1e90] ;  /* 0x001e900001087983 */ /* 0x001ea80000300800 */
[----:B------:R-:W2:Y:S04]  /*c7ba0*/  LDL.LU R9, [R1+0x1e94] ;  /* 0x001e940001097983 */ /* 0x000ea80000300800 */
[----:B------:R-:W3:Y:S04]  /*c7bb0*/  LDL.LU R10, [R1+0x1e98] ;  /* 0x001e9800010a7983 */ /* 0x000ee80000300800 */
[----:B------:R-:W3:Y:S04]  /*c7bc0*/  LDL.LU R11, [R1+0x1e9c] ;  /* 0x001e9c00010b7983 */ /* 0x000ee80000300800 */
[----:B-1----:R-:W4:Y:S04]  /*c7bd0*/  LDL R22, [R1+0x70] ;  /* 0x0000700001167983 */ /* 0x002f280000100800 */
[----:B------:R-:W4:Y:S01]  /*c7be0*/  LDL R23, [R1+0x74] ;  /* 0x0000740001177983 */ /* 0x000f220000100800 */
[----:B------:R-:W-:-:S02]  /*c7bf0*/  F2FP.F16.E5M2.UNPACK_B R14, R4 ;  /* 0x00000004ff0e723e */ /* 0x000fc400020004ff */
[----:B------:R-:W-:Y:S01]  /*c7c00*/  F2FP.F16.E5M2.UNPACK_B R13, R5 ;  /* 0x00000005ff0d723e */ /* 0x000fe200020004ff */
[----:B---3--:R-:W-:Y:S04]  /*c7c10*/  STL.64 [R1+0x10520], R10 ;  /* 0x0105200a01007387 */ /* 0x008fe80000100a00 */
[----:B--2---:R0:W-:Y:S04]  /*c7c20*/  STL.64 [R1+0x10518], R8 ;  /* 0x0105180801007387 */ /* 0x0041e80000100a00 */
[----:B0-----:R-:W2:Y:S04]  /*c7c30*/  LDL.LU R8, [R1+0x1e80] ;  /* 0x001e800001087983 */ /* 0x001ea80000300800 */
[----:B------:R-:W2:Y:S04]  /*c7c40*/  LDL.LU R9, [R1+0x1e84] ;  /* 0x001e840001097983 */ /* 0x000ea80000300800 */
[----:B------:R-:W3:Y:S04]  /*c7c50*/  LDL.LU R10, [R1+0x1e88] ;  /* 0x001e8800010a7983 */ /* 0x000ee80000300800 */
[----:B------:R-:W3:Y:S04]  /*c7c60*/  LDL.LU R11, [R1+0x1e8c] ;  /* 0x001e8c00010b7983 */ /* 0x000ee80000300800 */
[----:B------:R-:W2:Y:S04]  /*c7c70*/  LDL.LU.64 R24, [R1+0x98] ;  /* 0x0000980001187983 */ /* 0x000ea80000300a00 */
[----:B------:R-:W2:Y:S04]  /*c7c80*/  LDL.LU R4, [R1+0x1e30] ;  /* 0x001e300001047983 */ /* 0x000ea80000300800 */
[----:B------:R-:W2:Y:S04]  /*c7c90*/  LDL.LU R5, [R1+0x1e34] ;  /* 0x001e340001057983 */ /* 0x000ea80000300800 */
[----:B------:R-:W2:Y:S04]  /*c7ca0*/  LDL.LU R6, [R1+0x1e38] ;  /* 0x001e380001067983 */ /* 0x000ea80000300800 */
[----:B------:R-:W2:Y:S01]  /*c7cb0*/  LDL.LU R7, [R1+0x1e3c] ;  /* 0x001e3c0001077983 */ /* 0x000ea20000300800 */
[----:B------:R-:W-:-:S03]  /*c7cc0*/  IMAD R0, R29, 0x100, R28 ;  /* 0x000001001d007824 */ /* 0x000fc600078e021c */
[----:B--2---:R-:W-:Y:S04]  /*c7cd0*/  STL.64 [R1+0x10598], R6 ;  /* 0x0105980601007387 */ /* 0x004fe80000100a00 */
[----:B------:R0:W-:Y:S04]  /*c7ce0*/  STL.64 [R1+0x10590], R4 ;  /* 0x0105900401007387 */ /* 0x0001e80000100a00 */
[----:B0-----:R-:W2:Y:S04]  /*c7cf0*/  LDL.LU R4, [R1+0x1e20] ;  /* 0x001e200001047983 */ /* 0x001ea80000300800 */
        /* <DEDUP_REMOVED lines=9> */
[----:B----4-:R-:W-:Y:S01]  /*c7d90*/  STL.64 [R1+0x10560], R22 ;  /* 0x0105601601007387 */ /* 0x010fe20000100a00 */
[----:B------:R-:W-:-:S03]  /*c7da0*/  F2FP.F16.E5M2.UNPACK_B R15, R0 ;  /* 0x00000000ff0f723e */ /* 0x000fc600020004ff */
[----:B--2---:R0:W-:Y:S04]  /*c7db0*/  STL.64 [R1+0x10558], R20 ;  /* 0x0105581401007387 */ /* 0x0041e80000100a00 */
        /* <DEDUP_REMOVED lines=10> */
[----:B------:R-:W-:Y:S03]  /*c7e60*/  HMMA.16816.F32 R4, R12, R24, R4 ;  /* 0x000000180c04723c */ /* 0x000fe60000001804 */
[----:B----4-:R-:W-:Y:S04]  /*c7e70*/  STL.64 [R1+0x10550], R10 ;  /* 0x0105500a01007387 */ /* 0x010fe80000100a00 */
[----:B---3--:R0:W-:Y:S04]  /*c7e80*/  STL.64 [R1+0x10548], R8 ;  /* 0x0105480801007387 */ /* 0x0081e80000100a00 */
[----:B0-----:R-:W3:Y:S04]  /*c7e90*/  LDL.LU R8, [R1+0x1e60] ;  /* 0x001e600001087983 */ /* 0x001ee80000300800 */
[----:B------:R-:W3:Y:S04]  /*c7ea0*/  LDL.LU R9, [R1+0x1e64] ;  /* 0x001e640001097983 */ /* 0x000ee80000300800 */
[----:B------:R-:W3:Y:S04]  /*c7eb0*/  LDL.LU R10, [R1+0x1e68] ;  /* 0x001e6800010a7983 */ /* 0x000ee80000300800 */
[----:B------:R-:W3:Y:S04]  /*c7ec0*/  LDL.LU R11, [R1+0x1e6c] ;  /* 0x001e6c00010b7983 */ /* 0x000ee80000300800 */
[----:B------:R-:W4:Y:S04]  /*c7ed0*/  LDL.64 R26, [R1+0x48] ;  /* 0x00004800011a7983 */ /* 0x000f280000100a00 */
        /* <DEDUP_REMOVED lines=8> */
[----:B------:R0:W-:Y:S04]  /*c7f60*/  STL [R1+0x103f0], R3 ;  /* 0x0103f00301007387 */ /* 0x0001e80000100800 */
[----:B0-----:R-:W3:Y:S01]  /*c7f70*/  LDL.LU.64 R2, [R1+0x88] ;  /* 0x0000880001027983 */ /* 0x001ee20000300a00 */
[----:B--2---:R-:W-:-:S15]  /*c7f80*/  HMMA.16816.F32 R4, R12, R28, R4 ;  /* 0x0000001c0c04723c */ /* 0x004fde0000001804 */
[----:B------:R-:W-:-:S04]  /*c7f90*/  NOP ;  /* 0x0000000000007918 */ /* 0x000fc80000000000 */
[----:B------:R-:W-:Y:S04]  /*c7fa0*/  STL.64 [R1+0x18e0], R4 ;  /* 0x0018e00401007387 */ /* 0x000fe80000100a00 */
[----:B------:R0:W-:Y:S04]  /*c7fb0*/  STL.64 [R1+0x18e8], R6 ;  /* 0x0018e80601007387 */ /* 0x0001e80000100a00 */
[----:B0-----:R-:W2:Y:S04]  /*c7fc0*/  LDL.LU.64 R6, [R1+0x10580] ;  /* 0x0105800001067983 */ /* 0x001ea80000300a00 */
[----:B------:R-:W4:Y:S01]  /*c7fd0*/  LDL.LU R4, [R1+0x10578] ;  /* 0x0105780001047983 */ /* 0x000f220000300800 */
[----:B---3--:R-:W-:Y:S01]  /*c7fe0*/  HMMA.16816.F32 R16, R12, R2, R16 ;  /* 0x000000020c10723c */ /* 0x008fe20000001810 */
[----:B------:R-:W-:-:S02]  /*c7ff0*/  IMAD.MOV.U32 R5, RZ, RZ, R28 ;  /* 0x000000ffff057224 */ /* 0x000fc400078e001c */
[----:B------:R-:W3:Y:S04]  /*c8000*/  LDL.LU.64 R28, [R1+0x10570] ;  /* 0x01057000011c7983 */ /* 0x000ee80000300a00 */
[----:B--2---:R0:W-:Y:S04]  /*c8010*/  STL.64 [R1+0x103b0], R6 ;  /* 0x0103b00601007387 */ /* 0x0041e80000100a00 */
[----:B0-----:R-:W2:Y:S04]  /*c8020*/  LDL.64 R6, [R1+0x58] ;  /* 0x0000580001067983 */ /* 0x001ea80000100a00 */
[----:B----4-:R0:W-:Y:S04]  /*c8030*/  STL.64 [R1+0x103a8], R4 ;  /* 0x0103a80401007387 */ /* 0x0101e80000100a00 */
[----:B0-----:R-:W4:Y:S04]  /*c8040*/  LDL.LU.64 R4, [R1+0x80] ;  /* 0x0000800001047983 */ /* 0x001f280000300a00 */
[----:B------:R0:W-:Y:S04]  /*c8050*/  STL.64 [R1+0x18f0], R16 ;  /* 0x0018f01001007387 */ /* 0x0001e80000100a00 */
[----:B------:R1:W-:Y:S04]  /*c8060*/  STL.64 [R1+0x18f8], R18 ;  /* 0x0018f81201007387 */ /* 0x0003e80000100a00 */
[----:B0-----:R-:W2:Y:S01]  /*c8070*/  LDL.LU.64 R16, [R1+0x10568] ;  /* 0x0105680001107983 */ /* 0x001ea20000300a00 */
[----:B-1----:R-:W-:-:S02]  /*c8080*/  IMAD.MOV.U32 R18, RZ, RZ, R2 ;  /* 0x000000ffff127224 */ /* 0x002fc400078e0002 */
[----:B------:R-:W-:-:S05]  /*c8090*/  IMAD.MOV.U32 R19, RZ, RZ, R3 ;  /* 0x000000ffff137224 */ /* 0x000fca00078e0003 */
[----:B------:R-:W-:Y:S01]  /*c80a0*/  STL.64 [R1+0x103e8], R18 ;  /* 0x0103e81201007387 */ /* 0x000fe20000100a00 */
[C---:B----4-:R-:W-:Y:S03]  /*c80b0*/  HMMA.16816.F32 R20, R12.reuse, R4, R20 ;  /* 0x000000040c14723c */ /* 0x050fe60000001814 */
[----:B--2---:R0:W-:Y:S04]  /*c80c0*/  STL.64 [R1+0x103e0], R16 ;  /* 0x0103e01001007387 */ /* 0x0041e80000100a00 */
[----:B0-----:R-:W2:Y:S04]  /*c80d0*/  LDL.LU R16, [R1+0x1ea0] ;  /* 0x001ea00001107983 */ /* 0x001ea80000300800 */
[----:B------:R-:W2:Y:S04]  /*c80e0*/  LDL.LU R17, [R1+0x1ea4] ;  /* 0x001ea40001117983 */ /* 0x000ea80000300800 */
[----:B------:R-:W2:Y:S04]  /*c80f0*/  LDL.LU R18, [R1+0x1ea8] ;  /* 0x001ea80001127983 */ /* 0x000ea80000300800 */
[----:B------:R-:W2:Y:S04]  /*c8100*/  LDL.LU R19, [R1+0x1eac] ;  /* 0x001eac0001137983 */ /* 0x000ea80000300800 */
[----:B------:R-:W-:Y:S04]  /*c8110*/  STL.64 [R1+0x1900], R20 ;  /* 0x0019001401007387 */ /* 0x000fe80000100a00 */
[----:B------:R0:W-:Y:S04]  /*c8120*/  STL.64 [R1+0x1908], R22 ;  /* 0x0019081601007387 */ /* 0x0001e80000100a00 */
[----:B0-----:R-:W4:Y:S04]  /*c8130*/  LDL.LU.64 R22, [R1+0x10560] ;  /* 0x0105600001167983 */ /* 0x001f280000300a00 */
[----:B------:R-:W2:Y:S02]  /*c8140*/  LDL.LU.64 R20, [R1+0x10558] ;  /* 0x0105580001147983 */ /* 0x000ea40000300a00 */
        /* <DEDUP_REMOVED lines=8> */
[----:B----4-:R-:W-:Y:S03]  /*c81d0*/  HMMA.16816.F32 R20, R12, R22, R8 ;  /* 0x000000160c14723c */ /* 0x010fe60000001808 */
[----:B------:R-:W2:Y:S04]  /*c81e0*/  LDL.LU.64 R10, [R1+0x10540] ;  /* 0x01054000010a7983 */ /* 0x000ea80000300a00 */
[----:B------:R-:W2:-:S12]  /*c81f0*/  LDL.LU.64 R8, [R1+0x10538] ;  /* 0x0105380001087983 */ /* 0x000e980000300a00 */
        /* <DEDUP_REMOVED lines=18> */
[----:B------:R-:W4:Y:S01]  /*c8320*/  LDL.LU.64 R20, [R1+0x104f8] ;  /* 0x0104f80001147983 */ /* 0x000f220000300a00 */
[----:B------:R-:W-:Y:S01]  /*c8330*/  HMMA.16816.F32 R16, R12, R6, R16 ;  /* 0x000000060c10723c */ /* 0x000fe20000001810 */
[----:B------:R-:W-:-:S02]  /*c8340*/  IMAD.MOV.U32 R2, RZ, RZ, R4 ;  /* 0x000000ffff027224 */ /* 0x000fc400078e0004 */
[----:B------:R-:W-:Y:S02]  /*c8350*/  IMAD.MOV.U32 R3, RZ, RZ, R5 ;  /* 0x000000ffff037224 */ /* 0x000fe400078e0005 */
[----:B------:R-:W-:-:S05]  /*c8360*/  IMAD.MOV.U32 R0, RZ, RZ, R7 ;  /* 0x000000ffff007224 */ /* 0x000fca00078e0007 */
[----:B------:R-:W-:Y:S09]  /*c8370*/  STL [R1+0x10328], R0 ;  /* 0x0103280001007387 */ /* 0x000ff20000100800 */
[----:B------:R-:W-:Y:S04]  /*c8380*/  STL.64 [R1+0x1950], R16 ;  /* 0x0019501001007387 */ /* 0x000fe80000100a00 */
[----:B------:R-:W-:Y:S01]  /*c8390*/  STL.64 [R1+0x1958], R18 ;  /* 0x0019581201007387 */ /* 0x000fe20000100a00 */
[C---:B--2---:R-:W-:Y:S08]  /*c83a0*/  HMMA.16816.F32 R8, R12.reuse, R24, R8 ;  /* 0x000000180c08723c */ /* 0x044ff00000001808 */
[----:B----4-:R-:W-:Y:S11]  /*c83b0*/  HMMA.16816.F32 R4, R12, R26, R20 ;  /* 0x0000001a0c04723c */ /* 0x010ff60000001814 */
[----:B------:R-:W-:Y:S04]  /*c83c0*/  STL.64 [R1+0x1960], R8 ;  /* 0x0019600801007387 */ /* 0x000fe80000100a00 */
[----:B------:R-:W-:Y:S04]  /*c83d0*/  STL.64 [R1+0x1968], R10 ;  /* 0x0019680a01007387 */ /* 0x000fe80000100a00 */
[----:B------:R-:W2:Y:S04]  /*c83e0*/  LDL.LU R20, [R1+0x2180] ;  /* 0x0021800001147983 */ /* 0x000ea80000300800 */
[----:B------:R-:W-:Y:S04]  /*c83f0*/  STL.64 [R1+0x1970], R4 ;  /* 0x0019700401007387 */ /* 0x000fe80000100a00 */
[----:B------:R-:W-:Y:S04]  /*c8400*/  STL.64 [R1+0x1978], R6 ;  /* 0x0019780601007387 */ /* 0x000fe80000100a00 */
        /* <DEDUP_REMOVED lines=9> */
[----:B------:R-:W-:-:S03]  /*c84a0*/  IMAD.MOV.U32 R0, RZ, RZ, R27 ;  /* 0x000000ffff007224 */ /* 0x000fc600078e001b */
[----:B----4-:R0:W-:Y:S04]  /*c84b0*/  STL.64 [R1+0x10430], R22 ;  /* 0x0104301601007387 */ /* 0x0101e80000100a00 */
[----:B0-----:R-:W4:Y:S04]  /*c84c0*/  LDL R22, [R1] ;  /* 0x0000000001167983 */ /* 0x001f280000100800 */
[----:B------:R-:W4:Y:S04]  /*c84d0*/  LDL R23, [R1+0x4] ;  /* 0x0000040001177983 */ /* 0x000f280000100800 */
[----:B--2---:R0:W-:Y:S04]  /*c84e0*/  STL.64 [R1+0x10428], R20 ;  /* 0x0104281401007387 */ /* 0x0041e80000100a00 */
[----:B------:R-:W2:Y:S04]  /*c84f0*/  LDL.LU R24, [R1+0x2160] ;  /* 0x0021600001187983 */ /* 0x000ea80000300800 */
[----:B------:R-:W2:Y:S04]  /*c8500*/  LDL.LU R25, [R1+0x2164] ;  /* 0x0021640001197983 */ /* 0x000ea80000300800 */
[----:B------:R-:W2:Y:S04]  /*c8510*/  LDL.LU R26, [R1+0x2168] ;  /* 0x00216800011a7983 */ /* 0x000ea80000300800 */
[----:B------:R-:W2:Y:S04]  /*c8520*/  LDL.LU R27, [R1+0x216c] ;  /* 0x00216c00011b7983 */ /* 0x000ea80000300800 */
[----:B0-----:R-:W2:Y:S04]  /*c8530*/  LDL.64 R20, [R1+0x8] ;  /* 0x0000080001147983 */ /* 0x001ea80000100a00 */
[----:B----4-:R-:W-:Y:S04]  /*c8540*/  STL.64 [R1+0x10460], R22 ;  /* 0x0104601601007387 */ /* 0x010fe80000100a00 */
[----:B--2---:R-:W-:Y:S04]  /*c8550*/  STL.64 [R1+0x10458], R20 ;  /* 0x0104581401007387 */ /* 0x004fe80000100a00 */
[----:B------:R-:W-:Y:S04]  /*c8560*/  STL.64 [R1+0x10440], R26 ;  /* 0x0104401a01007387 */ /* 0x000fe80000100a00 */
[----:B------:R0:W-:Y:S04]  /*c8570*/  STL.64 [R1+0x10438], R24 ;  /* 0x0104381801007387 */ /* 0x0001e80000100a00 */
[----:B0-----:R-:W2:Y:S04]  /*c8580*/  LDL.LU R24, [R1+0x2120] ;  /* 0x0021200001187983 */ /* 0x001ea80000300800 */
[----:B------:R-:W2:Y:S04]  /*c8590*/  LDL.LU R25, [R1+0x2124] ;  /* 0x0021240001197983 */ /* 0x000ea80000300800 */
[----:B------:R-:W4:Y:S04]  /*c85a0*/  LDL.LU R26, [R1+0x2128] ;  /* 0x00212800011a7983 */ /* 0x000f280000300800 */
[----:B------:R-:W4:Y:S04]  /*c85b0*/  LDL.LU R27, [R1+0x212c] ;  /* 0x00212c00011b7983 */ /* 0x000f280000300800 */
[----:B------:R-:W2:Y:S04]  /*c85c0*/  LDL R22, [R1+0x10] ;  /* 0x0000100001167983 */ /* 0x000ea80000100800 */
[----:B------:R-:W2:Y:S04]  /*c85d0*/  LDL R23, [R1+0x14] ;  /* 0x0000140001177983 */ /* 0x000ea80000100800 */
[----:B------:R-:W3:Y:S04]  /*c85e0*/  LDL.64 R20, [R1+0x18] ;  /* 0x0000180001147983 */ /* 0x000ee80000100a00 */
[----:B------:R-:W4:Y:S04]  /*c85f0*/  LDL R6, [R1+0x20] ;  /* 0x0000200001067983 */ /* 0x000f280000100800 */
[----:B------:R-:W4:Y:S04]  /*c8600*/  LDL R7, [R1+0x24] ;  /* 0x0000240001077983 */ /* 0x000f280000100800 */
        /* <DEDUP_REMOVED lines=12> */
[----:B---3--:R0:W-:Y:S04]  /*c86d0*/  STL.64 [R1+0x104b0], R22 ;  /* 0x0104b01601007387 */ /* 0x0081e80000100a00 */
[----:B0-----:R-:W3:Y:S04]  /*c86e0*/  LDL R22, [R1+0x30] ;  /* 0x0000300001167983 */ /* 0x001ee80000100800 */
[----:B------:R-:W3:Y:S04]  /*c86f0*/  LDL R23, [R1+0x34] ;  /* 0x0000340001177983 */ /* 0x000ee80000100800 */
[----:B--2---:R0:W-:Y:S04]  /*c8700*/  STL.64 [R1+0x104a8], R20 ;  /* 0x0104a81401007387 */ /* 0x0041e80000100a00 */
[----:B0-----:R-:W2:Y:S04]  /*c8710*/  LDL.64 R20, [R1+0x38] ;  /* 0x0000380001147983 */ /* 0x001ea80000100a00 */
[----:B---3--:R-:W-:Y:S04]  /*c8720*/  STL.64 [R1+0x104e0], R22 ;  /* 0x0104e01601007387 */ /* 0x008fe80000100a00 */
[----:B--2---:R-:W-:Y:S04]  /*c8730*/  STL.64 [R1+0x104d8], R20 ;  /* 0x0104d81401007387 */ /* 0x004fe80000100a00 */
[----:B------:R-:W2:Y:S04]  /*c8740*/  LDL.64 R4, [R1+0x28] ;  /* 0x0000280001047983 */ /* 0x000ea80000100a00 */
[----:B----4-:R-:W-:Y:S04]  /*c8750*/  STL.64 [R1+0x104c0], R6 ;  /* 0x0104c00601007387 */ /* 0x010fe80000100a00 */
        /* <DEDUP_REMOVED lines=31> */
[C---:B----4-:R-:W-:Y:S03]  /*c8950*/  HMMA.16816.F32 R20, R12.reuse, R22, R4 ;  /* 0x000000160c14723c */ /* 0x050fe60000001804 */
        /* <DEDUP_REMOVED lines=49> */
[----:B0-----:R-:W3:Y:S04]  /*c8c70*/  LDL.LU R4, [R1+0x21c0] ;  /* 0x0021c00001047983 */ /* 0x001ee80000300800 */
[----:B------:R-:W3:Y:S04]  /*c8c80*/  LDL.LU R5, [R1+0x21c4] ;  /* 0x0021c40001057983 */ /* 0x000ee80000300800 */
[----:B-1----:R-:W3:Y:S04]  /*c8c90*/  LDL.LU R6, [R1+0x21c8] ;  /* 0x0021c80001067983 */ /* 0x002ee80000300800 */
[----:B------:R-:W3:Y:S01]  /*c8ca0*/  LDL.LU R7, [R1+0x21cc] ;  /* 0x0021cc0001077983 */ /* 0x000ee20000300800 */
        /* <DEDUP_REMOVED lines=49> */
[----:B------:R0:W-:Y:S02]  /*c8fc0*/  STL.64 [R1+0x10198], R26 ;  /* 0x0101981a01007387 */ /* 0x0001e40000100a00 */
[----:B0-----:R-:W-:-:S02]  /*c8fd0*/  IMAD.MOV.U32 R26, RZ, RZ, R2 ;  /* 0x000000ffff1a7224 */ /* 0x001fc400078e0002 */
[----:B------:R-:W-:Y:S01]  /*c8fe0*/  IMAD.MOV.U32 R27, RZ, RZ, R3 ;  /* 0x000000ffff1b7224 */ /* 0x000fe200078e0003 */
[----:B------:R-:W3:Y:S04]  /*c8ff0*/  LDL.LU R2, [R1+0x103f4] ;  /* 0x0103f40001027983 */ /* 0x000ee80000300800 */
[----:B------:R-:W2:Y:S04]  /*c9000*/  LDL.LU R3, [R1+0x103f0] ;  /* 0x0103f00001037983 */ /* 0x000ea80000300800 */
[----:B------:R-:W-:Y:S01]  /*c9010*/  STL.64 [R1+0x10190], R24 ;  /* 0x0101901801007387 */ /* 0x000fe20000100a00 */
[----:B----4-:R-:W-:-:S15]  /*c9020*/  HMMA.16816.F32 R16, R12, R22, R16 ;  /* 0x000000160c10723c */ /* 0x010fde0000001810 */
[----:B------:R-:W-:-:S04]  /*c9030*/  NOP ;  /* 0x0000000000007918 */ /* 0x000fc80000000000 */
[----:B------:R-:W-:Y:S04]  /*c9040*/  STL.64 [R1+0x1bd0], R16 ;  /* 0x001bd01001007387 */ /* 0x000fe80000100a00 */
[----:B------:R0:W-:Y:S04]  /*c9050*/  STL.64 [R1+0x1bd8], R18 ;  /* 0x001bd81201007387 */ /* 0x0001e80000100a00 */
[----:B0-----:R-:W4:Y:S01]  /*c9060*/  LDL.LU.64 R18, [R1+0x103e8] ;  /* 0x0103e80001127983 */ /* 0x001f220000300a00 */
[----:B--2---:R-:W-:Y:S03]  /*c9070*/  HMMA.16816.F32 R8, R12, R20, R8 ;  /* 0x000000140c08723c */ /* 0x004fe60000001808 */
[----:B------:R-:W2:-:S15]  /*c9080*/  LDL.LU.64 R16, [R1+0x103e0] ;  /* 0x0103e00001107983 */ /* 0x000e9e0000300a00 */
[----:B------:R-:W-:Y:S01]  /*c9090*/  NOP ;  /* 0x0000000000007918 */ /* 0x000fe20000000000 */
[----:B------:R-:W-:Y:S04]  /*c90a0*/  STL.64 [R1+0x1c10], R8 ;  /* 0x001c100801007387 */ /* 0x000fe80000100a00 */
[----:B------:R0:W-:Y:S04]  /*c90b0*/  STL.64 [R1+0x1c18], R10 ;  /* 0x001c180a01007387 */ /* 0x0001e80000100a00 */
[----:B0-----:R-:W2:Y:S04]  /*c90c0*/  LDL.LU.64 R10, [R1+0x103d8] ;  /* 0x0103d800010a7983 */ /* 0x001ea80000300a00 */
[----:B------:R-:W2:Y:S01]  /*c90d0*/  LDL.LU.64 R8, [R1+0x103d0] ;  /* 0x0103d00001087983 */ /* 0x000ea20000300a00 */
[----:B----4-:R-:W-:-:S02]  /*c90e0*/  IMAD.MOV.U32 R24, RZ, RZ, R18 ;  /* 0x000000ffff187224 */ /* 0x010fc400078e0012 */
[----:B------:R-:W-:Y:S01]  /*c90f0*/  IMAD.MOV.U32 R25, RZ, RZ, R19 ;  /* 0x000000ffff197224 */ /* 0x000fe200078e0013 */
[----:B------:R-:W4:Y:S04]  /*c9100*/  LDL.LU R18, [R1+0x103cc] ;  /* 0x0103cc0001127983 */ /* 0x000f280000300800 */
[----:B------:R-:W4:Y:S04]  /*c9110*/  LDL.LU R19, [R1+0x103c8] ;  /* 0x0103c80001137983 */ /* 0x000f280000300800 */
[----:B------:R-:W-:Y:S04]  /*c9120*/  STL.64 [R1+0x10348], R26 ;  /* 0x0103481a01007387 */ /* 0x000fe80000100a00 */
[----:B------:R0:W-:Y:S04]  /*c9130*/  STL.64 [R1+0x10340], R24 ;  /* 0x0103401801007387 */ /* 0x0001e80000100a00 */
[----:B0-----:R-:W4:Y:S04]  /*c9140*/  LDL.LU R24, [R1+0x21b0] ;  /* 0x0021b00001187983 */ /* 0x001f280000300800 */
[----:B------:R-:W4:Y:S04]  /*c9150*/  LDL.LU R25, [R1+0x21b4] ;  /* 0x0021b40001197983 */ /* 0x000f280000300800 */
[----:B------:R-:W4:Y:S04]  /*c9160*/  LDL.LU R26, [R1+0x21b8] ;  /* 0x0021b800011a7983 */ /* 0x000f280000300800 */
[----:B------:R-:W4:Y:S04]  /*c9170*/  LDL.LU R27, [R1+0x21bc] ;  /* 0x0021bc00011b7983 */ /* 0x000f280000300800 */
        /* <DEDUP_REMOVED lines=8> */
[----:B------:R4:W-:Y:S02]  /*c9200*/  STL.64 [R1+0x10350], R20 ;  /* 0x0103501401007387 */ /* 0x0009e40000100a00 */
[----:B----4-:R-:W-:-:S15]  /*c9210*/  HMMA.16816.F32 R20, R12, R18, R24 ;  /* 0x000000120c14723c */ /* 0x010fde0000001818 */
[----:B------:R-:W-:-:S04]  /*c9220*/  NOP ;  /* 0x0000000000007918 */ /* 0x000fc80000000000 */
[----:B------:R0:W-:Y:S04]  /*c9230*/  STL.64 [R1+0x1c40], R20 ;  /* 0x001c401401007387 */ /* 0x0001e80000100a00 */
[----:B------:R1:W-:Y:S04]  /*c9240*/  STL.64 [R1+0x1c48], R22 ;  /* 0x001c481601007387 */ /* 0x0003e80000100a00 */
[----:B------:R2:W-:Y:S04]  /*c9250*/  STL.64 [R1+0x1ca0], R4 ;  /* 0x001ca00401007387 */ /* 0x0005e80000100a00 */
[----:B------:R3:W-:Y:S04]  /*c9260*/  STL.64 [R1+0x1ca8], R6 ;  /* 0x001ca80601007387 */ /* 0x0007e80000100a00 */
[----:B0-----:R-:W4:Y:S04]  /*c9270*/  LDL.LU R20, [R1+0x2410] ;  /* 0x0024100001147983 */ /* 0x001f280000300800 */
[----:B------:R-:W4:Y:S04]  /*c9280*/  LDL.LU R21, [R1+0x2414] ;  /* 0x0024140001157983 */ /* 0x000f280000300800 */
[----:B-1----:R-:W4:Y:S04]  /*c9290*/  LDL.LU R22, [R1+0x2418] ;  /* 0x0024180001167983 */ /* 0x002f280000300800 */
[----:B------:R-:W4:Y:S04]  /*c92a0*/  LDL.LU R23, [R1+0x241c] ;  /* 0x00241c0001177983 */ /* 0x000f280000300800 */
[----:B--2---:R-:W2:Y:S04]  /*c92b0*/  LDL.LU R4, [R1+0x21e0] ;  /* 0x0021e00001047983 */ /* 0x004ea80000300800 */
[----:B------:R-:W2:Y:S04]  /*c92c0*/  LDL.LU R5, [R1+0x21e4] ;  /* 0x0021e40001057983 */ /* 0x000ea80000300800 */
[----:B---3--:R-:W3:Y:S04]  /*c92d0*/  LDL.LU R6, [R1+0x21e8] ;  /* 0x0021e80001067983 */ /* 0x008ee80000300800 */
[----:B------:R-:W3:Y:S04]  /*c92e0*/  LDL.LU R7, [R1+0x21ec] ;  /* 0x0021ec0001077983 */ /* 0x000ee80000300800 */
[----:B---3--:R-:W-:Y:S04]  /*c92f0*/  STL.64 [R1+0x103c0], R6 ;  /* 0x0103c00601007387 */ /* 0x008fe80000100a00 */
[----:B--2---:R0:W-:Y:S04]  /*c9300*/  STL.64 [R1+0x103b8], R4 ;  /* 0x0103b80401007387 */ /* 0x0041e80000100a00 */
[----:B0-----:R-:W2:Y:S04]  /*c9310*/  LDL.LU R4, [R1+0x21d0] ;  /* 0x0021d00001047983 */ /* 0x001ea80000300800 */
[----:B------:R-:W2:Y:S04]  /*c9320*/  LDL.LU R5, [R1+0x21d4] ;  /* 0x0021d40001057983 */ /* 0x000ea80000300800 */
[----:B------:R-:W2:Y:S04]  /*c9330*/  LDL.LU R6, [R1+0x21d8] ;  /* 0x0021d80001067983 */ /* 0x000ea80000300800 */
[----:B------:R-:W2:Y:S04]  /*c9340*/  LDL.LU R7, [R1+0x21dc] ;  /* 0x0021dc0001077983 */ /* 0x000ea80000300800 */
[----:B------:R-:W3:Y:S04]  /*c9350*/  LDL.LU R29, [R1+0x34b4] ;  /* 0x0034b400011d7983 */ /* 0x000ee80000300800 */
[----:B------:R-:W2:Y:S04]  /*c9360*/  LDL.LU R25, [R1+0x34b0] ;  /* 0x0034b00001197983 */ /* 0x000ea80000300800 */
[----:B------:R-:W2:Y:S04]  /*c9370*/  LDL.LU R0, [R1+0x34bc] ;  /* 0x0034bc0001007983 */ /* 0x000ea80000300800 */
[----:B------:R-:W2:Y:S01]  /*c9380*/  LDL.LU R24, [R1+0x34b8] ;  /* 0x0034b80001187983 */ /* 0x000ea20000300800 */
[----:B------:R-:W-:-:S02]  /*c9390*/  IMAD.MOV.U32 R26, RZ, RZ, R3 ;  /* 0x000000ffff1a7224 */ /* 0x000fc400078e0003 */
[----:B------:R-:W-:-:S05]  /*c93a0*/  IMAD.MOV.U32 R27, RZ, RZ, R2 ;  /* 0x000000ffff1b7224 */ /* 0x000fca00078e0002 */
[----:B------:R-:W-:Y:S04]  /*c93b0*/  STL.64 [R1+0x10388], R26 ;  /* 0x0103881a01007387 */ /* 0x000fe80000100a00 */
[----:B--2---:R0:W-:Y:S04]  /*c93c0*/  STL.64 [R1+0x10380], R24 ;  /* 0x0103801801007387 */ /* 0x0041e80000100a00 */
        /* <DEDUP_REMOVED lines=35> */
[----:B------:R3:W-:Y:S01]  /*c9600*/  STL.64 [R1+0x10138], R10 ;  /* 0x0101380a01007387 */ /* 0x0007e20000100a00 */
[----:B--2---:R-:W-:Y:S01]  /*c9610*/  HMMA.16816.F32 R24, R12, R6, R24 ;  /* 0x000000060c18723c */ /* 0x004fe20000001818 */
[----:B---3--:R-:W-:-:S02]  /*c9620*/  IMAD.MOV.U32 R10, RZ, RZ, R5 ;  /* 0x000000ffff0a7224 */ /* 0x008fc400078e0005 */
[----:B------:R-:W2:Y:S04]  /*c9630*/  LDL.LU R5, [R1+0x103a0] ;  /* 0x0103a00001057983 */ /* 0x000ea80000300800 */
[----:B------:R-:W3:Y:S04]  /*c9640*/  LDL.LU R11, [R1+0x94] ;  /* 0x00009400010b7983 */ /* 0x000ee80000300800 */
[----:B------:R0:W-:Y:S04]  /*c9650*/  STL.64 [R1+0x10130], R8 ;  /* 0x0101300801007387 */ /* 0x0001e80000100a00 */
[----:B0-----:R-:W2:Y:S04]  /*c9660*/  LDL.LU R9, [R1+0x34c0] ;  /* 0x0034c00001097983 */ /* 0x001ea80000300800 */
        /* <DEDUP_REMOVED lines=10> */
[----:B------:R-:W2:Y:S04]  /*c9710*/  LDL.LU.64 R24, [R1+0x10380] ;  /* 0x0103800001187983 */ /* 0x000ea80000300a00 */
[----:B------:R-:W-:Y:S04]  /*c9720*/  STL.64 [R1+0x10148], R6 ;  /* 0x0101480601007387 */ /* 0x000fe80000100a00 */
[----:B------:R0:W-:Y:S01]  /*c9730*/  STL.64 [R1+0x10140], R4 ;  /* 0x0101400401007387 */ /* 0x0001e20000100a00 */
[----:B------:R-:W-:-:S02]  /*c9740*/  IMAD R9, R9, 0x100, R2 ;  /* 0x0000010009097824 */ /* 0x000fc400078e0202 */
[----:B------:R-:W-:Y:S01]  /*c9750*/  IMAD R8, R8, 0x100, R3 ;  /* 0x0000010008087824 */ /* 0x000fe200078e0203 */
[----:B0-----:R-:W3:Y:S04]  /*c9760*/  LDL.LU R4, [R1+0x2400] ;  /* 0x0024000001047983 */ /* 0x001ee80000300800 */
[----:B------:R-:W3:Y:S04]  /*c9770*/  LDL.LU R5, [R1+0x2404] ;  /* 0x0024040001057983 */ /* 0x000ee80000300800 */
[----:B------:R-:W3:Y:S04]  /*c9780*/  LDL.LU R6, [R1+0x2408] ;  /* 0x0024080001067983 */ /* 0x000ee80000300800 */
[----:B------:R-:W3:Y:S01]  /*c9790*/  LDL.LU R7, [R1+0x240c] ;  /* 0x00240c0001077983 */ /* 0x000ee20000300800 */
[----:B--2---:R-:W-:-:S02]  /*c97a0*/  IMAD R25, R25, 0x100, R29 ;  /* 0x0000010019197824 */ /* 0x004fc400078e021d */
[----:B------:R-:W-:Y:S01]  /*c97b0*/  IMAD R24, R24, 0x100, R0 ;  /* 0x0000010018187824 */ /* 0x000fe200078e0200 */
[----:B------:R-:W2:Y:S04]  /*c97c0*/  LDL.LU R29, [R1+0x1037c] ;  /* 0x01037c00011d7983 */ /* 0x000ea80000300800 */
[----:B------:R-:W2:Y:S04]  /*c97d0*/  LDL.LU R0, [R1+0x10378] ;  /* 0x0103780001007983 */ /* 0x000ea80000300800 */
[----:B------:R-:W4:Y:S04]  /*c97e0*/  LDL.LU R2, [R1+0x10374] ;  /* 0x0103740001027983 */ /* 0x000f280000300800 */
[----:B------:R-:W4:Y:S02]  /*c97f0*/  LDL.LU R3, [R1+0x10370] ;  /* 0x0103700001037983 */ /* 0x000f240000300800 */
[----:B----4-:R-:W-:Y:S02]  /*c9800*/  HMMA.16816.F32 R12, R12, R2, R20 ;  /* 0x000000020c0c723c */ /* 0x010fe40000001814 */
[----:B------:R-:W4:Y:S04]  /*c9810*/  LDL.LU.64 R22, [R1+0x10368] ;  /* 0x0103680001167983 */ /* 0x000f280000300a00 */
[----:B------:R-:W4:Y:S04]  /*c9820*/  LDL.LU.64 R20, [R1+0x10360] ;  /* 0x0103600001147983 */ /* 0x000f280000300a00 */
[----:B------:R-:W-:Y:S04]  /*c9830*/  STL [R1+0x10104], R2 ;  /* 0x0101040201007387 */ /* 0x000fe80000100800 */
[----:B------:R-:W-:Y:S05]  /*c9840*/  STL [R1+0x10100], R3 ;  /* 0x0101000301007387 */ /* 0x000fea0000100800 */
[----:B------:R0:W-:Y:S04]  /*c9850*/  STL.64 [R1+0x1ce0], R12 ;  /* 0x001ce00c01007387 */ /* 0x0001e80000100a00 */
[----:B------:R1:W-:Y:S01]  /*c9860*/  STL.64 [R1+0x1ce8], R14 ;  /* 0x001ce80e01007387 */ /* 0x0003e20000100a00 */
[----:B0-----:R-:W-:-:S02]  /*c9870*/  F2FP.F16.E5M2.UNPACK_B R12, R25 ;  /* 0x00000019ff0c723e */ /* 0x001fc400020004ff */
[----:B------:R-:W-:Y:S02]  /*c9880*/  F2FP.F16.E5M2.UNPACK_B R13, R24 ;  /* 0x00000018ff0d723e */ /* 0x000fe400020004ff */
[----:B-1----:R-:W-:Y:S02]  /*c9890*/  F2FP.F16.E5M2.UNPACK_B R14, R9 ;  /* 0x00000009ff0e723e */ /* 0x002fe400020004ff */
[----:B------:R-:W-:-:S07]  /*c98a0*/  F2FP.F16.E5M2.UNPACK_B R15, R8 ;  /* 0x00000008ff0f723e */ /* 0x000fce00020004ff */
[----:B----4-:R-:W-:Y:S01]  /*c98b0*/  HMMA.16816.F32 R24, R12, R26, R20 ;  /* 0x0000001a0c18723c */ /* 0x010fe20000001814 */
[----:B------:R-:W4:Y:S04]  /*c98c0*/  LDL.LU.64 R22, [R1+0x10358] ;  /* 0x0103580001167983 */ /* 0x000f280000300a00 */
[----:B------:R-:W4:-:S14]  /*c98d0*/  LDL.LU.64 R20, [R1+0x10350] ;  /* 0x0103500001147983 */ /* 0x000f1c0000300a00 */
[----:B------:R-:W-:Y:S04]  /*c98e0*/  STL.64 [R1+0x1ef0], R24 ;  /* 0x001ef01801007387 */ /* 0x000fe80000100a00 */
[----:B------:R0:W-:Y:S04]  /*c98f0*/  STL.64 [R1+0x1ef8], R26 ;  /* 0x001ef81a01007387 */ /* 0x0001e80000100a00 */
[----:B0-----:R-:W4:Y:S04]  /*c9900*/  LDL.LU.64 R26, [R1+0x10348] ;  /* 0x01034800011a7983 */ /* 0x001f280000300a00 */
[----:B------:R-:W2:Y:S01]  /*c9910*/  LDL.LU.64 R24, [R1+0x10340] ;  /* 0x0103400001187983 */ /* 0x000ea20000300a00 */
[----:B---3--:R-:W-:-:S15]  /*c9920*/  HMMA.16816.F32 R4, R12, R10, R4 ;  /* 0x0000000a0c04723c */ /* 0x008fde0000001804 */
[----:B------:R-:W-:-:S04]  /*c9930*/  NOP ;  /* 0x0000000000007918 */ /* 0x000fc80000000000 */
[----:B------:R-:W-:Y:S04]  /*c9940*/  STL.64 [R1+0x1ee0], R4 ;  /* 0x001ee00401007387 */ /* 0x000fe80000100a00 */
[----:B------:R4:W-:Y:S01]  /*c9950*/  STL.64 [R1+0x1ee8], R6 ;  /* 0x001ee80601007387 */ /* 0x0009e20000100a00 */
[C---:B--2---:R-:W-:Y:S08]  /*c9960*/  HMMA.16816.F32 R8, R12.reuse, R24, R16 ;  /* 0x000000180c08723c */ /* 0x044ff00000001810 */
[----:B----4-:R-:W-:Y:S01]  /*c9970*/  HMMA.16816.F32 R4, R12, R26, R20 ;  /* 0x0000001a0c04723c */ /* 0x010fe20000001814 */
        /* <DEDUP_REMOVED lines=18> */
[----:B------:R-:W2:Y:S04]  /*c9aa0*/  LDL.LU R2, [R1] ;  /* 0x0000000001027983 */ /* 0x000ea80000300800 */
[----:B------:R-:W3:Y:S04]  /*c9ab0*/  LDL.LU R3, [R1+0x4] ;  /* 0x0000040001037983 */ /* 0x000ee80000300800 */
[----:B----4-:R-:W-:Y:S04]  /*c9ac0*/  STL.64 [R1+0x101a8], R22 ;  /* 0x0101a81601007387 */ /* 0x010fe80000100a00 */
[----:B--2---:R0:W-:Y:S04]  /*c9ad0*/  STL.64 [R1+0x101a0], R20 ;  /* 0x0101a01401007387 */ /* 0x0041e80000100a00 */
[----:B0-----:R-:W2:Y:S04]  /*c9ae0*/  LDL.LU R20, [R1+0x22e0] ;  /* 0x0022e00001147983 */ /* 0x001ea80000300800 */
[----:B------:R-:W2:Y:S04]  /*c9af0*/  LDL.LU R21, [R1+0x22e4] ;  /* 0x0022e40001157983 */ /* 0x000ea80000300800 */
[----:B------:R-:W4:Y:S04]  /*c9b00*/  LDL.LU R22, [R1+0x22e8] ;  /* 0x0022e80001167983 */ /* 0x000f280000300800 */
[----:B------:R-:W4:Y:S04]  /*c9b10*/  LDL.LU R23, [R1+0x22ec] ;  /* 0x0022ec0001177983 */ /* 0x000f280000300800 */
[----:B----4-:R0:W-:Y:S04]  /*c9b20*/  STL.64 [R1+0x101b8], R22 ;  /* 0x0101b81601007387 */ /* 0x0101e80000100a00 */
[----:B0-----:R-:W4:Y:S01]  /*c9b30*/  LDL.LU R22, [R1+0x8] ;  /* 0x0000080001167983 */ /* 0x001f220000300800 */
[----:B------:R-:W-:-:S03]  /*c9b40*/  IMAD.MOV.U32 R23, RZ, RZ, R0 ;  /* 0x000000ffff177224 */ /* 0x000fc600078e0000 */
[----:B------:R-:W3:Y:S04]  /*c9b50*/  LDL.LU R0, [R1+0x10338] ;  /* 0x0103380001007983 */ /* 0x000ee80000300800 */
[----:B--2---:R0:W-:Y:S04]  /*c9b60*/  STL.64 [R1+0x101b0], R20 ;  /* 0x0101b01401007387 */ /* 0x0041e80000100a00 */
[----:B----4-:R-:W-:Y:S04]  /*c9b70*/  STL.64 [R1+0x101d0], R22 ;  /* 0x0101d01601007387 */ /* 0x010fe80000100a00 */
[----:B------:R-:W2:Y:S04]  /*c9b80*/  LDL.LU R24, [R1+0x22d0] ;  /* 0x0022d00001187983 */ /* 0x000ea80000300800 */
[----:B------:R-:W2:Y:S04]  /*c9b90*/  LDL.LU R25, [R1+0x22d4] ;  /* 0x0022d40001197983 */ /* 0x000ea80000300800 */
[----:B------:R-:W4:Y:S04]  /*c9ba0*/  LDL.LU R26, [R1+0x22d8] ;  /* 0x0022d800011a7983 */ /* 0x000f280000300800 */
[----:B------:R-:W4:Y:S04]  /*c9bb0*/  LDL.LU R27, [R1+0x22dc] ;  /* 0x0022dc00011b7983 */ /* 0x000f280000300800 */
[----:B0-----:R-:W2:Y:S04]  /*c9bc0*/  LDL.LU R20, [R1+0x10] ;  /* 0x0000100001147983 */ /* 0x001ea80000300800 */
[----:B------:R-:W2:Y:S04]  /*c9bd0*/  LDL.LU R21, [R1+0x14] ;  /* 0x0000140001157983 */ /* 0x000ea80000300800 */
[----:B--2---:R-:W-:Y:S04]  /*c9be0*/  STL.64 [R1+0x101e8], R20 ;  /* 0x0101e81401007387 */ /* 0x004fe80000100a00 */
[----:B----4-:R-:W-:Y:S04]  /*c9bf0*/  STL.64 [R1+0x101c8], R26 ;  /* 0x0101c81a01007387 */ /* 0x010fe80000100a00 */
[----:B------:R0:W-:Y:S04]  /*c9c00*/  STL.64 [R1+0x101c0], R24 ;  /* 0x0101c01801007387 */ /* 0x0001e80000100a00 */
[----:B0-----:R-:W2:Y:S04]  /*c9c10*/  LDL.LU R24, [R1+0x22f0] ;  /* 0x0022f00001187983 */ /* 0x001ea80000300800 */
[----:B------:R-:W2:Y:S04]  /*c9c20*/  LDL.LU R25, [R1+0x22f4] ;  /* 0x0022f40001197983 */ /* 0x000ea80000300800 */
[----:B------:R-:W4:Y:S04]  /*c9c30*/  LDL.LU R26, [R1+0x22f8] ;  /* 0x0022f800011a7983 */ /* 0x000f280000300800 */
[----:B------:R-:W4:Y:S04]  /*c9c40*/  LDL.LU R27, [R1+0x22fc] ;  /* 0x0022fc00011b7983 */ /* 0x000f280000300800 */
[----:B------:R-:W2:Y:S01]  /*c9c50*/  LDL.LU R22, [R1+0x18] ;  /* 0x0000180001167983 */ /* 0x000ea20000300800 */
[----:B---3--:R-:W-:-:S03]  /*c9c60*/  IMAD.MOV.U32 R23, RZ, RZ, R0 ;  /* 0x000000ffff177224 */ /* 0x008fc600078e0000 */
[----:B------:R-:W3:Y:S04]  /*c9c70*/  LDL.LU R0, [R1+0x10334] ;  /* 0x0103340001007983 */ /* 0x000ee80000300800 */
[----:B--2---:R-:W-:Y:S04]  /*c9c80*/  STL.64 [R1+0x10200], R22 ;  /* 0x0102001601007387 */ /* 0x004fe80000100a00 */
[----:B----4-:R-:W-:Y:S04]  /*c9c90*/  STL.64 [R1+0x101e0], R26 ;  /* 0x0101e01a01007387 */ /* 0x010fe80000100a00 */
[----:B------:R0:W-:Y:S04]  /*c9ca0*/  STL.64 [R1+0x101d8], R24 ;  /* 0x0101d81801007387 */ /* 0x0001e80000100a00 */
[----:B0-----:R-:W2:Y:S04]  /*c9cb0*/  LDL.LU R24, [R1+0x2300] ;  /* 0x0023000001187983 */ /* 0x001ea80000300800 */
[----:B------:R-:W2:Y:S04]  /*c9cc0*/  LDL.LU R25, [R1+0x2304] ;  /* 0x0023040001197983 */ /* 0x000ea80000300800 */
[----:B------:R-:W4:Y:S04]  /*c9cd0*/  LDL.LU R26, [R1+0x2308] ;  /* 0x00230800011a7983 */ /* 0x000f280000300800 */
[----:B------:R-:W4:Y:S04]  /*c9ce0*/  LDL.LU R27, [R1+0x230c] ;  /* 0x00230c00011b7983 */ /* 0x000f280000300800 */
[----:B------:R-:W2:Y:S04]  /*c9cf0*/  LDL.LU R20, [R1+0x20] ;  /* 0x0000200001147983 */ /* 0x000ea80000300800 */
[----:B------:R-:W2:Y:S01]  /*c9d00*/  LDL.LU R21, [R1+0x24] ;  /* 0x0000240001157983 */ /* 0x000ea20000300800 */
[----:B---3--:R-:W-:-:S03]  /*c9d10*/  IMAD.MOV.U32 R23, RZ, RZ, R0 ;  /* 0x000000ffff177224 */ /* 0x008fc600078e0000 */
[----:B--2---:R-:W-:Y:S04]  /*c9d20*/  STL.64 [R1+0x10218], R20 ;  /* 0x0102181401007387 */ /* 0x004fe80000100a00 */
[----:B----4-:R-:W-:Y:S04]  /*c9d30*/  STL.64 [R1+0x101f8], R26 ;  /* 0x0101f81a01007387 */ /* 0x010fe80000100a00 */
[----:B------:R0:W-:Y:S04]  /*c9d40*/  STL.64 [R1+0x101f0], R24 ;  /* 0x0101f01801007387 */ /* 0x0001e80000100a00 */
[----:B0-----:R-:W2:Y:S04]  /*c9d50*/  LDL.LU R24, [R1+0x2310] ;  /* 0x0023100001187983 */ /* 0x001ea80000300800 */
[----:B------:R-:W2:Y:S04]  /*c9d60*/  LDL.LU R25, [R1+0x2314] ;  /* 0x0023140001197983 */ /* 0x000ea80000300800 */
[----:B------:R-:W3:Y:S04]  /*c9d70*/  LDL.LU R26, [R1+0x2318] ;  /* 0x00231800011a7983 */ /* 0x000ee80000300800 */
[----:B------:R-:W3:Y:S04]  /*c9d80*/  LDL.LU R27, [R1+0x231c] ;  /* 0x00231c00011b7983 */ /* 0x000ee80000300800 */
[----:B------:R-:W4:Y:S04]  /*c9d90*/  LDL.LU R22, [R1+0x28] ;  /* 0x0000280001167983 */ /* 0x000f280000300800 */
[----:B------:R-:W2:Y:S04]  /*c9da0*/  LDL.LU R0, [R1+0x10330] ;  /* 0x0103300001007983 */ /* 0x000ea80000300800 */
[----:B------:R-:W2:Y:S04]  /*c9db0*/  LDL.LU R20, [R1+0x30] ;  /* 0x0000300001147983 */ /* 0x000ea80000300800 */
[----:B------:R-:W2:Y:S04]  /*c9dc0*/  LDL.LU R21, [R1+0x34] ;  /* 0x0000340001157983 */ /* 0x000ea80000300800 */
        /* <DEDUP_REMOVED lines=8> */
[----:B------:R-:W4:Y:S01]  /*c9e50*/  LDL.LU R22, [R1+0x38] ;  /* 0x0000380001167983 */ /* 0x000f220000300800 */
[----:B------:R-:W-:-:S03]  /*c9e60*/  IMAD.MOV.U32 R23, RZ, RZ, R0 ;  /* 0x000000ffff177224 */ /* 0x000fc600078e0000 */
[----:B------:R-:W2:Y:S04]  /*c9e70*/  LDL.LU R0, [R1+0x1032c] ;  /* 0x01032c0001007983 */ /* 0x000ea80000300800 */
[----:B----4-:R-:W-:Y:S04]  /*c9e80*/  STL.64 [R1+0x10260], R22 ;  /* 0x0102601601007387 */ /* 0x010fe80000100a00 */
        /* <DEDUP_REMOVED lines=8> */
[----:B----4-:R-:W-:Y:S04]  /*c9f10*/  STL.64 [R1+0x10278], R20 ;  /* 0x0102781401007387 */ /* 0x010fe80000100a00 */
[----:B---3--:R-:W-:Y:S04]  /*c9f20*/  STL.64 [R1+0x10240], R26 ;  /* 0x0102401a01007387 */ /* 0x008fe80000100a00 */
[----:B--2---:R0:W-:Y:S04]  /*c9f30*/  STL.64 [R1+0x10238], R24 ;  /* 0x0102381801007387 */ /* 0x0041e80000100a00 */
        /* <DEDUP_REMOVED lines=15> */
[----:B------:R-:W4:Y:S01]  /*ca030*/  LDL.LU R21, [R1+0x54] ;  /* 0x0000540001157983 */ /* 0x000f220000300800 */
[----:B------:R-:W-:-:S03]  /*ca040*/  IMAD.MOV.U32 R23, RZ, RZ, R0 ;  /* 0x000000ffff177224 */ /* 0x000fc600078e0000 */
        /* <DEDUP_REMOVED lines=57> */
[----:B------:R-:W-:-:S03]  /*ca3e0*/  IMAD.MOV.U32 R23, RZ, RZ, R0 ;  /* 0x000000ffff177224 */ /* 0x000fc600078e0000 */
        /* <DEDUP_REMOVED lines=19> */
[----:B------:R-:W2:Y:S01]  /*ca520*/  LDL.LU R11, [R1+0x227c] ;  /* 0x00227c00010b7983 */ /* 0x000ea20000300800 */
[----:B----4-:R-:W-:Y:S03]  /*ca530*/  HMMA.16816.F32 R20, R12, R22, R24 ;  /* 0x000000160c14723c */ /* 0x010fe60000001818 */
[----:B------:R-:W4:Y:S04]  /*ca540*/  LDL.LU.64 R26, [R1+0x10318] ;  /* 0x01031800011a7983 */ /* 0x000f280000300a00 */
[----:B------:R-:W4:-:S12]  /*ca550*/  LDL.LU.64 R24, [R1+0x10310] ;  /* 0x0103100001187983 */ /* 0x000f180000300a00 */
        /* <DEDUP_REMOVED lines=87> */
[----:B------:R-:W2:Y:S01]  /*caad0*/  LDL.LU.64 R20, [R1+0x101b0] ;  /* 0x0101b00001147983 */ /* 0x000ea20000300a00 */
[C---:B----4-:R-:W-:Y:S08]  /*caae0*/  HMMA.16816.F32 R24, R12.reuse, R28, R24 ;  /* 0x0000001c0c18723c */ /* 0x050ff00000001818 */
        /* <DEDUP_REMOVED lines=8> */
[----:B0-----:R-:W2:Y:S04]  /*cab70*/  LDL.LU.64 R26, [R1+0x10198] ;  /* 0x01019800011a7983 */ /* 0x001ea80000300a00 */
[----:B------:R-:W4:Y:S01]  /*cab80*/  LDL.LU.64 R24, [R1+0x10190] ;  /* 0x0101900001187983 */ /* 0x000f220000300a00 */
[----:B--2---:R-:W-:-:S15]  /*cab90*/  HMMA.16816.F32 R20, R12, R26, R20 ;  /* 0x0000001a0c14723c */ /* 0x004fde0000001814 */
[----:B------:R-:W-:-:S04]  /*caba0*/  NOP ;  /* 0x0000000000007918 */ /* 0x000fc80000000000 */
[----:B------:R-:W-:Y:S04]  /*cabb0*/  STL.64 [R1+0x1da0], R20 ;  /* 0x001da01401007387 */ /* 0x000fe80000100a00 */
[----:B------:R0:W-:Y:S04]  /*cabc0*/  STL.64 [R1+0x1da8], R22 ;  /* 0x001da81601007387 */ /* 0x0001e80000100a00 */
[----:B0-----:R-:W4:Y:S04]  /*cabd0*/  LDL.LU.64 R22, [R1+0x10188] ;  /* 0x0101880001167983 */ /* 0x001f280000300a00 */
[----:B------:R-:W4:Y:S02]  /*cabe0*/  LDL.LU.64 R20, [R1+0x10180] ;  /* 0x0101800001147983 */ /* 0x000f240000300a00 */
[----:B----4-:R-:W-:Y:S02]  /*cabf0*/  HMMA.16816.F32 R24, R12, R24, R20 ;  /* 0x000000180c18723c */ /* 0x010fe40000001814 */
[----:B------:R-:W2:Y:S04]  /*cac00*/  LDL.LU.64 R22, [R1+0x10178] ;  /* 0x0101780001167983 */ /* 0x000ea80000300a00 */
[----:B------:R-:W4:-:S13]  /*cac10*/  LDL.LU.64 R20, [R1+0x10170] ;  /* 0x0101700001147983 */ /* 0x000f1a0000300a00 */
        /* <DEDUP_REMOVED lines=10> */
[----:B0-----:R-:W4:Y:S04]  /*cacc0*/  LDL.LU.64 R18, [R1+0x10168] ;  /* 0x0101680001127983 */ /* 0x001f280000300a00 */
[----:B------:R-:W4:Y:S02]  /*cacd0*/  LDL.LU.64 R16, [R1+0x10160] ;  /* 0x0101600001107983 */ /* 0x000f240000300a00 */
[----:B----4-:R-:W-:Y:S02]  /*cace0*/  HMMA.16816.F32 R20, R12, R20, R16 ;  /* 0x000000140c14723c */ /* 0x010fe40000001810 */
[----:B------:R-:W3:Y:S04]  /*cacf0*/  LDL.LU.64 R18, [R1+0x10158] ;  /* 0x0101580001127983 */ /* 0x000ee80000300a00 */
[----:B------:R-:W2:-:S13]  /*cad00*/  LDL.LU.64 R16, [R1+0x10150] ;  /* 0x0101500001107983 */ /* 0x000e9a0000300a00 */
[----:B------:R0:W-:Y:S04]  /*cad10*/  STL.64 [R1+0x1d70], R20 ;  /* 0x001d701401007387 */ /* 0x0001e80000100a00 */
[----:B------:R1:W-:Y:S04]  /*cad20*/  STL.64 [R1+0x1d78], R22 ;  /* 0x001d781601007387 */ /* 0x0003e80000100a00 */
[----:B0-----:R-:W4:Y:S04]  /*cad30*/  LDL.LU R20, [R1+0x2260] ;  /* 0x0022600001147983 */ /* 0x001f280000300800 */
[----:B------:R-:W4:Y:S04]  /*cad40*/  LDL.LU R21, [R1+0x2264] ;  /* 0x0022640001157983 */ /* 0x000f280000300800 */
[----:B-1----:R-:W4:Y:S04]  /*cad50*/  LDL.LU R22, [R1+0x2268] ;  /* 0x0022680001167983 */ /* 0x002f280000300800 */
[----:B------:R-:W4:Y:S01]  /*cad60*/  LDL.LU R23, [R1+0x226c] ;  /* 0x00226c0001177983 */ /* 0x000f220000300800 */
[C---:B---3--:R-:W-:Y:S08]  /*cad70*/  HMMA.16816.F32 R4, R12.reuse, R18, R4 ;  /* 0x000000120c04723c */ /* 0x048ff00000001804 */
[C---:B--2---:R-:W-:Y:S11]  /*cad80*/  HMMA.16816.F32 R16, R12.reuse, R16, R8 ;  /* 0x000000100c10723c */ /* 0x044ff60000001808 */
[----:B------:R-:W-:Y:S04]  /*cad90*/  STL.64 [R1+0x1d60], R4 ;  /* 0x001d600401007387 */ /* 0x000fe80000100a00 */
[----:B------:R0:W-:Y:S04]  /*cada0*/  STL.64 [R1+0x1d68], R6 ;  /* 0x001d680601007387 */ /* 0x0001e80000100a00 */
[----:B0-----:R-:W2:Y:S04]  /*cadb0*/  LDL.LU.64 R6, [R1+0x10148] ;  /* 0x0101480001067983 */ /* 0x001ea80000300a00 */
[----:B------:R-:W3:Y:S04]  /*cadc0*/  LDL.LU.64 R4, [R1+0x10140] ;  /* 0x0101400001047983 */ /* 0x000ee80000300a00 */
[----:B------:R-:W4:Y:S04]  /*cadd0*/  LDL.LU.64 R10, [R1+0x10138] ;  /* 0x01013800010a7983 */ /* 0x000f280000300a00 */
[----:B------:R-:W2:Y:S04]  /*cade0*/  LDL.LU.64 R8, [R1+0x10130] ;  /* 0x0101300001087983 */ /* 0x000ea80000300a00 */
[----:B------:R-:W-:Y:S04]  /*cadf0*/  STL.64 [R1+0x1d50], R16 ;  /* 0x001d501001007387 */ /* 0x000fe80000100a00 */
[----:B------:R4:W-:Y:S02]  /*cae00*/  STL.64 [R1+0x1d58], R18 ;  /* 0x001d581201007387 */ /* 0x0009e40000100a00 */
[C---:B----4-:R-:W-:Y:S08]  /*cae10*/  HMMA.16816.F32 R16, R12.reuse, R10, R20 ;  /* 0x0000000a0c10723c */ /* 0x050ff00000001814 */
[C---:B--2---:R-:W-:Y:S01]  /*cae20*/  HMMA.16816.F32 R8, R12.reuse, R8, R24 ;  /* 0x000000080c08723c */ /* 0x044fe20000001818 */
[----:B------:R-:W2:Y:S10]  /*cae30*/  LDL.LU R20, [R1+0x24a0] ;  /* 0x0024a00001147983 */ /* 0x000eb40000300800 */
[----:B------:R-:W-:Y:S04]  /*cae40*/  STL.64 [R1+0x1d40], R16 ;  /* 0x001d401001007387 */ /* 0x000fe80000100a00 */
[----:B------:R-:W-:Y:S04]  /*cae50*/  STL.64 [R1+0x1d48], R18 ;  /* 0x001d481201007387 */ /* 0x000fe80000100a00 */
[----:B------:R0:W-:Y:S04]  /*cae60*/  STL.64 [R1+0x1d30], R8 ;  /* 0x001d300801007387 */ /* 0x0001e80000100a00 */
[----:B------:R1:W-:Y:S04]  /*cae70*/  STL.64 [R1+0x1d38], R10 ;  /* 0x001d380a01007387 */ /* 0x0003e80000100a00 */
[----:B------:R-:W2:Y:S04]  /*cae80*/  LDL.LU R21, [R1+0x24a4] ;  /* 0x0024a40001157983 */ /* 0x000ea80000300800 */
[----:B------:R-:W4:Y:S04]  /*cae90*/  LDL.LU R22, [R1+0x24a8] ;  /* 0x0024a80001167983 */ /* 0x000f280000300800 */
[----:B------:R-:W4:Y:S04]  /*caea0*/  LDL.LU R23, [R1+0x24ac] ;  /* 0x0024ac0001177983 */ /* 0x000f280000300800 */
[----:B----4-:R-:W-:Y:S04]  /*caeb0*/  STL.64 [R1+0x100b8], R22 ;  /* 0x0100b81601007387 */ /* 0x010fe80000100a00 */
[----:B--2---:R-:W-:Y:S04]  /*caec0*/  STL.64 [R1+0x100b0], R20 ;  /* 0x0100b01401007387 */ /* 0x004fe80000100a00 */
[----:B0-----:R-:W2:Y:S04]  /*caed0*/  LDL.LU R8, [R1+0x2490] ;  /* 0x0024900001087983 */ /* 0x001ea80000300800 */
[----:B------:R-:W2:Y:S04]  /*caee0*/  LDL.LU R9, [R1+0x2494] ;  /* 0x0024940001097983 */ /* 0x000ea80000300800 */
[----:B-1----:R-:W4:Y:S04]  /*caef0*/  LDL.LU R10, [R1+0x2498] ;  /* 0x00249800010a7983 */ /* 0x002f280000300800 */
        /* <DEDUP_REMOVED lines=8> */
[----:B--2---:R-:W-:Y:S04]  /*caf80*/  STL.64 [R1+0x100d0], R8 ;  /* 0x0100d00801007387 */ /* 0x004fe80000100a00 */
[----:B------:R-:W2:Y:S04]  /*caf90*/  LDL R16, [R1+0x2828] ;  /* 0x0028280001107983 */ /* 0x000ea80000100800 */
[----:B--2---:R0:W-:Y:S04]  /*cafa0*/  STL [R1+0x10108], R16 ;  /* 0x0101081001007387 */ /* 0x0041e80000100800 */
[----:B------:R-:W2:Y:S04]  /*cafb0*/  LDL.LU R20, [R1+0x2470] ;  /* 0x0024700001147983 */ /* 0x000ea80000300800 */
[----:B------:R-:W2:Y:S04]  /*cafc0*/  LDL.LU R21, [R1+0x2474] ;  /* 0x0024740001157983 */ /* 0x000ea80000300800 */
[----:B------:R-:W4:Y:S04]  /*cafd0*/  LDL.LU R22, [R1+0x2478] ;  /* 0x0024780001167983 */ /* 0x000f280000300800 */
[----:B------:R-:W4:Y:S04]  /*cafe0*/  LDL.LU R23, [R1+0x247c] ;  /* 0x00247c0001177983 */ /* 0x000f280000300800 */
[----:B0-----:R-:W2:Y:S04]  /*caff0*/  LDL.LU R16, [R1+0x34dc] ;  /* 0x0034dc0001107983 */ /* 0x001ea80000300800 */
[----:B--2---:R0:W-:Y:S04]  /*cb000*/  STL [R1+0x1010c], R16 ;  /* 0x01010c1001007387 */ /* 0x0041e80000100800 */
[----:B0-----:R-:W2:Y:S04]  /*cb010*/  LDL.LU R16, [R1+0x34d4] ;  /* 0x0034d40001107983 */ /* 0x001ea80000300800 */
[----:B------:R-:W2:Y:S04]  /*cb020*/  LDL.LU R2, [R1+0x34e4] ;  /* 0x0034e40001027983 */ /* 0x000ea80000300800 */
[----:B------:R-:W2:Y:S04]  /*cb030*/  LDL.LU R3, [R1+0x34ec] ;  /* 0x0034ec0001037983 */ /* 0x000ea80000300800 */
[----:B------:R-:W2:Y:S04]  /*cb040*/  LDL R10, [R1+0x27fc] ;  /* 0x0027fc00010a7983 */ /* 0x000ea80000100800 */
[----:B------:R-:W2:Y:S04]  /*cb050*/  LDL R11, [R1+0x2808] ;  /* 0x00280800010b7983 */ /* 0x000ea80000100800 */
[----:B------:R-:W3:Y:S04]  /*cb060*/  LDL R9, [R1+0x27f8] ;  /* 0x0027f80001097983 */ /* 0x000ee80000100800 */
[----:B--2---:R-:W-:Y:S04]  /*cb070*/  STL.64 [R1+0x100f8], R10 ;  /* 0x0100f80a01007387 */ /* 0x004fe80000100a00 */
[----:B---3--:R0:W-:Y:S04]  /*cb080*/  STL [R1+0x100f0], R9 ;  /* 0x0100f00901007387 */ /* 0x0081e80000100800 */
[----:B------:R-:W2:Y:S04]  /*cb090*/  LDL.LU R8, [R1+0x2200] ;  /* 0x0022000001087983 */ /* 0x000ea80000300800 */
[----:B0-----:R-:W2:Y:S04]  /*cb0a0*/  LDL.LU R9, [R1+0x2204] ;  /* 0x0022040001097983 */ /* 0x001ea80000300800 */
        /* <DEDUP_REMOVED lines=20> */
[----:B------:R-:W4:Y:S04]  /*cb1f0*/  LDL R17, [R1+0x282c] ;  /* 0x00282c0001117983 */ /* 0x000f280000100800 */
[----:B------:R-:W3:Y:S04]  /*cb200*/  LDL R18, [R1+0x2838] ;  /* 0x0028380001127983 */ /* 0x000ee80000100800 */
[----:B------:R-:W3:Y:S04]  /*cb210*/  LDL R19, [R1+0x283c] ;  /* 0x00283c0001137983 */ /* 0x000ee80000100800 */
[----:B------:R-:W3:Y:S04]  /*cb220*/  LDL R28, [R1+0x2848] ;  /* 0x00284800011c7983 */ /* 0x000ee80000100800 */
[----:B------:R-:W3:Y:S04]  /*cb230*/  LDL R29, [R1+0x284c] ;  /* 0x00284c00011d7983 */ /* 0x000ee80000100800 */
[----:B------:R-:W3:Y:S04]  /*cb240*/  LDL R0, [R1+0x2858] ;  /* 0x0028580001007983 */ /* 0x000ee80000100800 */
        /* <DEDUP_REMOVED lines=9> */
[----:B------:R-:W2:Y:S04]  /*cb2e0*/  LDL.LU.64 R8, [R1+0x10120] ;  /* 0x0101200001087983 */ /* 0x000ea80000300a00 */
        /* <DEDUP_REMOVED lines=8> */
[----:B------:R-:W2:Y:S04]  /*cb370*/  LDL.LU R4, [R1+0x34d0] ;  /* 0x0034d00001047983 */ /* 0x000ea80000300800 */
[----:B------:R-:W3:Y:S01]  /*cb380*/  LDL.LU R5, [R1+0x34d8] ;  /* 0x0034d80001057983 */ /* 0x000ee20000300800 */
[----:B--2---:R-:W-:-:S03]  /*cb390*/  IMAD R4, R4, 0x100, R16 ;  /* 0x0000010004047824 */ /* 0x004fc600078e0210 */
[----:B------:R-:W2:Y:S01]  /*cb3a0*/  LDL.LU R16, [R1+0x1010c] ;  /* 0x01010c0001107983 */ /* 0x000ea20000300800 */
[----:B---3--:R-:W-:Y:S02]  /*cb3b0*/  IMAD R6, R6, 0x100, R2 ;  /* 0x0000010006067824 */ /* 0x008fe400078e0202 */
[----:B------:R-:W-:Y:S02]  /*cb3c0*/  IMAD R7, R7, 0x100, R3 ;  /* 0x0000010007077824 */ /* 0x000fe400078e0203 */
[----:B--2---:R-:W-:Y:S02]  /*cb3d0*/  IMAD R5, R5, 0x100, R16 ;  /* 0x0000010005057824 */ /* 0x004fe400078e0210 */
[----:B------:R-:W2:Y:S04]  /*cb3e0*/  LDL.LU R16, [R1+0x10108] ;  /* 0x0101080001107983 */ /* 0x000ea80000300800 */
[----:B------:R-:W3:Y:S04]  /*cb3f0*/  LDL.LU R2, [R1+0x10104] ;  /* 0x0101040001027983 */ /* 0x000ee80000300800 */
[----:B------:R-:W3:Y:S02]  /*cb400*/  LDL.LU R3, [R1+0x10100] ;  /* 0x0101000001037983 */ /* 0x000ee40000300800 */
[----:B---3--:R-:W-:Y:S02]  /*cb410*/  HMMA.16816.F32 R12, R12, R2, R8 ;  /* 0x000000020c0c723c */ /* 0x008fe40000001808 */
[----:B------:R-:W3:Y:S04]  /*cb420*/  LDL.LU.64 R10, [R1+0x100f8] ;  /* 0x0100f800010a7983 */ /* 0x000ee80000300a00 */
[----:B------:R-:W2:Y:S04]  /*cb430*/  LDL.LU R9, [R1+0x100f0] ;  /* 0x0100f00001097983 */ /* 0x000ea80000300800 */
[----:B------:R-:W4:Y:S04]  /*cb440*/  LDL R2, [R1+0x2818] ;  /* 0x0028180001027983 */ /* 0x000f280000100800 */
[----:B------:R-:W4:Y:S05]  /*cb450*/  LDL R3, [R1+0x281c] ;  /* 0x00281c0001037983 */ /* 0x000f2a0000100800 */
[----:B------:R0:W-:Y:S04]  /*cb460*/  STL.64 [R1+0x1d00], R12 ;  /* 0x001d000c01007387 */ /* 0x0001e80000100a00 */
[----:B------:R1:W-:Y:S01]  /*cb470*/  STL.64 [R1+0x1d08], R14 ;  /* 0x001d080e01007387 */ /* 0x0003e20000100a00 */
[----:B0-----:R-:W-:-:S02]  /*cb480*/  F2FP.F16.E5M2.UNPACK_B R12, R4 ;  /* 0x00000004ff0c723e */ /* 0x001fc400020004ff */
[----:B------:R-:W-:Y:S02]  /*cb490*/  F2FP.F16.E5M2.UNPACK_B R13, R5 ;  /* 0x00000005ff0d723e */ /* 0x000fe400020004ff */
[----:B-1----:R-:W-:Y:S02]  /*cb4a0*/  F2FP.F16.E5M2.UNPACK_B R14, R6 ;  /* 0x00000006ff0e723e */ /* 0x002fe400020004ff */
[----:B------:R-:W-:Y:S01]  /*cb4b0*/  F2FP.F16.E5M2.UNPACK_B R15, R7 ;  /* 0x00000007ff0f723e */ /* 0x000fe200020004ff */
[----:B------:R-:W4:Y:S01]  /*cb4c0*/  LDL R4, [R1+0x280c] ;  /* 0x00280c0001047983 */ /* 0x000f220000100800 */
[----:B--2---:R-:W-:Y:S02]  /*cb4d0*/  F2FP.F16.E5M2.UNPACK_B R8, R9 ;  /* 0x00000009ff08723e */ /* 0x004fe400020004ff */
[----:B---3--:R-:W-:Y:S02]  /*cb4e0*/  F2FP.F16.E5M2.UNPACK_B R9, R10 ;  /* 0x0000000aff09723e */ /* 0x008fe400020004ff */
[----:B------:R-:W-:-:S03]  /*cb4f0*/  F2FP.F16.E5M2.UNPACK_B R6, R11 ;  /* 0x0000000bff06723e */ /* 0x000fc600020004ff */
        /* <DEDUP_REMOVED lines=8> */
[----:B----4-:R-:W-:-:S05]  /*cb580*/  F2FP.F16.E5M2.UNPACK_B R7, R4 ;  /* 0x00000004ff07723e */ /* 0x010fca00020004ff */
[----:B------:R-:W-:Y:S01]  /*cb590*/  STL.64 [R1+0x90], R6 ;  /* 0x0000900601007387 */ /* 0x000fe20000100a00 */
[----:B------:R-:W-:Y:S02]  /*cb5a0*/  F2FP.F16.E5M2.UNPACK_B R4, R2 ;  /* 0x00000002ff04723e */ /* 0x000fe400020004ff */
[----:B------:R-:W-:Y:S01]  /*cb5b0*/  F2FP.F16.E5M2.UNPACK_B R5, R3 ;  /* 0x00000003ff05723e */ /* 0x000fe200020004ff */
        /* <DEDUP_REMOVED lines=10> */
[----:B------:R-:W-:-:S02]  /*cb660*/  F2FP.F16.E5M2.UNPACK_B R2, R16 ;  /* 0x00000010ff02723e */ /* 0x000fc400020004ff */
[----:B------:R-:W-:-:S10]  /*cb670*/  F2FP.F16.E5M2.UNPACK_B R3, R17 ;  /* 0x00000011ff03723e */ /* 0x000fd400020004ff */
[----:B------:R0:W-:Y:S04]  /*cb680*/  STL.64 [R1+0x1fd0], R4 ;  /* 0x001fd00401007387 */ /* 0x0001e80000100a00 */
[----:B------:R-:W-:Y:S04]  /*cb690*/  STL.64 [R1+0x1fd8], R6 ;  /* 0x001fd80601007387 */ /* 0x000fe80000100a00 */
[----:B------:R1:W-:Y:S01]  /*cb6a0*/  STL.64 [R1+0x80], R2 ;  /* 0x0000800201007387 */ /* 0x0003e20000100a00 */
[----:B0-----:R-:W-:Y:S02]  /*cb6b0*/  F2FP.F16.E5M2.UNPACK_B R4, R18 ;  /* 0x00000012ff04723e */ /* 0x001fe400020004ff */
[----:B------:R-:W-:-:S02]  /*cb6c0*/  F2FP.F16.E5M2.UNPACK_B R5, R19 ;  /* 0x00000013ff05723e */ /* 0x000fc400020004ff */
[----:B------:R-:W-:Y:S01]  /*cb6d0*/  F2FP.F16.E5M2.UNPACK_B R0, R0 ;  /* 0x00000000ff00723e */ /* 0x000fe200020004ff */
[----:B---3--:R-:W-:Y:S01]  /*cb6e0*/  HMMA.16816.F32 R8, R12, R2, R8 ;  /* 0x000000020c08723c */ /* 0x008fe20000001808 */
[----:B-1----:R-:W-:Y:S02]  /*cb6f0*/  F2FP.F16.E5M2.UNPACK_B R2, R28 ;  /* 0x0000001cff02723e */ /* 0x002fe400020004ff */
[----:B------:R-:W-:-:S15]  /*cb700*/  F2FP.F16.E5M2.UNPACK_B R3, R29 ;  /* 0x0000001dff03723e */ /* 0x000fde00020004ff */
        /* <DEDUP_REMOVED lines=31> */
[----:B---3--:R0:W-:Y:S04]  /*cb900*/  STL.64 [R1+0x10028], R10 ;  /* 0x0100280a01007387 */ /* 0x0081e80000100a00 */
[----:B--2---:R1:W-:Y:S04]  /*cb910*/  STL.64 [R1+0x10020], R8 ;  /* 0x0100200801007387 */ /* 0x0043e80000100a00 */
[----:B------:R-:W2:Y:S04]  /*cb920*/  LDL R4, [R1+0x28ac] ;  /* 0x0028ac0001047983 */ /* 0x000ea80000100800 */
[----:B----4-:R-:W-:Y:S04]  /*cb930*/  STL [R1+0x10048], R6 ;  /* 0x0100480601007387 */ /* 0x010fe80000100800 */
[----:B--2---:R-:W-:Y:S04]  /*cb940*/  STL.64 [R1+0x10040], R4 ;  /* 0x0100400401007387 */ /* 0x004fe80000100a00 */
[----:B------:R-:W2:Y:S04]  /*cb950*/  LDL R2, [R1+0x28b8] ;  /* 0x0028b80001027983 */ /* 0x000ea80000100800 */
[----:B------:R-:W3:Y:S04]  /*cb960*/  LDL R3, [R1+0x28bc] ;  /* 0x0028bc0001037983 */ /* 0x000ee80000100800 */
[----:B------:R-:W4:Y:S04]  /*cb970*/  LDL R16, [R1+0x28c8] ;  /* 0x0028c80001107983 */ /* 0x000f280000100800 */
[----:B------:R-:W2:Y:S04]  /*cb980*/  LDL.LU R20, [R1+0x2580] ;  /* 0x0025800001147983 */ /* 0x000ea80000300800 */
[----:B------:R-:W2:Y:S04]  /*cb990*/  LDL.LU R21, [R1+0x2584] ;  /* 0x0025840001157983 */ /* 0x000ea80000300800 */
[----:B------:R-:W2:Y:S04]  /*cb9a0*/  LDL.LU R22, [R1+0x2588] ;  /* 0x0025880001167983 */ /* 0x000ea80000300800 */
[----:B------:R-:W2:Y:S04]  /*cb9b0*/  LDL.LU R23, [R1+0x258c] ;  /* 0x00258c0001177983 */ /* 0x000ea80000300800 */
[----:B0-----:R-:W2:Y:S04]  /*cb9c0*/  LDL R11, [R1+0x288c] ;  /* 0x00288c00010b7983 */ /* 0x001ea80000100800 */
[----:B-1----:R-:W3:Y:S04]  /*cb9d0*/  LDL R9, [R1+0x287c] ;  /* 0x00287c0001097983 */ /* 0x002ee80000100800 */
[----:B------:R-:W3:Y:S04]  /*cb9e0*/  LDL R10, [R1+0x2888] ;  /* 0x00288800010a7983 */ /* 0x000ee80000100800 */
[----:B--2---:R-:W-:Y:S04]  /*cb9f0*/  STL [R1+0x10060], R11 ;  /* 0x0100600b01007387 */ /* 0x004fe80000100800 */
[----:B------:R-:W2:Y:S04]  /*cba00*/  LDL R7, [R1+0x2898] ;  /* 0x0028980001077983 */ /* 0x000ea80000100800 */
[----:B--2---:R-:W-:Y:S04]  /*cba10*/  STL [R1+0x10078], R7 ;  /* 0x0100780701007387 */ /* 0x004fe80000100800 */
[----:B------:R-:W-:Y:S04]  /*cba20*/  STL.64 [R1+0x10038], R22 ;  /* 0x0100381601007387 */ /* 0x000fe80000100a00 */
[----:B------:R0:W-:Y:S04]  /*cba30*/  STL.64 [R1+0x10030], R20 ;  /* 0x0100301401007387 */ /* 0x0001e80000100a00 */
[----:B0-----:R-:W2:Y:S04]  /*cba40*/  LDL.LU R20, [R1+0x2550] ;  /* 0x0025500001147983 */ /* 0x001ea80000300800 */
[----:B------:R-:W2:Y:S04]  /*cba50*/  LDL.LU R21, [R1+0x2554] ;  /* 0x0025540001157983 */ /* 0x000ea80000300800 */
[----:B------:R-:W2:Y:S04]  /*cba60*/  LDL.LU R22, [R1+0x2558] ;  /* 0x0025580001167983 */ /* 0x000ea80000300800 */
[----:B------:R-:W2:Y:S04]  /*cba70*/  LDL.LU R23, [R1+0x255c] ;  /* 0x00255c0001177983 */ /* 0x000ea80000300800 */
[----:B------:R-:W2:Y:S04]  /*cba80*/  LDL R8, [R1+0x2878] ;  /* 0x0028780001087983 */ /* 0x000ea80000100800 */
[----:B------:R-:W4:Y:S04]  /*cba90*/  LDL R6, [R1+0x286c] ;  /* 0x00286c0001067983 */ /* 0x000f280000100800 */
[----:B---3--:R-:W-:Y:S04]  /*cbaa0*/  STL [R1+0x10098], R10 ;  /* 0x0100980a01007387 */ /* 0x008fe80000100800 */
[----:B------:R-:W3:Y:S04]  /*cbab0*/  LDL R4, [R1+0x285c] ;  /* 0x00285c0001047983 */ /* 0x000ee80000100800 */
[----:B------:R-:W3:Y:S04]  /*cbac0*/  LDL R5, [R1+0x2868] ;  /* 0x0028680001057983 */ /* 0x000ee80000100800 */
[----:B--2---:R-:W-:Y:S04]  /*cbad0*/  STL.64 [R1+0x10090], R8 ;  /* 0x0100900801007387 */ /* 0x004fe80000100a00 */
        /* <DEDUP_REMOVED lines=19> */
[----:B---3--:R-:W-:-:S02]  /*cbc10*/  F2FP.F16.E5M2.UNPACK_B R11, R4 ;  /* 0x00000004ff0b723e */ /* 0x008fc400020004ff */
[----:B--2---:R-:W-:Y:S04]  /*cbc20*/  STL.64 [R1+0x100a8], R22 ;  /* 0x0100a81601007387 */ /* 0x004fe80000100a00 */
[----:B------:R0:W-:Y:S04]  /*cbc30*/  STL.64 [R1+0x100a0], R20 ;  /* 0x0100a01401007387 */ /* 0x0001e80000100a00 */
[----:B0-----:R-:W2:Y:S04]  /*cbc40*/  LDL.LU R20, [R1+0x24e0] ;  /* 0x0024e00001147983 */ /* 0x001ea80000300800 */
[----:B------:R-:W2:Y:S04]  /*cbc50*/  LDL.LU R21, [R1+0x24e4] ;  /* 0x0024e40001157983 */ /* 0x000ea80000300800 */
[----:B------:R-:W2:Y:S04]  /*cbc60*/  LDL.LU R22, [R1+0x24e8] ;  /* 0x0024e80001167983 */ /* 0x000ea80000300800 */
[----:B------:R-:W2:Y:S04]  /*cbc70*/  LDL.LU R23, [R1+0x24ec] ;  /* 0x0024ec0001177983 */ /* 0x000ea80000300800 */
[----:B------:R-:W3:Y:S04]  /*cbc80*/  LDL R17, [R1+0x28cc] ;  /* 0x0028cc0001117983 */ /* 0x000ee80000100800 */
        /* <DEDUP_REMOVED lines=13> */
[----:B------:R-:W-:-:S02]  /*cbd60*/  F2FP.F16.E5M2.UNPACK_B R4, R5 ;  /* 0x00000005ff04723e */ /* 0x000fc400020004ff */
[----:B----4-:R-:W-:-:S10]  /*cbd70*/  F2FP.F16.E5M2.UNPACK_B R5, R6 ;  /* 0x00000006ff05723e */ /* 0x010fd400020004ff */
[----:B------:R-:W-:Y:S04]  /*cbd80*/  STL.64 [R1+0x21d0], R8 ;  /* 0x0021d00801007387 */ /* 0x000fe80000100a00 */
[----:B------:R0:W-:Y:S04]  /*cbd90*/  STL.64 [R1+0x21d8], R10 ;  /* 0x0021d80a01007387 */ /* 0x0001e80000100a00 */
[----:B0-----:R-:W4:Y:S04]  /*cbda0*/  LDL.LU R10, [R1+0x10098] ;  /* 0x01009800010a7983 */ /* 0x001f280000300800 */
[----:B------:R-:W3:Y:S04]  /*cbdb0*/  LDL.LU.64 R8, [R1+0x10090] ;  /* 0x0100900001087983 */ /* 0x000ee80000300a00 */
[----:B------:R2:W-:Y:S02]  /*cbdc0*/  STL.64 [R1+0x60], R4 ;  /* 0x0000600401007387 */ /* 0x0005e40000100a00 */
[----:B--2---:R-:W-:Y:S02]  /*cbdd0*/  HMMA.16816.F32 R4, R12, R4, R20 ;  /* 0x000000040c04723c */ /* 0x004fe40000001814 */
[----:B------:R-:W2:Y:S04]  /*cbde0*/  LDL.LU.64 R22, [R1+0x10088] ;  /* 0x0100880001167983 */ /* 0x000ea80000300a00 */
[----:B------:R-:W2:-:S13]  /*cbdf0*/  LDL.LU.64 R20, [R1+0x10080] ;  /* 0x0100800001147983 */ /* 0x000e9a0000300a00 */
[----:B------:R-:W-:Y:S04]  /*cbe00*/  STL.64 [R1+0x2210], R4 ;  /* 0x0022100401007387 */ /* 0x000fe80000100a00 */
[----:B------:R0:W-:Y:S01]  /*cbe10*/  STL.64 [R1+0x2218], R6 ;  /* 0x0022180601007387 */ /* 0x0001e20000100a00 */
[----:B---3--:R-:W-:Y:S02]  /*cbe20*/  F2FP.F16.E5M2.UNPACK_B R8, R8 ;  /* 0x00000008ff08723e */ /* 0x008fe400020004ff */
[----:B------:R-:W-:Y:S01]  /*cbe30*/  F2FP.F16.E5M2.UNPACK_B R9, R9 ;  /* 0x00000009ff09723e */ /* 0x000fe200020004ff */
[----:B0-----:R-:W3:Y:S01]  /*cbe40*/  LDL.LU R7, [R1+0x10078] ;  /* 0x0100780001077983 */ /* 0x001ee20000300800 */
[----:B----4-:R-:W-:-:S03]  /*cbe50*/  F2FP.F16.E5M2.UNPACK_B R4, R10 ;  /* 0x0000000aff04723e */ /* 0x010fc600020004ff */
[----:B------:R2:W-:Y:S02]  /*cbe60*/  STL.64 [R1+0x58], R8 ;  /* 0x0000580801007387 */ /* 0x0005e40000100a00 */
[----:B--2---:R-:W-:Y:S02]  /*cbe70*/  HMMA.16816.F32 R8, R12, R8, R20 ;  /* 0x000000080c08723c */ /* 0x004fe40000001814 */
[----:B------:R-:W2:Y:S04]  /*cbe80*/  LDL.LU.64 R22, [R1+0x10070] ;  /* 0x0100700001167983 */ /* 0x000ea80000300a00 */
[----:B------:R-:W2:-:S13]  /*cbe90*/  LDL.LU.64 R20, [R1+0x10068] ;  /* 0x0100680001147983 */ /* 0x000e9a0000300a00 */
[----:B------:R-:W-:Y:S04]  /*cbea0*/  STL.64 [R1+0x2280], R8 ;  /* 0x0022800801007387 */ /* 0x000fe80000100a00 */
[----:B------:R0:W-:Y:S04]  /*cbeb0*/  STL.64 [R1+0x2288], R10 ;  /* 0x0022880a01007387 */ /* 0x0001e80000100a00 */
[----:B0-----:R-:W4:Y:S01]  /*cbec0*/  LDL.LU R11, [R1+0x10060] ;  /* 0x01006000010b7983 */ /* 0x001f220000300800 */
[----:B---3--:R-:W-:Y:S02]  /*cbed0*/  F2FP.F16.E5M2.UNPACK_B R8, R7 ;  /* 0x00000007ff08723e */ /* 0x008fe400020004ff */
[----:B----4-:R-:W-:-:S05]  /*cbee0*/  F2FP.F16.E5M2.UNPACK_B R5, R11 ;  /* 0x0000000bff05723e */ /* 0x010fca00020004ff */
[----:B------:R2:W-:Y:S02]  /*cbef0*/  STL.64 [R1+0x50], R4 ;  /* 0x0000500401007387 */ /* 0x0005e40000100a00 */
[----:B--2---:R-:W-:Y:S02]  /*cbf00*/  HMMA.16816.F32 R4, R12, R4, R20 ;  /* 0x000000040c04723c */ /* 0x004fe40000001814 */
[----:B------:R-:W2:Y:S04]  /*cbf10*/  LDL.LU.64 R22, [R1+0x10058] ;  /* 0x0100580001167983 */ /* 0x000ea80000300a00 */
[----:B------:R-:W2:-:S13]  /*cbf20*/  LDL.LU.64 R20, [R1+0x10050] ;  /* 0x0100500001147983 */ /* 0x000e9a0000300a00 */
[----:B------:R-:W-:Y:S04]  /*cbf30*/  STL.64 [R1+0x22b0], R4 ;  /* 0x0022b00401007387 */ /* 0x000fe80000100a00 */
[----:B------:R0:W-:Y:S04]  /*cbf40*/  STL.64 [R1+0x22b8], R6 ;  /* 0x0022b80601007387 */ /* 0x0001e80000100a00 */
[----:B0-----:R-:W3:Y:S04]  /*cbf50*/  LDL.LU R6, [R1+0x10048] ;  /* 0x0100480001067983 */ /* 0x001ee80000300800 */
[----:B------:R-:W4:Y:S01]  /*cbf60*/  LDL.LU.64 R4, [R1+0x10040] ;  /* 0x0100400001047983 */ /* 0x000f220000300a00 */
[----:B---3--:R-:W-:-:S05]  /*cbf70*/  F2FP.F16.E5M2.UNPACK_B R9, R6 ;  /* 0x00000006ff09723e */ /* 0x008fca00020004ff */
[----:B------:R2:W-:Y:S02]  /*cbf80*/  STL.64 [R1+0x48], R8 ;  /* 0x0000480801007387 */ /* 0x0005e40000100a00 */
[----:B--2---:R-:W-:Y:S02]  /*cbf90*/  HMMA.16816.F32 R8, R12, R8, R20 ;  /* 0x000000080c08723c */ /* 0x004fe40000001814 */
[----:B------:R-:W2:Y:S04]  /*cbfa0*/  LDL.LU.64 R22, [R1+0x10038] ;  /* 0x0100380001167983 */ /* 0x000ea80000300a00 */
[----:B------:R-:W2:-:S13]  /*cbfb0*/  LDL.LU.64 R20, [R1+0x10030] ;  /* 0x0100300001147983 */ /* 0x000e9a0000300a00 */
[----:B------:R-:W-:Y:S04]  /*cbfc0*/  STL.64 [R1+0x2310], R8 ;  /* 0x0023100801007387 */ /* 0x000fe80000100a00 */
[----:B------:R0:W-:Y:S04]  /*cbfd0*/  STL.64 [R1+0x2318], R10 ;  /* 0x0023180a01007387 */ /* 0x0001e80000100a00 */
[----:B0-----:R-:W3:Y:S04]  /*cbfe0*/  LDL.LU.64 R10, [R1+0x10028] ;  /* 0x01002800010a7983 */ /* 0x001ee80000300a00 */
[----:B------:R-:W3:Y:S01]  /*cbff0*/  LDL.LU.64 R8, [R1+0x10020] ;  /* 0x0100200001087983 */ /* 0x000ee20000300a00 */
[----:B----4-:R-:W-:-:S02]  /*cc000*/  F2FP.F16.E5M2.UNPACK_B R6, R5 ;  /* 0x00000005ff06723e */ /* 0x010fc400020004ff */
[----:B------:R-:W-:-:S05]  /*cc010*/  F2FP.F16.E5M2.UNPACK_B R7, R4 ;  /* 0x00000004ff07723e */ /* 0x000fca00020004ff */
        /* <DEDUP_REMOVED lines=55> */
[----:B------:R-:W2:Y:S04]  /*cc390*/  LDL R3, [R1+0x292c] ;  /* 0x00292c0001037983 */ /* 0x000ea80000100800 */
        /* <DEDUP_REMOVED lines=8> */
[----:B---3--:R0:W-:Y:S04]  /*cc420*/  STL.64 [R1+0xffa8], R18 ;  /* 0x00ffa81201007387 */ /* 0x0081e80000100a00 */
[----:B0-----:R-:W3:Y:S04]  /*cc430*/  LDL R18, [R1+0x2918] ;  /* 0x0029180001127983 */ /* 0x001ee80000100800 */
[----:B------:R-:W3:Y:S04]  /*cc440*/  LDL R19, [R1+0x291c] ;  /* 0x00291c0001137983 */ /* 0x000ee80000100800 */
[----:B--2---:R0:W-:Y:S04]  /*cc450*/  STL.64 [R1+0xffa0], R16 ;  /* 0x00ffa01001007387 */ /* 0x0041e80000100a00 */
[----:B0-----:R-:W2:Y:S04]  /*cc460*/  LDL R17, [R1+0x290c] ;  /* 0x00290c0001117983 */ /* 0x001ea80000100800 */
[----:B---3--:R0:W-:Y:S04]  /*cc470*/  STL.64 [R1+0xffe8], R18 ;  /* 0x00ffe81201007387 */ /* 0x0081e80000100a00 */
[----:B------:R-:W3:Y:S04]  /*cc480*/  LDL R16, [R1+0x2908] ;  /* 0x0029080001107983 */ /* 0x000ee80000100800 */
[----:B0-----:R-:W3:Y:S04]  /*cc490*/  LDL R19, [R1+0x28fc] ;  /* 0x0028fc0001137983 */ /* 0x001ee80000100800 */
[----:B--2---:R-:W-:Y:S04]  /*cc4a0*/  STL [R1+0xffe0], R17 ;  /* 0x00ffe01101007387 */ /* 0x004fe80000100800 */
[----:B------:R-:W4:Y:S04]  /*cc4b0*/  LDL R27, [R1+0x294c] ;  /* 0x00294c00011b7983 */ /* 0x000f280000100800 */
[----:B------:R-:W2:Y:S04]  /*cc4c0*/  LDL R24, [R1+0x2958] ;  /* 0x0029580001187983 */ /* 0x000ea80000100800 */
[----:B------:R-:W2:Y:S04]  /*cc4d0*/  LDL R25, [R1+0x295c] ;  /* 0x00295c0001197983 */ /* 0x000ea80000100800 */
        /* <DEDUP_REMOVED lines=18> */
[----:B------:R-:W4:Y:S01]  /*cc600*/  LDL.LU R7, [R1+0x261c] ;  /* 0x00261c0001077983 */ /* 0x000f220000300800 */
[----:B------:R-:W-:Y:S01]  /*cc610*/  IMAD.MOV.U32 R18, RZ, RZ, R0 ;  /* 0x000000ffff127224 */ /* 0x000fe200078e0000 */
[----:B---3--:R-:W-:-:S02]  /*cc620*/  F2FP.F16.E5M2.UNPACK_B R19, R19 ;  /* 0x00000013ff13723e */ /* 0x008fc400020004ff */
[----:B----4-:R-:W-:Y:S04]  /*cc630*/  STL.64 [R1+0xfff8], R6 ;  /* 0x00fff80601007387 */ /* 0x010fe80000100a00 */
[----:B--2---:R0:W-:Y:S04]  /*cc640*/  STL.64 [R1+0xfff0], R4 ;  /* 0x00fff00401007387 */ /* 0x0041e80000100a00 */
[----:B0-----:R-:W2:Y:S04]  /*cc650*/  LDL.LU R4, [R1+0x25e0] ;  /* 0x0025e00001047983 */ /* 0x001ea80000300800 */
[----:B------:R-:W2:Y:S04]  /*cc660*/  LDL.LU R5, [R1+0x25e4] ;  /* 0x0025e40001057983 */ /* 0x000ea80000300800 */
[----:B------:R-:W2:Y:S04]  /*cc670*/  LDL.LU R6, [R1+0x25e8] ;  /* 0x0025e80001067983 */ /* 0x000ea80000300800 */
[----:B------:R-:W2:Y:S04]  /*cc680*/  LDL.LU R7, [R1+0x25ec] ;  /* 0x0025ec0001077983 */ /* 0x000ea80000300800 */
[----:B------:R-:W3:Y:S04]  /*cc690*/  LDL R23, [R1+0x296c] ;  /* 0x00296c0001177983 */ /* 0x000ee80000100800 */
[----:B------:R-:W4:Y:S04]  /*cc6a0*/  LDL R20, [R1+0x2978] ;  /* 0x0029780001147983 */ /* 0x000f280000100800 */
[----:B------:R-:W3:Y:S04]  /*cc6b0*/  LDL R21, [R1+0x297c] ;  /* 0x00297c0001157983 */ /* 0x000ee80000100800 */
[----:B------:R-:W3:Y:S04]  /*cc6c0*/  LDL R0, [R1+0x2988] ;  /* 0x0029880001007983 */ /* 0x000ee80000100800 */
[----:B------:R-:W3:Y:S04]  /*cc6d0*/  LDL.LU R8, [R1+0x26d0] ;  /* 0x0026d00001087983 */ /* 0x000ee80000300800 */
[----:B------:R-:W3:Y:S04]  /*cc6e0*/  LDL.LU R9, [R1+0x26d4] ;  /* 0x0026d40001097983 */ /* 0x000ee80000300800 */
[----:B------:R-:W3:Y:S04]  /*cc6f0*/  LDL.LU R10, [R1+0x26d8] ;  /* 0x0026d800010a7983 */ /* 0x000ee80000300800 */
[----:B------:R-:W3:Y:S01]  /*cc700*/  LDL.LU R11, [R1+0x26dc] ;  /* 0x0026dc00010b7983 */ /* 0x000ee20000300800 */
[----:B------:R-:W-:-:S03]  /*cc710*/  F2FP.F16.E5M2.UNPACK_B R24, R16 ;  /* 0x00000010ff18723e */ /* 0x000fc600020004ff */
[----:B------:R2:W-:Y:S02]  /*cc720*/  STL [R1+0x1c], R19 ;  /* 0x00001c1301007387 */ /* 0x0005e40000100800 */
[----:B--2---:R-:W-:Y:S02]  /*cc730*/  HMMA.16816.F32 R16, R12, R18, R4 ;  /* 0x000000120c10723c */ /* 0x004fe40000001804 */
[----:B------:R-:W2:Y:S04]  /*cc740*/  LDL.LU.64 R6, [R1+0xfff8] ;  /* 0x00fff80001067983 */ /* 0x000ea80000300a00 */
[----:B------:R-:W2:-:S13]  /*cc750*/  LDL.LU.64 R4, [R1+0xfff0] ;  /* 0x00fff00001047983 */ /* 0x000e9a0000300a00 */
[----:B------:R-:W-:Y:S04]  /*cc760*/  STL.64 [R1+0x2410], R16 ;  /* 0x0024101001007387 */ /* 0x000fe80000100a00 */
[----:B------:R0:W-:Y:S04]  /*cc770*/  STL.64 [R1+0x2418], R18 ;  /* 0x0024181201007387 */ /* 0x0001e80000100a00 */
[----:B0-----:R-:W2:Y:S04]  /*cc780*/  LDL.LU.64 R18, [R1+0xffe8] ;  /* 0x00ffe80001127983 */ /* 0x001ea80000300a00 */
[----:B------:R-:W2:Y:S02]  /*cc790*/  LDL.LU R17, [R1+0xffe0] ;  /* 0x00ffe00001117983 */ /* 0x000ea40000300800 */
[----:B--2---:R-:W-:-:S05]  /*cc7a0*/  F2FP.F16.E5M2.UNPACK_B R25, R17 ;  /* 0x00000011ff19723e */ /* 0x004fca00020004ff */
[----:B------:R0:W-:Y:S02]  /*cc7b0*/  STL.64 [R1+0x10], R24 ;  /* 0x0000101801007387 */ /* 0x0001e40000100a00 */
[----:B0-----:R-:W-:Y:S02]  /*cc7c0*/  HMMA.16816.F32 R24, R12, R24, R4 ;  /* 0x000000180c18723c */ /* 0x001fe40000001804 */
[----:B------:R-:W2:Y:S04]  /*cc7d0*/  LDL.LU.64 R6, [R1+0xffd8] ;  /* 0x00ffd80001067983 */ /* 0x000ea80000300a00 */
[----:B------:R-:W2:-:S13]  /*cc7e0*/  LDL.LU.64 R4, [R1+0xffd0] ;  /* 0x00ffd00001047983 */ /* 0x000e9a0000300a00 */
[----:B------:R-:W-:Y:S04]  /*cc7f0*/  STL.64 [R1+0x2430], R24 ;  /* 0x0024301801007387 */ /* 0x000fe80000100a00 */
[----:B------:R0:W-:Y:S04]  /*cc800*/  STL.64 [R1+0x2438], R26 ;  /* 0x0024381a01007387 */ /* 0x0001e80000100a00 */
[----:B0-----:R-:W2:Y:S04]  /*cc810*/  LDL.LU.64 R26, [R1+0xffc8] ;  /* 0x00ffc800011a7983 */ /* 0x001ea80000300a00 */
[----:B------:R-:W2:Y:S01]  /*cc820*/  LDL.LU.64 R24, [R1+0xffc0] ;  /* 0x00ffc00001187983 */ /* 0x000ea20000300a00 */
[----:B------:R-:W-:-:S02]  /*cc830*/  F2FP.F16.E5M2.UNPACK_B R16, R18 ;  /* 0x00000012ff10723e */ /* 0x000fc400020004ff */
[----:B------:R-:W-:-:S05]  /*cc840*/  F2FP.F16.E5M2.UNPACK_B R17, R19 ;  /* 0x00000013ff11723e */ /* 0x000fca00020004ff */
        /* <DEDUP_REMOVED lines=10> */
[----:B------:R-:W-:Y:S02]  /*cc8f0*/  STL.64 [R1], R2 ;  /* 0x0000000201007387 */ /* 0x000fe40000100a00 */
[----:B--2---:R-:W-:-:S15]  /*cc900*/  HMMA.16816.F32 R16, R12, R2, R16 ;  /* 0x000000020c10723c */ /* 0x004fde0000001810 */
[----:B------:R-:W-:-:S04]  /*cc910*/  NOP ;  /* 0x0000000000007918 */ /* 0x000fc80000000000 */
[----:B------:R-:W-:Y:S04]  /*cc920*/  STL.64 [R1+0x2490], R16 ;  /* 0x0024901001007387 */ /* 0x000fe80000100a00 */
[----:B------:R0:W-:Y:S04]  /*cc930*/  STL.64 [R1+0x2498], R18 ;  /* 0x0024981201007387 */ /* 0x0001e80000100a00 */
[----:B0-----:R-:W2:Y:S04]  /*cc940*/  LDL.LU.64 R18, [R1+0xff98] ;  /* 0x00ff980001127983 */ /* 0x001ea80000300a00 */
[----:B------:R-:W2:Y:S01]  /*cc950*/  LDL.LU.64 R16, [R1+0xff90] ;  /* 0x00ff900001107983 */ /* 0x000ea20000300a00 */
[----:B------:R-:W-:-:S02]  /*cc960*/  F2FP.F16.E5M2.UNPACK_B R28, R28 ;  /* 0x0000001cff1c723e */ /* 0x000fc400020004ff */
[----:B------:R-:W-:-:S07]  /*cc970*/  F2FP.F16.E5M2.UNPACK_B R29, R29 ;  /* 0x0000001dff1d723e */ /* 0x000fce00020004ff */
[----:B--2---:R-:W-:-:S15]  /*cc980*/  HMMA.16816.F32 R16, R12, R28, R16 ;  /* 0x0000001c0c10723c */ /* 0x004fde0000001810 */
[----:B------:R-:W-:-:S04]  /*cc990*/  NOP ;  /* 0x0000000000007918 */ /* 0x000fc80000000000 */
[----:B------:R-:W-:Y:S04]  /*cc9a0*/  STL.64 [R1+0x24c0], R16 ;  /* 0x0024c01001007387 */ /* 0x000fe80000100a00 */
[----:B------:R0:W-:Y:S04]  /*cc9b0*/  STL.64 [R1+0x24c8], R18 ;  /* 0x0024c81201007387 */ /* 0x0001e80000100a00 */
[----:B0-----:R-:W2:Y:S04]  /*cc9c0*/  LDL.LU.64 R18, [R1+0xff88] ;  /* 0x00ff880001127983 */ /* 0x001ea80000300a00 */
[----:B------:R-:W2:Y:S01]  /*cc9d0*/  LDL.LU.64 R16, [R1+0xff80] ;  /* 0x00ff800001107983 */ /* 0x000ea20000300a00 */
[----:B------:R-:W-:-:S02]  /*cc9e0*/  F2FP.F16.E5M2.UNPACK_B R26, R26 ;  /* 0x0000001aff1a723e */ /* 0x000fc400020004ff */
[----:B------:R-:W-:Y:S01]  /*cc9f0*/  F2FP.F16.E5M2.UNPACK_B R27, R27 ;  /* 0x0000001bff1b723e */ /* 0x000fe200020004ff */
[----:B------:R-:W-:Y:S04]  /*cca00*/  STL [R1+0xff1c], R28 ;  /* 0x00ff1c1c01007387 */ /* 0x000fe80000100800 */
[----:B------:R-:W-:Y:S01]  /*cca10*/  STL [R1+0xff18], R29 ;  /* 0x00ff181d01007387 */ /* 0x000fe20000100800 */
[----:B------:R-:W-:Y:S02]  /*cca20*/  F2FP.F16.E5M2.UNPACK_B R24, R24 ;  /* 0x00000018ff18723e */ /* 0x000fe400020004ff */
[----:B------:R-:W-:Y:S01]  /*cca30*/  F2FP.F16.E5M2.UNPACK_B R25, R25 ;  /* 0x00000019ff19723e */ /* 0x000fe200020004ff */
[----:B--2---:R-:W-:-:S15]  /*cca40*/  HMMA.16816.F32 R16, R12, R26, R16 ;  /* 0x0000001a0c10723c */ /* 0x004fde0000001810 */
[----:B------:R-:W-:-:S04]  /*cca50*/  NOP ;  /* 0x0000000000007918 */ /* 0x000fc80000000000 */
[----:B------:R-:W-:Y:S04]  /*cca60*/  STL.64 [R1+0x24f0], R16 ;  /* 0x0024f01001007387 */ /* 0x000fe80000100a00 */
[----:B------:R0:W-:Y:S04]  /*cca70*/  STL.64 [R1+0x24f8], R18 ;  /* 0x0024f81201007387 */ /* 0x0001e80000100a00 */
[----:B0-----:R-:W2:Y:S04]  /*cca80*/  LDL.LU.64 R18, [R1+0xff78] ;  /* 0x00ff780001127983 */ /* 0x001ea80000300a00 */
[----:B------:R-:W2:Y:S01]  /*cca90*/  LDL.LU.64 R16, [R1+0xff70] ;  /* 0x00ff700001107983 */ /* 0x000ea20000300a00 */
[----:B------:R-:W-:Y:S01]  /*ccaa0*/  HMMA.16816.F32 R4, R12, R24, R4 ;  /* 0x000000180c04723c */ /* 0x000fe20000001804 */
[----:B------:R-:W-:-:S02]  /*ccab0*/  F2FP.F16.E5M2.UNPACK_B R22, R22 ;  /* 0x00000016ff16723e */ /* 0x000fc400020004ff */
[----:B---3--:R-:W-:Y:S01]  /*ccac0*/  F2FP.F16.E5M2.UNPACK_B R23, R23 ;  /* 0x00000017ff17723e */ /* 0x008fe200020004ff */
[----:B------:R-:W-:Y:S04]  /*ccad0*/  STL.64 [R1+0xfd28], R26 ;  /* 0x00fd281a01007387 */ /* 0x000fe80000100a00 */
[----:B------:R-:W-:Y:S11]  /*ccae0*/  STL.64 [R1+0xfd20], R24 ;  /* 0x00fd201801007387 */ /* 0x000ff60000100a00 */
[----:B------:R-:W-:Y:S04]  /*ccaf0*/  STL.64 [R1+0x2530], R4 ;  /* 0x0025300401007387 */ /* 0x000fe80000100a00 */
[----:B------:R2:W-:Y:S01]  /*ccb00*/  STL.64 [R1+0x2538], R6 ;  /* 0x0025380601007387 */ /* 0x0005e20000100a00 */
[----:B----4-:R-:W-:-:S02]  /*ccb10*/  F2FP.F16.E5M2.UNPACK_B R20, R20 ;  /* 0x00000014ff14723e */ /* 0x010fc400020004ff */
[----:B------:R-:W-:Y:S01]  /*ccb20*/  F2FP.F16.E5M2.UNPACK_B R21, R21 ;  /* 0x00000015ff15723e */ /* 0x000fe200020004ff */
[----:B--2---:R-:W-:-:S15]  /*ccb30*/  HMMA.16816.F32 R4, R12, R22, R16 ;  /* 0x000000160c04723c */ /* 0x004fde0000001810 */
[----:B------:R-:W-:-:S04]  /*ccb40*/  NOP ;  /* 0x0000000000007918 */ /* 0x000fc80000000000 */
[----:B------:R-:W-:Y:S04]  /*ccb50*/  STL.64 [R1+0x2580], R4 ;  /* 0x0025800401007387 */ /* 0x000fe80000100a00 */
[----:B------:R0:W-:Y:S04]  /*ccb60*/  STL.64 [R1+0x2588], R6 ;  /* 0x0025880601007387 */ /* 0x0001e80000100a00 */
[----:B------:R-:W2:Y:S01]  /*ccb70*/  LDL.LU R24, [R1+0x2740] ;  /* 0x0027400001187983 */ /* 0x000ea20000300800 */
[----:B0-----:R-:W-:-:S15]  /*ccb80*/  HMMA.16816.F32 R4, R12, R20, R8 ;  /* 0x000000140c04723c */ /* 0x001fde0000001808 */
[----:B------:R-:W-:-:S04]  /*ccb90*/  NOP ;  /* 0x0000000000007918 */ /* 0x000fc80000000000 */
[----:B------:R-:W-:Y:S04]  /*ccba0*/  STL.64 [R1+0x25e0], R4 ;  /* 0x0025e00401007387 */ /* 0x000fe80000100a00 */
[----:B------:R-:W-:Y:S04]  /*ccbb0*/  STL.64 [R1+0x25e8], R6 ;  /* 0x0025e80601007387 */ /* 0x000fe80000100a00 */
        /* <DEDUP_REMOVED lines=18> */
[----:B------:R-:W2:Y:S04]  /*ccce0*/  LDL R11, [R1+0x29ac] ;  /* 0x0029ac00010b7983 */ /* 0x000ea80000100800 */
[----:B------:R-:W4:Y:S04]  /*cccf0*/  LDL R8, [R1+0x29b8] ;  /* 0x0029b80001087983 */ /* 0x000f280000100800 */
[----:B------:R-:W3:Y:S04]  /*ccd00*/  LDL R19, [R1+0x298c] ;  /* 0x00298c0001137983 */ /* 0x000ee80000100800 */
[----:B------:R-:W3:Y:S04]  /*ccd10*/  LDL R16, [R1+0x2998] ;  /* 0x0029980001107983 */ /* 0x000ee80000100800 */
[----:B------:R-:W3:Y:S04]  /*ccd20*/  LDL R17, [R1+0x299c] ;  /* 0x00299c0001117983 */ /* 0x000ee80000100800 */
        /* <DEDUP_REMOVED lines=12> */
[----:B------:R-:W-:-:S02]  /*ccdf0*/  F2FP.F16.E5M2.UNPACK_B R18, R0 ;  /* 0x00000000ff12723e */ /* 0x000fc400020004ff */
[----:B------:R-:W-:Y:S01]  /*cce00*/  F2FP.F16.E5M2.UNPACK_B R19, R19 ;  /* 0x00000013ff13723e */ /* 0x000fe200020004ff */
[----:B----4-:R-:W-:Y:S04]  /*cce10*/  STL.64 [R1+0xff58], R26 ;  /* 0x00ff581a01007387 */ /* 0x010fe80000100a00 */
[----:B---3--:R0:W-:Y:S04]  /*cce20*/  STL.64 [R1+0xff50], R24 ;  /* 0x00ff501801007387 */ /* 0x0081e80000100a00 */
[----:B0-----:R-:W3:Y:S04]  /*cce30*/  LDL.LU R24, [R1+0x2700] ;  /* 0x0027000001187983 */ /* 0x001ee80000300800 */
[----:B------:R-:W3:Y:S04]  /*cce40*/  LDL.LU R25, [R1+0x2704] ;  /* 0x0027040001197983 */ /* 0x000ee80000300800 */
[----:B------:R-:W3:Y:S04]  /*cce50*/  LDL.LU R26, [R1+0x2708] ;  /* 0x00270800011a7983 */ /* 0x000ee80000300800 */
[----:B------:R-:W3:Y:S01]  /*cce60*/  LDL.LU R27, [R1+0x270c] ;  /* 0x00270c00011b7983 */ /* 0x000ee20000300800 */
[----:B------:R-:W-:-:S02]  /*cce70*/  F2FP.F16.E5M2.UNPACK_B R16, R16 ;  /* 0x00000010ff10723e */ /* 0x000fc400020004ff */
[----:B------:R-:W-:Y:S01]  /*cce80*/  F2FP.F16.E5M2.UNPACK_B R17, R17 ;  /* 0x00000011ff11723e */ /* 0x000fe200020004ff */
[C---:B--2---:R-:W-:Y:S01]  /*cce90*/  HMMA.16816.F32 R8, R12.reuse, R18, R8 ;  /* 0x000000120c08723c */ /* 0x044fe20000001808 */
[----:B------:R-:W2:Y:S04]  /*ccea0*/  LDL R7, [R1+0x29cc] ;  /* 0x0029cc0001077983 */ /* 0x000ea80000100800 */
[----:B------:R-:W4:Y:S04]  /*cceb0*/  LDL R4, [R1+0x29d8] ;  /* 0x0029d80001047983 */ /* 0x000f280000100800 */
[----:B------:R-:W2:Y:S04]  /*ccec0*/  LDL R5, [R1+0x29dc] ;  /* 0x0029dc0001057983 */ /* 0x000ea80000100800 */
[----:B------:R-:W2:Y:S04]  /*cced0*/  LDL R2, [R1+0x29e8] ;  /* 0x0029e80001027983 */ /* 0x000ea80000100800 */
[----:B------:R-:W2:Y:S04]  /*ccee0*/  LDL R3, [R1+0x29ec] ;  /* 0x0029ec0001037983 */ /* 0x000ea80000100800 */
[----:B------:R-:W2:Y:S04]  /*ccef0*/  LDL.LU R28, [R1+0x34f8] ;  /* 0x0034f800011c7983 */ /* 0x000ea80000300800 */
[----:B------:R-:W2:Y:S04]  /*ccf00*/  LDL.LU R29, [R1+0x3500] ;  /* 0x00350000011d7983 */ /* 0x000ea80000300800 */
[----:B------:R-:W2:Y:S04]  /*ccf10*/  LDL.LU R0, [R1+0x3508] ;  /* 0x0035080001007983 */ /* 0x000ea80000300800 */
[----:B------:R0:W-:Y:S04]  /*ccf20*/  STL.64 [R1+0xfd08], R22 ;  /* 0x00fd081601007387 */ /* 0x0001e80000100a00 */
[----:B0-----:R-:W2:Y:S04]  /*ccf30*/  LDL.LU R22, [R1+0x3504] ;  /* 0x0035040001167983 */ /* 0x001ea80000300800 */
[----:B------:R-:W2:Y:S04]  /*ccf40*/  LDL.LU R23, [R1+0x350c] ;  /* 0x00350c0001177983 */ /* 0x000ea80000300800 */
[----:B------:R0:W-:Y:S04]  /*ccf50*/  STL.64 [R1+0xfd00], R20 ;  /* 0x00fd001401007387 */ /* 0x0001e80000100a00 */
[----:B0-----:R-:W2:Y:S04]  /*ccf60*/  LDL.LU R20, [R1+0x34f0] ;  /* 0x0034f00001147983 */ /* 0x001ea80000300800 */
[----:B------:R-:W2:Y:S04]  /*ccf70*/  LDL.LU R21, [R1+0x34fc] ;  /* 0x0034fc0001157983 */ /* 0x000ea80000300800 */
[----:B------:R-:W-:Y:S04]  /*ccf80*/  STL.64 [R1+0x2620], R8 ;  /* 0x0026200801007387 */ /* 0x000fe80000100a00 */
[----:B------:R0:W-:Y:S04]  /*ccf90*/  STL.64 [R1+0x2628], R10 ;  /* 0x0026280a01007387 */ /* 0x0001e80000100a00 */
[----:B0-----:R-:W2:Y:S04]  /*ccfa0*/  LDL.LU.64 R10, [R1+0xff68] ;  /* 0x00ff6800010a7983 */ /* 0x001ea80000300a00 */
[----:B------:R-:W4:Y:S01]  /*ccfb0*/  LDL.LU.64 R8, [R1+0xff60] ;  /* 0x00ff600001087983 */ /* 0x000f220000300a00 */
[----:B---3--:R-:W-:-:S15]  /*ccfc0*/  HMMA.16816.F32 R24, R12, R16, R24 ;  /* 0x000000100c18723c */ /* 0x008fde0000001818 */
[----:B------:R-:W-:-:S04]  /*ccfd0*/  NOP ;  /* 0x0000000000007918 */ /* 0x000fc80000000000 */
[----:B------:R-:W-:Y:S04]  /*ccfe0*/  STL.64 [R1+0x2680], R24 ;  /* 0x0026801801007387 */ /* 0x000fe80000100a00 */
[----:B------:R0:W-:Y:S04]  /*ccff0*/  STL.64 [R1+0x2688], R26 ;  /* 0x0026881a01007387 */ /* 0x0001e80000100a00 */
[----:B0-----:R-:W3:Y:S04]  /*cd000*/  LDL.LU.64 R26, [R1+0xff58] ;  /* 0x00ff5800011a7983 */ /* 0x001ee80000300a00 */
[----:B------:R-:W3:Y:S01]  /*cd010*/  LDL.LU.64 R24, [R1+0xff50] ;  /* 0x00ff500001187983 */ /* 0x000ee20000300a00 */
[----:B--2---:R-:W-:-:S02]  /*cd020*/  F2FP.F16.E5M2.UNPACK_B R10, R10 ;  /* 0x0000000aff0a723e */ /* 0x004fc400020004ff */
[----:B------:R-:W-:Y:S01]  /*cd030*/  F2FP.F16.E5M2.UNPACK_B R11, R11 ;  /* 0x0000000bff0b723e */ /* 0x000fe200020004ff */
[----:B------:R0:W-:Y:S04]  /*cd040*/  STL.64 [R1+0xfd18], R18 ;  /* 0x00fd181201007387 */ /* 0x0001e80000100a00 */
[----:B0-----:R-:W2:Y:S04]  /*cd050*/  LDL.LU R19, [R1+0x34f4] ;  /* 0x0034f40001137983 */ /* 0x001ea80000300800 */
[----:B------:R-:W-:Y:S01]  /*cd060*/  STL.64 [R1+0xfd10], R16 ;  /* 0x00fd101001007387 */ /* 0x000fe20000100a00 */
[----:B---3--:R-:W-:-:S15]  /*cd070*/  HMMA.16816.F32 R24, R12, R10, R24 ;  /* 0x0000000a0c18723c */ /* 0x008fde0000001818 */
[----:B------:R-:W-:-:S04]  /*cd080*/  NOP ;  /* 0x0000000000007918 */ /* 0x000fc80000000000 */
[----:B------:R-:W-:Y:S04]  /*cd090*/  STL.64 [R1+0x26e0], R24 ;  /* 0x0026e01801007387 */ /* 0x000fe80000100a00 */
[----:B------:R0:W-:Y:S04]  /*cd0a0*/  STL.64 [R1+0x26e8], R26 ;  /* 0x0026e81a01007387 */ /* 0x0001e80000100a00 */
[----:B0-----:R-:W3:Y:S04]  /*cd0b0*/  LDL.LU.64 R26, [R1+0xff48] ;  /* 0x00ff4800011a7983 */ /* 0x001ee80000300a00 */
[----:B------:R-:W3:Y:S01]  /*cd0c0*/  LDL.LU.64 R24, [R1+0xff40] ;  /* 0x00ff400001187983 */ /* 0x000ee20000300a00 */
[----:B----4-:R-:W-:-:S02]  /*cd0d0*/  F2FP.F16.E5M2.UNPACK_B R8, R8 ;  /* 0x00000008ff08723e */ /* 0x010fc400020004ff */
[----:B------:R-:W-:-:S07]  /*cd0e0*/  F2FP.F16.E5M2.UNPACK_B R9, R9 ;  /* 0x00000009ff09723e */ /* 0x000fce00020004ff */
[----:B---3--:R-:W-:-:S15]  /*cd0f0*/  HMMA.16816.F32 R24, R12, R8, R24 ;  /* 0x000000080c18723c */ /* 0x008fde0000001818 */
[----:B------:R-:W-:-:S04]  /*cd100*/  NOP ;  /* 0x0000000000007918 */ /* 0x000fc80000000000 */
[----:B------:R-:W-:Y:S04]  /*cd110*/  STL.64 [R1+0x2720], R24 ;  /* 0x0027201801007387 */ /* 0x000fe80000100a00 */
[----:B------:R0:W-:Y:S04]  /*cd120*/  STL.64 [R1+0x2728], R26 ;  /* 0x0027281a01007387 */ /* 0x0001e80000100a00 */
[----:B0-----:R-:W3:Y:S04]  /*cd130*/  LDL.LU.64 R26, [R1+0xff38] ;  /* 0x00ff3800011a7983 */ /* 0x001ee80000300a00 */
[----:B------:R-:W3:Y:S01]  /*cd140*/  LDL.LU.64 R24, [R1+0xff30] ;  /* 0x00ff300001187983 */ /* 0x000ee20000300a00 */
[----:B------:R-:W-:-:S02]  /*cd150*/  F2FP.F16.E5M2.UNPACK_B R6, R6 ;  /* 0x00000006ff06723e */ /* 0x000fc400020004ff */
[----:B------:R-:W-:Y:S01]  /*cd160*/  F2FP.F16.E5M2.UNPACK_B R7, R7 ;  /* 0x00000007ff07723e */ /* 0x000fe200020004ff */
        /* <DEDUP_REMOVED lines=10> */
[----:B0-----:R-:W3:Y:S04]  /*cd210*/  LDL.LU.64 R26, [R1+0xff28] ;  /* 0x00ff2800011a7983 */ /* 0x001ee80000300a00 */
[----:B------:R-:W3:Y:S01]  /*cd220*/  LDL.LU.64 R24, [R1+0xff20] ;  /* 0x00ff200001187983 */ /* 0x000ee20000300a00 */
[----:B------:R-:W-:-:S02]  /*cd230*/  F2FP.F16.E5M2.UNPACK_B R4, R4 ;  /* 0x00000004ff04723e */ /* 0x000fc400020004ff */
[----:B------:R-:W-:-:S07]  /*cd240*/  F2FP.F16.E5M2.UNPACK_B R5, R5 ;  /* 0x00000005ff05723e */ /* 0x000fce00020004ff */
[C---:B----4-:R-:W-:Y:S01]  /*cd250*/  HMMA.16816.F32 R8, R12.reuse, R4, R8 ;  /* 0x000000040c08723c */ /* 0x050fe20000001808 */
[----:B------:R-:W-:Y:S02]  /*cd260*/  F2FP.F16.E5M2.UNPACK_B R2, R2 ;  /* 0x00000002ff02723e */ /* 0x000fe400020004ff */
[----:B------:R-:W-:Y:S01]  /*cd270*/  F2FP.F16.E5M2.UNPACK_B R3, R3 ;  /* 0x00000003ff03723e */ /* 0x000fe200020004ff */
[----:B------:R-:W-:Y:S04]  /*cd280*/  STL.64 [R1+0xfcc8], R6 ;  /* 0x00fcc80601007387 */ /* 0x000fe80000100a00 */
[----:B------:R2:W-:Y:S11]  /*cd290*/  STL.64 [R1+0xfcc0], R4 ;  /* 0x00fcc00401007387 */ /* 0x0005f60000100a00 */
[----:B------:R-:W-:Y:S04]  /*cd2a0*/  STL.64 [R1+0x27d0], R8 ;  /* 0x0027d00801007387 */ /* 0x000fe80000100a00 */
[----:B------:R3:W-:Y:S01]  /*cd2b0*/  STL.64 [R1+0x27d8], R10 ;  /* 0x0027d80a01007387 */ /* 0x0007e20000100a00 */
[----:B--2---:R-:W-:Y:S01]  /*cd2c0*/  IMAD R4, R20, 0x100, R19 ;  /* 0x0000010014047824 */ /* 0x004fe200078e0213 */
[----:B---3--:R-:W-:Y:S04]  /*cd2d0*/  HMMA.16816.F32 R8, R12, R2, R24 ;  /* 0x000000020c08723c */ /* 0x008fe80000001818 */
[----:B------:R-:W-:-:S02]  /*cd2e0*/  F2FP.F16.E5M2.UNPACK_B R12, R4 ;  /* 0x00000004ff0c723e */ /* 0x000fc400020004ff */
[----:B------:R-:W2:-:S13]  /*cd2f0*/  LDL.LU R4, [R1+0x2140] ;  /* 0x0021400001047983 */ /* 0x000e9a0000300800 */
[----:B------:R-:W-:Y:S04]  /*cd300*/  STL.64 [R1+0x27b0], R8 ;  /* 0x0027b00801007387 */ /* 0x000fe80000100a00 */
[----:B------:R-:W-:Y:S04]  /*cd310*/  STL.64 [R1+0x27b8], R10 ;  /* 0x0027b80a01007387 */ /* 0x000fe80000100a00 */
[----:B------:R-:W2:Y:S04]  /*cd320*/  LDL.LU R5, [R1+0x2144] ;  /* 0x0021440001057983 */ /* 0x000ea80000300800 */
[----:B------:R-:W3:Y:S04]  /*cd330*/  LDL.LU R6, [R1+0x2148] ;  /* 0x0021480001067983 */ /* 0x000ee80000300800 */
[----:B------:R-:W3:Y:S04]  /*cd340*/  LDL.LU R7, [R1+0x214c] ;  /* 0x00214c0001077983 */ /* 0x000ee80000300800 */
[----:B---3--:R0:W-:Y:S04]  /*cd350*/  STL.64 [R1+0xfd38], R6 ;  /* 0x00fd380601007387 */ /* 0x0081e80000100a00 */
[----:B--2---:R1:W-:Y:S04]  /*cd360*/  STL.64 [R1+0xfd30], R4 ;  /* 0x00fd300401007387 */ /* 0x0043e80000100a00 */
[----:B------:R-:W2:Y:S04]  /*cd370*/  LDL.LU R16, [R1+0x2420] ;  /* 0x0024200001107983 */ /* 0x000ea80000300800 */
[----:B------:R-:W2:Y:S04]  /*cd380*/  LDL.LU R17, [R1+0x2424] ;  /* 0x0024240001117983 */ /* 0x000ea80000300800 */
        /* <DEDUP_REMOVED lines=10> */
[----:B0-----:R-:W3:Y:S04]  /*cd430*/  LDL R6, [R1] ;  /* 0x0000000001067983 */ /* 0x001ee80000100800 */
[----:B------:R-:W3:Y:S04]  /*cd440*/  LDL R7, [R1+0x4] ;  /* 0x0000040001077983 */ /* 0x000ee80000100800 */
[----:B-1----:R-:W4:Y:S04]  /*cd450*/  LDL R4, [R1+0x8] ;  /* 0x0000080001047983 */ /* 0x002f280000100800 */
[----:B------:R-:W4:Y:S04]  /*cd460*/  LDL R5, [R1+0xc] ;  /* 0x00000c0001057983 */ /* 0x000f280000100800 */
[----:B---3--:R0:W-:Y:S04]  /*cd470*/  STL.64 [R1+0xfd68], R6 ;  /* 0x00fd680601007387 */ /* 0x0081e80000100a00 */
[----:B----4-:R-:W-:Y:S04]  /*cd480*/  STL.64 [R1+0xfd60], R4 ;  /* 0x00fd600401007387 */ /* 0x010fe80000100a00 */
[----:B--2---:R-:W2:Y:S04]  /*cd490*/  LDL.LU R24, [R1+0x2480] ;  /* 0x0024800001187983 */ /* 0x004ea80000300800 */
[----:B------:R-:W2:Y:S04]  /*cd4a0*/  LDL.LU R25, [R1+0x2484] ;  /* 0x0024840001197983 */ /* 0x000ea80000300800 */
[----:B------:R-:W3:Y:S04]  /*cd4b0*/  LDL.LU R26, [R1+0x2488] ;  /* 0x00248800011a7983 */ /* 0x000ee80000300800 */
[----:B------:R-:W3:Y:S04]  /*cd4c0*/  LDL.LU R27, [R1+0x248c] ;  /* 0x00248c00011b7983 */ /* 0x000ee80000300800 */
[----:B---3--:R-:W-:Y:S04]  /*cd4d0*/  STL.64 [R1+0xfd78], R26 ;  /* 0x00fd781a01007387 */ /* 0x008fe80000100a00 */
[----:B--2---:R1:W-:Y:S04]  /*cd4e0*/  STL.64 [R1+0xfd70], R24 ;  /* 0x00fd701801007387 */ /* 0x0043e80000100a00 */
[----:B0-----:R-:W2:Y:S04]  /*cd4f0*/  LDL R6, [R1+0x10] ;  /* 0x0000100001067983 */ /* 0x001ea80000100800 */
[----:B------:R-:W2:Y:S04]  /*cd500*/  LDL R7, [R1+0x14] ;  /* 0x0000140001077983 */ /* 0x000ea80000100800 */
[----:B--2---:R-:W-:Y:S04]  /*cd510*/  STL.64 [R1+0xfd80], R6 ;  /* 0x00fd800601007387 */ /* 0x004fe80000100a00 */
[----:B-1----:R-:W2:Y:S04]  /*cd520*/  LDL.LU R24, [R1+0x24b0] ;  /* 0x0024b00001187983 */ /* 0x002ea80000300800 */
        /* <DEDUP_REMOVED lines=3232> */
[----:B0-----:R-:W3:Y:S01]  /*d9f30*/  LDL.LU.64 R6, [R1+0xeee8] ;  /* 0x00eee80001067983 */ /* 0x001ee20000300a00 */
[----:B------:R-:W-:-:S03]  /*d9f40*/  IMAD.MOV.U32 R2, RZ, RZ, R3 ;  /* 0x000000ffff027224 */ /* 0x000fc600078e0003 */
        /* <DEDUP_REMOVED lines=32> */
[----:B------:R3:W-:Y:S01]  /*da150*/  STL [R1+0xed5c], R2 ;  /* 0x00ed5c0201007387 */ /* 0x0007e20000100800 */
[----:B0-----:R-:W-:Y:S02]  /*da160*/  IMAD.MOV.U32 R3, RZ, RZ, R22 ;  /* 0x000000ffff037224 */ /* 0x001fe400078e0016 */
[----:B-1----:R-:W-:-:S02]  /*da170*/  IMAD.MOV.U32 R0, RZ, RZ, R23 ;  /* 0x000000ffff007224 */ /* 0x002fc400078e0017 */
[----:B---3--:R-:W-:Y:S01]  /*da180*/  IMAD.MOV.U32 R2, RZ, RZ, R29 ;  /* 0x000000ffff027224 */ /* 0x008fe200078e001d */
        /* <DEDUP_REMOVED lines=8> */
[C---:B0-----:R-:W-:Y:S02]  /*da210*/  HMMA.16816.F32 R4, R12.reuse, R28, R24 ;  /* 0x0000001c0c04723c */ /* 0x041fe40000001818 */
[----:B------:R-:W-:Y:S04]  /*da220*/  STL [R1+0xed64], R0 ;  /* 0x00ed640001007387 */ /* 0x000fe80000100800 */
[----:B------:R-:W-:Y:S04]  /*da230*/  STL [R1+0xed60], R3 ;  /* 0x00ed600301007387 */ /* 0x000fe80000100800 */
[----:B------:R-:W2:Y:S09]  /*da240*/  LDL R28, [R1+0x8] ;  /* 0x00000800011c7983 */ /* 0x000eb20000100800 */
[----:B------:R0:W-:Y:S04]  /*da250*/  STL.64 [R1+0x4b0], R4 ;  /* 0x0004b00401007387 */ /* 0x0001e80000100a00 */
[----:B------:R-:W-:Y:S04]  /*da260*/  STL.64 [R1+0x4b8], R6 ;  /* 0x0004b80601007387 */ /* 0x000fe80000100a00 */
[----:B------:R-:W2:Y:S04]  /*da270*/  LDL R29, [R1+0xc] ;  /* 0x00000c00011d7983 */ /* 0x000ea80000100800 */
[----:B--2---:R-:W-:Y:S04]  /*da280*/  STL.64 [R1+0xee70], R28 ;  /* 0x00ee701c01007387 */ /* 0x004fe80000100a00 */
[----:B------:R-:W2:Y:S04]  /*da290*/  LDL.LU R24, [R1+0xc00] ;  /* 0x000c000001187983 */ /* 0x000ea80000300800 */
[----:B------:R-:W2:Y:S04]  /*da2a0*/  LDL.LU R25, [R1+0xc04] ;  /* 0x000c040001197983 */ /* 0x000ea80000300800 */
[----:B------:R-:W3:Y:S04]  /*da2b0*/  LDL.LU R26, [R1+0xc08] ;  /* 0x000c0800011a7983 */ /* 0x000ee80000300800 */
[----:B------:R-:W3:Y:S04]  /*da2c0*/  LDL.LU R27, [R1+0xc0c] ;  /* 0x000c0c00011b7983 */ /* 0x000ee80000300800 */
[----:B0-----:R-:W4:Y:S04]  /*da2d0*/  LDL.64 R4, [R1+0x28] ;  /* 0x0000280001047983 */ /* 0x001f280000100a00 */
[----:B---3--:R-:W-:Y:S04]  /*da2e0*/  STL.64 [R1+0xee48], R26 ;  /* 0x00ee481a01007387 */ /* 0x008fe80000100a00 */
[----:B--2---:R0:W-:Y:S04]  /*da2f0*/  STL.64 [R1+0xee40], R24 ;  /* 0x00ee401801007387 */ /* 0x0041e80000100a00 */
[----:B0-----:R-:W2:Y:S04]  /*da300*/  LDL.LU R24, [R1+0xbd0] ;  /* 0x000bd00001187983 */ /* 0x001ea80000300800 */
[----:B------:R-:W2:Y:S04]  /*da310*/  LDL.LU R25, [R1+0xbd4] ;  /* 0x000bd40001197983 */ /* 0x000ea80000300800 */
[----:B------:R-:W3:Y:S04]  /*da320*/  LDL.LU R26, [R1+0xbd8] ;  /* 0x000bd800011a7983 */ /* 0x000ee80000300800 */
[----:B------:R-:W3:Y:S04]  /*da330*/  LDL.LU R27, [R1+0xbdc] ;  /* 0x000bdc00011b7983 */ /* 0x000ee80000300800 */
[----:B------:R-:W2:Y:S04]  /*da340*/  LDL.64 R28, [R1+0x38] ;  /* 0x00003800011c7983 */ /* 0x000ea80000100a00 */
        /* <DEDUP_REMOVED lines=62> */
[----:B------:R-:W-:Y:S01]  /*da730*/  STL [R1+0xed74], R2 ;  /* 0x00ed740201007387 */ /* 0x000fe20000100800 */
        /* <DEDUP_REMOVED lines=22> */
[----:B0-----:R-:W3:Y:S04]  /*da8a0*/  LDL.LU.64 R26, [R1+0xee58] ;  /* 0x00ee5800011a7983 */ /* 0x001ee80000300a00 */
[----:B------:R-:W3:Y:S01]  /*da8b0*/  LDL.LU.64 R24, [R1+0xee50] ;  /* 0x00ee500001187983 */ /* 0x000ee20000300a00 */
[----:B------:R-:W-:-:S02]  /*da8c0*/  IMAD.MOV.U32 R3, RZ, RZ, R5 ;  /* 0x000000ffff037224 */ /* 0x000fc400078e0005 */
[----:B------:R-:W-:-:S03]  /*da8d0*/  IMAD.MOV.U32 R0, RZ, RZ, R4 ;  /* 0x000000ffff007224 */ /* 0x000fc600078e0004 */
[----:B------:R-:W-:Y:S04]  /*da8e0*/  STL [R1+0xed88], R3 ;  /* 0x00ed880301007387 */ /* 0x000fe80000100800 */
        /* <DEDUP_REMOVED lines=8> */
[C---:B------:R-:W-:Y:S08]  /*da970*/  HMMA.16816.F32 R4, R12.reuse, R20, R8 ;  /* 0x000000140c04723c */ /* 0x040ff00000001808 */
[----:B------:R-:W-:Y:S01]  /*da980*/  HMMA.16816.F32 R8, R12, R22, R16 ;  /* 0x000000160c08723c */ /* 0x000fe20000001810 */
[----:B------:R-:W-:Y:S01]  /*da990*/  STL [R1+0xed8c], R2 ;  /* 0x00ed8c0201007387 */ /* 0x000fe20000100800 */
[----:B------:R-:W-:-:S02]  /*da9a0*/  IMAD.MOV.U32 R0, RZ, RZ, R21 ;  /* 0x000000ffff007224 */ /* 0x000fc400078e0015 */
[----:B------:R-:W-:-:S07]  /*da9b0*/  IMAD.MOV.U32 R3, RZ, RZ, R20 ;  /* 0x000000ffff037224 */ /* 0x000fce00078e0014 */
[----:B------:R-:W-:Y:S04]  /*da9c0*/  STL.64 [R1+0x440], R4 ;  /* 0x0004400401007387 */ /* 0x000fe80000100a00 */
[----:B------:R-:W-:Y:S04]  /*da9d0*/  STL.64 [R1+0x448], R6 ;  /* 0x0004480601007387 */ /* 0x000fe80000100a00 */
[----:B------:R-:W-:Y:S04]  /*da9e0*/  STL [R1+0xed94], R0 ;  /* 0x00ed940001007387 */ /* 0x000fe80000100800 */
[----:B------:R-:W-:Y:S04]  /*da9f0*/  STL [R1+0xed90], R3 ;  /* 0x00ed900301007387 */ /* 0x000fe80000100800 */
[----:B------:R0:W-:Y:S04]  /*daa00*/  STL.64 [R1+0x430], R8 ;  /* 0x0004300801007387 */ /* 0x0001e80000100a00 */
[----:B------:R1:W-:Y:S04]  /*daa10*/  STL.64 [R1+0x438], R10 ;  /* 0x0004380a01007387 */ /* 0x0003e80000100a00 */
[----:B0-----:R-:W3:Y:S01]  /*daa20*/  LDL.LU R8, [R1+0xc80] ;  /* 0x000c800001087983 */ /* 0x001ee20000300800 */
[----:B------:R-:W-:Y:S01]  /*daa30*/  IMAD.MOV.U32 R2, RZ, RZ, R23 ;  /* 0x000000ffff027224 */ /* 0x000fe200078e0017 */
[----:B--2---:R-:W-:-:S15]  /*daa40*/  HMMA.16816.F32 R4, R12, R28, R24 ;  /* 0x0000001c0c04723c */ /* 0x004fde0000001818 */
[----:B------:R-:W-:-:S04]  /*daa50*/  NOP ;  /* 0x0000000000007918 */ /* 0x000fc80000000000 */
[----:B------:R-:W-:Y:S04]  /*daa60*/  STL.64 [R1+0x420], R4 ;  /* 0x0004200401007387 */ /* 0x000fe80000100a00 */
[----:B------:R-:W-:Y:S04]  /*daa70*/  STL.64 [R1+0x428], R6 ;  /* 0x0004280601007387 */ /* 0x000fe80000100a00 */
[----:B------:R-:W3:Y:S04]  /*daa80*/  LDL.LU R9, [R1+0xc84] ;  /* 0x000c840001097983 */ /* 0x000ee80000300800 */
[----:B-1----:R-:W2:Y:S04]  /*daa90*/  LDL.LU R10, [R1+0xc88] ;  /* 0x000c8800010a7983 */ /* 0x002ea80000300800 */
[----:B------:R-:W2:Y:S04]  /*daaa0*/  LDL.LU R11, [R1+0xc8c] ;  /* 0x000c8c00010b7983 */ /* 0x000ea80000300800 */
        /* <DEDUP_REMOVED lines=8> */
[----:B------:R-:W2:Y:S04]  /*dab30*/  LDL.64 R28, [R1] ;  /* 0x00000000011c7983 */ /* 0x000ea80000100a00 */
        /* <DEDUP_REMOVED lines=10> */
[----:B------:R-:W-:Y:S04]  /*dabe0*/  STL.64 [R1+0xee10], R22 ;  /* 0x00ee101601007387 */ /* 0x000fe80000100a00 */
[----:B------:R0:W-:Y:S04]  /*dabf0*/  STL.64 [R1+0xee08], R20 ;  /* 0x00ee081401007387 */ /* 0x0001e80000100a00 */
[----:B0-----:R-:W2:Y:S04]  /*dac00*/  LDL.LU R20, [R1+0xc30] ;  /* 0x000c300001147983 */ /* 0x001ea80000300800 */
[----:B------:R-:W2:Y:S04]  /*dac10*/  LDL.LU R21, [R1+0xc34] ;  /* 0x000c340001157983 */ /* 0x000ea80000300800 */
[----:B------:R-:W2:Y:S04]  /*dac20*/  LDL.LU R22, [R1+0xc38] ;  /* 0x000c380001167983 */ /* 0x000ea80000300800 */
[----:B------:R-:W2:Y:S04]  /*dac30*/  LDL.LU R23, [R1+0xc3c] ;  /* 0x000c3c0001177983 */ /* 0x000ea80000300800 */
[----:B------:R-:W-:Y:S04]  /*dac40*/  STL.64 [R1+0xedf0], R18 ;  /* 0x00edf01201007387 */ /* 0x000fe80000100a00 */
[----:B----4-:R0:W-:Y:S04]  /*dac50*/  STL.64 [R1+0xede8], R16 ;  /* 0x00ede81001007387 */ /* 0x0101e80000100a00 */
[----:B0-----:R-:W4:Y:S04]  /*dac60*/  LDL.LU R16, [R1+0xc50] ;  /* 0x000c500001107983 */ /* 0x001f280000300800 */
[----:B------:R-:W4:Y:S04]  /*dac70*/  LDL.LU R17, [R1+0xc54] ;  /* 0x000c540001117983 */ /* 0x000f280000300800 */
[----:B------:R-:W4:Y:S04]  /*dac80*/  LDL.LU R18, [R1+0xc58] ;  /* 0x000c580001127983 */ /* 0x000f280000300800 */
[----:B------:R-:W4:Y:S04]  /*dac90*/  LDL.LU R19, [R1+0xc5c] ;  /* 0x000c5c0001137983 */ /* 0x000f280000300800 */
[----:B------:R-:W-:Y:S04]  /*daca0*/  STL.64 [R1+0xedd0], R10 ;  /* 0x00edd00a01007387 */ /* 0x000fe80000100a00 */
[----:B---3--:R0:W-:Y:S04]  /*dacb0*/  STL.64 [R1+0xedc8], R8 ;  /* 0x00edc80801007387 */ /* 0x0081e80000100a00 */
[----:B0-----:R-:W3:Y:S04]  /*dacc0*/  LDL.LU R8, [R1+0xc70] ;  /* 0x000c700001087983 */ /* 0x001ee80000300800 */
[----:B------:R-:W3:Y:S04]  /*dacd0*/  LDL.LU R9, [R1+0xc74] ;  /* 0x000c740001097983 */ /* 0x000ee80000300800 */
[----:B------:R-:W3:Y:S04]  /*dace0*/  LDL.LU R10, [R1+0xc78] ;  /* 0x000c7800010a7983 */ /* 0x000ee80000300800 */
[----:B------:R-:W3:Y:S04]  /*dacf0*/  LDL.LU R11, [R1+0xc7c] ;  /* 0x000c7c00010b7983 */ /* 0x000ee80000300800 */
[----:B------:R-:W3:Y:S04]  /*dad00*/  LDL.LU R4, [R1+0xca0] ;  /* 0x000ca00001047983 */ /* 0x000ee80000300800 */
[----:B------:R-:W3:Y:S04]  /*dad10*/  LDL.LU R5, [R1+0xca4] ;  /* 0x000ca40001057983 */ /* 0x000ee80000300800 */
[----:B------:R-:W3:Y:S04]  /*dad20*/  LDL.LU R6, [R1+0xca8] ;  /* 0x000ca80001067983 */ /* 0x000ee80000300800 */
[----:B------:R-:W3:Y:S01]  /*dad30*/  LDL.LU R7, [R1+0xcac] ;  /* 0x000cac0001077983 */ /* 0x000ee20000300800 */
[----:B------:R-:W-:-:S02]  /*dad40*/  IMAD.MOV.U32 R0, RZ, RZ, R28 ;  /* 0x000000ffff007224 */ /* 0x000fc400078e001c */
[----:B------:R-:W-:Y:S01]  /*dad50*/  IMAD.MOV.U32 R3, RZ, RZ, R29 ;  /* 0x000000ffff037224 */ /* 0x000fe200078e001d */
[C---:B--2---:R-:W-:Y:S01]  /*dad60*/  HMMA.16816.F32 R24, R12.reuse, R28, R24 ;  /* 0x0000001c0c18723c */ /* 0x044fe20000001818 */
        /* <DEDUP_REMOVED lines=9> */
[----:B------:R-:W3:Y:S04]  /*dae00*/  LDL.LU.64 R24, [R1+0xee30] ;  /* 0x00ee300001187983 */ /* 0x000ee80000300a00 */
[----:B------:R-:W3:Y:S02]  /*dae10*/  LDL.LU.64 R28, [R1+0xee28] ;  /* 0x00ee2800011c7983 */ /* 0x000ee40000300a00 */
[----:B---3--:R-:W-:-:S15]  /*dae20*/  HMMA.16816.F32 R24, R12, R28, R24 ;  /* 0x0000001c0c18723c */ /* 0x008fde0000001818 */
[----:B------:R-:W-:-:S04]  /*dae30*/  NOP ;  /* 0x0000000000007918 */ /* 0x000fc80000000000 */
[----:B------:R-:W-:Y:S04]  /*dae40*/  STL.64 [R1+0x400], R24 ;  /* 0x0004001801007387 */ /* 0x000fe80000100a00 */
[----:B------:R0:W-:Y:S04]  /*dae50*/  STL.64 [R1+0x408], R26 ;  /* 0x0004081a01007387 */ /* 0x0001e80000100a00 */
[----:B0-----:R-:W3:Y:S04]  /*dae60*/  LDL.LU.64 R26, [R1+0xee20] ;  /* 0x00ee2000011a7983 */ /* 0x001ee80000300a00 */
[----:B------:R-:W2:Y:S04]  /*dae70*/  LDL.LU.64 R24, [R1+0xee18] ;  /* 0x00ee180001187983 */ /* 0x000ea80000300a00 */
[----:B------:R0:W-:Y:S04]  /*dae80*/  STL [R1+0xed14], R28 ;  /* 0x00ed141c01007387 */ /* 0x0001e80000100800 */
[----:B0-----:R-:W2:Y:S04]  /*dae90*/  LDL.LU R28, [R1+0x35f0] ;  /* 0x0035f000011c7983 */ /* 0x001ea80000300800 */
[----:B------:R0:W-:Y:S04]  /*daea0*/  STL [R1+0xed10], R29 ;  /* 0x00ed101d01007387 */ /* 0x0001e80000100800 */
[----:B0-----:R-:W2:Y:S01]  /*daeb0*/  LDL.LU R29, [R1+0x35f8] ;  /* 0x0035f800011d7983 */ /* 0x001ea20000300800 */
        /* <DEDUP_REMOVED lines=14> */
[----:B------:R-:W2:Y:S04]  /*dafa0*/  LDL.LU R27, [R1+0x35fc] ;  /* 0x0035fc00011b7983 */ /* 0x000ea80000300800 */
        /* <DEDUP_REMOVED lines=50> */
[----:B------:R2:W-:Y:S01]  /*db2d0*/  STL.64 [R1+0xeaf8], R8 ;  /* 0x00eaf80801007387 */ /* 0x0005e20000100a00 */
[C---:B---3--:R-:W-:Y:S08]  /*db2e0*/  HMMA.16816.F32 R16, R12.reuse, R6, R16 ;  /* 0x000000060c10723c */ /* 0x048ff00000001810 */
[----:B--2---:R-:W-:Y:S01]  /*db2f0*/  HMMA.16816.F32 R8, R12, R4, R20 ;  /* 0x000000040c08723c */ /* 0x004fe20000001814 */
[----:B------:R-:W-:Y:S10]  /*db300*/  STL.64 [R1+0xeae0], R6 ;  /* 0x00eae00601007387 */ /* 0x000ff40000100a00 */
[----:B------:R-:W-:Y:S04]  /*db310*/  STL.64 [R1+0x370], R16 ;  /* 0x0003701001007387 */ /* 0x000fe80000100a00 */
[----:B------:R0:W-:Y:S04]  /*db320*/  STL.64 [R1+0x378], R18 ;  /* 0x0003781201007387 */ /* 0x0001e80000100a00 */
[----:B------:R1:W-:Y:S04]  /*db330*/  STL.64 [R1+0xead8], R4 ;  /* 0x00ead80401007387 */ /* 0x0003e80000100a00 */
[----:B------:R-:W-:Y:S04]  /*db340*/  STL.64 [R1+0x360], R8 ;  /* 0x0003600801007387 */ /* 0x000fe80000100a00 */
[----:B------:R-:W-:Y:S01]  /*db350*/  STL.64 [R1+0x368], R10 ;  /* 0x0003680a01007387 */ /* 0x000fe20000100a00 */
[----:B0-----:R-:W-:-:S02]  /*db360*/  IMAD.MOV.U32 R18, RZ, RZ, R0 ;  /* 0x000000ffff127224 */ /* 0x001fc400078e0000 */
[----:B------:R-:W-:Y:S01]  /*db370*/  IMAD.MOV.U32 R19, RZ, RZ, R3 ;  /* 0x000000ffff137224 */ /* 0x000fe200078e0003 */
[----:B------:R-:W2:Y:S04]  /*db380*/  LDL.LU R0, [R1+0xed94] ;  /* 0x00ed940001007983 */ /* 0x000ea80000300800 */
[----:B------:R-:W3:Y:S04]  /*db390*/  LDL.LU R3, [R1+0xed90] ;  /* 0x00ed900001037983 */ /* 0x000ee80000300800 */
[----:B-1----:R-:W4:Y:S04]  /*db3a0*/  LDL.LU R4, [R1+0xe20] ;  /* 0x000e200001047983 */ /* 0x002f280000300800 */
[----:B------:R-:W4:Y:S04]  /*db3b0*/  LDL.LU R5, [R1+0xe24] ;  /* 0x000e240001057983 */ /* 0x000f280000300800 */
[----:B------:R-:W2:Y:S04]  /*db3c0*/  LDL.LU R6, [R1+0xe28] ;  /* 0x000e280001067983 */ /* 0x000ea80000300800 */
[----:B------:R-:W2:Y:S01]  /*db3d0*/  LDL.LU R7, [R1+0xe2c] ;  /* 0x000e2c0001077983 */ /* 0x000ea20000300800 */
[----:B------:R-:W-:-:S02]  /*db3e0*/  IMAD R28, R28, 0x100, R26 ;  /* 0x000001001c1c7824 */ /* 0x000fc400078e021a */
[----:B------:R-:W-:Y:S02]  /*db3f0*/  IMAD R29, R29, 0x100, R27 ;  /* 0x000001001d1d7824 */ /* 0x000fe400078e021b */
[----:B------:R-:W-:Y:S01]  /*db400*/  IMAD.MOV.U32 R27, RZ, RZ, R2 ;  /* 0x000000ffff1b7224 */ /* 0x000fe200078e0002 */
[----:B--2---:R-:W-:Y:S04]  /*db410*/  STL.64 [R1+0xeb70], R6 ;  /* 0x00eb700601007387 */ /* 0x004fe80000100a00 */
[----:B----4-:R0:W-:Y:S04]  /*db420*/  STL.64 [R1+0xeb68], R4 ;  /* 0x00eb680401007387 */ /* 0x0101e80000100a00 */
[----:B------:R-:W2:Y:S04]  /*db430*/  LDL R26, [R1+0x10] ;  /* 0x00001000011a7983 */ /* 0x000ea80000100800 */
[----:B------:R-:W4:Y:S04]  /*db440*/  LDL.LU R2, [R1+0xed8c] ;  /* 0x00ed8c0001027983 */ /* 0x000f280000300800 */
[----:B--2---:R-:W-:Y:S04]  /*db450*/  STL.64 [R1+0xeb78], R26 ;  /* 0x00eb781a01007387 */ /* 0x004fe80000100a00 */
[----:B0-----:R-:W2:Y:S04]  /*db460*/  LDL.LU R4, [R1+0xe10] ;  /* 0x000e100001047983 */ /* 0x001ea80000300800 */
[----:B------:R-:W2:Y:S04]  /*db470*/  LDL.LU R5, [R1+0xe14] ;  /* 0x000e140001057983 */ /* 0x000ea80000300800 */
[----:B------:R-:W2:Y:S04]  /*db480*/  LDL.LU R6, [R1+0xe18] ;  /* 0x000e180001067983 */ /* 0x000ea80000300800 */
[----:B------:R-:W2:Y:S01]  /*db490*/  LDL.LU R7, [R1+0xe1c] ;  /* 0x000e1c0001077983 */ /* 0x000ea20000300800 */
[----:B---3--:R-:W-:-:S02]  /*db4a0*/  IMAD.MOV.U32 R24, RZ, RZ, R3 ;  /* 0x000000ffff187224 */ /* 0x008fc400078e0003 */
[----:B------:R-:W-:Y:S01]  /*db4b0*/  IMAD.MOV.U32 R25, RZ, RZ, R0 ;  /* 0x000000ffff197224 */ /* 0x000fe200078e0000 */
[----:B--2---:R-:W-:Y:S04]  /*db4c0*/  STL.64 [R1+0xeb88], R6 ;  /* 0x00eb880601007387 */ /* 0x004fe80000100a00 */
[----:B------:R0:W-:Y:S04]  /*db4d0*/  STL.64 [R1+0xeb80], R4 ;  /* 0x00eb800401007387 */ /* 0x0001e80000100a00 */
[----:B------:R-:W2:Y:S04]  /*db4e0*/  LDL.LU R3, [R1+0xed88] ;  /* 0x00ed880001037983 */ /* 0x000ea80000300800 */
[----:B------:R-:W3:Y:S04]  /*db4f0*/  LDL.LU R0, [R1+0xed84] ;  /* 0x00ed840001007983 */ /* 0x000ee80000300800 */
[----:B------:R-:W-:Y:S04]  /*db500*/  STL.64 [R1+0xeb90], R24 ;  /* 0x00eb901801007387 */ /* 0x000fe80000100a00 */
[----:B0-----:R-:W2:Y:S04]  /*db510*/  LDL.LU R4, [R1+0xe00] ;  /* 0x000e000001047983 */ /* 0x001ea80000300800 */
[----:B------:R-:W2:Y:S04]  /*db520*/  LDL.LU R5, [R1+0xe04] ;  /* 0x000e040001057983 */ /* 0x000ea80000300800 */
[----:B------:R-:W2:Y:S04]  /*db530*/  LDL.LU R6, [R1+0xe08] ;  /* 0x000e080001067983 */ /* 0x000ea80000300800 */
[----:B------:R-:W2:Y:S01]  /*db540*/  LDL.LU R7, [R1+0xe0c] ;  /* 0x000e0c0001077983 */ /* 0x000ea20000300800 */
[----:B----4-:R-:W-:-:S03]  /*db550*/  IMAD.MOV.U32 R27, RZ, RZ, R2 ;  /* 0x000000ffff1b7224 */ /* 0x010fc600078e0002 */
[----:B--2---:R-:W-:Y:S04]  /*db560*/  STL.64 [R1+0xeba0], R6 ;  /* 0x00eba00601007387 */ /* 0x004fe80000100a00 */
[----:B------:R0:W-:Y:S04]  /*db570*/  STL.64 [R1+0xeb98], R4 ;  /* 0x00eb980401007387 */ /* 0x0001e80000100a00 */
[----:B------:R-:W2:Y:S04]  /*db580*/  LDL R26, [R1+0x20] ;  /* 0x00002000011a7983 */ /* 0x000ea80000100800 */
[----:B------:R-:W4:Y:S04]  /*db590*/  LDL.LU R2, [R1+0xed80] ;  /* 0x00ed800001027983 */ /* 0x000f280000300800 */
[----:B--2---:R1:W-:Y:S04]  /*db5a0*/  STL.64 [R1+0xeba8], R26 ;  /* 0x00eba81a01007387 */ /* 0x0043e80000100a00 */
        /* <DEDUP_REMOVED lines=10> */
[----:B-1----:R-:W2:Y:S01]  /*db650*/  LDL R26, [R1+0x30] ;  /* 0x00003000011a7983 */ /* 0x002ea20000100800 */
[----:B----4-:R-:W-:-:S03]  /*db660*/  IMAD.MOV.U32 R27, RZ, RZ, R2 ;  /* 0x000000ffff1b7224 */ /* 0x010fc600078e0002 */
[----:B------:R-:W4:Y:S04]  /*db670*/  LDL.LU R2, [R1+0xed74] ;  /* 0x00ed740001027983 */ /* 0x000f280000300800 */
[----:B------:R3:W-:Y:S04]  /*db680*/  STL.64 [R1+0xebc0], R24 ;  /* 0x00ebc01801007387 */ /* 0x0007e80000100a00 */
[----:B--2---:R-:W-:Y:S04]  /*db690*/  STL.64 [R1+0xebd8], R26 ;  /* 0x00ebd81a01007387 */ /* 0x004fe80000100a00 */
[----:B0-----:R-:W2:Y:S04]  /*db6a0*/  LDL.LU R4, [R1+0xde0] ;  /* 0x000de00001047983 */ /* 0x001ea80000300800 */
[----:B------:R-:W2:Y:S04]  /*db6b0*/  LDL.LU R5, [R1+0xde4] ;  /* 0x000de40001057983 */ /* 0x000ea80000300800 */
[----:B------:R-:W2:Y:S04]  /*db6c0*/  LDL.LU R6, [R1+0xde8] ;  /* 0x000de80001067983 */ /* 0x000ea80000300800 */
[----:B------:R-:W2:Y:S01]  /*db6d0*/  LDL.LU R7, [R1+0xdec] ;  /* 0x000dec0001077983 */ /* 0x000ea20000300800 */
[----:B---3--:R-:W-:-:S02]  /*db6e0*/  IMAD.MOV.U32 R24, RZ, RZ, R3 ;  /* 0x000000ffff187224 */ /* 0x008fc400078e0003 */
[----:B------:R-:W-:Y:S01]  /*db6f0*/  IMAD.MOV.U32 R25, RZ, RZ, R0 ;  /* 0x000000ffff197224 */ /* 0x000fe200078e0000 */
[----:B------:R-:W3:Y:S04]  /*db700*/  LDL.LU R3, [R1+0xed70] ;  /* 0x00ed700001037983 */ /* 0x000ee80000300800 */
        /* <DEDUP_REMOVED lines=9> */
[----:B----4-:R-:W-:-:S03]  /*db7a0*/  IMAD.MOV.U32 R27, RZ, RZ, R2 ;  /* 0x000000ffff1b7224 */ /* 0x010fc600078e0002 */
[----:B------:R-:W4:Y:S04]  /*db7b0*/  LDL.LU R2, [R1+0xed68] ;  /* 0x00ed680001027983 */ /* 0x000f280000300800 */
[----:B--2---:R-:W-:Y:S04]  /*db7c0*/  STL.64 [R1+0xec08], R26 ;  /* 0x00ec081a01007387 */ /* 0x004fe80000100a00 */
[----:B------:R-:W-:Y:S04]  /*db7d0*/  STL.64 [R1+0xebe8], R6 ;  /* 0x00ebe80601007387 */ /* 0x000fe80000100a00 */
[----:B------:R0:W-:Y:S04]  /*db7e0*/  STL.64 [R1+0xebe0], R4 ;  /* 0x00ebe00401007387 */ /* 0x0001e80000100a00 */
        /* <DEDUP_REMOVED lines=17> */
[----:B------:R-:W4:Y:S01]  /*db900*/  LDL.LU R2, [R1+0xed5c] ;  /* 0x00ed5c0001027983 */ /* 0x000f220000300800 */
[----:B---3--:R-:W-:Y:S02]  /*db910*/  IMAD.MOV.U32 R24, RZ, RZ, R3 ;  /* 0x000000ffff187224 */ /* 0x008fe400078e0003 */
[----:B------:R-:W-:Y:S01]  /*db920*/  IMAD.MOV.U32 R25, RZ, RZ, R0 ;  /* 0x000000ffff197224 */ /* 0x000fe200078e0000 */
        /* <DEDUP_REMOVED lines=9> */
[----:B------:R-:W2:Y:S01]  /*db9c0*/  LDL R26, [R1+0x60] ;  /* 0x00006000011a7983 */ /* 0x000ea20000100800 */
[----:B----4-:R-:W-:-:S03]  /*db9d0*/  IMAD.MOV.U32 R27, RZ, RZ, R2 ;  /* 0x000000ffff1b7224 */ /* 0x010fc600078e0002 */
[----:B------:R-:W4:Y:S04]  /*db9e0*/  LDL.LU R2, [R1+0xed50] ;  /* 0x00ed500001027983 */ /* 0x000f280000300800 */
[----:B------:R-:W-:Y:S04]  /*db9f0*/  STL.64 [R1+0xec50], R24 ;  /* 0x00ec501801007387 */ /* 0x000fe80000100a00 */
[----:B--2---:R-:W-:Y:S04]  /*dba00*/  STL.64 [R1+0xec68], R26 ;  /* 0x00ec681a01007387 */ /* 0x004fe80000100a00 */
[----:B---3--:R-:W-:Y:S04]  /*dba10*/  STL.64 [R1+0xec30], R6 ;  /* 0x00ec300601007387 */ /* 0x008fe80000100a00 */
[----:B------:R0:W-:Y:S04]  /*dba20*/  STL.64 [R1+0xec28], R4 ;  /* 0x00ec280401007387 */ /* 0x0001e80000100a00 */
[----:B0-----:R-:W2:Y:S04]  /*dba30*/  LDL.LU R4, [R1+0xd90] ;  /* 0x000d900001047983 */ /* 0x001ea80000300800 */
[----:B------:R-:W2:Y:S04]  /*dba40*/  LDL.LU R5, [R1+0xd94] ;  /* 0x000d940001057983 */ /* 0x000ea80000300800 */
[----:B------:R-:W3:Y:S04]  /*dba50*/  LDL.LU R6, [R1+0xd98] ;  /* 0x000d980001067983 */ /* 0x000ee80000300800 */
[----:B------:R-:W3:Y:S01]  /*dba60*/  LDL.LU R7, [R1+0xd9c] ;  /* 0x000d9c0001077983 */ /* 0x000ee20000300800 */
[----:B------:R-:W-:-:S02]  /*dba70*/  IMAD.MOV.U32 R24, RZ, RZ, R0 ;  /* 0x000000ffff187224 */ /* 0x000fc400078e0000 */
[----:B------:R-:W-:Y:S01]  /*dba80*/  IMAD.MOV.U32 R25, RZ, RZ, R3 ;  /* 0x000000ffff197224 */ /* 0x000fe200078e0003 */
[----:B------:R-:W2:Y:S04]  /*dba90*/  LDL.LU R0, [R1+0xed4c] ;  /* 0x00ed4c0001007983 */ /* 0x000ea80000300800 */
[----:B------:R-:W4:Y:S04]  /*dbaa0*/  LDL.LU R3, [R1+0xed48] ;  /* 0x00ed480001037983 */ /* 0x000f280000300800 */
[----:B------:R-:W-:Y:S04]  /*dbab0*/  STL.64 [R1+0xec80], R24 ;  /* 0x00ec801801007387 */ /* 0x000fe80000100a00 */
[----:B---3--:R-:W-:Y:S04]  /*dbac0*/  STL.64 [R1+0xec48], R6 ;  /* 0x00ec480601007387 */ /* 0x008fe80000100a00 */
[----:B--2---:R0:W-:Y:S04]  /*dbad0*/  STL.64 [R1+0xec40], R4 ;  /* 0x00ec400401007387 */ /* 0x0041e80000100a00 */
[----:B0-----:R-:W2:Y:S04]  /*dbae0*/  LDL.LU R4, [R1+0xd80] ;  /* 0x000d800001047983 */ /* 0x001ea80000300800 */
[----:B------:R-:W2:Y:S04]  /*dbaf0*/  LDL.LU R5, [R1+0xd84] ;  /* 0x000d840001057983 */ /* 0x000ea80000300800 */
[----:B------:R-:W3:Y:S04]  /*dbb00*/  LDL.LU R6, [R1+0xd88] ;  /* 0x000d880001067983 */ /* 0x000ee80000300800 */
[----:B------:R-:W3:Y:S04]  /*dbb10*/  LDL.LU R7, [R1+0xd8c] ;  /* 0x000d8c0001077983 */ /* 0x000ee80000300800 */
[----:B------:R-:W2:Y:S01]  /*dbb20*/  LDL R26, [R1+0x70] ;  /* 0x00007000011a7983 */ /* 0x000ea20000100800 */
[----:B----4-:R-:W-:-:S03]  /*dbb30*/  IMAD.MOV.U32 R27, RZ, RZ, R2 ;  /* 0x000000ffff1b7224 */ /* 0x010fc600078e0002 */
[----:B------:R-:W4:Y:S04]  /*dbb40*/  LDL.LU R2, [R1+0xed44] ;  /* 0x00ed440001027983 */ /* 0x000f280000300800 */
        /* <DEDUP_REMOVED lines=20> */
[----:B------:R-:W4:Y:S01]  /*dbc90*/  LDL.LU R2, [R1+0xed38] ;  /* 0x00ed380001027983 */ /* 0x000f220000300800 */
[----:B------:R-:W-:Y:S02]  /*dbca0*/  IMAD.MOV.U32 R24, RZ, RZ, R0 ;  /* 0x000000ffff187224 */ /* 0x000fe400078e0000 */
[----:B------:R-:W-:Y:S01]  /*dbcb0*/  IMAD.MOV.U32 R25, RZ, RZ, R3 ;  /* 0x000000ffff197224 */ /* 0x000fe200078e0003 */
[----:B--2---:R-:W-:Y:S04]  /*dbcc0*/  STL.64 [R1+0xecc8], R26 ;  /* 0x00ecc81a01007387 */ /* 0x004fe80000100a00 */
[----:B---3--:R-:W-:Y:S04]  /*dbcd0*/  STL.64 [R1+0xec90], R6 ;  /* 0x00ec900601007387 */ /* 0x008fe80000100a00 */
        /* <DEDUP_REMOVED lines=25> */
[----:B------:R-:W2:Y:S04]  /*dbe70*/  LDL.LU R3, [R1+0x3604] ;  /* 0x0036040001037983 */ /* 0x000ea80000300800 */
[----:B------:R-:W4:Y:S01]  /*dbe80*/  LDL.LU R26, [R1+0x3600] ;  /* 0x00360000011a7983 */ /* 0x000f220000300800 */
[----:B------:R-:W-:-:S03]  /*dbe90*/  IMAD.MOV.U32 R25, RZ, RZ, R0 ;  /* 0x000000ffff197224 */ /* 0x000fc600078e0000 */
        /* <DEDUP_REMOVED lines=20> */
[----:B----4-:R-:W-:-:S03]  /*dbfe0*/  IMAD R26, R26, 0x100, R3 ;  /* 0x000001001a1a7824 */ /* 0x010fc600078e0203 */
[----:B---3--:R-:W-:Y:S04]  /*dbff0*/  STL.64 [R1+0xed20], R6 ;  /* 0x00ed200601007387 */ /* 0x008fe80000100a00 */
[----:B--2---:R0:W-:Y:S04]  /*dc000*/  STL.64 [R1+0xed18], R4 ;  /* 0x00ed180401007387 */ /* 0x0041e80000100a00 */
[----:B0-----:R-:W2:Y:S04]  /*dc010*/  LDL.LU R4, [R1+0xcc0] ;  /* 0x000cc00001047983 */ /* 0x001ea80000300800 */
[----:B------:R-:W2:Y:S04]  /*dc020*/  LDL.LU R5, [R1+0xcc4] ;  /* 0x000cc40001057983 */ /* 0x000ea80000300800 */
[----:B------:R-:W2:Y:S04]  /*dc030*/  LDL.LU R6, [R1+0xcc8] ;  /* 0x000cc80001067983 */ /* 0x000ea80000300800 */
[----:B------:R-:W2:Y:S04]  /*dc040*/  LDL.LU R7, [R1+0xccc] ;  /* 0x000ccc0001077983 */ /* 0x000ea80000300800 */
[----:B------:R-:W3:Y:S04]  /*dc050*/  LDL.64 R16, [R1+0x8] ;  /* 0x0000080001107983 */ /* 0x000ee80000100a00 */
[----:B------:R-:W4:Y:S04]  /*dc060*/  LDL.LU R8, [R1+0xe30] ;  /* 0x000e300001087983 */ /* 0x000f280000300800 */
[----:B------:R-:W4:Y:S04]  /*dc070*/  LDL.LU R9, [R1+0xe34] ;  /* 0x000e340001097983 */ /* 0x000f280000300800 */
[----:B------:R-:W4:Y:S04]  /*dc080*/  LDL.LU R10, [R1+0xe38] ;  /* 0x000e3800010a7983 */ /* 0x000f280000300800 */
[----:B------:R-:W4:Y:S04]  /*dc090*/  LDL.LU R11, [R1+0xe3c] ;  /* 0x000e3c00010b7983 */ /* 0x000f280000300800 */
[----:B------:R-:W2:Y:S04]  /*dc0a0*/  LDL.LU R20, [R1+0xe40] ;  /* 0x000e400001147983 */ /* 0x000ea80000300800 */
[----:B------:R-:W2:Y:S04]  /*dc0b0*/  LDL.LU R21, [R1+0xe44] ;  /* 0x000e440001157983 */ /* 0x000ea80000300800 */
[----:B------:R-:W2:Y:S04]  /*dc0c0*/  LDL.LU R22, [R1+0xe48] ;  /* 0x000e480001167983 */ /* 0x000ea80000300800 */
[----:B------:R-:W2:Y:S04]  /*dc0d0*/  LDL.LU R23, [R1+0xe4c] ;  /* 0x000e4c0001177983 */ /* 0x000ea80000300800 */
[----:B------:R-:W2:Y:S01]  /*dc0e0*/  LDL.LU R3, [R1+0xed28] ;  /* 0x00ed280001037983 */ /* 0x000ea20000300800 */
[----:B------:R-:W-:Y:S01]  /*dc0f0*/  IMAD R0, R0, 0x100, R27 ;  /* 0x0000010000007824 */ /* 0x000fe200078e021b */
        /* <DEDUP_REMOVED lines=9> */
[----:B------:R-:W3:Y:S04]  /*dc190*/  LDL.LU R28, [R1+0xed14] ;  /* 0x00ed1400011c7983 */ /* 0x000ee80000300800 */
[----:B------:R-:W3:Y:S02]  /*dc1a0*/  LDL.LU R29, [R1+0xed10] ;  /* 0x00ed1000011d7983 */ /* 0x000ee40000300800 */
        /* <DEDUP_REMOVED lines=104> */
[----:B------:R-:W2:Y:S01]  /*dc830*/  LDL.LU.64 R4, [R1+0xeb68] ;  /* 0x00eb680001047983 */ /* 0x000ea20000300a00 */
[----:B---3--:R-:W-:-:S12]  /*dc840*/  IMAD.MOV.U32 R0, RZ, RZ, R17 ;  /* 0x000000ffff007224 */ /* 0x008fd800078e0011 */
[----:B------:R-:W-:Y:S04]  /*dc850*/  STL.64 [R1+0x240], R24 ;  /* 0x0002401801007387 */ /* 0x000fe80000100a00 */
[----:B------:R0:W-:Y:S04]  /*dc860*/  STL.64 [R1+0x248], R26 ;  /* 0x0002481a01007387 */ /* 0x0001e80000100a00 */
[----:B0-----:R-:W3:Y:S04]  /*dc870*/  LDL.LU.64 R26, [R1+0xeb60] ;  /* 0x00eb6000011a7983 */ /* 0x001ee80000300a00 */
[----:B------:R-:W3:Y:S04]  /*dc880*/  LDL.LU.64 R24, [R1+0xeb58] ;  /* 0x00eb580001187983 */ /* 0x000ee80000300a00 */
[----:B------:R0:W-:Y:S01]  /*dc890*/  STL [R1+0xeac0], R0 ;  /* 0x00eac00001007387 */ /* 0x0001e20000100800 */
[C---:B--2---:R-:W-:Y:S08]  /*dc8a0*/  HMMA.16816.F32 R4, R12.reuse, R16, R4 ;  /* 0x000000100c04723c */ /* 0x044ff00000001804 */
[C---:B----4-:R-:W-:Y:S08]  /*dc8b0*/  HMMA.16816.F32 R16, R12.reuse, R18, R8 ;  /* 0x000000120c10723c */ /* 0x050ff00000001808 */
[C---:B------:R-:W-:Y:S03]  /*dc8c0*/  HMMA.16816.F32 R8, R12.reuse, R28, R20 ;  /* 0x0000001c0c08723c */ /* 0x040fe60000001814 */
[----:B------:R1:W-:Y:S04]  /*dc8d0*/  STL.64 [R1+0x230], R4 ;  /* 0x0002300401007387 */ /* 0x0003e80000100a00 */
[----:B------:R2:W-:Y:S04]  /*dc8e0*/  STL.64 [R1+0x238], R6 ;  /* 0x0002380601007387 */ /* 0x0005e80000100a00 */
[----:B0-----:R-:W4:Y:S04]  /*dc8f0*/  LDL.LU R0, [R1+0x3628] ;  /* 0x0036280001007983 */ /* 0x001f280000300800 */
[----:B-1----:R-:W3:Y:S04]  /*dc900*/  LDL.LU R4, [R1+0xf20] ;  /* 0x000f200001047983 */ /* 0x002ee80000300800 */
[----:B------:R-:W-:Y:S04]  /*dc910*/  STL.64 [R1+0x220], R16 ;  /* 0x0002201001007387 */ /* 0x000fe80000100a00 */
[----:B------:R-:W-:Y:S04]  /*dc920*/  STL.64 [R1+0x228], R18 ;  /* 0x0002281201007387 */ /* 0x000fe80000100a00 */
[----:B------:R-:W-:Y:S04]  /*dc930*/  STL.64 [R1+0x210], R8 ;  /* 0x0002100801007387 */ /* 0x000fe80000100a00 */
[----:B------:R-:W-:Y:S04]  /*dc940*/  STL.64 [R1+0x218], R10 ;  /* 0x0002180a01007387 */ /* 0x000fe80000100a00 */
[----:B------:R-:W3:Y:S04]  /*dc950*/  LDL.LU R5, [R1+0xf24] ;  /* 0x000f240001057983 */ /* 0x000ee80000300800 */
[----:B--2---:R-:W2:Y:S04]  /*dc960*/  LDL.LU R6, [R1+0xf28] ;  /* 0x000f280001067983 */ /* 0x004ea80000300800 */
[----:B------:R-:W2:Y:S04]  /*dc970*/  LDL.LU R7, [R1+0xf2c] ;  /* 0x000f2c0001077983 */ /* 0x000ea80000300800 */
[----:B------:R-:W2:Y:S04]  /*dc980*/  LDL.LU R20, [R1+0xe80] ;  /* 0x000e800001147983 */ /* 0x000ea80000300800 */
[----:B------:R-:W2:Y:S04]  /*dc990*/  LDL.LU R21, [R1+0xe84] ;  /* 0x000e840001157983 */ /* 0x000ea80000300800 */
[----:B------:R-:W2:Y:S04]  /*dc9a0*/  LDL.LU R22, [R1+0xe88] ;  /* 0x000e880001167983 */ /* 0x000ea80000300800 */
[----:B------:R-:W2:Y:S04]  /*dc9b0*/  LDL.LU R23, [R1+0xe8c] ;  /* 0x000e8c0001177983 */ /* 0x000ea80000300800 */
[----:B--2---:R-:W-:Y:S04]  /*dc9c0*/  STL.64 [R1+0xeb50], R22 ;  /* 0x00eb501601007387 */ /* 0x004fe80000100a00 */
        /* <DEDUP_REMOVED lines=13> */
[C---:B---3--:R-:W-:Y:S03]  /*dcaa0*/  HMMA.16816.F32 R20, R12.reuse, R26, R20 ;  /* 0x0000001a0c14723c */ /* 0x048fe60000001814 */
        /* <DEDUP_REMOVED lines=12> */
[----:B------:R-:W-:Y:S04]  /*dcb70*/  STL.64 [R1+0xeaf0], R6 ;  /* 0x00eaf00601007387 */ /* 0x000fe80000100a00 */
[----:B------:R0:W-:Y:S04]  /*dcb80*/  STL.64 [R1+0xeae8], R4 ;  /* 0x00eae80401007387 */ /* 0x0001e80000100a00 */
[----:B0-----:R-:W2:Y:S04]  /*dcb90*/  LDL.LU R4, [R1+0xf10] ;  /* 0x000f100001047983 */ /* 0x001ea80000300800 */
[----:B------:R-:W2:Y:S04]  /*dcba0*/  LDL.LU R5, [R1+0xf14] ;  /* 0x000f140001057983 */ /* 0x000ea80000300800 */
[----:B------:R-:W2:Y:S04]  /*dcbb0*/  LDL.LU R6, [R1+0xf18] ;  /* 0x000f180001067983 */ /* 0x000ea80000300800 */
[----:B------:R-:W2:Y:S04]  /*dcbc0*/  LDL.LU R7, [R1+0xf1c] ;  /* 0x000f1c0001077983 */ /* 0x000ea80000300800 */
[----:B------:R0:W-:Y:S04]  /*dcbd0*/  STL.64 [R1+0xe988], R28 ;  /* 0x00e9881c01007387 */ /* 0x0001e80000100a00 */
[----:B0-----:R-:W2:Y:S04]  /*dcbe0*/  LDL.LU R28, [R1+0x3620] ;  /* 0x00362000011c7983 */ /* 0x001ea80000300800 */
        /* <DEDUP_REMOVED lines=54> */
[----:B------:R-:W-:Y:S01]  /*dcf50*/  STL.64 [R1+0xe938], R16 ;  /* 0x00e9381001007387 */ /* 0x000fe20000100a00 */
        /* <DEDUP_REMOVED lines=25> */
[----:B------:R-:W-:Y:S04]  /*dd0f0*/  STL.64 [R1+0xe900], R6 ;  /* 0x00e9000601007387 */ /* 0x000fe80000100a00 */
[----:B------:R0:W-:Y:S02]  /*dd100*/  STL.64 [R1+0xe8f8], R4 ;  /* 0x00e8f80401007387 */ /* 0x0001e40000100a00 */
[----:B0-----:R-:W-:-:S02]  /*dd110*/  IMAD R5, R20, 0x100, R19 ;  /* 0x0000010014057824 */ /* 0x001fc400078e0213 */
[----:B------:R-:W-:-:S08]  /*dd120*/  IMAD R4, R22, 0x100, R21 ;  /* 0x0000010016047824 */ /* 0x000fd000078e0215 */
[----:B------:R0:W-:Y:S04]  /*dd130*/  STL.64 [R1+0x170], R8 ;  /* 0x0001700801007387 */ /* 0x0001e80000100a00 */
[----:B------:R-:W-:Y:S04]  /*dd140*/  STL.64 [R1+0x178], R10 ;  /* 0x0001780a01007387 */ /* 0x000fe80000100a00 */
[----:B------:R-:W-:Y:S04]  /*dd150*/  STL [R1+0xe0], R5 ;  /* 0x0000e00501007387 */ /* 0x000fe80000100800 */
[----:B------:R2:W-:Y:S01]  /*dd160*/  STL [R1+0xe4], R4 ;  /* 0x0000e40401007387 */ /* 0x0005e20000100800 */
[----:B0-----:R-:W-:-:S05]  /*dd170*/  IMAD R8, R28, 0x100, R23 ;  /* 0x000001001c087824 */ /* 0x001fca00078e0217 */
[----:B------:R-:W-:Y:S04]  /*dd180*/  STL [R1+0xe8], R8 ;  /* 0x0000e80801007387 */ /* 0x000fe80000100800 */
[----:B------:R-:W3:Y:S01]  /*dd190*/  LDL.LU R16, [R1+0x1070] ;  /* 0x0010700001107983 */ /* 0x000ee20000300800 */
[----:B--2---:R-:W-:-:S15]  /*dd1a0*/  HMMA.16816.F32 R4, R12, R2, R24 ;  /* 0x000000020c04723c */ /* 0x004fde0000001818 */
[----:B------:R-:W-:-:S04]  /*dd1b0*/  NOP ;  /* 0x0000000000007918 */ /* 0x000fc80000000000 */
[----:B------:R-:W-:Y:S04]  /*dd1c0*/  STL.64 [R1+0xa0], R4 ;  /* 0x0000a00401007387 */ /* 0x000fe80000100a00 */
[----:B------:R-:W-:Y:S04]  /*dd1d0*/  STL.64 [R1+0xa8], R6 ;  /* 0x0000a80601007387 */ /* 0x000fe80000100a00 */
[----:B------:R-:W3:Y:S04]  /*dd1e0*/  LDL.LU R17, [R1+0x1074] ;  /* 0x0010740001117983 */ /* 0x000ee80000300800 */
[----:B------:R-:W2:Y:S04]  /*dd1f0*/  LDL.LU R18, [R1+0x1078] ;  /* 0x0010780001127983 */ /* 0x000ea80000300800 */
[----:B------:R-:W2:Y:S04]  /*dd200*/  LDL.LU R19, [R1+0x107c] ;  /* 0x00107c0001137983 */ /* 0x000ea80000300800 */
[----:B--2---:R-:W-:Y:S04]  /*dd210*/  STL.64 [R1+0xea40], R18 ;  /* 0x00ea401201007387 */ /* 0x004fe80000100a00 */
[----:B---3--:R0:W-:Y:S04]  /*dd220*/  STL.64 [R1+0xea38], R16 ;  /* 0x00ea381001007387 */ /* 0x0081e80000100a00 */
[----:B------:R-:W2:Y:S04]  /*dd230*/  LDL R20, [R1+0x68] ;  /* 0x0000680001147983 */ /* 0x000ea80000100800 */
[----:B------:R-:W2:Y:S04]  /*dd240*/  LDL R21, [R1+0x6c] ;  /* 0x00006c0001157983 */ /* 0x000ea80000100800 */
[----:B--2---:R1:W-:Y:S04]  /*dd250*/  STL.64 [R1+0xea58], R20 ;  /* 0x00ea581401007387 */ /* 0x0043e80000100a00 */
[----:B0-----:R-:W2:Y:S04]  /*dd260*/  LDL.LU R16, [R1+0x1050] ;  /* 0x0010500001107983 */ /* 0x001ea80000300800 */
[----:B------:R-:W2:Y:S04]  /*dd270*/  LDL.LU R17, [R1+0x1054] ;  /* 0x0010540001117983 */ /* 0x000ea80000300800 */
[----:B------:R-:W3:Y:S04]  /*dd280*/  LDL.LU R18, [R1+0x1058] ;  /* 0x0010580001127983 */ /* 0x000ee80000300800 */
[----:B------:R-:W3:Y:S04]  /*dd290*/  LDL.LU R19, [R1+0x105c] ;  /* 0x00105c0001137983 */ /* 0x000ee80000300800 */
[----:B------:R-:W2:Y:S04]  /*dd2a0*/  LDL R4, [R1+0x78] ;  /* 0x0000780001047983 */ /* 0x000ea80000100800 */
[----:B------:R-:W4:Y:S04]  /*dd2b0*/  LDL R5, [R1+0x7c] ;  /* 0x00007c0001057983 */ /* 0x000f280000100800 */
[----:B-1----:R-:W4:Y:S04]  /*dd2c0*/  LDL.64 R20, [R1+0x80] ;  /* 0x0000800001147983 */ /* 0x002f280000100a00 */
        /* <DEDUP_REMOVED lines=17> */
[----:B---3--:R0:W-:Y:S04]  /*dd3e0*/  STL.64 [R1+0xeaa8], R18 ;  /* 0x00eaa81201007387 */ /* 0x0081e80000100a00 */
[----:B0-----:R-:W3:Y:S04]  /*dd3f0*/  LDL R18, [R1+0x98] ;  /* 0x0000980001127983 */ /* 0x001ee80000100800 */
[----:B------:R-:W3:Y:S04]  /*dd400*/  LDL R19, [R1+0x9c] ;  /* 0x00009c0001137983 */ /* 0x000ee80000100800 */
[----:B------:R-:W3:Y:S04]  /*dd410*/  LDL.LU R13, [R1+0xe0] ;  /* 0x0000e000010d7983 */ /* 0x000ee80000300800 */
[----:B------:R-:W3:Y:S04]  /*dd420*/  LDL.LU R14, [R1+0xe4] ;  /* 0x0000e400010e7983 */ /* 0x000ee80000300800 */
[----:B------:R-:W3:Y:S04]  /*dd430*/  LDL.LU R15, [R1+0xe8] ;  /* 0x0000e800010f7983 */ /* 0x000ee80000300800 */
[----:B--2---:R-:W-:Y:S04]  /*dd440*/  STL.64 [R1+0xeaa0], R16 ;  /* 0x00eaa01001007387 */ /* 0x004fe80000100a00 */
[----:B------:R-:W2:Y:S04]  /*dd450*/  LDL.64 R6, [R1+0x70] ;  /* 0x0000700001067983 */ /* 0x000ea80000100a00 */
        /* <DEDUP_REMOVED lines=12> */
[----:B------:R-:W-:Y:S01]  /*dd520*/  IMAD R0, R0, 0x100, R29 ;  /* 0x0000010000007824 */ /* 0x000fe200078e021d */
[----:B---3--:R-:W-:-:S02]  /*dd530*/  F2FP.F16.E5M2.UNPACK_B R12, R13 ;  /* 0x0000000dff0c723e */ /* 0x008fc400020004ff */
[----:B------:R-:W-:Y:S01]  /*dd540*/  F2FP.F16.E5M2.UNPACK_B R13, R14 ;  /* 0x0000000eff0d723e */ /* 0x000fe200020004ff */
[----:B----4-:R-:W-:Y:S04]  /*dd550*/  STL.64 [R1+0xeab8], R6 ;  /* 0x00eab80601007387 */ /* 0x010fe80000100a00 */
[----:B--2---:R0:W-:Y:S04]  /*dd560*/  STL.64 [R1+0xeab0], R4 ;  /* 0x00eab00401007387 */ /* 0x0041e80000100a00 */
[----:B0-----:R-:W2:Y:S04]  /*dd570*/  LDL.LU R4, [R1+0xfb0] ;  /* 0x000fb00001047983 */ /* 0x001ea80000300800 */
[----:B------:R-:W2:Y:S04]  /*dd580*/  LDL.LU R5, [R1+0xfb4] ;  /* 0x000fb40001057983 */ /* 0x000ea80000300800 */
[----:B------:R-:W2:Y:S04]  /*dd590*/  LDL.LU R6, [R1+0xfb8] ;  /* 0x000fb80001067983 */ /* 0x000ea80000300800 */
[----:B------:R-:W2:Y:S01]  /*dd5a0*/  LDL.LU R7, [R1+0xfbc] ;  /* 0x000fbc0001077983 */ /* 0x000ea20000300800 */
[----:B------:R-:W-:-:S02]  /*dd5b0*/  F2FP.F16.E5M2.UNPACK_B R14, R15 ;  /* 0x0000000fff0e723e */ /* 0x000fc400020004ff */
[----:B------:R-:W-:Y:S01]  /*dd5c0*/  F2FP.F16.E5M2.UNPACK_B R15, R0 ;  /* 0x00000000ff0f723e */ /* 0x000fe200020004ff */
[----:B------:R-:W3:Y:S04]  /*dd5d0*/  LDL.LU R8, [R1+0x1060] ;  /* 0x0010600001087983 */ /* 0x000ee80000300800 */
[----:B------:R-:W3:Y:S04]  /*dd5e0*/  LDL.LU R9, [R1+0x1064] ;  /* 0x0010640001097983 */ /* 0x000ee80000300800 */
[----:B------:R-:W3:Y:S04]  /*dd5f0*/  LDL.LU R10, [R1+0x1068] ;  /* 0x00106800010a7983 */ /* 0x000ee80000300800 */
[----:B------:R-:W3:Y:S04]  /*dd600*/  LDL.LU R11, [R1+0x106c] ;  /* 0x00106c00010b7983 */ /* 0x000ee80000300800 */
[----:B------:R-:W4:Y:S04]  /*dd610*/  LDL.64 R22, [R1+0x60] ;  /* 0x0000600001167983 */ /* 0x000f280000100a00 */
[----:B------:R-:W3:Y:S04]  /*dd620*/  LDL R28, [R1+0x58] ;  /* 0x00005800011c7983 */ /* 0x000ee80000100800 */
[----:B------:R-:W3:Y:S04]  /*dd630*/  LDL R29, [R1+0x5c] ;  /* 0x00005c00011d7983 */ /* 0x000ee80000100800 */
[----:B------:R-:W3:Y:S04]  /*dd640*/  LDL.LU R24, [R1+0x10a0] ;  /* 0x0010a00001187983 */ /* 0x000ee80000300800 */
[----:B------:R-:W3:Y:S04]  /*dd650*/  LDL.LU R25, [R1+0x10a4] ;  /* 0x0010a40001197983 */ /* 0x000ee80000300800 */
[----:B------:R-:W3:Y:S04]  /*dd660*/  LDL.LU R26, [R1+0x10a8] ;  /* 0x0010a800011a7983 */ /* 0x000ee80000300800 */
[----:B------:R-:W3:Y:S04]  /*dd670*/  LDL.LU R27, [R1+0x10ac] ;  /* 0x0010ac00011b7983 */ /* 0x000ee80000300800 */
[----:B------:R-:W-:Y:S04]  /*dd680*/  STL [R1+0xe8a8], R2 ;  /* 0x00e8a80201007387 */ /* 0x000fe80000100800 */
[----:B------:R-:W-:Y:S04]  /*dd690*/  STL [R1+0xe8a4], R3 ;  /* 0x00e8a40301007387 */ /* 0x000fe80000100800 */
[----:B------:R-:W3:Y:S01]  /*dd6a0*/  LDL.LU R0, [R1+0xeac0] ;  /* 0x00eac00001007983 */ /* 0x000ee20000300800 */
        /* <DEDUP_REMOVED lines=14> */
[----:B------:R-:W-:-:S05]  /*dd790*/  IMAD.MOV.U32 R3, RZ, RZ, R17 ;  /* 0x000000ffff037224 */ /* 0x000fca00078e0011 */
[----:B------:R-:W-:Y:S04]  /*dd7a0*/  STL [R1+0xe8b0], R3 ;  /* 0x00e8b00301007387 */ /* 0x000fe80000100800 */
        /* <DEDUP_REMOVED lines=31> */
[----:B---3--:R-:W-:Y:S01]  /*dd9a0*/  HMMA.16816.F32 R8, R12, R20, R8 ;  /* 0x000000140c08723c */ /* 0x008fe20000001808 */
[----:B------:R-:W-:-:S02]  /*dd9b0*/  IMAD.MOV.U32 R2, RZ, RZ, R6 ;  /* 0x000000ffff027224 */ /* 0x000fc400078e0006 */
[----:B------:R-:W-:-:S05]  /*dd9c0*/  IMAD.MOV.U32 R3, RZ, RZ, R7 ;  /* 0x000000ffff037224 */ /* 0x000fca00078e0007 */
[----:B------:R-:W-:Y:S04]  /*dd9d0*/  STL [R1+0xe8c0], R3 ;  /* 0x00e8c00301007387 */ /* 0x000fe80000100800 */
[----:B------:R4:W-:Y:S07]  /*dd9e0*/  STL [R1+0xe8bc], R2 ;  /* 0x00e8bc0201007387 */ /* 0x0009ee0000100800 */
[----:B------:R-:W-:Y:S04]  /*dd9f0*/  STL.64 [R1+0x100], R8 ;  /* 0x0001000801007387 */ /* 0x000fe80000100a00 */
[----:B------:R-:W-:Y:S01]  /*dda00*/  STL.64 [R1+0x108], R10 ;  /* 0x0001080a01007387 */ /* 0x000fe20000100a00 */
[----:B----4-:R-:W-:-:S02]  /*dda10*/  IMAD.MOV.U32 R2, RZ, RZ, R23 ;  /* 0x000000ffff027224 */ /* 0x010fc400078e0017 */
[----:B------:R-:W-:Y:S01]  /*dda20*/  IMAD.MOV.U32 R3, RZ, RZ, R22 ;  /* 0x000000ffff037224 */ /* 0x000fe200078e0016 */
[----:B--2---:R-:W-:-:S15]  /*dda30*/  HMMA.16816.F32 R4, R12, R22, R16 ;  /* 0x000000160c04723c */ /* 0x004fde0000001810 */
[----:B------:R-:W-:-:S04]  /*dda40*/  NOP ;  /* 0x0000000000007918 */ /* 0x000fc80000000000 */
[----:B------:R-:W-:Y:S04]  /*dda50*/  STL.64 [R1+0xf0], R4 ;  /* 0x0000f00401007387 */ /* 0x000fe80000100a00 */
[----:B------:R0:W-:Y:S02]  /*dda60*/  STL.64 [R1+0xf8], R6 ;  /* 0x0000f80601007387 */ /* 0x0001e40000100a00 */
[C---:B0-----:R-:W-:Y:S02]  /*dda70*/  HMMA.16816.F32 R4, R12.reuse, R28, R24 ;  /* 0x0000001c0c04723c */ /* 0x041fe40000001818 */
        /* <DEDUP_REMOVED lines=16> */
[----:B----4-:R0:W-:Y:S04]  /*ddb80*/  STL.64 [R1+0xe9c0], R4 ;  /* 0x00e9c00401007387 */ /* 0x0101e80000100a00 */
[----:B0-----:R-:W4:Y:S04]  /*ddb90*/  LDL.64 R4, [R1+0x30] ;  /* 0x0000300001047983 */ /* 0x001f280000100a00 */
        /* <DEDUP_REMOVED lines=20> */
[----:B--2---:R0:W-:Y:S04]  /*ddce0*/  STL.64 [R1+0xea08], R16 ;  /* 0x00ea081001007387 */ /* 0x0041e80000100a00 */
[----:B------:R-:W2:Y:S04]  /*ddcf0*/  LDL.64 R6, [R1+0x20] ;  /* 0x0000200001067983 */ /* 0x000ea80000100a00 */
[----:B0-----:R-:W3:Y:S04]  /*ddd00*/  LDL.64 R16, [R1+0x50] ;  /* 0x0000500001107983 */ /* 0x001ee80000100a00 */
        /* <DEDUP_REMOVED lines=20> */
[----:B0-----:R-:W3:Y:S04]  /*dde50*/  LDL.LU R4, [R1+0x10b0] ;  /* 0x0010b00001047983 */ /* 0x001ee80000300800 */
[----:B------:R-:W3:Y:S04]  /*dde60*/  LDL.LU R5, [R1+0x10b4] ;  /* 0x0010b40001057983 */ /* 0x000ee80000300800 */
[----:B------:R-:W3:Y:S04]  /*dde70*/  LDL.LU R6, [R1+0x10b8] ;  /* 0x0010b80001067983 */ /* 0x000ee80000300800 */
[----:B------:R-:W3:Y:S04]  /*dde80*/  LDL.LU R7, [R1+0x10bc] ;  /* 0x0010bc0001077983 */ /* 0x000ee80000300800 */
[----:B------:R-:W2:Y:S04]  /*dde90*/  LDL R20, [R1+0x18] ;  /* 0x0000180001147983 */ /* 0x000ea80000100800 */
[----:B------:R-:W2:Y:S04]  /*ddea0*/  LDL R21, [R1+0x1c] ;  /* 0x00001c0001157983 */ /* 0x000ea80000100800 */
[----:B------:R-:W2:Y:S04]  /*ddeb0*/  LDL.LU R8, [R1+0x1180] ;  /* 0x0011800001087983 */ /* 0x000ea80000300800 */
[----:B------:R-:W2:Y:S04]  /*ddec0*/  LDL.LU R9, [R1+0x1184] ;  /* 0x0011840001097983 */ /* 0x000ea80000300800 */
[----:B------:R-:W2:Y:S04]  /*dded0*/  LDL.LU R10, [R1+0x1188] ;  /* 0x00118800010a7983 */ /* 0x000ea80000300800 */
[----:B------:R-:W2:Y:S04]  /*ddee0*/  LDL.LU R11, [R1+0x118c] ;  /* 0x00118c00010b7983 */ /* 0x000ea80000300800 */
[----:B------:R-:W4:Y:S04]  /*ddef0*/  LDL.64 R22, [R1+0x10] ;  /* 0x0000100001167983 */ /* 0x000f280000100a00 */
[----:B------:R-:W2:Y:S04]  /*ddf00*/  LDL R28, [R1+0x8] ;  /* 0x00000800011c7983 */ /* 0x000ea80000100800 */
[----:B------:R-:W2:Y:S04]  /*ddf10*/  LDL.LU R24, [R1+0x11b0] ;  /* 0x0011b00001187983 */ /* 0x000ea80000300800 */
        /* <DEDUP_REMOVED lines=8> */
[----:B------:R-:W3:Y:S01]  /*ddfa0*/  LDL.LU.64 R4, [R1+0xea28] ;  /* 0x00ea280001047983 */ /* 0x000ee20000300a00 */
[----:B------:R-:W-:-:S02]  /*ddfb0*/  IMAD.MOV.U32 R2, RZ, RZ, R16 ;  /* 0x000000ffff027224 */ /* 0x000fc400078e0010 */
[----:B------:R-:W-:-:S05]  /*ddfc0*/  IMAD.MOV.U32 R3, RZ, RZ, R17 ;  /* 0x000000ffff037224 */ /* 0x000fca00078e0011 */
[----:B------:R-:W-:Y:S04]  /*ddfd0*/  STL [R1+0xe8d0], R3 ;  /* 0x00e8d00301007387 */ /* 0x000fe80000100800 */
[----:B------:R-:W-:Y:S01]  /*ddfe0*/  STL [R1+0xe8cc], R2 ;  /* 0x00e8cc0201007387 */ /* 0x000fe20000100800 */
[----:B---3--:R-:W-:Y:S03]  /*ddff0*/  HMMA.16816.F32 R16, R12, R18, R4 ;  /* 0x000000120c10723c */ /* 0x008fe60000001804 */
[----:B------:R-:W3:Y:S04]  /*de000*/  LDL.LU.64 R6, [R1+0xea20] ;  /* 0x00ea200001067983 */ /* 0x000ee80000300a00 */
[----:B------:R-:W3:-:S12]  /*de010*/  LDL.LU.64 R4, [R1+0xea18] ;  /* 0x00ea180001047983 */ /* 0x000ed80000300a00 */
        /* <DEDUP_REMOVED lines=16> */
[----:B------:R-:W3:-:S12]  /*de120*/  LDL.LU.64 R4, [R1+0xe9e8] ;  /* 0x00e9e80001047983 */ /* 0x000ed80000300a00 */
        /* <DEDUP_REMOVED lines=27> */
[----:B------:R-:W-:Y:S01]  /*de2e0*/  HMMA.16816.F32 R8, R12, R20, R8 ;  /* 0x000000140c08723c */ /* 0x000fe20000001808 */
[----:B------:R-:W-:-:S02]  /*de2f0*/  IMAD.MOV.U32 R3, RZ, RZ, R6 ;  /* 0x000000ffff037224 */ /* 0x000fc400078e0006 */
[----:B------:R-:W-:Y:S02]  /*de300*/  IMAD.MOV.U32 R2, RZ, RZ, R7 ;  /* 0x000000ffff027224 */ /* 0x000fe400078e0007 */
[----:B------:R-:W-:-:S03]  /*de310*/  IMAD.MOV.U32 R29, RZ, RZ, R0 ;  /* 0x000000ffff1d7224 */ /* 0x000fc600078e0000 */
        /* <DEDUP_REMOVED lines=9> */
[----:B------:R0:W-:Y:S04]  /*de3b0*/  STL.64 [R1+0x8d8], R6 ;  /* 0x0008d80601007387 */ /* 0x0001e80000100a00 */
[----:B------:R-:W2:Y:S01]  /*de3c0*/  LDL.LU R0, [R1+0x3648] ;  /* 0x0036480001007983 */ /* 0x000ea20000300800 */
[----:B0-----:R-:W-:Y:S03]  /*de3d0*/  HMMA.16816.F32 R4, R12, R28, R24 ;  /* 0x0000001c0c04723c */ /* 0x001fe60000001818 */
[----:B------:R-:W-:Y:S04]  /*de3e0*/  STL [R1+0xe8f0], R3 ;  /* 0x00e8f00301007387 */ /* 0x000fe80000100800 */
[----:B------:R-:W-:Y:S04]  /*de3f0*/  STL [R1+0xe8ec], R2 ;  /* 0x00e8ec0201007387 */ /* 0x000fe80000100800 */
[----:B------:R-:W3:Y:S08]  /*de400*/  LDL.LU R8, [R1+0x1240] ;  /* 0x0012400001087983 */ /* 0x000ef00000300800 */
[----:B------:R-:W-:Y:S04]  /*de410*/  STL.64 [R1+0x900], R4 ;  /* 0x0009000401007387 */ /* 0x000fe80000100a00 */
[----:B------:R-:W-:Y:S04]  /*de420*/  STL.64 [R1+0x908], R6 ;  /* 0x0009080601007387 */ /* 0x000fe80000100a00 */
        /* <DEDUP_REMOVED lines=34> */
[----:B----4-:R-:W-:Y:S04]  /*de650*/  STL.64 [R1+0xe930], R10 ;  /* 0x00e9300a01007387 */ /* 0x010fe80000100a00 */
[----:B---3--:R0:W-:Y:S04]  /*de660*/  STL.64 [R1+0xe928], R8 ;  /* 0x00e9280801007387 */ /* 0x0081e80000100a00 */
        /* <DEDUP_REMOVED lines=27> */
[----:B------:R-:W4:Y:S04]  /*de820*/  LDL.LU.64 R24, [R1+0xe978] ;  /* 0x00e9780001187983 */ /* 0x000f280000300a00 */
        /* <DEDUP_REMOVED lines=69> */
[----:B0-----:R-:W2:Y:S04]  /*dec80*/  LDL.LU R8, [R1+0x1270] ;  /* 0x0012700001087983 */ /* 0x001ea80000300800 */
[----:B------:R-:W2:Y:S04]  /*dec90*/  LDL.LU R9, [R1+0x1274] ;  /* 0x0012740001097983 */ /* 0x000ea80000300800 */
[----:B------:R-:W2:Y:S04]  /*deca0*/  LDL.LU R10, [R1+0x1278] ;  /* 0x00127800010a7983 */ /* 0x000ea80000300800 */
[----:B------:R-:W2:Y:S02]  /*decb0*/  LDL.LU R11, [R1+0x127c] ;  /* 0x00127c00010b7983 */ /* 0x000ea40000300800 */
[----:B--2---:R-:W-:-:S15]  /*decc0*/  HMMA.16816.F32 R8, R12, R6, R8 ;  /* 0x000000060c08723c */ /* 0x004fde0000001808 */
[----:B------:R-:W-:-:S04]  /*decd0*/  NOP ;  /* 0x0000000000007918 */ /* 0x000fc80000000000 */
[----:B------:R-:W-:Y:S04]  /*dece0*/  STL.64 [R1+0xa70], R8 ;  /* 0x000a700801007387 */ /* 0x000fe80000100a00 */
[----:B------:R4:W-:Y:S02]  /*decf0*/  STL.64 [R1+0xa78], R10 ;  /* 0x000a780a01007387 */ /* 0x0009e40000100a00 */
[----:B----4-:R-:W-:Y:S02]  /*ded00*/  HMMA.16816.F32 R8, R12, R4, R16 ;  /* 0x000000040c08723c */ /* 0x010fe40000001810 */
[----:B------:R-:W-:Y:S04]  /*ded10*/  STL.64 [R1+0xe650], R6 ;  /* 0x00e6500601007387 */ /* 0x000fe80000100a00 */
[----:B------:R0:W-:Y:S02]  /*ded20*/  STL.64 [R1+0xe648], R4 ;  /* 0x00e6480401007387 */ /* 0x0001e40000100a00 */
[----:B0-----:R-:W-:-:S11]  /*ded30*/  IMAD R4, R24, 0x100, R23 ;  /* 0x0000010018047824 */ /* 0x001fd600078e0217 */
[----:B------:R-:W-:Y:S04]  /*ded40*/  STL.64 [R1+0xa90], R8 ;  /* 0x000a900801007387 */ /* 0x000fe80000100a00 */
[----:B------:R-:W-:Y:S04]  /*ded50*/  STL.64 [R1+0xa98], R10 ;  /* 0x000a980a01007387 */ /* 0x000fe80000100a00 */
[----:B------:R0:W-:Y:S04]  /*ded60*/  STL [R1+0x780], R4 ;  /* 0x0007800401007387 */ /* 0x0001e80000100800 */
[----:B0-----:R-:W2:Y:S04]  /*ded70*/  LDL.LU R4, [R1+0x13e0] ;  /* 0x0013e00001047983 */ /* 0x001ea80000300800 */
[----:B------:R-:W2:Y:S04]  /*ded80*/  LDL.LU R5, [R1+0x13e4] ;  /* 0x0013e40001057983 */ /* 0x000ea80000300800 */
[----:B------:R-:W3:Y:S04]  /*ded90*/  LDL.LU R6, [R1+0x13e8] ;  /* 0x0013e80001067983 */ /* 0x000ee80000300800 */
[----:B------:R-:W3:Y:S01]  /*deda0*/  LDL.LU R7, [R1+0x13ec] ;  /* 0x0013ec0001077983 */ /* 0x000ee20000300800 */
[----:B------:R-:W-:-:S02]  /*dedb0*/  IMAD R29, R29, 0x100, R26 ;  /* 0x000001001d1d7824 */ /* 0x000fc400078e021a */
[----:B------:R-:W-:Y:S02]  /*dedc0*/  IMAD R0, R0, 0x100, R27 ;  /* 0x0000010000007824 */ /* 0x000fe400078e021b */
[----:B------:R-:W-:Y:S02]  /*dedd0*/  IMAD.MOV.U32 R26, RZ, RZ, R3 ;  /* 0x000000ffff1a7224 */ /* 0x000fe400078e0003 */
[----:B------:R-:W-:Y:S01]  /*dede0*/  IMAD.MOV.U32 R27, RZ, RZ, R2 ;  /* 0x000000ffff1b7224 */ /* 0x000fe200078e0002 */
[----:B---3--:R-:W-:Y:S04]  /*dedf0*/  STL.64 [R1+0xe6d0], R6 ;  /* 0x00e6d00601007387 */ /* 0x008fe80000100a00 */
[----:B--2---:R0:W-:Y:S04]  /*dee00*/  STL.64 [R1+0xe6c8], R4 ;  /* 0x00e6c80401007387 */ /* 0x0041e80000100a00 */
[----:B------:R-:W2:Y:S04]  /*dee10*/  LDL.LU R3, [R1+0xe8f0] ;  /* 0x00e8f00001037983 */ /* 0x000ea80000300800 */
[----:B------:R-:W3:Y:S04]  /*dee20*/  LDL.LU R2, [R1+0xe8ec] ;  /* 0x00e8ec0001027983 */ /* 0x000ee80000300800 */
[----:B------:R-:W4:Y:S04]  /*dee30*/  LDL.LU R20, [R1+0x13d0] ;  /* 0x0013d00001147983 */ /* 0x000f280000300800 */
[----:B------:R-:W4:Y:S04]  /*dee40*/  LDL.LU R21, [R1+0x13d4] ;  /* 0x0013d40001157983 */ /* 0x000f280000300800 */
[----:B------:R-:W2:Y:S04]  /*dee50*/  LDL.LU R22, [R1+0x13d8] ;  /* 0x0013d80001167983 */ /* 0x000ea80000300800 */
[----:B------:R-:W2:Y:S01]  /*dee60*/  LDL.LU R23, [R1+0x13dc] ;  /* 0x0013dc0001177983 */ /* 0x000ea20000300800 */
[----:B------:R-:W-:-:S03]  /*dee70*/  IMAD R28, R28, 0x100, R25 ;  /* 0x000001001c1c7824 */ /* 0x000fc600078e0219 */
[----:B--2---:R3:W-:Y:S04]  /*dee80*/  STL.64 [R1+0xe6e0], R22 ;  /* 0x00e6e01601007387 */ /* 0x0047e80000100a00 */
[----:B----4-:R1:W-:Y:S04]  /*dee90*/  STL.64 [R1+0xe6d8], R20 ;  /* 0x00e6d81401007387 */ /* 0x0103e80000100a00 */
[----:B------:R-:W2:Y:S04]  /*deea0*/  LDL R24, [R1+0x8] ;  /* 0x0000080001187983 */ /* 0x000ea80000100800 */
[----:B------:R-:W2:Y:S04]  /*deeb0*/  LDL R25, [R1+0xc] ;  /* 0x00000c0001197983 */ /* 0x000ea80000100800 */
[----:B------:R-:W-:Y:S04]  /*deec0*/  STL.64 [R1+0xe6f0], R26 ;  /* 0x00e6f01a01007387 */ /* 0x000fe80000100a00 */
[----:B--2---:R-:W-:Y:S04]  /*deed0*/  STL.64 [R1+0xe6e8], R24 ;  /* 0x00e6e81801007387 */ /* 0x004fe80000100a00 */
[----:B0-----:R-:W2:Y:S04]  /*deee0*/  LDL.LU R4, [R1+0x13c0] ;  /* 0x0013c00001047983 */ /* 0x001ea80000300800 */
[----:B------:R-:W2:Y:S04]  /*deef0*/  LDL.LU R5, [R1+0x13c4] ;  /* 0x0013c40001057983 */ /* 0x000ea80000300800 */
[----:B------:R-:W4:Y:S04]  /*def00*/  LDL.LU R6, [R1+0x13c8] ;  /* 0x0013c80001067983 */ /* 0x000f280000300800 */
[----:B------:R-:W4:Y:S01]  /*def10*/  LDL.LU R7, [R1+0x13cc] ;  /* 0x0013cc0001077983 */ /* 0x000f220000300800 */
[----:B---3--:R-:W-:-:S02]  /*def20*/  IMAD.MOV.U32 R22, RZ, RZ, R2 ;  /* 0x000000ffff167224 */ /* 0x008fc400078e0002 */
[----:B------:R-:W-:Y:S01]  /*def30*/  IMAD.MOV.U32 R23, RZ, RZ, R3 ;  /* 0x000000ffff177224 */ /* 0x000fe200078e0003 */
[----:B----4-:R-:W-:Y:S04]  /*def40*/  STL.64 [R1+0xe700], R6 ;  /* 0x00e7000601007387 */ /* 0x010fe80000100a00 */
[----:B--2---:R0:W-:Y:S04]  /*def50*/  STL.64 [R1+0xe6f8], R4 ;  /* 0x00e6f80401007387 */ /* 0x0041e80000100a00 */
[----:B------:R-:W2:Y:S04]  /*def60*/  LDL.LU R2, [R1+0xe8e8] ;  /* 0x00e8e80001027983 */ /* 0x000ea80000300800 */
[----:B------:R-:W3:Y:S04]  /*def70*/  LDL.LU R3, [R1+0xe8e4] ;  /* 0x00e8e40001037983 */ /* 0x000ee80000300800 */
[----:B-1----:R-:W4:Y:S04]  /*def80*/  LDL R20, [R1+0x18] ;  /* 0x0000180001147983 */ /* 0x002f280000100800 */
[----:B------:R-:W4:Y:S04]  /*def90*/  LDL R21, [R1+0x1c] ;  /* 0x00001c0001157983 */ /* 0x000f280000100800 */
[----:B------:R3:W-:Y:S04]  /*defa0*/  STL.64 [R1+0xe710], R22 ;  /* 0x00e7101601007387 */ /* 0x0007e80000100a00 */
[----:B----4-:R-:W-:Y:S04]  /*defb0*/  STL.64 [R1+0xe708], R20 ;  /* 0x00e7081401007387 */ /* 0x010fe80000100a00 */
[----:B0-----:R-:W4:Y:S04]  /*defc0*/  LDL.LU R4, [R1+0x13a0] ;  /* 0x0013a00001047983 */ /* 0x001f280000300800 */
[----:B------:R-:W4:Y:S04]  /*defd0*/  LDL.LU R5, [R1+0x13a4] ;  /* 0x0013a40001057983 */ /* 0x000f280000300800 */
[----:B------:R-:W4:Y:S04]  /*defe0*/  LDL.LU R6, [R1+0x13a8] ;  /* 0x0013a80001067983 */ /* 0x000f280000300800 */
[----:B------:R-:W4:Y:S01]  /*deff0*/  LDL.LU R7, [R1+0x13ac] ;  /* 0x0013ac0001077983 */ /* 0x000f220000300800 */
[----:B---3--:R-:W-:-:S02]  /*df000*/  IMAD.MOV.U32 R22, RZ, RZ, R3 ;  /* 0x000000ffff167224 */ /* 0x008fc400078e0003 */
[----:B--2---:R-:W-:Y:S01]  /*df010*/  IMAD.MOV.U32 R23, RZ, RZ, R2 ;  /* 0x000000ffff177224 */ /* 0x004fe200078e0002 */
[----:B----4-:R-:W-:Y:S04]  /*df020*/  STL.64 [R1+0xe720], R6 ;  /* 0x00e7200601007387 */ /* 0x010fe80000100a00 */
[----:B------:R0:W-:Y:S04]  /*df030*/  STL.64 [R1+0xe718], R4 ;  /* 0x00e7180401007387 */ /* 0x0001e80000100a00 */
[----:B------:R-:W2:Y:S04]  /*df040*/  LDL.LU R3, [R1+0xe8e0] ;  /* 0x00e8e00001037983 */ /* 0x000ea80000300800 */
[----:B------:R-:W3:Y:S04]  /*df050*/  LDL.LU R2, [R1+0xe8dc] ;  /* 0x00e8dc0001027983 */ /* 0x000ee80000300800 */
[----:B------:R-:W-:Y:S04]  /*df060*/  STL.64 [R1+0xe728], R22 ;  /* 0x00e7281601007387 */ /* 0x000fe80000100a00 */
[----:B0-----:R-:W4:Y:S04]  /*df070*/  LDL.LU R4, [R1+0x1390] ;  /* 0x0013900001047983 */ /* 0x001f280000300800 */
[----:B------:R-:W4:Y:S04]  /*df080*/  LDL.LU R5, [R1+0x1394] ;  /* 0x0013940001057983 */ /* 0x000f280000300800 */
[----:B------:R-:W2:Y:S04]  /*df090*/  LDL.LU R6, [R1+0x1398] ;  /* 0x0013980001067983 */ /* 0x000ea80000300800 */
[----:B------:R-:W2:Y:S04]  /*df0a0*/  LDL.LU R7, [R1+0x139c] ;  /* 0x00139c0001077983 */ /* 0x000ea80000300800 */
[----:B--2---:R-:W-:Y:S04]  /*df0b0*/  STL.64 [R1+0xe738], R6 ;  /* 0x00e7380601007387 */ /* 0x004fe80000100a00 */
[----:B----4-:R0:W-:Y:S04]  /*df0c0*/  STL.64 [R1+0xe730], R4 ;  /* 0x00e7300401007387 */ /* 0x0101e80000100a00 */
[----:B------:R-:W2:Y:S04]  /*df0d0*/  LDL R20, [R1+0x28] ;  /* 0x0000280001147983 */ /* 0x000ea80000100800 */
[----:B------:R-:W2:Y:S04]  /*df0e0*/  LDL R21, [R1+0x2c] ;  /* 0x00002c0001157983 */ /* 0x000ea80000100800 */
[----:B--2---:R1:W-:Y:S04]  /*df0f0*/  STL.64 [R1+0xe740], R20 ;  /* 0x00e7401401007387 */ /* 0x0043e80000100a00 */
        /* <DEDUP_REMOVED lines=20> */
[----:B------:R-:W2:Y:S04]  /*df240*/  LDL.LU R3, [R1+0xe8d0] ;  /* 0x00e8d00001037983 */ /* 0x000ea80000300800 */
[----:B------:R-:W3:Y:S04]  /*df250*/  LDL.LU R2, [R1+0xe8cc] ;  /* 0x00e8cc0001027983 */ /* 0x000ee80000300800 */
[----:B------:R-:W-:Y:S04]  /*df260*/  STL.64 [R1+0xe788], R22 ;  /* 0x00e7881601007387 */ /* 0x000fe80000100a00 */
[----:B----4-:R-:W-:Y:S04]  /*df270*/  STL.64 [R1+0xe768], R6 ;  /* 0x00e7680601007387 */ /* 0x010fe80000100a00 */
[----:B------:R0:W-:Y:S04]  /*df280*/  STL.64 [R1+0xe760], R4 ;  /* 0x00e7600401007387 */ /* 0x0001e80000100a00 */
[----:B0-----:R-:W4:Y:S04]  /*df290*/  LDL.LU R4, [R1+0x1360] ;  /* 0x0013600001047983 */ /* 0x001f280000300800 */
[----:B------:R-:W4:Y:S04]  /*df2a0*/  LDL.LU R5, [R1+0x1364] ;  /* 0x0013640001057983 */ /* 0x000f280000300800 */
[----:B------:R-:W2:Y:S04]  /*df2b0*/  LDL.LU R6, [R1+0x1368] ;  /* 0x0013680001067983 */ /* 0x000ea80000300800 */
[----:B------:R-:W2:Y:S04]  /*df2c0*/  LDL.LU R7, [R1+0x136c] ;  /* 0x00136c0001077983 */ /* 0x000ea80000300800 */
[----:B------:R-:W2:Y:S04]  /*df2d0*/  LDL R20, [R1+0x48] ;  /* 0x0000480001147983 */ /* 0x000ea80000100800 */
[----:B------:R-:W2:Y:S04]  /*df2e0*/  LDL R21, [R1+0x4c] ;  /* 0x00004c0001157983 */ /* 0x000ea80000100800 */
[----:B--2---:R-:W-:Y:S04]  /*df2f0*/  STL.64 [R1+0xe7a0], R20 ;  /* 0x00e7a01401007387 */ /* 0x004fe80000100a00 */
[----:B------:R-:W-:Y:S04]  /*df300*/  STL.64 [R1+0xe780], R6 ;  /* 0x00e7800601007387 */ /* 0x000fe80000100a00 */
[----:B----4-:R0:W-:Y:S04]  /*df310*/  STL.64 [R1+0xe778], R4 ;  /* 0x00e7780401007387 */ /* 0x0101e80000100a00 */
[----:B0-----:R-:W2:Y:S04]  /*df320*/  LDL.LU R4, [R1+0x1350] ;  /* 0x0013500001047983 */ /* 0x001ea80000300800 */
[----:B------:R-:W2:Y:S04]  /*df330*/  LDL.LU R5, [R1+0x1354] ;  /* 0x0013540001057983 */ /* 0x000ea80000300800 */
[----:B------:R-:W4:Y:S04]  /*df340*/  LDL.LU R6, [R1+0x1358] ;  /* 0x0013580001067983 */ /* 0x000f280000300800 */
[----:B------:R-:W4:Y:S01]  /*df350*/  LDL.LU R7, [R1+0x135c] ;  /* 0x00135c0001077983 */ /* 0x000f220000300800 */
[----:B---3--:R-:W-:-:S02]  /*df360*/  IMAD.MOV.U32 R22, RZ, RZ, R2 ;  /* 0x000000ffff167224 */ /* 0x008fc400078e0002 */
[----:B------:R-:W-:Y:S01]  /*df370*/  IMAD.MOV.U32 R23, RZ, RZ, R3 ;  /* 0x000000ffff177224 */ /* 0x000fe200078e0003 */
[----:B------:R-:W3:Y:S04]  /*df380*/  LDL.LU R2, [R1+0xe8c8] ;  /* 0x00e8c80001027983 */ /* 0x000ee80000300800 */
[----:B------:R-:W3:Y:S04]  /*df390*/  LDL.LU R3, [R1+0xe8c4] ;  /* 0x00e8c40001037983 */ /* 0x000ee80000300800 */
[----:B------:R-:W-:Y:S04]  /*df3a0*/  STL.64 [R1+0xe7b8], R22 ;  /* 0x00e7b81601007387 */ /* 0x000fe80000100a00 */
[----:B----4-:R-:W-:Y:S04]  /*df3b0*/  STL.64 [R1+0xe798], R6 ;  /* 0x00e7980601007387 */ /* 0x010fe80000100a00 */
[----:B--2---:R0:W-:Y:S04]  /*df3c0*/  STL.64 [R1+0xe790], R4 ;  /* 0x00e7900401007387 */ /* 0x0041e80000100a00 */
[----:B0-----:R-:W2:Y:S04]  /*df3d0*/  LDL.LU R4, [R1+0x1340] ;  /* 0x0013400001047983 */ /* 0x001ea80000300800 */
[----:B------:R-:W2:Y:S04]  /*df3e0*/  LDL.LU R5, [R1+0x1344] ;  /* 0x0013440001057983 */ /* 0x000ea80000300800 */
[----:B------:R-:W4:Y:S04]  /*df3f0*/  LDL.LU R6, [R1+0x1348] ;  /* 0x0013480001067983 */ /* 0x000f280000300800 */
[----:B------:R-:W4:Y:S04]  /*df400*/  LDL.LU R7, [R1+0x134c] ;  /* 0x00134c0001077983 */ /* 0x000f280000300800 */
[----:B------:R-:W2:Y:S04]  /*df410*/  LDL R20, [R1+0x58] ;  /* 0x0000580001147983 */ /* 0x000ea80000100800 */
[----:B------:R-:W2:Y:S01]  /*df420*/  LDL R21, [R1+0x5c] ;  /* 0x00005c0001157983 */ /* 0x000ea20000100800 */
[----:B---3--:R-:W-:-:S02]  /*df430*/  IMAD.MOV.U32 R22, RZ, RZ, R3 ;  /* 0x000000ffff167224 */ /* 0x008fc400078e0003 */
[----:B------:R-:W-:Y:S01]  /*df440*/  IMAD.MOV.U32 R23, RZ, RZ, R2 ;  /* 0x000000ffff177224 */ /* 0x000fe200078e0002 */
        /* <DEDUP_REMOVED lines=9> */
[----:B------:R-:W2:Y:S04]  /*df4e0*/  LDL R20, [R1+0x68] ;  /* 0x0000680001147983 */ /* 0x000ea80000100800 */
[----:B------:R-:W2:Y:S04]  /*df4f0*/  LDL R21, [R1+0x6c] ;  /* 0x00006c0001157983 */ /* 0x000ea80000100800 */
        /* <DEDUP_REMOVED lines=9> */
[----:B----4-:R-:W-:Y:S01]  /*df590*/  IMAD.MOV.U32 R23, RZ, RZ, R3 ;  /* 0x000000ffff177224 */ /* 0x010fe200078e0003 */
[----:B------:R-:W4:Y:S04]  /*df5a0*/  LDL.LU R2, [R1+0xe8b8] ;  /* 0x00e8b80001027983 */ /* 0x000f280000300800 */
        /* <DEDUP_REMOVED lines=10> */
[----:B--2---:R-:W-:Y:S04]  /*df650*/  STL.64 [R1+0xe830], R20 ;  /* 0x00e8301401007387 */ /* 0x004fe80000100a00 */
[----:B---3--:R-:W-:Y:S04]  /*df660*/  STL.64 [R1+0xe7f8], R6 ;  /* 0x00e7f80601007387 */ /* 0x008fe80000100a00 */
[----:B------:R0:W-:Y:S04]  /*df670*/  STL.64 [R1+0xe7f0], R4 ;  /* 0x00e7f00401007387 */ /* 0x0001e80000100a00 */
[----:B0-----:R-:W2:Y:S04]  /*df680*/  LDL.LU R4, [R1+0x1300] ;  /* 0x0013000001047983 */ /* 0x001ea80000300800 */
[----:B------:R-:W2:Y:S04]  /*df690*/  LDL.LU R5, [R1+0x1304] ;  /* 0x0013040001057983 */ /* 0x000ea80000300800 */
[----:B------:R-:W3:Y:S04]  /*df6a0*/  LDL.LU R6, [R1+0x1308] ;  /* 0x0013080001067983 */ /* 0x000ee80000300800 */
[----:B------:R-:W3:Y:S01]  /*df6b0*/  LDL.LU R7, [R1+0x130c] ;  /* 0x00130c0001077983 */ /* 0x000ee20000300800 */
[----:B----4-:R-:W-:-:S02]  /*df6c0*/  IMAD.MOV.U32 R22, RZ, RZ, R3 ;  /* 0x000000ffff167224 */ /* 0x010fc400078e0003 */
[----:B------:R-:W-:Y:S01]  /*df6d0*/  IMAD.MOV.U32 R23, RZ, RZ, R2 ;  /* 0x000000ffff177224 */ /* 0x000fe200078e0002 */
        /* <DEDUP_REMOVED lines=22> */
[----:B------:R-:W4:Y:S04]  /*df840*/  LDL R20, [R1+0x98] ;  /* 0x0000980001147983 */ /* 0x000f280000100800 */
[----:B------:R-:W4:Y:S04]  /*df850*/  LDL R21, [R1+0x9c] ;  /* 0x00009c0001157983 */ /* 0x000f280000100800 */
[----:B------:R-:W-:Y:S04]  /*df860*/  STL.64 [R1+0xe878], R22 ;  /* 0x00e8781601007387 */ /* 0x000fe80000100a00 */
[----:B---3--:R-:W-:Y:S04]  /*df870*/  STL.64 [R1+0xe840], R6 ;  /* 0x00e8400601007387 */ /* 0x008fe80000100a00 */
[----:B--2---:R0:W-:Y:S04]  /*df880*/  STL.64 [R1+0xe838], R4 ;  /* 0x00e8380401007387 */ /* 0x0041e80000100a00 */
[----:B0-----:R-:W2:Y:S04]  /*df890*/  LDL.LU R4, [R1+0x12d0] ;  /* 0x0012d00001047983 */ /* 0x001ea80000300800 */
[----:B------:R-:W2:Y:S04]  /*df8a0*/  LDL.LU R5, [R1+0x12d4] ;  /* 0x0012d40001057983 */ /* 0x000ea80000300800 */
[----:B------:R-:W3:Y:S04]  /*df8b0*/  LDL.LU R6, [R1+0x12d8] ;  /* 0x0012d80001067983 */ /* 0x000ee80000300800 */
[----:B------:R-:W3:Y:S04]  /*df8c0*/  LDL.LU R7, [R1+0x12dc] ;  /* 0x0012dc0001077983 */ /* 0x000ee80000300800 */
[----:B------:R-:W2:Y:S04]  /*df8d0*/  LDL.LU R23, [R1+0x780] ;  /* 0x0007800001177983 */ /* 0x000ea80000300800 */
[----:B--2---:R-:W-:Y:S04]  /*df8e0*/  STL [R1+0xe8a0], R23 ;  /* 0x00e8a01701007387 */ /* 0x004fe80000100800 */
        /* <DEDUP_REMOVED lines=11> */
[----:B----4-:R-:W-:Y:S04]  /*df9a0*/  STL.64 [R1+0xe870], R6 ;  /* 0x00e8700601007387 */ /* 0x010fe80000100a00 */
[----:B---3--:R0:W-:Y:S04]  /*df9b0*/  STL.64 [R1+0xe868], R4 ;  /* 0x00e8680401007387 */ /* 0x0081e80000100a00 */
[----:B0-----:R-:W3:Y:S04]  /*df9c0*/  LDL.LU R4, [R1+0x12b0] ;  /* 0x0012b00001047983 */ /* 0x001ee80000300800 */
[----:B------:R-:W3:Y:S04]  /*df9d0*/  LDL.LU R5, [R1+0x12b4] ;  /* 0x0012b40001057983 */ /* 0x000ee80000300800 */
[----:B------:R-:W4:Y:S04]  /*df9e0*/  LDL.LU R6, [R1+0x12b8] ;  /* 0x0012b80001067983 */ /* 0x000f280000300800 */
[----:B------:R-:W4:Y:S01]  /*df9f0*/  LDL.LU R7, [R1+0x12bc] ;  /* 0x0012bc0001077983 */ /* 0x000f220000300800 */
[----:B--2---:R-:W-:Y:S03]  /*dfa00*/  HMMA.16816.F32 R12, R12, R2, R20 ;  /* 0x000000020c0c723c */ /* 0x004fe60000001814 */
[----:B----4-:R-:W-:Y:S04]  /*dfa10*/  STL.64 [R1+0xe888], R6 ;  /* 0x00e8880601007387 */ /* 0x010fe80000100a00 */
[----:B---3--:R0:W-:Y:S04]  /*dfa20*/  STL.64 [R1+0xe880], R4 ;  /* 0x00e8800401007387 */ /* 0x0081e80000100a00 */
        /* <DEDUP_REMOVED lines=16> */
[----:B------:R-:W2:Y:S04]  /*dfb30*/  LDL.LU R23, [R1+0xe8a0] ;  /* 0x00e8a00001177983 */ /* 0x000ea80000300800 */
[----:B------:R-:W3:Y:S04]  /*dfb40*/  LDL.LU.64 R20, [R1+0xe898] ;  /* 0x00e8980001147983 */ /* 0x000ee80000300a00 */
[----:B------:R0:W-:Y:S04]  /*dfb50*/  STL.64 [R1+0xa80], R12 ;  /* 0x000a800c01007387 */ /* 0x0001e80000100a00 */
[----:B------:R1:W-:Y:S01]  /*dfb60*/  STL.64 [R1+0xa88], R14 ;  /* 0x000a880e01007387 */ /* 0x0003e20000100a00 */
[----:B0-----:R-:W-:-:S02]  /*dfb70*/  F2FP.F16.E5M2.UNPACK_B R13, R28 ;  /* 0x0000001cff0d723e */ /* 0x001fc400020004ff */
[----:B-1----:R-:W-:Y:S02]  /*dfb80*/  F2FP.F16.E5M2.UNPACK_B R14, R29 ;  /* 0x0000001dff0e723e */ /* 0x002fe400020004ff */
[----:B------:R-:W-:Y:S01]  /*dfb90*/  F2FP.F16.E5M2.UNPACK_B R15, R0 ;  /* 0x00000000ff0f723e */ /* 0x000fe200020004ff */
[----:B------:R-:W4:Y:S04]  /*dfba0*/  LDL.LU R28, [R1+0xe894] ;  /* 0x00e89400011c7983 */ /* 0x000f280000300800 */
[----:B------:R-:W4:Y:S01]  /*dfbb0*/  LDL.LU R29, [R1+0xe890] ;  /* 0x00e89000011d7983 */ /* 0x000f220000300800 */
[----:B--2---:R-:W-:-:S07]  /*dfbc0*/  F2FP.F16.E5M2.UNPACK_B R12, R23 ;  /* 0x00000017ff0c723e */ /* 0x004fce00020004ff */
        /* <DEDUP_REMOVED lines=115> */
[----:B------:R-:W3:Y:S04]  /*e0300*/  LDL.LU.64 R22, [R1+0xe6c0] ;  /* 0x00e6c00001167983 */ /* 0x000ee80000300a00 */
[----:B------:R-:W3:Y:S04]  /*e0310*/  LDL.LU.64 R20, [R1+0xe6b8] ;  /* 0x00e6b80001147983 */ /* 0x000ee80000300a00 */
[----:B------:R-:W-:Y:S04]  /*e0320*/  STL.64 [R1+0xbd0], R24 ;  /* 0x000bd01801007387 */ /* 0x000fe80000100a00 */
[----:B------:R0:W-:Y:S04]  /*e0330*/  STL.64 [R1+0xbd8], R26 ;  /* 0x000bd81a01007387 */ /* 0x0001e80000100a00 */
[----:B0-----:R-:W3:Y:S04]  /*e0340*/  LDL.LU.64 R26, [R1+0xe6b0] ;  /* 0x00e6b000011a7983 */ /* 0x001ee80000300a00 */
[----:B------:R-:W3:Y:S04]  /*e0350*/  LDL.LU.64 R24, [R1+0xe6a8] ;  /* 0x00e6a80001187983 */ /* 0x000ee80000300a00 */
[----:B----4-:R0:W-:Y:S01]  /*e0360*/  STL.64 [R1+0xe530], R28 ;  /* 0x00e5301c01007387 */ /* 0x0101e20000100a00 */
[----:B--2---:R-:W-:-:S15]  /*e0370*/  HMMA.16816.F32 R4, R12, R28, R4 ;  /* 0x0000001c0c04723c */ /* 0x004fde0000001804 */
[----:B------:R-:W-:-:S04]  /*e0380*/  NOP ;  /* 0x0000000000007918 */ /* 0x000fc80000000000 */
[----:B------:R-:W-:Y:S04]  /*e0390*/  STL.64 [R1+0xbe0], R4 ;  /* 0x000be00401007387 */ /* 0x000fe80000100a00 */
[----:B------:R3:W-:Y:S04]  /*e03a0*/  STL.64 [R1+0xbe8], R6 ;  /* 0x000be80601007387 */ /* 0x0007e80000100a00 */
[----:B------:R-:W2:Y:S04]  /*e03b0*/  LDL.LU R0, [R1+0x3668] ;  /* 0x0036680001007983 */ /* 0x000ea80000300800 */
[----:B0-----:R-:W4:Y:S01]  /*e03c0*/  LDL.64 R28, [R1+0x98] ;  /* 0x00009800011c7983 */ /* 0x001f220000100a00 */
[C---:B---3--:R-:W-:Y:S08]  /*e03d0*/  HMMA.16816.F32 R4, R12.reuse, R26, R8 ;  /* 0x0000001a0c04723c */ /* 0x048ff00000001808 */
[C---:B------:R-:W-:Y:S11]  /*e03e0*/  HMMA.16816.F32 R8, R12.reuse, R24, R16 ;  /* 0x000000180c08723c */ /* 0x040ff60000001810 */
[----:B------:R0:W-:Y:S04]  /*e03f0*/  STL.64 [R1+0xbf0], R4 ;  /* 0x000bf00401007387 */ /* 0x0001e80000100a00 */
[----:B------:R1:W-:Y:S04]  /*e0400*/  STL.64 [R1+0xbf8], R6 ;  /* 0x000bf80601007387 */ /* 0x0003e80000100a00 */
[----:B0-----:R-:W3:Y:S04]  /*e0410*/  LDL.LU R4, [R1+0x1460] ;  /* 0x0014600001047983 */ /* 0x001ee80000300800 */
[----:B------:R0:W-:Y:S04]  /*e0420*/  STL.64 [R1+0xc00], R8 ;  /* 0x000c000801007387 */ /* 0x0001e80000100a00 */
[----:B------:R0:W-:Y:S04]  /*e0430*/  STL.64 [R1+0xc08], R10 ;  /* 0x000c080a01007387 */ /* 0x0001e80000100a00 */
[----:B------:R-:W3:Y:S04]  /*e0440*/  LDL.LU R5, [R1+0x1464] ;  /* 0x0014640001057983 */ /* 0x000ee80000300800 */
[----:B-1----:R-:W2:Y:S04]  /*e0450*/  LDL.LU R6, [R1+0x1468] ;  /* 0x0014680001067983 */ /* 0x002ea80000300800 */
[----:B------:R-:W2:Y:S04]  /*e0460*/  LDL.LU R7, [R1+0x146c] ;  /* 0x00146c0001077983 */ /* 0x000ea80000300800 */
        /* <DEDUP_REMOVED lines=21> */
[----:B---3--:R0:W-:Y:S04]  /*e05c0*/  STL.64 [R1+0xe658], R4 ;  /* 0x00e6580401007387 */ /* 0x0081e80000100a00 */
        /* <DEDUP_REMOVED lines=73> */
[----:B0-----:R-:W3:Y:S01]  /*e0a60*/  LDL.LU R9, [R1+0x3654] ;  /* 0x0036540001097983 */ /* 0x001ee20000300800 */
        /* <DEDUP_REMOVED lines=11> */
[----:B------:R-:W4:Y:S01]  /*e0b20*/  LDL.LU.64 R24, [R1+0xe628] ;  /* 0x00e6280001187983 */ /* 0x000f220000300a00 */
[----:B------:R-:W-:Y:S03]  /*e0b30*/  HMMA.16816.F32 R12, R12, R2, R20 ;  /* 0x000000020c0c723c */ /* 0x000fe60000001814 */
[----:B------:R-:W-:Y:S04]  /*e0b40*/  STL.64 [R1+0xe4a8], R6 ;  /* 0x00e4a80601007387 */ /* 0x000fe80000100a00 */
[----:B------:R0:W-:Y:S01]  /*e0b50*/  STL.64 [R1+0xe4a0], R4 ;  /* 0x00e4a00401007387 */ /* 0x0001e20000100a00 */
[----:B------:R-:W-:-:S02]  /*e0b60*/  IMAD R8, R10, 0x100, R9 ;  /* 0x000001000a087824 */ /* 0x000fc400078e0209 */
[----:B------:R-:W-:Y:S01]  /*e0b70*/  IMAD R0, R0, 0x100, R19 ;  /* 0x0000010000007824 */ /* 0x000fe200078e0213 */
[----:B------:R-:W-:Y:S04]  /*e0b80*/  STL [R1+0xe430], R2 ;  /* 0x00e4300201007387 */ /* 0x000fe80000100800 */
[----:B------:R-:W-:Y:S01]  /*e0b90*/  STL [R1+0xe42c], R3 ;  /* 0x00e42c0301007387 */ /* 0x000fe20000100800 */
[----:B0-----:R-:W-:Y:S02]  /*e0ba0*/  IMAD R5, R16, 0x100, R11 ;  /* 0x0000010010057824 */ /* 0x001fe400078e020b */
[----:B------:R-:W-:Y:S01]  /*e0bb0*/  IMAD R4, R18, 0x100, R17 ;  /* 0x0000010012047824 */ /* 0x000fe200078e0211 */
[----:B------:R0:W-:Y:S04]  /*e0bc0*/  STL.64 [R1+0xc80], R12 ;  /* 0x000c800c01007387 */ /* 0x0001e80000100a00 */
[----:B------:R1:W-:Y:S01]  /*e0bd0*/  STL.64 [R1+0xc88], R14 ;  /* 0x000c880e01007387 */ /* 0x0003e20000100a00 */
[----:B0-----:R-:W-:-:S02]  /*e0be0*/  F2FP.F16.E5M2.UNPACK_B R12, R8 ;  /* 0x00000008ff0c723e */ /* 0x001fc400020004ff */
[----:B------:R-:W-:Y:S02]  /*e0bf0*/  F2FP.F16.E5M2.UNPACK_B R13, R5 ;  /* 0x00000005ff0d723e */ /* 0x000fe400020004ff */
[----:B-1----:R-:W-:Y:S02]  /*e0c00*/  F2FP.F16.E5M2.UNPACK_B R14, R4 ;  /* 0x00000004ff0e723e */ /* 0x002fe400020004ff */
[----:B------:R-:W-:-:S07]  /*e0c10*/  F2FP.F16.E5M2.UNPACK_B R15, R0 ;  /* 0x00000000ff0f723e */ /* 0x000fce00020004ff */
[----:B----4-:R-:W-:Y:S01]  /*e0c20*/  HMMA.16816.F32 R4, R12, R28, R24 ;  /* 0x0000001c0c04723c */ /* 0x010fe20000001818 */
[----:B------:R-:W2:-:S15]  /*e0c30*/  LDL.LU R24, [R1+0x1530] ;  /* 0x0015300001187983 */ /* 0x000e9e0000300800 */
[----:B------:R-:W-:-:S03]  /*e0c40*/  NOP ;  /* 0x0000000000007918 */ /* 0x000fc60000000000 */
        /* <DEDUP_REMOVED lines=13> */
[----:B------:R-:W4:Y:S04]  /*e0d20*/  LDL.64 R4, [R1+0x80] ;  /* 0x0000800001047983 */ /* 0x000f280000100a00 */
        /* <DEDUP_REMOVED lines=65> */
[----:B----4-:R-:W-:Y:S02]  /*e1140*/  IMAD.MOV.U32 R2, RZ, RZ, R5 ;  /* 0x000000ffff027224 */ /* 0x010fe400078e0005 */
        /* <DEDUP_REMOVED lines=43> */
[----:B0-----:R-:W-:Y:S01]  /*e1400*/  HMMA.16816.F32 R4, R12, R22, R16 ;  /* 0x000000160c04723c */ /* 0x001fe20000001810 */
[----:B------:R-:W-:Y:S01]  /*e1410*/  IMAD.MOV.U32 R0, RZ, RZ, R23 ;  /* 0x000000ffff007224 */ /* 0x000fe200078e0017 */
[----:B------:R0:W-:Y:S04]  /*e1420*/  STL [R1+0xe460], R2 ;  /* 0x00e4600201007387 */ /* 0x0001e80000100800 */
[----:B------:R1:W-:Y:S04]  /*e1430*/  STL [R1+0xe45c], R3 ;  /* 0x00e45c0301007387 */ /* 0x0003e80000100800 */
[----:B------:R-:W-:Y:S09]  /*e1440*/  STL [R1+0xe464], R0 ;  /* 0x00e4640001007387 */ /* 0x000ff20000100800 */
[----:B------:R-:W-:Y:S04]  /*e1450*/  STL.64 [R1+0xd20], R4 ;  /* 0x000d200401007387 */ /* 0x000fe80000100a00 */
[----:B------:R2:W-:Y:S01]  /*e1460*/  STL.64 [R1+0xd28], R6 ;  /* 0x000d280601007387 */ /* 0x0005e20000100a00 */
[----:B0-----:R-:W-:-:S02]  /*e1470*/  IMAD.MOV.U32 R2, RZ, RZ, R28 ;  /* 0x000000ffff027224 */ /* 0x001fc400078e001c */
[----:B-1----:R-:W-:Y:S01]  /*e1480*/  IMAD.MOV.U32 R3, RZ, RZ, R29 ;  /* 0x000000ffff037224 */ /* 0x002fe200078e001d */
[----:B--2---:R-:W-:-:S15]  /*e1490*/  HMMA.16816.F32 R4, R12, R28, R24 ;  /* 0x0000001c0c04723c */ /* 0x004fde0000001818 */
[----:B------:R-:W-:-:S04]  /*e14a0*/  NOP ;  /* 0x0000000000007918 */ /* 0x000fc80000000000 */
[----:B------:R0:W-:Y:S04]  /*e14b0*/  STL.64 [R1+0xd30], R4 ;  /* 0x000d300401007387 */ /* 0x0001e80000100a00 */
[----:B------:R-:W-:Y:S04]  /*e14c0*/  STL.64 [R1+0xd38], R6 ;  /* 0x000d380601007387 */ /* 0x000fe80000100a00 */
[----:B------:R-:W2:Y:S04]  /*e14d0*/  LDL R28, [R1+0x8] ;  /* 0x00000800011c7983 */ /* 0x000ea80000100800 */
[----:B------:R-:W2:Y:S04]  /*e14e0*/  LDL R29, [R1+0xc] ;  /* 0x00000c00011d7983 */ /* 0x000ea80000100800 */
[----:B--2---:R-:W-:Y:S04]  /*e14f0*/  STL.64 [R1+0xe568], R28 ;  /* 0x00e5681c01007387 */ /* 0x004fe80000100a00 */
[----:B------:R-:W2:Y:S04]  /*e1500*/  LDL.LU R16, [R1+0x15b0] ;  /* 0x0015b00001107983 */ /* 0x000ea80000300800 */
        /* <DEDUP_REMOVED lines=49> */
[----:B------:R-:W2:Y:S04]  /*e1820*/  LDL.64 R22, [R1+0x10] ;  /* 0x0000100001167983 */ /* 0x000ea80000100a00 */
[----:B------:R-:W2:Y:S04]  /*e1830*/  LDL.LU R24, [R1+0x15c0] ;  /* 0x0015c00001187983 */ /* 0x000ea80000300800 */
[----:B------:R-:W2:Y:S04]  /*e1840*/  LDL.LU R25, [R1+0x15c4] ;  /* 0x0015c40001197983 */ /* 0x000ea80000300800 */
[----:B------:R-:W2:Y:S04]  /*e1850*/  LDL.LU R26, [R1+0x15c8] ;  /* 0x0015c800011a7983 */ /* 0x000ea80000300800 */
[----:B------:R-:W2:Y:S04]  /*e1860*/  LDL.LU R27, [R1+0x15cc] ;  /* 0x0015cc00011b7983 */ /* 0x000ea80000300800 */
        /* <DEDUP_REMOVED lines=54> */
[----:B0-----:R-:W3:Y:S04]  /*e1bd0*/  LDL.LU.64 R18, [R1+0xe550] ;  /* 0x00e5500001127983 */ /* 0x001ee80000300a00 */
[----:B------:R-:W3:Y:S01]  /*e1be0*/  LDL.LU.64 R16, [R1+0xe548] ;  /* 0x00e5480001107983 */ /* 0x000ee20000300a00 */
[----:B------:R-:W-:-:S02]  /*e1bf0*/  IMAD.MOV.U32 R3, RZ, RZ, R6 ;  /* 0x000000ffff037224 */ /* 0x000fc400078e0006 */
[----:B------:R-:W-:Y:S02]  /*e1c00*/  IMAD.MOV.U32 R2, RZ, RZ, R7 ;  /* 0x000000ffff027224 */ /* 0x000fe400078e0007 */
[----:B------:R-:W-:Y:S01]  /*e1c10*/  HMMA.16816.F32 R4, R12, R20, R8 ;  /* 0x000000140c04723c */ /* 0x000fe20000001808 */
[----:B------:R-:W-:Y:S02]  /*e1c20*/  IMAD.MOV.U32 R0, RZ, RZ, R21 ;  /* 0x000000ffff007224 */ /* 0x000fe400078e0015 */
[----:B------:R0:W-:Y:S04]  /*e1c30*/  STL [R1+0xe490], R2 ;  /* 0x00e4900201007387 */ /* 0x0001e80000100800 */
[----:B------:R1:W-:Y:S04]  /*e1c40*/  STL [R1+0xe48c], R3 ;  /* 0x00e48c0301007387 */ /* 0x0003e80000100800 */
[----:B------:R-:W-:Y:S08]  /*e1c50*/  STL [R1+0xe494], R0 ;  /* 0x00e4940001007387 */ /* 0x000ff00000100800 */
[----:B------:R-:W-:Y:S04]  /*e1c60*/  STL.64 [R1+0xdb0], R4 ;  /* 0x000db00401007387 */ /* 0x000fe80000100a00 */
[----:B------:R3:W-:Y:S01]  /*e1c70*/  STL.64 [R1+0xdb8], R6 ;  /* 0x000db80601007387 */ /* 0x0007e20000100a00 */
[----:B0-----:R-:W-:-:S02]  /*e1c80*/  IMAD.MOV.U32 R2, RZ, RZ, R22 ;  /* 0x000000ffff027224 */ /* 0x001fc400078e0016 */
[----:B-1----:R-:W-:Y:S01]  /*e1c90*/  IMAD.MOV.U32 R3, RZ, RZ, R23 ;  /* 0x000000ffff037224 */ /* 0x002fe200078e0017 */
[----:B---3--:R-:W-:-:S15]  /*e1ca0*/  HMMA.16816.F32 R4, R12, R22, R16 ;  /* 0x000000160c04723c */ /* 0x008fde0000001810 */
[----:B------:R-:W-:-:S04]  /*e1cb0*/  NOP ;  /* 0x0000000000007918 */ /* 0x000fc80000000000 */
[----:B------:R-:W-:Y:S04]  /*e1cc0*/  STL.64 [R1+0xdc0], R4 ;  /* 0x000dc00401007387 */ /* 0x000fe80000100a00 */
[----:B------:R2:W-:Y:S02]  /*e1cd0*/  STL.64 [R1+0xdc8], R6 ;  /* 0x000dc80601007387 */ /* 0x0005e40000100a00 */
[----:B--2---:R-:W-:Y:S02]  /*e1ce0*/  HMMA.16816.F32 R4, R12, R28, R24 ;  /* 0x0000001c0c04723c */ /* 0x004fe40000001818 */
[----:B------:R-:W-:Y:S04]  /*e1cf0*/  STL [R1+0xe498], R2 ;  /* 0x00e4980201007387 */ /* 0x000fe80000100800 */
[----:B------:R-:W2:-:S13]  /*e1d00*/  LDL.LU R8, [R1+0x1640] ;  /* 0x0016400001087983 */ /* 0x000e9a0000300800 */
        /* <DEDUP_REMOVED lines=100> */
[----:B------:R0:W-:Y:S04]  /*e2350*/  STL.64 [R1+0xe240], R22 ;  /* 0x00e2401601007387 */ /* 0x0001e80000100a00 */
[----:B0-----:R-:W3:Y:S04]  /*e2360*/  LDL.LU R22, [R1+0x3674] ;  /* 0x0036740001167983 */ /* 0x001ee80000300800 */
[----:B------:R-:W3:Y:S04]  /*e2370*/  LDL.LU R23, [R1+0x3670] ;  /* 0x0036700001177983 */ /* 0x000ee80000300800 */
[----:B------:R-:W-:Y:S01]  /*e2380*/  STL.64 [R1+0xe238], R20 ;  /* 0x00e2381401007387 */ /* 0x000fe20000100a00 */
        /* <DEDUP_REMOVED lines=40> */
[----:B---3--:R-:W-:Y:S02]  /*e2610*/  HMMA.16816.F32 R8, R12, R4, R16 ;  /* 0x000000040c08723c */ /* 0x008fe40000001810 */
[----:B------:R-:W-:Y:S04]  /*e2620*/  STL.64 [R1+0xe1e0], R6 ;  /* 0x00e1e00601007387 */ /* 0x000fe80000100a00 */
[----:B------:R0:W-:Y:S01]  /*e2630*/  STL.64 [R1+0xe1d8], R4 ;  /* 0x00e1d80401007387 */ /* 0x0001e20000100a00 */
[----:B------:R-:W-:-:S02]  /*e2640*/  IMAD.MOV.U32 R18, RZ, RZ, R2 ;  /* 0x000000ffff127224 */ /* 0x000fc400078e0002 */
[----:B------:R-:W-:Y:S02]  /*e2650*/  IMAD.MOV.U32 R19, RZ, RZ, R0 ;  /* 0x000000ffff137224 */ /* 0x000fe400078e0000 */
[----:B0-----:R-:W-:Y:S02]  /*e2660*/  IMAD R5, R23, 0x100, R22 ;  /* 0x0000010017057824 */ /* 0x001fe400078e0216 */
[----:B------:R-:W-:-:S06]  /*e2670*/  IMAD R4, R25, 0x100, R24 ;  /* 0x0000010019047824 */ /* 0x000fcc00078e0218 */
[----:B------:R-:W-:Y:S04]  /*e2680*/  STL.64 [R1+0xf00], R8 ;  /* 0x000f000801007387 */ /* 0x000fe80000100a00 */
[----:B------:R-:W-:Y:S04]  /*e2690*/  STL.64 [R1+0xf08], R10 ;  /* 0x000f080a01007387 */ /* 0x000fe80000100a00 */
[----:B------:R-:W-:Y:S04]  /*e26a0*/  STL [R1+0x780], R5 ;  /* 0x0007800501007387 */ /* 0x000fe80000100800 */
[----:B------:R0:W-:Y:S04]  /*e26b0*/  STL [R1+0x784], R4 ;  /* 0x0007840401007387 */ /* 0x0001e80000100800 */
[----:B------:R-:W2:Y:S04]  /*e26c0*/  LDL.LU R2, [R1+0xe498] ;  /* 0x00e4980001027983 */ /* 0x000ea80000300800 */
[----:B------:R-:W3:Y:S04]  /*e26d0*/  LDL.LU R0, [R1+0xe494] ;  /* 0x00e4940001007983 */ /* 0x000ee80000300800 */
[----:B0-----:R-:W4:Y:S04]  /*e26e0*/  LDL.LU R4, [R1+0x17f0] ;  /* 0x0017f00001047983 */ /* 0x001f280000300800 */
[----:B------:R-:W4:Y:S04]  /*e26f0*/  LDL.LU R5, [R1+0x17f4] ;  /* 0x0017f40001057983 */ /* 0x000f280000300800 */
[----:B------:R-:W3:Y:S04]  /*e2700*/  LDL.LU R6, [R1+0x17f8] ;  /* 0x0017f80001067983 */ /* 0x000ee80000300800 */
[----:B------:R-:W3:Y:S01]  /*e2710*/  LDL.LU R7, [R1+0x17fc] ;  /* 0x0017fc0001077983 */ /* 0x000ee20000300800 */
[----:B------:R-:W-:-:S02]  /*e2720*/  IMAD R28, R28, 0x100, R26 ;  /* 0x000001001c1c7824 */ /* 0x000fc400078e021a */
[----:B------:R-:W-:Y:S02]  /*e2730*/  IMAD R29, R29, 0x100, R27 ;  /* 0x000001001d1d7824 */ /* 0x000fe400078e021b */
[----:B------:R-:W-:Y:S02]  /*e2740*/  IMAD.MOV.U32 R27, RZ, RZ, R3 ;  /* 0x000000ffff1b7224 */ /* 0x000fe400078e0003 */
[----:B--2---:R-:W-:Y:S01]  /*e2750*/  IMAD.MOV.U32 R26, RZ, RZ, R2 ;  /* 0x000000ffff1a7224 */ /* 0x004fe200078e0002 */
[----:B---3--:R-:W-:Y:S04]  /*e2760*/  STL.64 [R1+0xe270], R6 ;  /* 0x00e2700601007387 */ /* 0x008fe80000100a00 */
[----:B----4-:R0:W-:Y:S04]  /*e2770*/  STL.64 [R1+0xe268], R4 ;  /* 0x00e2680401007387 */ /* 0x0101e80000100a00 */
[----:B------:R-:W2:Y:S04]  /*e2780*/  LDL.LU R2, [R1+0xe490] ;  /* 0x00e4900001027983 */ /* 0x000ea80000300800 */
[----:B------:R-:W3:Y:S04]  /*e2790*/  LDL.LU R3, [R1+0xe48c] ;  /* 0x00e48c0001037983 */ /* 0x000ee80000300800 */
[----:B------:R-:W-:Y:S04]  /*e27a0*/  STL.64 [R1+0xe278], R26 ;  /* 0x00e2781a01007387 */ /* 0x000fe80000100a00 */
[----:B0-----:R-:W4:Y:S04]  /*e27b0*/  LDL.LU R4, [R1+0x17e0] ;  /* 0x0017e00001047983 */ /* 0x001f280000300800 */
[----:B------:R-:W4:Y:S04]  /*e27c0*/  LDL.LU R5, [R1+0x17e4] ;  /* 0x0017e40001057983 */ /* 0x000f280000300800 */
[----:B------:R-:W2:Y:S04]  /*e27d0*/  LDL.LU R6, [R1+0x17e8] ;  /* 0x0017e80001067983 */ /* 0x000ea80000300800 */
[----:B------:R-:W2:Y:S01]  /*e27e0*/  LDL.LU R7, [R1+0x17ec] ;  /* 0x0017ec0001077983 */ /* 0x000ea20000300800 */
[----:B------:R-:W-:-:S03]  /*e27f0*/  IMAD.MOV.U32 R25, RZ, RZ, R0 ;  /* 0x000000ffff197224 */ /* 0x000fc600078e0000 */
        /* <DEDUP_REMOVED lines=15> */
[----:B------:R3:W-:Y:S04]  /*e28f0*/  STL.64 [R1+0xe2a8], R26 ;  /* 0x00e2a81a01007387 */ /* 0x0007e80000100a00 */
[----:B0-----:R-:W2:Y:S04]  /*e2900*/  LDL.LU R4, [R1+0x17c0] ;  /* 0x0017c00001047983 */ /* 0x001ea80000300800 */
[----:B------:R-:W2:Y:S04]  /*e2910*/  LDL.LU R5, [R1+0x17c4] ;  /* 0x0017c40001057983 */ /* 0x000ea80000300800 */
[----:B------:R-:W2:Y:S04]  /*e2920*/  LDL.LU R6, [R1+0x17c8] ;  /* 0x0017c80001067983 */ /* 0x000ea80000300800 */
[----:B------:R-:W2:Y:S01]  /*e2930*/  LDL.LU R7, [R1+0x17cc] ;  /* 0x0017cc0001077983 */ /* 0x000ea20000300800 */
[----:B----4-:R-:W-:-:S03]  /*e2940*/  IMAD.MOV.U32 R25, RZ, RZ, R0 ;  /* 0x000000ffff197224 */ /* 0x010fc600078e0000 */
[----:B--2---:R-:W-:Y:S04]  /*e2950*/  STL.64 [R1+0xe2b8], R6 ;  /* 0x00e2b80601007387 */ /* 0x004fe80000100a00 */
[----:B------:R0:W-:Y:S04]  /*e2960*/  STL.64 [R1+0xe2b0], R4 ;  /* 0x00e2b00401007387 */ /* 0x0001e80000100a00 */
[----:B------:R-:W2:Y:S01]  /*e2970*/  LDL R24, [R1+0x28] ;  /* 0x0000280001187983 */ /* 0x000ea20000100800 */
[----:B---3--:R-:W-:Y:S02]  /*e2980*/  IMAD.MOV.U32 R26, RZ, RZ, R2 ;  /* 0x000000ffff1a7224 */ /* 0x008fe400078e0002 */
        /* <DEDUP_REMOVED lines=53> */
[----:B---3--:R-:W-:-:S02]  /*e2ce0*/  IMAD.MOV.U32 R25, RZ, RZ, R0 ;  /* 0x000000ffff197224 */ /* 0x008fc400078e0000 */
[----:B------:R-:W-:Y:S02]  /*e2cf0*/  IMAD.MOV.U32 R26, RZ, RZ, R3 ;  /* 0x000000ffff1a7224 */ /* 0x000fe400078e0003 */
[----:B----4-:R-:W-:Y:S01]  /*e2d00*/  IMAD.MOV.U32 R27, RZ, RZ, R2 ;  /* 0x000000ffff1b7224 */ /* 0x010fe200078e0002 */
[----:B------:R-:W3:Y:S04]  /*e2d10*/  LDL.LU R0, [R1+0xe458] ;  /* 0x00e4580001007983 */ /* 0x000ee80000300800 */
[----:B------:R-:W4:Y:S04]  /*e2d20*/  LDL.LU R3, [R1+0xe454] ;  /* 0x00e4540001037983 */ /* 0x000f280000300800 */
[----:B------:R-:W3:Y:S04]  /*e2d30*/  LDL.LU R2, [R1+0xe450] ;  /* 0x00e4500001027983 */ /* 0x000ee80000300800 */
        /* <DEDUP_REMOVED lines=56> */
[----:B------:R-:W4:Y:S04]  /*e30c0*/  LDL.LU R3, [R1+0xe42c] ;  /* 0x00e42c0001037983 */ /* 0x000f280000300800 */
        /* <DEDUP_REMOVED lines=8> */
[----:B------:R-:W4:Y:S01]  /*e3150*/  LDL R24, [R1+0x98] ;  /* 0x0000980001187983 */ /* 0x000f220000100800 */
[----:B---3--:R-:W-:-:S03]  /*e3160*/  IMAD.MOV.U32 R25, RZ, RZ, R0 ;  /* 0x000000ffff197224 */ /* 0x008fc600078e0000 */
[----:B------:R-:W3:Y:S04]  /*e3170*/  LDL.LU R0, [R1+0xe428] ;  /* 0x00e4280001007983 */ /* 0x000ee80000300800 */
        /* <DEDUP_REMOVED lines=14> */
[----:B------:R-:W-:Y:S04]  /*e3260*/  STL.64 [R1+0xe3d8], R6 ;  /* 0x00e3d80601007387 */ /* 0x000fe80000100a00 */
[----:B------:R0:W-:Y:S04]  /*e3270*/  STL.64 [R1+0xe3d0], R4 ;  /* 0x00e3d00401007387 */ /* 0x0001e80000100a00 */
        /* <DEDUP_REMOVED lines=10> */
[----:B------:R-:W-:Y:S03]  /*e3320*/  HMMA.16816.F32 R12, R12, R2, R24 ;  /* 0x000000020c0c723c */ /* 0x000fe60000001818 */
[----:B----4-:R-:W-:Y:S04]  /*e3330*/  STL.64 [R1+0xe408], R6 ;  /* 0x00e4080601007387 */ /* 0x010fe80000100a00 */
[----:B--2---:R0:W-:Y:S04]  /*e3340*/  STL.64 [R1+0xe400], R4 ;  /* 0x00e4000401007387 */ /* 0x0041e80000100a00 */
[----:B0-----:R-:W2:Y:S04]  /*e3350*/  LDL.LU R4, [R1+0x16b0] ;  /* 0x0016b00001047983 */ /* 0x001ea80000300800 */
[----:B------:R-:W2:Y:S04]  /*e3360*/  LDL.LU R5, [R1+0x16b4] ;  /* 0x0016b40001057983 */ /* 0x000ea80000300800 */
[----:B------:R-:W2:Y:S04]  /*e3370*/  LDL.LU R6, [R1+0x16b8] ;  /* 0x0016b80001067983 */ /* 0x000ea80000300800 */
[----:B------:R-:W2:Y:S04]  /*e3380*/  LDL.LU R7, [R1+0x16bc] ;  /* 0x0016bc0001077983 */ /* 0x000ea80000300800 */
[----:B------:R-:W4:Y:S04]  /*e3390*/  LDL.64 R16, [R1+0x8] ;  /* 0x0000080001107983 */ /* 0x000f280000100a00 */
[----:B------:R-:W2:Y:S04]  /*e33a0*/  LDL.LU R8, [R1+0x1800] ;  /* 0x0018000001087983 */ /* 0x000ea80000300800 */
[----:B------:R-:W2:Y:S04]  /*e33b0*/  LDL.LU R9, [R1+0x1804] ;  /* 0x0018040001097983 */ /* 0x000ea80000300800 */
[----:B------:R-:W2:Y:S04]  /*e33c0*/  LDL.LU R10, [R1+0x1808] ;  /* 0x00180800010a7983 */ /* 0x000ea80000300800 */
[----:B------:R-:W2:Y:S04]  /*e33d0*/  LDL.LU R11, [R1+0x180c] ;  /* 0x00180c00010b7983 */ /* 0x000ea80000300800 */
[----:B------:R-:W2:Y:S04]  /*e33e0*/  LDL.LU R20, [R1+0x1810] ;  /* 0x0018100001147983 */ /* 0x000ea80000300800 */
[----:B------:R-:W2:Y:S04]  /*e33f0*/  LDL.LU R21, [R1+0x1814] ;  /* 0x0018140001157983 */ /* 0x000ea80000300800 */
[----:B------:R-:W2:Y:S04]  /*e3400*/  LDL.LU R22, [R1+0x1818] ;  /* 0x0018180001167983 */ /* 0x000ea80000300800 */
[----:B------:R-:W2:Y:S04]  /*e3410*/  LDL.LU.64 R26, [R1+0xe420] ;  /* 0x00e42000011a7983 */ /* 0x000ea80000300a00 */
[----:B------:R-:W4:Y:S01]  /*e3420*/  LDL.LU.64 R24, [R1+0xe418] ;  /* 0x00e4180001187983 */ /* 0x000f220000300a00 */
[----:B---3--:R-:W-:-:S03]  /*e3430*/  IMAD.MOV.U32 R23, RZ, RZ, R0 ;  /* 0x000000ffff177224 */ /* 0x008fc600078e0000 */
[----:B------:R-:W-:Y:S04]  /*e3440*/  STL.64 [R1+0xed0], R12 ;  /* 0x000ed00c01007387 */ /* 0x000fe80000100a00 */
[----:B------:R0:W-:Y:S01]  /*e3450*/  STL [R1+0xed8], R14 ;  /* 0x000ed80e01007387 */ /* 0x0001e20000100800 */
[----:B------:R-:W-:Y:S01]  /*e3460*/  IMAD.MOV.U32 R0, RZ, RZ, R15 ;  /* 0x000000ffff007224 */ /* 0x000fe200078e000f */
[----:B------:R-:W-:Y:S02]  /*e3470*/  F2FP.F16.E5M2.UNPACK_B R15, R29 ;  /* 0x0000001dff0f723e */ /* 0x000fe400020004ff */
[----:B0-----:R-:W-:Y:S02]  /*e3480*/  F2FP.F16.E5M2.UNPACK_B R14, R28 ;  /* 0x0000001cff0e723e */ /* 0x001fe400020004ff */
[----:B------:R-:W-:Y:S04]  /*e3490*/  STL [R1+0xc054], R0 ;  /* 0x00c0540001007387 */ /* 0x000fe80000100800 */
[----:B------:R-:W3:Y:S04]  /*e34a0*/  LDL.LU R28, [R1+0xe414] ;  /* 0x00e41400011c7983 */ /* 0x000ee80000300800 */
[----:B------:R-:W3:Y:S01]  /*e34b0*/  LDL.LU R29, [R1+0xe410] ;  /* 0x00e41000011d7983 */ /* 0x000ee20000300800 */
[----:B--2---:R-:W-:-:S02]  /*e34c0*/  F2FP.F16.E5M2.UNPACK_B R12, R26 ;  /* 0x0000001aff0c723e */ /* 0x004fc400020004ff */
[----:B------:R-:W-:-:S07]  /*e34d0*/  F2FP.F16.E5M2.UNPACK_B R13, R27 ;  /* 0x0000001bff0d723e */ /* 0x000fce00020004ff */
[----:B----4-:R-:W-:Y:S01]  /*e34e0*/  HMMA.16816.F32 R24, R12, R24, R4 ;  /* 0x000000180c18723c */ /* 0x010fe20000001804 */
        /* <DEDUP_REMOVED lines=104> */
[----:B------:R-:W-:-:S12]  /*e3b70*/  IMAD.MOV.U32 R0, RZ, RZ, R17 ;  /* 0x000000ffff007224 */ /* 0x000fd800078e0011 */
[----:B------:R-:W-:Y:S04]  /*e3b80*/  STL.64 [R1+0x1370], R24 ;  /* 0x0013701801007387 */ /* 0x000fe80000100a00 */
[----:B------:R0:W-:Y:S04]  /*e3b90*/  STL.64 [R1+0x1378], R26 ;  /* 0x0013781a01007387 */ /* 0x0001e80000100a00 */
[----:B0-----:R-:W4:Y:S04]  /*e3ba0*/  LDL.LU.64 R26, [R1+0xe260] ;  /* 0x00e26000011a7983 */ /* 0x001f280000300a00 */
[----:B------:R-:W4:Y:S04]  /*e3bb0*/  LDL.LU.64 R24, [R1+0xe258] ;  /* 0x00e2580001187983 */ /* 0x000f280000300a00 */
[----:B------:R0:W-:Y:S01]  /*e3bc0*/  STL [R1+0xe1c0], R0 ;  /* 0x00e1c00001007387 */ /* 0x0001e20000100800 */
[C---:B--2---:R-:W-:Y:S08]  /*e3bd0*/  HMMA.16816.F32 R4, R12.reuse, R16, R4 ;  /* 0x000000100c04723c */ /* 0x044ff00000001804 */
[C---:B------:R-:W-:Y:S08]  /*e3be0*/  HMMA.16816.F32 R16, R12.reuse, R18, R8 ;  /* 0x000000120c10723c */ /* 0x040ff00000001808 */
[C---:B---3--:R-:W-:Y:S03]  /*e3bf0*/  HMMA.16816.F32 R8, R12.reuse, R28, R20 ;  /* 0x0000001c0c08723c */ /* 0x048fe60000001814 */
[----:B------:R1:W-:Y:S04]  /*e3c00*/  STL.64 [R1+0x1380], R4 ;  /* 0x0013800401007387 */ /* 0x0003e80000100a00 */
[----:B------:R2:W-:Y:S04]  /*e3c10*/  STL.64 [R1+0x1388], R6 ;  /* 0x0013880601007387 */ /* 0x0005e80000100a00 */
[----:B0-----:R-:W3:Y:S04]  /*e3c20*/  LDL.LU R0, [R1+0x36a8] ;  /* 0x0036a80001007983 */ /* 0x001ee80000300800 */
        /* <DEDUP_REMOVED lines=81> */
[----:B------:R0:W-:Y:S04]  /*e4140*/  STL.64 [R1+0xe060], R22 ;  /* 0x00e0601601007387 */ /* 0x0001e80000100a00 */
[----:B0-----:R-:W2:Y:S04]  /*e4150*/  LDL.LU R22, [R1+0x3698] ;  /* 0x0036980001167983 */ /* 0x001ea80000300800 */
        /* <DEDUP_REMOVED lines=71> */
[----:B------:R-:W4:Y:S04]  /*e45d0*/  LDL R4, [R1+0x78] ;  /* 0x0000780001047983 */ /* 0x000f280000100800 */
[----:B------:R-:W4:Y:S04]  /*e45e0*/  LDL R5, [R1+0x7c] ;  /* 0x00007c0001057983 */ /* 0x000f280000100800 */
[----:B-1----:R-:W4:Y:S04]  /*e45f0*/  LDL.LU.64 R20, [R1+0x80] ;  /* 0x0000800001147983 */ /* 0x002f280000300a00 */
        /* <DEDUP_REMOVED lines=16> */
[----:B0-----:R-:W2:Y:S04]  /*e4700*/  LDL.LU.64 R16, [R1+0x90] ;  /* 0x0000900001107983 */ /* 0x001ea80000300a00 */
[----:B---3--:R0:W-:Y:S04]  /*e4710*/  STL.64 [R1+0xe1a8], R18 ;  /* 0x00e1a81201007387 */ /* 0x0081e80000100a00 */
[----:B0-----:R-:W3:Y:S04]  /*e4720*/  LDL R18, [R1+0x98] ;  /* 0x0000980001127983 */ /* 0x001ee80000100800 */
[----:B------:R-:W3:Y:S04]  /*e4730*/  LDL R19, [R1+0x9c] ;  /* 0x00009c0001137983 */ /* 0x000ee80000100800 */
[----:B------:R-:W3:Y:S04]  /*e4740*/  LDL.LU R13, [R1+0x780] ;  /* 0x00078000010d7983 */ /* 0x000ee80000300800 */
[----:B------:R-:W3:Y:S04]  /*e4750*/  LDL.LU R14, [R1+0x784] ;  /* 0x00078400010e7983 */ /* 0x000ee80000300800 */
[----:B------:R-:W3:Y:S04]  /*e4760*/  LDL.LU R15, [R1+0x788] ;  /* 0x00078800010f7983 */ /* 0x000ee80000300800 */
[----:B--2---:R-:W-:Y:S04]  /*e4770*/  STL.64 [R1+0xe1a0], R16 ;  /* 0x00e1a01001007387 */ /* 0x004fe80000100a00 */
[----:B------:R-:W2:Y:S04]  /*e4780*/  LDL.LU.64 R6, [R1+0x70] ;  /* 0x0000700001067983 */ /* 0x000ea80000300a00 */
        /* <DEDUP_REMOVED lines=27> */
[----:B------:R-:W4:Y:S04]  /*e4940*/  LDL.LU.64 R22, [R1+0x60] ;  /* 0x0000600001167983 */ /* 0x000f280000300a00 */
        /* <DEDUP_REMOVED lines=87> */
[----:B0-----:R-:W4:Y:S04]  /*e4ec0*/  LDL.LU.64 R4, [R1+0x30] ;  /* 0x0000300001047983 */ /* 0x001f280000300a00 */
        /* <DEDUP_REMOVED lines=20> */
[----:B--2---:R0:W-:Y:S04]  /*e5010*/  STL.64 [R1+0xe108], R16 ;  /* 0x00e1081001007387 */ /* 0x0041e80000100a00 */
[----:B0-----:R-:W2:Y:S04]  /*e5020*/  LDL.LU.64 R16, [R1+0x50] ;  /* 0x0000500001107983 */ /* 0x001ea80000300a00 */
        /* <DEDUP_REMOVED lines=23> */
[----:B------:R-:W2:Y:S04]  /*e51a0*/  LDL.LU R6, [R1+0x1968] ;  /* 0x0019680001067983 */ /* 0x000ea80000300800 */
[----:B------:R-:W2:Y:S04]  /*e51b0*/  LDL.LU R7, [R1+0x196c] ;  /* 0x00196c0001077983 */ /* 0x000ea80000300800 */
[----:B------:R-:W4:Y:S04]  /*e51c0*/  LDL R20, [R1+0x18] ;  /* 0x0000180001147983 */ /* 0x000f280000100800 */
[----:B------:R-:W4:Y:S04]  /*e51d0*/  LDL R21, [R1+0x1c] ;  /* 0x00001c0001157983 */ /* 0x000f280000100800 */
[----:B------:R-:W4:Y:S04]  /*e51e0*/  LDL.LU R8, [R1+0x19d0] ;  /* 0x0019d00001087983 */ /* 0x000f280000300800 */
[----:B------:R-:W4:Y:S04]  /*e51f0*/  LDL.LU R9, [R1+0x19d4] ;  /* 0x0019d40001097983 */ /* 0x000f280000300800 */
[----:B------:R-:W4:Y:S04]  /*e5200*/  LDL.LU R10, [R1+0x19d8] ;  /* 0x0019d800010a7983 */ /* 0x000f280000300800 */
[----:B------:R-:W4:Y:S04]  /*e5210*/  LDL.LU R11, [R1+0x19dc] ;  /* 0x0019dc00010b7983 */ /* 0x000f280000300800 */
[----:B------:R-:W3:Y:S04]  /*e5220*/  LDL.LU.64 R22, [R1+0x10] ;  /* 0x0000100001167983 */ /* 0x000ee80000300a00 */
        /* <DEDUP_REMOVED lines=16> */
[----:B------:R-:W2:Y:S04]  /*e5330*/  LDL.LU.64 R6, [R1+0xe120] ;  /* 0x00e1200001067983 */ /* 0x000ea80000300a00 */
[----:B------:R-:W2:-:S12]  /*e5340*/  LDL.LU.64 R4, [R1+0xe118] ;  /* 0x00e1180001047983 */ /* 0x000e980000300a00 */
        /* <DEDUP_REMOVED lines=44> */
[----:B----4-:R-:W-:Y:S01]  /*e5610*/  HMMA.16816.F32 R8, R12, R20, R8 ;  /* 0x000000140c08723c */ /* 0x010fe20000001808 */
[----:B------:R-:W-:-:S02]  /*e5620*/  IMAD.MOV.U32 R3, RZ, RZ, R6 ;  /* 0x000000ffff037224 */ /* 0x000fc400078e0006 */
[----:B------:R-:W-:Y:S02]  /*e5630*/  IMAD.MOV.U32 R2, RZ, RZ, R7 ;  /* 0x000000ffff027224 */ /* 0x000fe400078e0007 */
[----:B------:R-:W-:-:S03]  /*e5640*/  IMAD.MOV.U32 R29, RZ, RZ, R0 ;  /* 0x000000ffff1d7224 */ /* 0x000fc600078e0000 */
[----:B------:R-:W-:Y:S04]  /*e5650*/  STL [R1+0xdfe8], R2 ;  /* 0x00dfe80201007387 */ /* 0x000fe80000100800 */
[----:B------:R0:W-:Y:S07]  /*e5660*/  STL [R1+0xdfe4], R3 ;  /* 0x00dfe40301007387 */ /* 0x0001ee0000100800 */
[----:B------:R-:W-:Y:S04]  /*e5670*/  STL.64 [R1+0x16d0], R8 ;  /* 0x0016d00801007387 */ /* 0x000fe80000100a00 */
[----:B------:R-:W-:Y:S01]  /*e5680*/  STL.64 [R1+0x16d8], R10 ;  /* 0x0016d80a01007387 */ /* 0x000fe20000100a00 */
[----:B0-----:R-:W-:-:S02]  /*e5690*/  IMAD.MOV.U32 R3, RZ, RZ, R23 ;  /* 0x000000ffff037224 */ /* 0x001fc400078e0017 */
        /* <DEDUP_REMOVED lines=23> */
[----:B------:R-:W2:Y:S04]  /*e5810*/  LDL.LU.64 R28, [R1] ;  /* 0x00000000011c7983 */ /* 0x000ea80000300a00 */
        /* <DEDUP_REMOVED lines=133> */
[----:B------:R0:W-:Y:S04]  /*e6070*/  STL.64 [R1+0x1810], R8 ;  /* 0x0018100801007387 */ /* 0x0001e80000100a00 */
[----:B------:R1:W-:Y:S04]  /*e6080*/  STL.64 [R1+0x1818], R10 ;  /* 0x0018180a01007387 */ /* 0x0003e80000100a00 */
[----:B------:R-:W-:Y:S04]  /*e6090*/  STL [R1+0x780], R4 ;  /* 0x0007800401007387 */ /* 0x000fe80000100800 */
[----:B0-----:R-:W2:Y:S04]  /*e60a0*/  LDL.LU R8, [R1+0x1da0] ;  /* 0x001da00001087983 */ /* 0x001ea80000300800 */
[----:B------:R-:W2:Y:S04]  /*e60b0*/  LDL.LU R9, [R1+0x1da4] ;  /* 0x001da40001097983 */ /* 0x000ea80000300800 */
[----:B-1----:R-:W3:Y:S04]  /*e60c0*/  LDL.LU R10, [R1+0x1da8] ;  /* 0x001da800010a7983 */ /* 0x002ee80000300800 */
        /* <DEDUP_REMOVED lines=16> */
[----:B------:R-:W2:Y:S04]  /*e61d0*/  LDL.LU R24, [R1+0x8] ;  /* 0x0000080001187983 */ /* 0x000ea80000300800 */
[----:B------:R-:W2:Y:S04]  /*e61e0*/  LDL.LU R25, [R1+0xc] ;  /* 0x00000c0001197983 */ /* 0x000ea80000300800 */
        /* <DEDUP_REMOVED lines=12> */
[----:B-1----:R-:W4:Y:S04]  /*e62b0*/  LDL.LU R20, [R1+0x18] ;  /* 0x0000180001147983 */ /* 0x002f280000300800 */
[----:B------:R-:W4:Y:S04]  /*e62c0*/  LDL.LU R21, [R1+0x1c] ;  /* 0x00001c0001157983 */ /* 0x000f280000300800 */
        /* <DEDUP_REMOVED lines=19> */
[----:B------:R-:W2:Y:S04]  /*e6400*/  LDL.LU R20, [R1+0x28] ;  /* 0x0000280001147983 */ /* 0x000ea80000300800 */
[----:B------:R-:W2:Y:S04]  /*e6410*/  LDL.LU R21, [R1+0x2c] ;  /* 0x00002c0001157983 */ /* 0x000ea80000300800 */
        /* <DEDUP_REMOVED lines=30> */
[----:B------:R-:W2:Y:S04]  /*e6600*/  LDL.LU R20, [R1+0x48] ;  /* 0x0000480001147983 */ /* 0x000ea80000300800 */
[----:B------:R-:W2:Y:S04]  /*e6610*/  LDL.LU R21, [R1+0x4c] ;  /* 0x00004c0001157983 */ /* 0x000ea80000300800 */
        /* <DEDUP_REMOVED lines=18> */
[----:B------:R-:W2:Y:S04]  /*e6740*/  LDL.LU R20, [R1+0x58] ;  /* 0x0000580001147983 */ /* 0x000ea80000300800 */
[----:B------:R-:W2:Y:S01]  /*e6750*/  LDL.LU R21, [R1+0x5c] ;  /* 0x00005c0001157983 */ /* 0x000ea20000300800 */
        /* <DEDUP_REMOVED lines=237> */
[----:B------:R-:W3:Y:S04]  /*e7630*/  LDL.LU R0, [R1+0x2808] ;  /* 0x0028080001007983 */ /* 0x000ee80000300800 */
[----:B------:R-:W2:Y:S04]  /*e7640*/  LDL.LU.64 R22, [R1+0xddc0] ;  /* 0x00ddc00001167983 */ /* 0x000ea80000300a00 */
[----:B------:R-:W2:Y:S04]  /*e7650*/  LDL.LU.64 R20, [R1+0xddb8] ;  /* 0x00ddb80001147983 */ /* 0x000ea80000300a00 */
[----:B------:R-:W-:Y:S04]  /*e7660*/  STL.64 [R1+0x18d0], R24 ;  /* 0x0018d01801007387 */ /* 0x000fe80000100a00 */
[----:B------:R0:W-:Y:S04]  /*e7670*/  STL.64 [R1+0x18d8], R26 ;  /* 0x0018d81a01007387 */ /* 0x0001e80000100a00 */
[----:B0-----:R-:W2:Y:S04]  /*e7680*/  LDL.LU.64 R26, [R1+0xddb0] ;  /* 0x00ddb000011a7983 */ /* 0x001ea80000300a00 */
[----:B------:R-:W3:Y:S01]  /*e7690*/  LDL.LU.64 R24, [R1+0xdda8] ;  /* 0x00dda80001187983 */ /* 0x000ee20000300a00 */
[----:B----4-:R-:W-:Y:S03]  /*e76a0*/  HMMA.16816.F32 R4, R12, R28, R4 ;  /* 0x0000001c0c04723c */ /* 0x010fe60000001804 */
[----:B------:R-:W4:Y:S04]  /*e76b0*/  LDL.LU R28, [R1+0x27fc] ;  /* 0x0027fc00011c7983 */ /* 0x000f280000300800 */
[----:B------:R-:W4:-:S12]  /*e76c0*/  LDL.LU R29, [R1+0x280c] ;  /* 0x00280c00011d7983 */ /* 0x000f180000300800 */
[----:B------:R-:W-:Y:S04]  /*e76d0*/  STL.64 [R1+0x18c0], R4 ;  /* 0x0018c00401007387 */ /* 0x000fe80000100a00 */
[----:B------:R2:W-:Y:S02]  /*e76e0*/  STL.64 [R1+0x18c8], R6 ;  /* 0x0018c80601007387 */ /* 0x0005e40000100a00 */
[C---:B--2---:R-:W-:Y:S08]  /*e76f0*/  HMMA.16816.F32 R4, R12.reuse, R26, R8 ;  /* 0x0000001a0c04723c */ /* 0x044ff00000001808 */
[C---:B---3--:R-:W-:Y:S11]  /*e7700*/  HMMA.16816.F32 R8, R12.reuse, R24, R16 ;  /* 0x000000180c08723c */ /* 0x048ff60000001810 */
[----:B------:R0:W-:Y:S04]  /*e7710*/  STL.64 [R1+0x18b0], R4 ;  /* 0x0018b00401007387 */ /* 0x0001e80000100a00 */
[----:B------:R1:W-:Y:S04]  /*e7720*/  STL.64 [R1+0x18b8], R6 ;  /* 0x0018b80601007387 */ /* 0x0003e80000100a00 */
[----:B0-----:R-:W2:Y:S04]  /*e7730*/  LDL.LU R4, [R1+0x1d30] ;  /* 0x001d300001047983 */ /* 0x001ea80000300800 */
[----:B------:R-:W-:Y:S04]  /*e7740*/  STL.64 [R1+0x18a0], R8 ;  /* 0x0018a00801007387 */ /* 0x000fe80000100a00 */
[----:B------:R-:W-:Y:S04]  /*e7750*/  STL.64 [R1+0x18a8], R10 ;  /* 0x0018a80a01007387 */ /* 0x000fe80000100a00 */
[----:B------:R-:W2:Y:S04]  /*e7760*/  LDL.LU R5, [R1+0x1d34] ;  /* 0x001d340001057983 */ /* 0x000ea80000300800 */
[----:B-1----:R-:W3:Y:S04]  /*e7770*/  LDL.LU R6, [R1+0x1d38] ;  /* 0x001d380001067983 */ /* 0x002ee80000300800 */
        /* <DEDUP_REMOVED lines=48> */
[----:B--2---:R-:W-:Y:S02]  /*e7a80*/  HMMA.16816.F32 R20, R12, R20, R16 ;  /* 0x000000140c14723c */ /* 0x004fe40000001810 */
[----:B------:R-:W2:Y:S04]  /*e7a90*/  LDL.LU.64 R18, [R1+0xdd90] ;  /* 0x00dd900001127983 */ /* 0x000ea80000300a00 */
[----:B------:R-:W3:-:S13]  /*e7aa0*/  LDL.LU.64 R16, [R1+0xdd88] ;  /* 0x00dd880001107983 */ /* 0x000eda0000300a00 */
        /* <DEDUP_REMOVED lines=10> */
[----:B0-----:R-:W3:Y:S04]  /*e7b50*/  LDL.LU.64 R10, [R1+0xdd80] ;  /* 0x00dd8000010a7983 */ /* 0x001ee80000300a00 */
[----:B------:R-:W3:Y:S04]  /*e7b60*/  LDL.LU.64 R8, [R1+0xdd78] ;  /* 0x00dd780001087983 */ /* 0x000ee80000300a00 */
[----:B------:R-:W2:Y:S04]  /*e7b70*/  LDL.LU R18, [R1+0x36e8] ;  /* 0x0036e80001127983 */ /* 0x000ea80000300800 */
[----:B------:R-:W2:Y:S01]  /*e7b80*/  LDL.LU R19, [R1+0x27f8] ;  /* 0x0027f80001137983 */ /* 0x000ea20000300800 */
[----:B---3--:R-:W-:-:S15]  /*e7b90*/  HMMA.16816.F32 R8, R12, R16, R8 ;  /* 0x000000100c08723c */ /* 0x008fde0000001808 */
[----:B------:R-:W-:-:S04]  /*e7ba0*/  NOP ;  /* 0x0000000000007918 */ /* 0x000fc80000000000 */
[----:B------:R-:W-:Y:S04]  /*e7bb0*/  STL.64 [R1+0x1860], R8 ;  /* 0x0018600801007387 */ /* 0x000fe80000100a00 */
[----:B------:R0:W-:Y:S04]  /*e7bc0*/  STL.64 [R1+0x1868], R10 ;  /* 0x0018680a01007387 */ /* 0x0001e80000100a00 */
[----:B0-----:R-:W3:Y:S04]  /*e7bd0*/  LDL.LU.64 R10, [R1+0xdd70] ;  /* 0x00dd7000010a7983 */ /* 0x001ee80000300a00 */
[----:B------:R-:W2:Y:S04]  /*e7be0*/  LDL.LU.64 R8, [R1+0xdd68] ;  /* 0x00dd680001087983 */ /* 0x000ea80000300a00 */
[----:B------:R-:W2:Y:S04]  /*e7bf0*/  LDL.LU R16, [R1+0x36e0] ;  /* 0x0036e00001107983 */ /* 0x000ea80000300800 */
[----:B------:R-:W2:Y:S01]  /*e7c00*/  LDL.LU R17, [R1+0x36ec] ;  /* 0x0036ec0001117983 */ /* 0x000ea20000300800 */
[----:B---3--:R-:W-:-:S15]  /*e7c10*/  HMMA.16816.F32 R4, R12, R10, R4 ;  /* 0x0000000a0c04723c */ /* 0x008fde0000001804 */
        /* <DEDUP_REMOVED lines=12> */
[----:B------:R-:W3:Y:S04]  /*e7ce0*/  LDL.LU.64 R4, [R1+0xdd48] ;  /* 0x00dd480001047983 */ /* 0x000ee80000300a00 */
[----:B------:R-:W3:Y:S04]  /*e7cf0*/  LDL.LU R8, [R1+0x36d0] ;  /* 0x0036d00001087983 */ /* 0x000ee80000300800 */
[----:B------:R-:W3:Y:S01]  /*e7d00*/  LDL.LU R9, [R1+0x36dc] ;  /* 0x0036dc0001097983 */ /* 0x000ee20000300800 */
[----:B--2---:R-:W-:-:S15]  /*e7d10*/  HMMA.16816.F32 R24, R12, R6, R24 ;  /* 0x000000060c18723c */ /* 0x004fde0000001818 */
[----:B------:R-:W-:-:S04]  /*e7d20*/  NOP ;  /* 0x0000000000007918 */ /* 0x000fc80000000000 */
[----:B------:R-:W-:Y:S04]  /*e7d30*/  STL.64 [R1+0x1830], R24 ;  /* 0x0018301801007387 */ /* 0x000fe80000100a00 */
[----:B------:R0:W-:Y:S04]  /*e7d40*/  STL.64 [R1+0x1838], R26 ;  /* 0x0018381a01007387 */ /* 0x0001e80000100a00 */
[----:B0-----:R-:W3:Y:S04]  /*e7d50*/  LDL.LU.64 R26, [R1+0xdd40] ;  /* 0x00dd4000011a7983 */ /* 0x001ee80000300a00 */
[----:B------:R-:W3:Y:S04]  /*e7d60*/  LDL.LU.64 R24, [R1+0xdd38] ;  /* 0x00dd380001187983 */ /* 0x000ee80000300a00 */
[----:B------:R-:W2:Y:S01]  /*e7d70*/  LDL.LU R7, [R1+0x36d4] ;  /* 0x0036d40001077983 */ /* 0x000ea20000300800 */
[----:B---3--:R-:W-:-:S15]  /*e7d80*/  HMMA.16816.F32 R24, R12, R4, R24 ;  /* 0x000000040c18723c */ /* 0x008fde0000001818 */
[----:B------:R-:W-:-:S04]  /*e7d90*/  NOP ;  /* 0x0000000000007918 */ /* 0x000fc80000000000 */
[----:B------:R-:W-:Y:S04]  /*e7da0*/  STL.64 [R1+0x1820], R24 ;  /* 0x0018201801007387 */ /* 0x000fe80000100a00 */
[----:B------:R0:W-:Y:S04]  /*e7db0*/  STL.64 [R1+0x1828], R26 ;  /* 0x0018281a01007387 */ /* 0x0001e80000100a00 */
[----:B0-----:R-:W3:Y:S04]  /*e7dc0*/  LDL.LU.64 R26, [R1+0xdd30] ;  /* 0x00dd3000011a7983 */ /* 0x001ee80000300a00 */
[----:B------:R-:W3:Y:S01]  /*e7dd0*/  LDL.LU.64 R24, [R1+0xdd28] ;  /* 0x00dd280001187983 */ /* 0x000ee20000300a00 */
[----:B--2---:R-:W-:-:S02]  /*e7de0*/  IMAD R4, R8, 0x100, R7 ;  /* 0x0000010008047824 */ /* 0x004fc400078e0207 */
[----:B------:R-:W-:Y:S02]  /*e7df0*/  IMAD R5, R10, 0x100, R9 ;  /* 0x000001000a057824 */ /* 0x000fe400078e0209 */
[----:B------:R-:W-:Y:S02]  /*e7e00*/  IMAD R6, R16, 0x100, R11 ;  /* 0x0000010010067824 */ /* 0x000fe400078e020b */
[----:B------:R-:W-:Y:S01]  /*e7e10*/  IMAD R7, R18, 0x100, R17 ;  /* 0x0000010012077824 */ /* 0x000fe200078e0211 */
[----:B------:R-:W-:Y:S02]  /*e7e20*/  F2FP.F16.E5M2.UNPACK_B R8, R19.H1 ;  /* 0x00000013ff08723e */ /* 0x000fe400030004ff */
[----:B----4-:R-:W-:Y:S01]  /*e7e30*/  F2FP.F16.E5M2.UNPACK_B R9, R28.H1 ;  /* 0x0000001cff09723e */ /* 0x010fe200030004ff */
[----:B------:R-:W-:Y:S01]  /*e7e40*/  HMMA.16816.F32 R16, R12, R2, R20 ;  /* 0x000000020c10723c */ /* 0x000fe20000001814 */
[----:B------:R-:W-:Y:S02]  /*e7e50*/  F2FP.F16.E5M2.UNPACK_B R12, R4 ;  /* 0x00000004ff0c723e */ /* 0x000fe400020004ff */
[----:B------:R-:W-:-:S02]  /*e7e60*/  F2FP.F16.E5M2.UNPACK_B R13, R5 ;  /* 0x00000005ff0d723e */ /* 0x000fc400020004ff */
[----:B------:R-:W-:Y:S02]  /*e7e70*/  F2FP.F16.E5M2.UNPACK_B R14, R6 ;  /* 0x00000006ff0e723e */ /* 0x000fe400020004ff */
[----:B------:R-:W-:Y:S02]  /*e7e80*/  F2FP.F16.E5M2.UNPACK_B R15, R7 ;  /* 0x00000007ff0f723e */ /* 0x000fe400020004ff */
[----:B------:R-:W-:Y:S01]  /*e7e90*/  F2FP.F16.E5M2.UNPACK_B R2, R0.H1 ;  /* 0x00000000ff02723e */ /* 0x000fe200030004ff */
[----:B------:R-:W-:Y:S01]  /*e7ea0*/  STL [R1+0x98], R8 ;  /* 0x0000980801007387 */ /* 0x000fe20000100800 */
[----:B------:R-:W-:-:S08]  /*e7eb0*/  IMAD.MOV.U32 R0, RZ, RZ, R9 ;  /* 0x000000ffff007224 */ /* 0x000fd000078e0009 */
[----:B------:R-:W-:Y:S04]  /*e7ec0*/  STL.64 [R1+0x17f0], R16 ;  /* 0x0017f01001007387 */ /* 0x000fe80000100a00 */
[----:B------:R-:W-:Y:S04]  /*e7ed0*/  STL.64 [R1+0x17f8], R18 ;  /* 0x0017f81201007387 */ /* 0x000fe80000100a00 */
[----:B------:R-:W-:Y:S04]  /*e7ee0*/  STL [R1+0x9c], R9 ;  /* 0x00009c0901007387 */ /* 0x000fe80000100800 */
[----:B------:R-:W-:Y:S04]  /*e7ef0*/  STL [R1+0x90], R2 ;  /* 0x0000900201007387 */ /* 0x000fe80000100800 */
[----:B------:R0:W-:Y:S02]  /*e7f00*/  STL [R1+0xdb80], R0 ;  /* 0x00db800001007387 */ /* 0x0001e40000100800 */
[----:B0-----:R-:W-:Y:S01]  /*e7f10*/  F2FP.F16.E5M2.UNPACK_B R0, R29.H1 ;  /* 0x0000001dff00723e */ /* 0x001fe200030004ff */
[----:B---3--:R-:W-:-:S15]  /*e7f20*/  HMMA.16816.F32 R4, R12, R8, R24 ;  /* 0x000000080c04723c */ /* 0x008fde0000001818 */
[----:B------:R-:W-:-:S04]  /*e7f30*/  NOP ;  /* 0x0000000000007918 */ /* 0x000fc80000000000 */
[----:B------:R-:W-:Y:S04]  /*e7f40*/  STL.64 [R1+0x1aa0], R4 ;  /* 0x001aa00401007387 */ /* 0x000fe80000100a00 */
[----:B------:R-:W-:Y:S04]  /*e7f50*/  STL.64 [R1+0x1aa8], R6 ;  /* 0x001aa80601007387 */ /* 0x000fe80000100a00 */
[----:B------:R-:W2:Y:S04]  /*e7f60*/  LDL.LU R8, [R1+0x2120] ;  /* 0x0021200001087983 */ /* 0x000ea80000300800 */
[----:B------:R-:W-:Y:S04]  /*e7f70*/  STL [R1+0x94], R0 ;  /* 0x0000940001007387 */ /* 0x000fe80000100800 */
        /* <DEDUP_REMOVED lines=15> */
[----:B--2---:R0:W-:Y:S04]  /*e8070*/  STL.64 [R1+0xdd10], R6 ;  /* 0x00dd100601007387 */ /* 0x0041e80000100a00 */
[----:B0-----:R-:W2:Y:S04]  /*e8080*/  LDL.64 R6, [R1+0x90] ;  /* 0x0000900001067983 */ /* 0x001ea80000100a00 */
        /* <DEDUP_REMOVED lines=34> */
[----:B----4-:R-:W-:Y:S01]  /*e82b0*/  F2FP.F16.E5M2.UNPACK_B R2, R0.H1 ;  /* 0x00000000ff02723e */ /* 0x010fe200030004ff */
        /* <DEDUP_REMOVED lines=9> */
[----:B------:R-:W-:Y:S01]  /*e8350*/  STL [R1+0x88], R2 ;  /* 0x0000880201007387 */ /* 0x000fe20000100800 */
[----:B----4-:R-:W-:-:S07]  /*e8360*/  F2FP.F16.E5M2.UNPACK_B R3, R7.H1 ;  /* 0x00000007ff03723e */ /* 0x010fce00030004ff */
[----:B--2---:R-:W-:Y:S01]  /*e8370*/  HMMA.16816.F32 R8, R12, R2, R8 ;  /* 0x000000020c08723c */ /* 0x004fe20000001808 */
[----:B------:R-:W-:-:S15]  /*e8380*/  STL [R1+0x8c], R3 ;  /* 0x00008c0301007387 */ /* 0x000fde0000100800 */
[----:B------:R-:W-:-:S03]  /*e8390*/  NOP ;  /* 0x0000000000007918 */ /* 0x000fc60000000000 */
[----:B------:R-:W-:Y:S04]  /*e83a0*/  STL.64 [R1+0x1b50], R8 ;  /* 0x001b500801007387 */ /* 0x000fe80000100a00 */
[----:B------:R0:W-:Y:S04]  /*e83b0*/  STL.64 [R1+0x1b58], R10 ;  /* 0x001b580a01007387 */ /* 0x0001e80000100a00 */
[----:B0-----:R-:W2:Y:S04]  /*e83c0*/  LDL.LU.64 R10, [R1+0xdd08] ;  /* 0x00dd0800010a7983 */ /* 0x001ea80000300a00 */
[----:B------:R-:W2:Y:S01]  /*e83d0*/  LDL.LU.64 R8, [R1+0xdd00] ;  /* 0x00dd000001087983 */ /* 0x000ea20000300a00 */
[----:B------:R-:W-:-:S02]  /*e83e0*/  F2FP.F16.E5M2.UNPACK_B R6, R6.H1 ;  /* 0x00000006ff06723e */ /* 0x000fc400030004ff */
[----:B------:R-:W-:Y:S01]  /*e83f0*/  F2FP.F16.E5M2.UNPACK_B R7, R5.H1 ;  /* 0x00000005ff07723e */ /* 0x000fe200030004ff */
[----:B------:R-:W-:Y:S02]  /*e8400*/  IMAD.MOV.U32 R0, RZ, RZ, R3 ;  /* 0x000000ffff007224 */ /* 0x000fe400078e0003 */
[----:B------:R-:W4:Y:S04]  /*e8410*/  LDL.LU.64 R2, [R1+0xdcf8] ;  /* 0x00dcf80001027983 */ /* 0x000f280000300a00 */
[----:B------:R-:W-:Y:S04]  /*e8420*/  STL [R1+0xdb88], R0 ;  /* 0x00db880001007387 */ /* 0x000fe80000100800 */
        /* <DEDUP_REMOVED lines=9> */
[----:B----4-:R-:W-:-:S05]  /*e84c0*/  F2FP.F16.E5M2.UNPACK_B R5, R2.H1 ;  /* 0x00000002ff05723e */ /* 0x010fca00030004ff */
        /* <DEDUP_REMOVED lines=8> */
[----:B---3--:R-:W-:Y:S01]  /*e8550*/  F2FP.F16.E5M2.UNPACK_B R3, R16.H1 ;  /* 0x00000010ff03723e */ /* 0x008fe200030004ff */
[----:B------:R-:W-:Y:S01]  /*e8560*/  IMAD.MOV.U32 R0, RZ, RZ, R5 ;  /* 0x000000ffff007224 */ /* 0x000fe200078e0005 */
[----:B------:R-:W-:Y:S02]  /*e8570*/  F2FP.F16.E5M2.UNPACK_B R4, R17.H1 ;  /* 0x00000011ff04723e */ /* 0x000fe400030004ff */
[----:B------:R-:W-:Y:S02]  /*e8580*/  F2FP.F16.E5M2.UNPACK_B R5, R18.H1 ;  /* 0x00000012ff05723e */ /* 0x000fe400030004ff */
[----:B------:R0:W-:Y:S04]  /*e8590*/  STL [R1+0xdb8c], R0 ;  /* 0x00db8c0001007387 */ /* 0x0001e80000100800 */
[----:B------:R-:W-:Y:S04]  /*e85a0*/  STL [R1+0x70], R2 ;  /* 0x0000700201007387 */ /* 0x000fe80000100800 */
[----:B------:R-:W-:Y:S01]  /*e85b0*/  STL [R1+0x74], R3 ;  /* 0x0000740301007387 */ /* 0x000fe20000100800 */
[----:B0-----:R-:W-:-:S05]  /*e85c0*/  IMAD.MOV.U32 R0, RZ, RZ, R3 ;  /* 0x000000ffff007224 */ /* 0x001fca00078e0003 */
[----:B------:R0:W-:Y:S02]  /*e85d0*/  STL [R1+0xdb90], R0 ;  /* 0x00db900001007387 */ /* 0x0001e40000100800 */
[----:B0-----:R-:W-:Y:S01]  /*e85e0*/  IMAD.MOV.U32 R0, RZ, RZ, R5 ;  /* 0x000000ffff007224 */ /* 0x001fe200078e0005 */
[----:B--2---:R-:W-:Y:S01]  /*e85f0*/  HMMA.16816.F32 R8, R12, R2, R8 ;  /* 0x000000020c08723c */ /* 0x004fe20000001808 */
[----:B------:R-:W-:Y:S02]  /*e8600*/  F2FP.F16.E5M2.UNPACK_B R2, R19.H1 ;  /* 0x00000013ff02723e */ /* 0x000fe400030004ff */
[----:B------:R-:W-:-:S15]  /*e8610*/  F2FP.F16.E5M2.UNPACK_B R3, R28.H1 ;  /* 0x0000001cff03723e */ /* 0x000fde00030004ff */
[----:B------:R-:W-:Y:S01]  /*e8620*/  NOP ;  /* 0x0000000000007918 */ /* 0x000fe20000000000 */
[----:B------:R-:W-:Y:S04]  /*e8630*/  STL.64 [R1+0x1c40], R8 ;  /* 0x001c400801007387 */ /* 0x000fe80000100a00 */
[----:B------:R0:W-:Y:S04]  /*e8640*/  STL.64 [R1+0x1c48], R10 ;  /* 0x001c480a01007387 */ /* 0x0001e80000100a00 */
[----:B------:R-:W-:Y:S04]  /*e8650*/  STL [R1+0x68], R4 ;  /* 0x0000680401007387 */ /* 0x000fe80000100800 */
[----:B------:R1:W-:Y:S01]  /*e8660*/  STL [R1+0x6c], R5 ;  /* 0x00006c0501007387 */ /* 0x0003e20000100800 */
[C---:B0-----:R-:W-:Y:S08]  /*e8670*/  HMMA.16816.F32 R8, R12.reuse, R4, R20 ;  /* 0x000000040c08723c */ /* 0x041ff00000001814 */
[----:B-1----:R-:W-:Y:S01]  /*e8680*/  HMMA.16816.F32 R4, R12, R2, R24 ;  /* 0x000000020c04723c */ /* 0x002fe20000001818 */
[----:B------:R0:W-:Y:S02]  /*e8690*/  STL [R1+0xdb94], R0 ;  /* 0x00db940001007387 */ /* 0x0001e40000100800 */
[----:B0-----:R-:W-:-:S08]  /*e86a0*/  F2FP.F16.E5M2.UNPACK_B R0, R29.H1 ;  /* 0x0000001dff00723e */ /* 0x001fd000030004ff */
[----:B------:R-:W-:Y:S04]  /*e86b0*/  STL.64 [R1+0x1cb0], R8 ;  /* 0x001cb00801007387 */ /* 0x000fe80000100a00 */
[----:B------:R-:W-:Y:S04]  /*e86c0*/  STL.64 [R1+0x1cb8], R10 ;  /* 0x001cb80a01007387 */ /* 0x000fe80000100a00 */
[----:B------:R-:W-:Y:S04]  /*e86d0*/  STL [R1+0x60], R2 ;  /* 0x0000600201007387 */ /* 0x000fe80000100800 */
[----:B------:R-:W-:Y:S04]  /*e86e0*/  STL [R1+0x64], R3 ;  /* 0x0000640301007387 */ /* 0x000fe80000100800 */
[----:B------:R-:W-:Y:S04]  /*e86f0*/  STL [R1+0x58], R0 ;  /* 0x0000580001007387 */ /* 0x000fe80000100800 */
[----:B------:R-:W2:Y:S04]  /*e8700*/  LDL.LU R16, [R1+0x2380] ;  /* 0x0023800001107983 */ /* 0x000ea80000300800 */
        /* <DEDUP_REMOVED lines=20> */
[----:B------:R-:W4:Y:S04]  /*e8850*/  LDL.LU R6, [R1+0x2898] ;  /* 0x0028980001067983 */ /* 0x000f280000300800 */
[----:B----4-:R0:W-:Y:S04]  /*e8860*/  STL.64 [R1+0xdcc0], R6 ;  /* 0x00dcc00601007387 */ /* 0x0101e80000100a00 */
[----:B0-----:R-:W4:Y:S04]  /*e8870*/  LDL R6, [R1+0x58] ;  /* 0x0000580001067983 */ /* 0x001f280000100800 */
[----:B---3--:R0:W-:Y:S04]  /*e8880*/  STL.64 [R1+0xdca8], R18 ;  /* 0x00dca81201007387 */ /* 0x0081e80000100a00 */
[----:B0-----:R-:W3:Y:S04]  /*e8890*/  LDL.LU R18, [R1+0x2888] ;  /* 0x0028880001127983 */ /* 0x001ee80000300800 */
[----:B------:R-:W3:Y:S04]  /*e88a0*/  LDL.LU R19, [R1+0x288c] ;  /* 0x00288c0001137983 */ /* 0x000ee80000300800 */
[----:B--2---:R-:W-:Y:S04]  /*e88b0*/  STL.64 [R1+0xdca0], R16 ;  /* 0x00dca01001007387 */ /* 0x004fe80000100a00 */
        /* <DEDUP_REMOVED lines=12> */
[----:B------:R-:W-:-:S03]  /*e8980*/  F2FP.F16.E5M2.UNPACK_B R7, R29.H1 ;  /* 0x0000001dff07723e */ /* 0x000fc600030004ff */
[----:B--2---:R-:W-:Y:S04]  /*e8990*/  STL.64 [R1+0xdcd0], R10 ;  /* 0x00dcd00a01007387 */ /* 0x004fe80000100a00 */
[----:B------:R0:W-:Y:S04]  /*e89a0*/  STL.64 [R1+0xdcc8], R8 ;  /* 0x00dcc80801007387 */ /* 0x0001e80000100a00 */
[----:B0-----:R-:W4:Y:S04]  /*e89b0*/  LDL.LU R8, [R1+0x2280] ;  /* 0x0022800001087983 */ /* 0x001f280000300800 */
[----:B------:R-:W4:Y:S04]  /*e89c0*/  LDL.LU R9, [R1+0x2284] ;  /* 0x0022840001097983 */ /* 0x000f280000300800 */
[----:B------:R-:W4:Y:S04]  /*e89d0*/  LDL.LU R10, [R1+0x2288] ;  /* 0x00228800010a7983 */ /* 0x000f280000300800 */
[----:B------:R-:W4:Y:S01]  /*e89e0*/  LDL.LU R11, [R1+0x228c] ;  /* 0x00228c00010b7983 */ /* 0x000f220000300800 */
[----:B------:R-:W-:-:S03]  /*e89f0*/  IMAD.MOV.U32 R0, RZ, RZ, R3 ;  /* 0x000000ffff007224 */ /* 0x000fc600078e0003 */
        /* <DEDUP_REMOVED lines=12> */
[----:B------:R-:W-:Y:S01]  /*e8ac0*/  STL [R1+0x5c], R7 ;  /* 0x00005c0701007387 */ /* 0x000fe20000100800 */
[----:B----4-:R-:W-:-:S15]  /*e8ad0*/  HMMA.16816.F32 R8, R12, R6, R8 ;  /* 0x000000060c08723c */ /* 0x010fde0000001808 */
[----:B------:R-:W-:-:S04]  /*e8ae0*/  NOP ;  /* 0x0000000000007918 */ /* 0x000fc80000000000 */
[----:B------:R-:W-:Y:S04]  /*e8af0*/  STL.64 [R1+0x1d70], R8 ;  /* 0x001d700801007387 */ /* 0x000fe80000100a00 */
[----:B------:R0:W-:Y:S04]  /*e8b00*/  STL.64 [R1+0x1d78], R10 ;  /* 0x001d780a01007387 */ /* 0x0001e80000100a00 */
[----:B0-----:R-:W4:Y:S04]  /*e8b10*/  LDL.LU.64 R10, [R1+0xdcd0] ;  /* 0x00dcd000010a7983 */ /* 0x001f280000300a00 */
[----:B------:R-:W4:Y:S01]  /*e8b20*/  LDL.LU.64 R8, [R1+0xdcc8] ;  /* 0x00dcc80001087983 */ /* 0x000f220000300a00 */
[----:B------:R-:W-:Y:S01]  /*e8b30*/  IMAD.MOV.U32 R0, RZ, RZ, R7 ;  /* 0x000000ffff007224 */ /* 0x000fe200078e0007 */
[----:B---3--:R-:W-:-:S02]  /*e8b40*/  F2FP.F16.E5M2.UNPACK_B R16, R18.H1 ;  /* 0x00000012ff10723e */ /* 0x008fc400030004ff */
[----:B------:R-:W-:Y:S01]  /*e8b50*/  F2FP.F16.E5M2.UNPACK_B R17, R19.H1 ;  /* 0x00000013ff11723e */ /* 0x000fe200030004ff */
[----:B------:R-:W3:Y:S04]  /*e8b60*/  LDL.LU.64 R6, [R1+0xdcc0] ;  /* 0x00dcc00001067983 */ /* 0x000ee80000300a00 */
[----:B------:R-:W-:Y:S04]  /*e8b70*/  STL [R1+0xdb9c], R0 ;  /* 0x00db9c0001007387 */ /* 0x000fe80000100800 */
[----:B------:R-:W-:Y:S04]  /*e8b80*/  STL [R1+0x50], R16 ;  /* 0x0000501001007387 */ /* 0x000fe80000100800 */
[----:B------:R4:W-:Y:S02]  /*e8b90*/  STL [R1+0x54], R17 ;  /* 0x0000541101007387 */ /* 0x0009e40000100800 */
[----:B----4-:R-:W-:Y:S02]  /*e8ba0*/  HMMA.16816.F32 R16, R12, R16, R8 ;  /* 0x000000100c10723c */ /* 0x010fe40000001808 */
[----:B------:R-:W4:Y:S04]  /*e8bb0*/  LDL.LU.64 R10, [R1+0xdcb8] ;  /* 0x00dcb800010a7983 */ /* 0x000f280000300a00 */
[----:B------:R-:W4:-:S13]  /*e8bc0*/  LDL.LU.64 R8, [R1+0xdcb0] ;  /* 0x00dcb00001087983 */ /* 0x000f1a0000300a00 */
[----:B------:R-:W-:Y:S04]  /*e8bd0*/  STL.64 [R1+0x1dd0], R16 ;  /* 0x001dd01001007387 */ /* 0x000fe80000100a00 */
[----:B------:R0:W-:Y:S04]  /*e8be0*/  STL.64 [R1+0x1dd8], R18 ;  /* 0x001dd81201007387 */ /* 0x0001e80000100a00 */
[----:B0-----:R-:W2:Y:S04]  /*e8bf0*/  LDL.LU.64 R18, [R1+0xdca8] ;  /* 0x00dca80001127983 */ /* 0x001ea80000300a00 */
[----:B------:R-:W2:Y:S01]  /*e8c00*/  LDL.LU.64 R16, [R1+0xdca0] ;  /* 0x00dca00001107983 */ /* 0x000ea20000300a00 */
[----:B---3--:R-:W-:-:S02]  /*e8c10*/  F2FP.F16.E5M2.UNPACK_B R6, R6.H1 ;  /* 0x00000006ff06723e */ /* 0x008fc400030004ff */
        /* <DEDUP_REMOVED lines=9> */
[----:B------:R-:W-:Y:S01]  /*e8cb0*/  F2FP.F16.E5M2.UNPACK_B R5, R5.H1 ;  /* 0x00000005ff05723e */ /* 0x000fe200030004ff */
[----:B------:R-:W-:-:S05]  /*e8cc0*/  IMAD.MOV.U32 R0, RZ, RZ, R7 ;  /* 0x000000ffff007224 */ /* 0x000fca00078e0007 */
        /* <DEDUP_REMOVED lines=10> */
[----:B------:R-:W-:-:S07]  /*e8d70*/  F2FP.F16.E5M2.UNPACK_B R3, R3.H1 ;  /* 0x00000003ff03723e */ /* 0x000fce00030004ff */
[----:B----4-:R-:W-:Y:S01]  /*e8d80*/  HMMA.16816.F32 R8, R12, R2, R8 ;  /* 0x000000020c08723c */ /* 0x010fe20000001808 */
[----:B------:R-:W-:Y:S01]  /*e8d90*/  IMAD.MOV.U32 R0, RZ, RZ, R5 ;  /* 0x000000ffff007224 */ /* 0x000fe200078e0005 */
[----:B------:R-:W-:-:S04]  /*e8da0*/  F2FP.F16.E5M2.UNPACK_B R4, R20.H1 ;  /* 0x00000014ff04723e */ /* 0x000fc800030004ff */
[----:B------:R0:W-:Y:S04]  /*e8db0*/  STL [R1+0xdba4], R0 ;  /* 0x00dba40001007387 */ /* 0x0001e80000100800 */
[----:B------:R1:W-:Y:S01]  /*e8dc0*/  STL [R1+0x38], R2 ;  /* 0x0000380201007387 */ /* 0x0003e20000100800 */
[----:B------:R-:W-:-:S03]  /*e8dd0*/  F2FP.F16.E5M2.UNPACK_B R5, R21.H1 ;  /* 0x00000015ff05723e */ /* 0x000fc600030004ff */
[----:B------:R3:W-:Y:S01]  /*e8de0*/  STL [R1+0x3c], R3 ;  /* 0x00003c0301007387 */ /* 0x0007e20000100800 */
[----:B0-----:R-:W-:-:S05]  /*e8df0*/  IMAD.MOV.U32 R0, RZ, RZ, R3 ;  /* 0x000000ffff007224 */ /* 0x001fca00078e0003 */
[----:B------:R0:W-:Y:S04]  /*e8e00*/  STL [R1+0xdba8], R0 ;  /* 0x00dba80001007387 */ /* 0x0001e80000100800 */
[----:B------:R-:W-:Y:S04]  /*e8e10*/  STL.64 [R1+0x1e90], R8 ;  /* 0x001e900801007387 */ /* 0x000fe80000100a00 */
[----:B------:R-:W-:Y:S04]  /*e8e20*/  STL.64 [R1+0x1e98], R10 ;  /* 0x001e980a01007387 */ /* 0x000fe80000100a00 */
[----:B------:R-:W-:Y:S04]  /*e8e30*/  STL [R1+0x30], R4 ;  /* 0x0000300401007387 */ /* 0x000fe80000100800 */
[----:B------:R2:W-:Y:S01]  /*e8e40*/  STL [R1+0x34], R5 ;  /* 0x0000340501007387 */ /* 0x0005e20000100800 */
[----:B-1----:R-:W-:-:S02]  /*e8e50*/  F2FP.F16.E5M2.UNPACK_B R2, R22.H1 ;  /* 0x00000016ff02723e */ /* 0x002fc400030004ff */
[----:B---3--:R-:W-:Y:S02]  /*e8e60*/  F2FP.F16.E5M2.UNPACK_B R3, R23.H1 ;  /* 0x00000017ff03723e */ /* 0x008fe400030004ff */
[----:B0-----:R-:W-:Y:S01]  /*e8e70*/  F2FP.F16.E5M2.UNPACK_B R0, R28.H1 ;  /* 0x0000001cff00723e */ /* 0x001fe200030004ff */
[----:B--2---:R-:W-:-:S15]  /*e8e80*/  HMMA.16816.F32 R4, R12, R4, R16 ;  /* 0x000000040c04723c */ /* 0x004fde0000001810 */
[----:B------:R-:W-:-:S04]  /*e8e90*/  NOP ;  /* 0x0000000000007918 */ /* 0x000fc80000000000 */
[----:B------:R-:W-:Y:S04]  /*e8ea0*/  STL.64 [R1+0x1ec0], R4 ;  /* 0x001ec00401007387 */ /* 0x000fe80000100a00 */
[----:B------:R0:W-:Y:S04]  /*e8eb0*/  STL.64 [R1+0x1ec8], R6 ;  /* 0x001ec80601007387 */ /* 0x0001e80000100a00 */
[----:B------:R-:W-:Y:S04]  /*e8ec0*/  STL.64 [R1+0x28], R2 ;  /* 0x0000280201007387 */ /* 0x000fe80000100a00 */
[----:B------:R1:W-:Y:S01]  /*e8ed0*/  STL [R1+0x20], R0 ;  /* 0x0000200001007387 */ /* 0x0003e20000100800 */
[----:B0-----:R-:W-:Y:S01]  /*e8ee0*/  HMMA.16816.F32 R4, R12, R2, R24 ;  /* 0x000000020c04723c */ /* 0x001fe20000001818 */
[----:B-1----:R-:W-:-:S05]  /*e8ef0*/  IMAD.MOV.U32 R0, RZ, RZ, R3 ;  /* 0x000000ffff007224 */ /* 0x002fca00078e0003 */
[----:B------:R0:W-:Y:S02]  /*e8f00*/  STL [R1+0xdbac], R0 ;  /* 0x00dbac0001007387 */ /* 0x0001e40000100800 */
[----:B0-----:R-:W-:-:S11]  /*e8f10*/  F2FP.F16.E5M2.UNPACK_B R0, R29.H1 ;  /* 0x0000001dff00723e */ /* 0x001fd600030004ff */
[----:B------:R0:W-:Y:S04]  /*e8f20*/  STL.64 [R1+0x1ee0], R4 ;  /* 0x001ee00401007387 */ /* 0x0001e80000100a00 */
[----:B------:R1:W-:Y:S04]  /*e8f30*/  STL.64 [R1+0x1ee8], R6 ;  /* 0x001ee80601007387 */ /* 0x0003e80000100a00 */
[----:B------:R-:W2:Y:S04]  /*e8f40*/  LDL.LU R16, [R1+0x2530] ;  /* 0x0025300001107983 */ /* 0x000ea80000300800 */
[----:B------:R-:W-:Y:S04]  /*e8f50*/  STL [R1+0x24], R0 ;  /* 0x0000240001007387 */ /* 0x000fe80000100800 */
[----:B------:R-:W2:Y:S04]  /*e8f60*/  LDL.LU R17, [R1+0x2534] ;  /* 0x0025340001117983 */ /* 0x000ea80000300800 */
[----:B------:R-:W3:Y:S04]  /*e8f70*/  LDL.LU R18, [R1+0x2538] ;  /* 0x0025380001127983 */ /* 0x000ee80000300800 */
[----:B------:R-:W3:Y:S04]  /*e8f80*/  LDL.LU R19, [R1+0x253c] ;  /* 0x00253c0001137983 */ /* 0x000ee80000300800 */
[----:B---3--:R-:W-:Y:S04]  /*e8f90*/  STL.64 [R1+0xdc18], R18 ;  /* 0x00dc181201007387 */ /* 0x008fe80000100a00 */
[----:B--2---:R2:W-:Y:S04]  /*e8fa0*/  STL.64 [R1+0xdc10], R16 ;  /* 0x00dc101001007387 */ /* 0x0045e80000100a00 */
[----:B0-----:R-:W3:Y:S04]  /*e8fb0*/  LDL.LU R4, [R1+0x24c0] ;  /* 0x0024c00001047983 */ /* 0x001ee80000300800 */
[----:B------:R-:W3:Y:S04]  /*e8fc0*/  LDL.LU R5, [R1+0x24c4] ;  /* 0x0024c40001057983 */ /* 0x000ee80000300800 */
[----:B---3--:R-:W-:Y:S04]  /*e8fd0*/  STL.64 [R1+0xdc20], R4 ;  /* 0x00dc200401007387 */ /* 0x008fe80000100a00 */
[----:B-1----:R-:W3:Y:S04]  /*e8fe0*/  LDL.LU R6, [R1+0x24c8] ;  /* 0x0024c80001067983 */ /* 0x002ee80000300800 */
[----:B------:R-:W3:Y:S04]  /*e8ff0*/  LDL.LU R7, [R1+0x24cc] ;  /* 0x0024cc0001077983 */ /* 0x000ee80000300800 */
[----:B--2---:R-:W2:Y:S04]  /*e9000*/  LDL.LU R16, [R1+0x2490] ;  /* 0x0024900001107983 */ /* 0x004ea80000300800 */
[----:B------:R-:W2:Y:S04]  /*e9010*/  LDL.LU R17, [R1+0x2494] ;  /* 0x0024940001117983 */ /* 0x000ea80000300800 */
[----:B------:R-:W4:Y:S04]  /*e9020*/  LDL.LU R18, [R1+0x2498] ;  /* 0x0024980001127983 */ /* 0x000f280000300800 */
[----:B------:R-:W4:Y:S04]  /*e9030*/  LDL.LU R19, [R1+0x249c] ;  /* 0x00249c0001137983 */ /* 0x000f280000300800 */
[----:B------:R-:W2:Y:S04]  /*e9040*/  LDL.LU R3, [R1+0x291c] ;  /* 0x00291c0001037983 */ /* 0x000ea80000300800 */
[----:B------:R-:W3:Y:S04]  /*e9050*/  LDL.LU R20, [R1+0x2928] ;  /* 0x0029280001147983 */ /* 0x000ee80000300800 */
        /* <DEDUP_REMOVED lines=8> */
[----:B---3--:R-:W-:Y:S04]  /*e90e0*/  STL.64 [R1+0xdc60], R6 ;  /* 0x00dc600601007387 */ /* 0x008fe80000100a00 */
[----:B--2---:R0:W-:Y:S04]  /*e90f0*/  STL [R1+0xdc58], R5 ;  /* 0x00dc580501007387 */ /* 0x0041e80000100800 */
[----:B------:R-:W2:Y:S04]  /*e9100*/  LDL.LU R4, [R1+0x2410] ;  /* 0x0024100001047983 */ /* 0x000ea80000300800 */
[----:B0-----:R-:W2:Y:S04]  /*e9110*/  LDL.LU R5, [R1+0x2414] ;  /* 0x0024140001057983 */ /* 0x001ea80000300800 */
[----:B--2---:R0:W-:Y:S04]  /*e9120*/  STL.64 [R1+0xdc68], R4 ;  /* 0x00dc680401007387 */ /* 0x0041e80000100a00 */
[----:B0-----:R-:W2:Y:S04]  /*e9130*/  LDL.64 R4, [R1+0x20] ;  /* 0x0000200001047983 */ /* 0x001ea80000100a00 */
[----:B------:R-:W3:Y:S04]  /*e9140*/  LDL.LU R6, [R1+0x2418] ;  /* 0x0024180001067983 */ /* 0x000ee80000300800 */
[----:B------:R-:W3:Y:S04]  /*e9150*/  LDL.LU R7, [R1+0x241c] ;  /* 0x00241c0001077983 */ /* 0x000ee80000300800 */
[----:B------:R-:W2:Y:S04]  /*e9160*/  LDL.LU R2, [R1+0x2918] ;  /* 0x0029180001027983 */ /* 0x000ea80000300800 */
[----:B----4-:R0:W-:Y:S04]  /*e9170*/  STL.64 [R1+0xdc40], R18 ;  /* 0x00dc401201007387 */ /* 0x0101e80000100a00 */
[----:B0-----:R-:W4:Y:S04]  /*e9180*/  LDL.LU R19, [R1+0x28fc] ;  /* 0x0028fc0001137983 */ /* 0x001f280000300800 */
        /* <DEDUP_REMOVED lines=25> */
[----:B------:R-:W3:Y:S01]  /*e9320*/  LDL.LU R22, [R1+0x2968] ;  /* 0x0029680001167983 */ /* 0x000ee20000300800 */
[----:B------:R-:W-:Y:S01]  /*e9330*/  IMAD.MOV.U32 R0, RZ, RZ, R5 ;  /* 0x000000ffff007224 */ /* 0x000fe200078e0005 */
[----:B--2---:R-:W-:-:S15]  /*e9340*/  HMMA.16816.F32 R8, R12, R4, R8 ;  /* 0x000000040c08723c */ /* 0x004fde0000001808 */
[----:B------:R-:W-:-:S04]  /*e9350*/  NOP ;  /* 0x0000000000007918 */ /* 0x000fc80000000000 */
[----:B------:R-:W-:Y:S04]  /*e9360*/  STL.64 [R1+0x1f10], R8 ;  /* 0x001f100801007387 */ /* 0x000fe80000100a00 */
[----:B------:R0:W-:Y:S04]  /*e9370*/  STL.64 [R1+0x1f18], R10 ;  /* 0x001f180a01007387 */ /* 0x0001e80000100a00 */
[----:B0-----:R-:W2:Y:S04]  /*e9380*/  LDL.LU.64 R10, [R1+0xdc78] ;  /* 0x00dc7800010a7983 */ /* 0x001ea80000300a00 */
[----:B------:R-:W2:Y:S04]  /*e9390*/  LDL.LU.64 R8, [R1+0xdc70] ;  /* 0x00dc700001087983 */ /* 0x000ea80000300a00 */
[----:B------:R-:W3:Y:S01]  /*e93a0*/  LDL.LU.64 R4, [R1+0xdc68] ;  /* 0x00dc680001047983 */ /* 0x000ee20000300a00 */
[----:B------:R-:W-:-:S02]  /*e93b0*/  F2FP.F16.E5M2.UNPACK_B R18, R23.H1 ;  /* 0x00000017ff12723e */ /* 0x000fc400030004ff */
[----:B----4-:R-:W-:Y:S01]  /*e93c0*/  F2FP.F16.E5M2.UNPACK_B R19, R19.H1 ;  /* 0x00000013ff13723e */ /* 0x010fe200030004ff */
[----:B------:R-:W4:Y:S04]  /*e93d0*/  LDL.LU R23, [R1+0x296c] ;  /* 0x00296c0001177983 */ /* 0x000f280000300800 */
[----:B------:R-:W-:Y:S04]  /*e93e0*/  STL [R1+0x18], R18 ;  /* 0x0000181201007387 */ /* 0x000fe80000100800 */
[----:B------:R-:W-:Y:S04]  /*e93f0*/  STL [R1+0xdbb0], R0 ;  /* 0x00dbb00001007387 */ /* 0x000fe80000100800 */
[----:B------:R-:W-:Y:S01]  /*e9400*/  STL [R1+0x1c], R19 ;  /* 0x00001c1301007387 */ /* 0x000fe20000100800 */
[----:B---3--:R-:W-:-:S15]  /*e9410*/  HMMA.16816.F32 R4, R12, R18, R4 ;  /* 0x000000120c04723c */ /* 0x008fde0000001804 */
[----:B------:R-:W-:-:S04]  /*e9420*/  NOP ;  /* 0x0000000000007918 */ /* 0x000fc80000000000 */
[----:B------:R-:W-:Y:S04]  /*e9430*/  STL.64 [R1+0x1f40], R4 ;  /* 0x001f400401007387 */ /* 0x000fe80000100a00 */
[----:B------:R0:W-:Y:S04]  /*e9440*/  STL.64 [R1+0x1f48], R6 ;  /* 0x001f480601007387 */ /* 0x0001e80000100a00 */
[----:B0-----:R-:W3:Y:S04]  /*e9450*/  LDL.LU.64 R6, [R1+0xdc60] ;  /* 0x00dc600001067983 */ /* 0x001ee80000300a00 */
[----:B------:R-:W2:Y:S01]  /*e9460*/  LDL.LU R5, [R1+0xdc58] ;  /* 0x00dc580001057983 */ /* 0x000ea20000300800 */
[----:B------:R-:W-:Y:S01]  /*e9470*/  F2FP.F16.E5M2.UNPACK_B R16, R17.H1 ;  /* 0x00000011ff10723e */ /* 0x000fe200030004ff */
[----:B------:R-:W-:-:S05]  /*e9480*/  IMAD.MOV.U32 R0, RZ, RZ, R19 ;  /* 0x000000ffff007224 */ /* 0x000fca00078e0013 */
[----:B------:R-:W-:Y:S04]  /*e9490*/  STL [R1+0xdbb4], R0 ;  /* 0x00dbb40001007387 */ /* 0x000fe80000100800 */
[----:B------:R-:W-:Y:S01]  /*e94a0*/  STL [R1+0x10], R16 ;  /* 0x0000101001007387 */ /* 0x000fe20000100800 */
[----:B--2---:R-:W-:-:S05]  /*e94b0*/  F2FP.F16.E5M2.UNPACK_B R17, R5.H1 ;  /* 0x00000005ff11723e */ /* 0x004fca00030004ff */
[----:B------:R0:W-:Y:S02]  /*e94c0*/  STL [R1+0x14], R17 ;  /* 0x0000141101007387 */ /* 0x0001e40000100800 */
[----:B0-----:R-:W-:Y:S02]  /*e94d0*/  HMMA.16816.F32 R16, R12, R16, R8 ;  /* 0x000000100c10723c */ /* 0x001fe40000001808 */
        /* <DEDUP_REMOVED lines=15> */
[----:B------:R-:W-:-:S03]  /*e95d0*/  IMAD.MOV.U32 R0, RZ, RZ, R5 ;  /* 0x000000ffff007224 */ /* 0x000fc600078e0005 */
[----:B------:R-:W3:Y:S01]  /*e95e0*/  LDL.LU.64 R4, [R1+0xdc20] ;  /* 0x00dc200001047983 */ /* 0x000ee20000300a00 */
[----:B------:R-:W-:Y:S02]  /*e95f0*/  F2FP.F16.E5M2.UNPACK_B R2, R20.H1 ;  /* 0x00000014ff02723e */ /* 0x000fe400030004ff */
[----:B------:R-:W-:Y:S01]  /*e9600*/  F2FP.F16.E5M2.UNPACK_B R3, R21.H1 ;  /* 0x00000015ff03723e */ /* 0x000fe200030004ff */
[----:B------:R-:W-:Y:S04]  /*e9610*/  STL [R1+0xdbb8], R0 ;  /* 0x00dbb80001007387 */ /* 0x000fe80000100800 */
[----:B------:R-:W-:Y:S04]  /*e9620*/  STL [R1], R2 ;  /* 0x0000000201007387 */ /* 0x000fe80000100800 */
[----:B------:R-:W-:Y:S01]  /*e9630*/  STL [R1+0x4], R3 ;  /* 0x0000040301007387 */ /* 0x000fe20000100800 */
[----:B------:R-:W-:-:S02]  /*e9640*/  F2FP.F16.E5M2.UNPACK_B R28, R28.H1 ;  /* 0x0000001cff1c723e */ /* 0x000fc400030004ff */
[----:B------:R-:W-:Y:S01]  /*e9650*/  F2FP.F16.E5M2.UNPACK_B R29, R29.H1 ;  /* 0x0000001dff1d723e */ /* 0x000fe200030004ff */
[----:B--2---:R-:W-:-:S15]  /*e9660*/  HMMA.16816.F32 R16, R12, R2, R16 ;  /* 0x000000020c10723c */ /* 0x004fde0000001810 */
[----:B------:R-:W-:-:S04]  /*e9670*/  NOP ;  /* 0x0000000000007918 */ /* 0x000fc80000000000 */
[----:B------:R-:W-:Y:S04]  /*e9680*/  STL.64 [R1+0x1fd0], R16 ;  /* 0x001fd01001007387 */ /* 0x000fe80000100a00 */
[----:B------:R0:W-:Y:S04]  /*e9690*/  STL.64 [R1+0x1fd8], R18 ;  /* 0x001fd81201007387 */ /* 0x0001e80000100a00 */
[----:B0-----:R-:W2:Y:S04]  /*e96a0*/  LDL.LU.64 R18, [R1+0xdc18] ;  /* 0x00dc180001127983 */ /* 0x001ea80000300a00 */
[----:B------:R-:W2:Y:S01]  /*e96b0*/  LDL.LU.64 R16, [R1+0xdc10] ;  /* 0x00dc100001107983 */ /* 0x000ea20000300a00 */
[----:B---3--:R-:W-:Y:S01]  /*e96c0*/  HMMA.16816.F32 R4, R12, R28, R4 ;  /* 0x0000001c0c04723c */ /* 0x008fe20000001804 */
[----:B------:R-:W-:-:S02]  /*e96d0*/  F2FP.F16.E5M2.UNPACK_B R26, R26.H1 ;  /* 0x0000001aff1a723e */ /* 0x000fc400030004ff */
[----:B------:R-:W-:Y:S01]  /*e96e0*/  F2FP.F16.E5M2.UNPACK_B R27, R27.H1 ;  /* 0x0000001bff1b723e */ /* 0x000fe200030004ff */
[----:B------:R-:W-:Y:S04]  /*e96f0*/  STL [R1+0xdb70], R28 ;  /* 0x00db701c01007387 */ /* 0x000fe80000100800 */
[----:B------:R-:W-:Y:S11]  /*e9700*/  STL [R1+0xdb58], R29 ;  /* 0x00db581d01007387 */ /* 0x000ff60000100800 */
[----:B------:R-:W-:Y:S04]  /*e9710*/  STL.64 [R1+0x1ff0], R4 ;  /* 0x001ff00401007387 */ /* 0x000fe80000100a00 */
[----:B------:R0:W-:Y:S02]  /*e9720*/  STL.64 [R1+0x1ff8], R6 ;  /* 0x001ff80601007387 */ /* 0x0001e40000100a00 */
[----:B0-----:R-:W-:Y:S01]  /*e9730*/  HMMA.16816.F32 R4, R12, R26, R8 ;  /* 0x0000001a0c04723c */ /* 0x001fe20000001808 */
[----:B------:R-:W-:-:S02]  /*e9740*/  F2FP.F16.E5M2.UNPACK_B R24, R24.H1 ;  /* 0x00000018ff18723e */ /* 0x000fc400030004ff */
[----:B------:R-:W-:-:S15]  /*e9750*/  F2FP.F16.E5M2.UNPACK_B R25, R25.H1 ;  /* 0x00000019ff19723e */ /* 0x000fde00030004ff */
[----:B------:R-:W-:Y:S01]  /*e9760*/  NOP ;  /* 0x0000000000007918 */ /* 0x000fe20000000000 */
[----:B------:R-:W-:Y:S04]  /*e9770*/  STL.64 [R1+0x2020], R4 ;  /* 0x0020200401007387 */ /* 0x000fe80000100a00 */
[----:B------:R2:W-:Y:S04]  /*e9780*/  STL.64 [R1+0x2028], R6 ;  /* 0x0020280601007387 */ /* 0x0005e80000100a00 */
[----:B------:R-:W-:Y:S04]  /*e9790*/  STL.64 [R1+0xd9a8], R26 ;  /* 0x00d9a81a01007387 */ /* 0x000fe80000100a00 */
[----:B------:R-:W-:Y:S01]  /*e97a0*/  STL.64 [R1+0xd9a0], R24 ;  /* 0x00d9a01801007387 */ /* 0x000fe20000100a00 */
[----:B--2---:R-:W-:-:S15]  /*e97b0*/  HMMA.16816.F32 R4, R12, R24, R16 ;  /* 0x000000180c04723c */ /* 0x004fde0000001810 */
[----:B------:R-:W-:-:S04]  /*e97c0*/  NOP ;  /* 0x0000000000007918 */ /* 0x000fc80000000000 */
[----:B------:R-:W-:Y:S04]  /*e97d0*/  STL.64 [R1+0x2120], R4 ;  /* 0x0021200401007387 */ /* 0x000fe80000100a00 */
[----:B------:R0:W-:Y:S04]  /*e97e0*/  STL.64 [R1+0x2128], R6 ;  /* 0x0021280601007387 */ /* 0x0001e80000100a00 */
[----:B------:R-:W2:Y:S04]  /*e97f0*/  LDL.LU R17, [R1+0x299c] ;  /* 0x00299c0001117983 */ /* 0x000ea80000300800 */
[----:B------:R-:W3:Y:S04]  /*e9800*/  LDL.LU R10, [R1+0x29a8] ;  /* 0x0029a800010a7983 */ /* 0x000ee80000300800 */
[----:B------:R-:W2:Y:S04]  /*e9810*/  LDL.LU R9, [R1+0x29bc] ;  /* 0x0029bc0001097983 */ /* 0x000ea80000300800 */
[----:B0-----:R-:W2:Y:S04]  /*e9820*/  LDL.LU R6, [R1+0x29c8] ;  /* 0x0029c80001067983 */ /* 0x001ea80000300800 */
[----:B------:R-:W2:Y:S04]  /*e9830*/  LDL.LU R7, [R1+0x29cc] ;  /* 0x0029cc0001077983 */ /* 0x000ea80000300800 */
[----:B------:R-:W3:Y:S04]  /*e9840*/  LDL.LU R4, [R1+0x29d8] ;  /* 0x0029d80001047983 */ /* 0x000ee80000300800 */
[----:B------:R-:W3:Y:S04]  /*e9850*/  LDL.LU R5, [R1+0x29dc] ;  /* 0x0029dc0001057983 */ /* 0x000ee80000300800 */
[----:B--2---:R-:W-:Y:S04]  /*e9860*/  STL.64 [R1+0xdbc8], R6 ;  /* 0x00dbc80601007387 */ /* 0x004fe80000100a00 */
[----:B---3--:R0:W-:Y:S04]  /*e9870*/  STL.64 [R1+0xdbc0], R4 ;  /* 0x00dbc00401007387 */ /* 0x0081e80000100a00 */
[----:B0-----:R-:W2:Y:S04]  /*e9880*/  LDL.LU R4, [R1+0x26e0] ;  /* 0x0026e00001047983 */ /* 0x001ea80000300800 */
[----:B------:R-:W2:Y:S04]  /*e9890*/  LDL.LU R5, [R1+0x26e4] ;  /* 0x0026e40001057983 */ /* 0x000ea80000300800 */
[----:B------:R-:W3:Y:S04]  /*e98a0*/  LDL.LU R6, [R1+0x26e8] ;  /* 0x0026e80001067983 */ /* 0x000ee80000300800 */
[----:B------:R-:W3:Y:S04]  /*e98b0*/  LDL.LU R7, [R1+0x26ec] ;  /* 0x0026ec0001077983 */ /* 0x000ee80000300800 */
[----:B------:R-:W2:Y:S04]  /*e98c0*/  LDL.LU R20, [R1+0x2978] ;  /* 0x0029780001147983 */ /* 0x000ea80000300800 */
[----:B------:R-:W2:Y:S04]  /*e98d0*/  LDL.LU R21, [R1+0x297c] ;  /* 0x00297c0001157983 */ /* 0x000ea80000300800 */
[----:B------:R-:W2:Y:S04]  /*e98e0*/  LDL.LU R18, [R1+0x2988] ;  /* 0x0029880001127983 */ /* 0x000ea80000300800 */
[----:B------:R-:W2:Y:S04]  /*e98f0*/  LDL.LU R19, [R1+0x298c] ;  /* 0x00298c0001137983 */ /* 0x000ea80000300800 */
[----:B------:R-:W3:Y:S04]  /*e9900*/  LDL.LU R16, [R1+0x2998] ;  /* 0x0029980001107983 */ /* 0x000ee80000300800 */
[----:B--2---:R-:W-:Y:S04]  /*e9910*/  STL.64 [R1+0xdc08], R18 ;  /* 0x00dc081201007387 */ /* 0x004fe80000100a00 */
[----:B---3--:R0:W-:Y:S04]  /*e9920*/  STL.64 [R1+0xdc00], R16 ;  /* 0x00dc001001007387 */ /* 0x0081e80000100a00 */
        /* <DEDUP_REMOVED lines=15> */
[----:B------:R-:W3:Y:S01]  /*e9a20*/  LDL.LU R7, [R1+0x262c] ;  /* 0x00262c0001077983 */ /* 0x000ee20000300800 */
[----:B------:R-:W-:-:S02]  /*e9a30*/  F2FP.F16.E5M2.UNPACK_B R22, R22.H1 ;  /* 0x00000016ff16723e */ /* 0x000fc400030004ff */
[----:B----4-:R-:W-:Y:S01]  /*e9a40*/  F2FP.F16.E5M2.UNPACK_B R23, R23.H1 ;  /* 0x00000017ff17723e */ /* 0x010fe200030004ff */
[----:B---3--:R-:W-:Y:S04]  /*e9a50*/  STL.64 [R1+0xdbf8], R6 ;  /* 0x00dbf80601007387 */ /* 0x008fe80000100a00 */
[----:B--2---:R0:W-:Y:S04]  /*e9a60*/  STL.64 [R1+0xdbf0], R4 ;  /* 0x00dbf00401007387 */ /* 0x0041e80000100a00 */
[----:B0-----:R-:W2:Y:S04]  /*e9a70*/  LDL.LU R4, [R1+0x25e0] ;  /* 0x0025e00001047983 */ /* 0x001ea80000300800 */
[----:B------:R-:W2:Y:S04]  /*e9a80*/  LDL.LU R5, [R1+0x25e4] ;  /* 0x0025e40001057983 */ /* 0x000ea80000300800 */
[----:B------:R-:W2:Y:S04]  /*e9a90*/  LDL.LU R6, [R1+0x25e8] ;  /* 0x0025e80001067983 */ /* 0x000ea80000300800 */
[----:B------:R-:W2:Y:S01]  /*e9aa0*/  LDL.LU R7, [R1+0x25ec] ;  /* 0x0025ec0001077983 */ /* 0x000ea20000300800 */
[----:B------:R-:W-:-:S02]  /*e9ab0*/  F2FP.F16.E5M2.UNPACK_B R20, R20.H1 ;  /* 0x00000014ff14723e */ /* 0x000fc400030004ff */
[----:B------:R-:W-:Y:S01]  /*e9ac0*/  F2FP.F16.E5M2.UNPACK_B R21, R21.H1 ;  /* 0x00000015ff15723e */ /* 0x000fe200030004ff */
[----:B------:R-:W-:Y:S01]  /*e9ad0*/  HMMA.16816.F32 R16, R12, R22, R16 ;  /* 0x000000160c10723c */ /* 0x000fe20000001810 */
[----:B------:R-:W3:Y:S04]  /*e9ae0*/  LDL.LU R11, [R1+0x29ac] ;  /* 0x0029ac00010b7983 */ /* 0x000ee80000300800 */
[----:B------:R-:W4:Y:S04]  /*e9af0*/  LDL.LU R8, [R1+0x29b8] ;  /* 0x0029b80001087983 */ /* 0x000f280000300800 */
[----:B------:R-:W3:Y:S04]  /*e9b00*/  LDL.LU R2, [R1+0x29e8] ;  /* 0x0029e80001027983 */ /* 0x000ee80000300800 */
[----:B------:R-:W3:Y:S04]  /*e9b10*/  LDL.LU R24, [R1+0x27d0] ;  /* 0x0027d00001187983 */ /* 0x000ee80000300800 */
[----:B------:R-:W3:Y:S04]  /*e9b20*/  LDL.LU R25, [R1+0x27d4] ;  /* 0x0027d40001197983 */ /* 0x000ee80000300800 */
[----:B------:R-:W3:Y:S04]  /*e9b30*/  LDL.LU R26, [R1+0x27d8] ;  /* 0x0027d800011a7983 */ /* 0x000ee80000300800 */
[----:B------:R-:W3:Y:S01]  /*e9b40*/  LDL.LU R27, [R1+0x27dc] ;  /* 0x0027dc00011b7983 */ /* 0x000ee20000300800 */
[----:B------:R-:W-:-:S03]  /*e9b50*/  IMAD.MOV.U32 R0, RZ, RZ, R3 ;  /* 0x000000ffff007224 */ /* 0x000fc600078e0003 */
[----:B------:R-:W-:Y:S04]  /*e9b60*/  STL.64 [R1+0x2210], R16 ;  /* 0x0022101001007387 */ /* 0x000fe80000100a00 */
[----:B------:R0:W-:Y:S04]  /*e9b70*/  STL.64 [R1+0x2218], R18 ;  /* 0x0022181201007387 */ /* 0x0001e80000100a00 */
[----:B0-----:R-:W3:Y:S04]  /*e9b80*/  LDL.LU.64 R18, [R1+0xdc08] ;  /* 0x00dc080001127983 */ /* 0x001ee80000300a00 */
[----:B------:R-:W4:Y:S04]  /*e9b90*/  LDL.LU.64 R16, [R1+0xdc00] ;  /* 0x00dc000001107983 */ /* 0x000f280000300a00 */
[----:B------:R-:W4:Y:S01]  /*e9ba0*/  LDL.LU R3, [R1+0x29ec] ;  /* 0x0029ec0001037983 */ /* 0x000f220000300800 */
        /* <DEDUP_REMOVED lines=41> */
[----:B------:R-:W3:Y:S01]  /*e9e40*/  LDL.LU.64 R4, [R1+0xdbc0] ;  /* 0x00dbc00001047983 */ /* 0x000ee20000300a00 */
[----:B------:R-:W-:-:S02]  /*e9e50*/  F2FP.F16.E5M2.UNPACK_B R8, R8.H1 ;  /* 0x00000008ff08723e */ /* 0x000fc400030004ff */
[----:B------:R-:W-:Y:S01]  /*e9e60*/  F2FP.F16.E5M2.UNPACK_B R9, R9.H1 ;  /* 0x00000009ff09723e */ /* 0x000fe200030004ff */
[----:B------:R-:W-:Y:S04]  /*e9e70*/  STL.64 [R1+0xd948], R10 ;  /* 0x00d9480a01007387 */ /* 0x000fe80000100a00 */
[----:B------:R-:W-:Y:S02]  /*e9e80*/  STL.64 [R1+0xd940], R8 ;  /* 0x00d9400801007387 */ /* 0x000fe40000100a00 */
[----:B----4-:R-:W-:Y:S01]  /*e9e90*/  HMMA.16816.F32 R16, R12, R8, R16 ;  /* 0x000000080c10723c */ /* 0x010fe20000001810 */
[----:B------:R-:W-:-:S15]  /*e9ea0*/  F2FP.F16.E5M2.UNPACK_B R2, R2.H1 ;  /* 0x00000002ff02723e */ /* 0x000fde00030004ff */
[----:B------:R-:W-:-:S03]  /*e9eb0*/  NOP ;  /* 0x0000000000007918 */ /* 0x000fc60000000000 */
[----:B------:R-:W-:Y:S04]  /*e9ec0*/  STL.64 [R1+0x2620], R16 ;  /* 0x0026201001007387 */ /* 0x000fe80000100a00 */
[----:B------:R0:W-:Y:S02]  /*e9ed0*/  STL.64 [R1+0x2628], R18 ;  /* 0x0026281201007387 */ /* 0x0001e40000100a00 */
[----:B0-----:R-:W-:Y:S01]  /*e9ee0*/  IMAD.MOV.U32 R19, RZ, RZ, R0 ;  /* 0x000000ffff137224 */ /* 0x001fe200078e0000 */
[----:B--2---:R-:W-:Y:S02]  /*e9ef0*/  F2FP.F16.E5M2.UNPACK_B R6, R6.H1 ;  /* 0x00000006ff06723e */ /* 0x004fe400030004ff */
[----:B------:R-:W-:-:S07]  /*e9f00*/  F2FP.F16.E5M2.UNPACK_B R7, R7.H1 ;  /* 0x00000007ff07723e */ /* 0x000fce00030004ff */
[----:B---3--:R-:W-:Y:S01]  /*e9f10*/  HMMA.16816.F32 R8, R12, R6, R20 ;  /* 0x000000060c08723c */ /* 0x008fe20000001814 */
[----:B------:R-:W-:Y:S02]  /*e9f20*/  F2FP.F16.E5M2.UNPACK_B R4, R4.H1 ;  /* 0x00000004ff04723e */ /* 0x000fe400030004ff */
[----:B------:R-:W-:-:S15]  /*e9f30*/  F2FP.F16.E5M2.UNPACK_B R5, R5.H1 ;  /* 0x00000005ff05723e */ /* 0x000fde00030004ff */
[----:B------:R-:W-:Y:S01]  /*e9f40*/  NOP ;  /* 0x0000000000007918 */ /* 0x000fe20000000000 */
[----:B------:R-:W-:Y:S04]  /*e9f50*/  STL.64 [R1+0x2730], R8 ;  /* 0x0027300801007387 */ /* 0x000fe80000100a00 */
[----:B------:R0:W-:Y:S02]  /*e9f60*/  STL.64 [R1+0x2738], R10 ;  /* 0x0027380a01007387 */ /* 0x0001e40000100a00 */
[----:B0-----:R-:W-:Y:S02]  /*e9f70*/  HMMA.16816.F32 R8, R12, R4, R24 ;  /* 0x000000040c08723c */ /* 0x001fe40000001818 */
[----:B------:R-:W-:Y:S04]  /*e9f80*/  STL [R1+0xdb74], R2 ;  /* 0x00db740201007387 */ /* 0x000fe80000100800 */
[----:B------:R-:W-:Y:S04]  /*e9f90*/  STL [R1+0xdb7c], R14 ;  /* 0x00db7c0e01007387 */ /* 0x000fe80000100800 */
[----:B------:R-:W-:Y:S09]  /*e9fa0*/  STL [R1+0xdb78], R15 ;  /* 0x00db780f01007387 */ /* 0x000ff20000100800 */
[----:B------:R0:W-:Y:S04]  /*e9fb0*/  STL.64 [R1+0x2880], R8 ;  /* 0x0028800801007387 */ /* 0x0001e80000100a00 */
[----:B------:R1:W-:Y:S04]  /*e9fc0*/  STL.64 [R1+0x2888], R10 ;  /* 0x0028880a01007387 */ /* 0x0003e80000100a00 */
[----:B------:R-:W-:Y:S04]  /*e9fd0*/  STL.64 [R1+0xd928], R6 ;  /* 0x00d9280601007387 */ /* 0x000fe80000100a00 */
[----:B------:R2:W-:Y:S04]  /*e9fe0*/  STL.64 [R1+0xd920], R4 ;  /* 0x00d9200401007387 */ /* 0x0005e80000100a00 */
[----:B------:R-:W3:Y:S04]  /*e9ff0*/  LDL R18, [R1] ;  /* 0x0000000001127983 */ /* 0x000ee80000100800 */
[----:B------:R-:W4:Y:S04]  /*ea000*/  LDL.LU R0, [R1+0xdbb8] ;  /* 0x00dbb80001007983 */ /* 0x000f280000300800 */
[----:B0-----:R-:W2:Y:S04]  /*ea010*/  LDL.LU R8, [R1+0x2650] ;  /* 0x0026500001087983 */ /* 0x001ea80000300800 */
[----:B------:R-:W2:Y:S04]  /*ea020*/  LDL.LU R9, [R1+0x2654] ;  /* 0x0026540001097983 */ /* 0x000ea80000300800 */
[----:B-1----:R-:W2:Y:S04]  /*ea030*/  LDL.LU R10, [R1+0x2658] ;  /* 0x00265800010a7983 */ /* 0x002ea80000300800 */
[----:B------:R-:W2:Y:S04]  /*ea040*/  LDL.LU R11, [R1+0x265c] ;  /* 0x00265c00010b7983 */ /* 0x000ea80000300800 */
[----:B--2---:R-:W-:Y:S04]  /*ea050*/  STL.64 [R1+0xd9b8], R10 ;  /* 0x00d9b80a01007387 */ /* 0x004fe80000100a00 */
[----:B------:R-:W-:Y:S04]  /*ea060*/  STL.64 [R1+0xd9b0], R8 ;  /* 0x00d9b00801007387 */ /* 0x000fe80000100a00 */
[----:B------:R-:W2:Y:S01]  /*ea070*/  LDL R16, [R1+0x8] ;  /* 0x0000080001107983 */ /* 0x000ea20000100800 */
[----:B----4-:R-:W-:-:S03]  /*ea080*/  IMAD.MOV.U32 R17, RZ, RZ, R0 ;  /* 0x000000ffff117224 */ /* 0x010fc600078e0000 */
[----:B------:R-:W4:Y:S04]  /*ea090*/  LDL.LU R0, [R1+0xdbb4] ;  /* 0x00dbb40001007983 */ /* 0x000f280000300800 */
[----:B---3--:R-:W-:Y:S04]  /*ea0a0*/  STL.64 [R1+0xd9c8], R18 ;  /* 0x00d9c81201007387 */ /* 0x008fe80000100a00 */
[----:B--2---:R0:W-:Y:S04]  /*ea0b0*/  STL.64 [R1+0xd9c0], R16 ;  /* 0x00d9c01001007387 */ /* 0x0041e80000100a00 */
[----:B------:R-:W2:Y:S04]  /*ea0c0*/  LDL.LU R4, [R1+0x2660] ;  /* 0x0026600001047983 */ /* 0x000ea80000300800 */
[----:B------:R-:W2:Y:S04]  /*ea0d0*/  LDL.LU R5, [R1+0x2664] ;  /* 0x0026640001057983 */ /* 0x000ea80000300800 */
[----:B------:R-:W3:Y:S04]  /*ea0e0*/  LDL.LU R6, [R1+0x2668] ;  /* 0x0026680001067983 */ /* 0x000ee80000300800 */
[----:B------:R-:W3:Y:S01]  /*ea0f0*/  LDL.LU R7, [R1+0x266c] ;  /* 0x00266c0001077983 */ /* 0x000ee20000300800 */
[----:B----4-:R-:W-:-:S03]  /*ea100*/  IMAD.MOV.U32 R25, RZ, RZ, R0 ;  /* 0x000000ffff197224 */ /* 0x010fc600078e0000 */
[----:B---3--:R1:W-:Y:S04]  /*ea110*/  STL.64 [R1+0xd9d8], R6 ;  /* 0x00d9d80601007387 */ /* 0x0083e80000100a00 */
[----:B--2---:R-:W-:Y:S04]  /*ea120*/  STL.64 [R1+0xd9d0], R4 ;  /* 0x00d9d00401007387 */ /* 0x004fe80000100a00 */
[----:B------:R-:W2:Y:S04]  /*ea130*/  LDL R26, [R1+0x10] ;  /* 0x00001000011a7983 */ /* 0x000ea80000100800 */
[----:B------:R-:W2:Y:S04]  /*ea140*/  LDL R27, [R1+0x14] ;  /* 0x00001400011b7983 */ /* 0x000ea80000100800 */
[----:B------:R-:W3:Y:S04]  /*ea150*/  LDL R24, [R1+0x18] ;  /* 0x0000180001187983 */ /* 0x000ee80000100800 */
[----:B------:R-:W1:Y:S04]  /*ea160*/  LDL.LU R0, [R1+0xdbb0] ;  /* 0x00dbb00001007983 */ /* 0x000e680000300800 */
[----:B--2---:R-:W-:Y:S04]  /*ea170*/  STL.64 [R1+0xd9e8], R26 ;  /* 0x00d9e81a01007387 */ /* 0x004fe80000100a00 */
[----:B---3--:R2:W-:Y:S04]  /*ea180*/  STL.64 [R1+0xd9e0], R24 ;  /* 0x00d9e01801007387 */ /* 0x0085e80000100a00 */
[----:B0-----:R-:W3:Y:S04]  /*ea190*/  LDL.LU R16, [R1+0x2690] ;  /* 0x0026900001107983 */ /* 0x001ee80000300800 */
[----:B------:R-:W3:Y:S04]  /*ea1a0*/  LDL.LU R17, [R1+0x2694] ;  /* 0x0026940001117983 */ /* 0x000ee80000300800 */
[----:B------:R-:W4:Y:S04]  /*ea1b0*/  LDL.LU R18, [R1+0x2698] ;  /* 0x0026980001127983 */ /* 0x000f280000300800 */
[----:B------:R-:W4:Y:S01]  /*ea1c0*/  LDL.LU R19, [R1+0x269c] ;  /* 0x00269c0001137983 */ /* 0x000f220000300800 */
[----:B-1----:R-:W-:-:S03]  /*ea1d0*/  IMAD.MOV.U32 R7, RZ, RZ, R0 ;  /* 0x000000ffff077224 */ /* 0x002fc600078e0000 */
[----:B----4-:R-:W-:Y:S04]  /*ea1e0*/  STL.64 [R1+0xd9f8], R18 ;  /* 0x00d9f81201007387 */ /* 0x010fe80000100a00 */
[----:B---3--:R0:W-:Y:S04]  /*ea1f0*/  STL.64 [R1+0xd9f0], R16 ;  /* 0x00d9f01001007387 */ /* 0x0081e80000100a00 */
[----:B------:R-:W3:Y:S04]  /*ea200*/  LDL R6, [R1+0x20] ;  /* 0x0000200001067983 */ /* 0x000ee80000100800 */
[----:B------:R-:W4:Y:S04]  /*ea210*/  LDL.LU R0, [R1+0xdbac] ;  /* 0x00dbac0001007983 */ /* 0x000f280000300800 */
[----:B--2---:R-:W2:Y:S04]  /*ea220*/  LDL.LU R24, [R1+0x26a0] ;  /* 0x0026a00001187983 */ /* 0x004ea80000300800 */
[----:B------:R-:W2:Y:S04]  /*ea230*/  LDL.LU R25, [R1+0x26a4] ;  /* 0x0026a40001197983 */ /* 0x000ea80000300800 */
[----:B------:R-:W2:Y:S04]  /*ea240*/  LDL.LU R26, [R1+0x26a8] ;  /* 0x0026a800011a7983 */ /* 0x000ea80000300800 */
[----:B------:R-:W2:Y:S04]  /*ea250*/  LDL.LU R27, [R1+0x26ac] ;  /* 0x0026ac00011b7983 */ /* 0x000ea80000300800 */
[----:B--2---:R-:W-:Y:S04]  /*ea260*/  STL.64 [R1+0xda08], R26 ;  /* 0x00da081a01007387 */ /* 0x004fe80000100a00 */
[----:B------:R1:W-:Y:S04]  /*ea270*/  STL.64 [R1+0xda00], R24 ;  /* 0x00da001801007387 */ /* 0x0003e80000100a00 */
[----:B------:R-:W2:Y:S01]  /*ea280*/  LDL R4, [R1+0x28] ;  /* 0x0000280001047983 */ /* 0x000ea20000100800 */
[----:B----4-:R-:W-:-:S03]  /*ea290*/  IMAD.MOV.U32 R5, RZ, RZ, R0 ;  /* 0x000000ffff057224 */ /* 0x010fc600078e0000 */
[----:B------:R-:W1:Y:S04]  /*ea2a0*/  LDL.LU R0, [R1+0xdba8] ;  /* 0x00dba80001007983 */ /* 0x000e680000300800 */
[----:B---3--:R-:W-:Y:S04]  /*ea2b0*/  STL.64 [R1+0xda18], R6 ;  /* 0x00da180601007387 */ /* 0x008fe80000100a00 */
[----:B--2---:R-:W-:Y:S04]  /*ea2c0*/  STL.64 [R1+0xda10], R4 ;  /* 0x00da100401007387 */ /* 0x004fe80000100a00 */
[----:B0-----:R-:W2:Y:S04]  /*ea2d0*/  LDL.LU R16, [R1+0x26b0] ;  /* 0x0026b00001107983 */ /* 0x001ea80000300800 */
[----:B------:R-:W2:Y:S04]  /*ea2e0*/  LDL.LU R17, [R1+0x26b4] ;  /* 0x0026b40001117983 */ /* 0x000ea80000300800 */
[----:B------:R-:W3:Y:S04]  /*ea2f0*/  LDL.LU R18, [R1+0x26b8] ;  /* 0x0026b80001127983 */ /* 0x000ee80000300800 */
[----:B------:R-:W3:Y:S01]  /*ea300*/  LDL.LU R19, [R1+0x26bc] ;  /* 0x0026bc0001137983 */ /* 0x000ee20000300800 */
[----:B-1----:R-:W-:-:S03]  /*ea310*/  IMAD.MOV.U32 R25, RZ, RZ, R0 ;  /* 0x000000ffff197224 */ /* 0x002fc600078e0000 */
[----:B---3--:R-:W-:Y:S04]  /*ea320*/  STL.64 [R1+0xda28], R18 ;  /* 0x00da281201007387 */ /* 0x008fe80000100a00 */
[----:B--2---:R0:W-:Y:S04]  /*ea330*/  STL.64 [R1+0xda20], R16 ;  /* 0x00da201001007387 */ /* 0x0041e80000100a00 */
[----:B------:R-:W2:Y:S04]  /*ea340*/  LDL R26, [R1+0x30] ;  /* 0x00003000011a7983 */ /* 0x000ea80000100800 */
[----:B------:R-:W2:Y:S04]  /*ea350*/  LDL R27, [R1+0x34] ;  /* 0x00003400011b7983 */ /* 0x000ea80000100800 */
[----:B------:R-:W3:Y:S04]  /*ea360*/  LDL R24, [R1+0x38] ;  /* 0x0000380001187983 */ /* 0x000ee80000100800 */
[----:B------:R-:W4:Y:S04]  /*ea370*/  LDL.LU R0, [R1+0xdba4] ;  /* 0x00dba40001007983 */ /* 0x000f280000300800 */
        /* <DEDUP_REMOVED lines=8> */
[----:B-1----:R-:W2:Y:S01]  /*ea400*/  LDL R26, [R1+0x40] ;  /* 0x00004000011a7983 */ /* 0x002ea20000100800 */
[----:B----4-:R-:W-:-:S03]  /*ea410*/  IMAD.MOV.U32 R27, RZ, RZ, R0 ;  /* 0x000000ffff1b7224 */ /* 0x010fc600078e0000 */
[----:B------:R-:W3:Y:S04]  /*ea420*/  LDL.LU R0, [R1+0xdba0] ;  /* 0x00dba00001007983 */ /* 0x000ee80000300800 */
[----:B--2---:R-:W-:Y:S04]  /*ea430*/  STL.64 [R1+0xda50], R26 ;  /* 0x00da501a01007387 */ /* 0x004fe80000100a00 */
[----:B0-----:R-:W2:Y:S04]  /*ea440*/  LDL.LU R16, [R1+0x26f0] ;  /* 0x0026f00001107983 */ /* 0x001ea80000300800 */
[----:B------:R-:W2:Y:S04]  /*ea450*/  LDL.LU R17, [R1+0x26f4] ;  /* 0x0026f40001117983 */ /* 0x000ea80000300800 */
[----:B------:R-:W4:Y:S04]  /*ea460*/  LDL.LU R18, [R1+0x26f8] ;  /* 0x0026f80001127983 */ /* 0x000f280000300800 */
[----:B------:R-:W4:Y:S01]  /*ea470*/  LDL.LU R19, [R1+0x26fc] ;  /* 0x0026fc0001137983 */ /* 0x000f220000300800 */
[----:B---3--:R-:W-:-:S03]  /*ea480*/  IMAD.MOV.U32 R25, RZ, RZ, R0 ;  /* 0x000000ffff197224 */ /* 0x008fc600078e0000 */
[----:B----4-:R-:W-:Y:S04]  /*ea490*/  STL.64 [R1+0xda60], R18 ;  /* 0x00da601201007387 */ /* 0x010fe80000100a00 */
[----:B--2---:R0:W-:Y:S04]  /*ea4a0*/  STL.64 [R1+0xda58], R16 ;  /* 0x00da581001007387 */ /* 0x0041e80000100a00 */
[----:B------:R-:W2:Y:S04]  /*ea4b0*/  LDL R24, [R1+0x48] ;  /* 0x0000480001187983 */ /* 0x000ea80000100800 */
[----:B------:R-:W3:Y:S04]  /*ea4c0*/  LDL.LU R0, [R1+0xdb9c] ;  /* 0x00db9c0001007983 */ /* 0x000ee80000300800 */
[----:B--2---:R1:W-:Y:S04]  /*ea4d0*/  STL.64 [R1+0xda68], R24 ;  /* 0x00da681801007387 */ /* 0x0043e80000100a00 */
[----:B0-----:R-:W2:Y:S04]  /*ea4e0*/  LDL.LU R16, [R1+0x2700] ;  /* 0x0027000001107983 */ /* 0x001ea80000300800 */
[----:B------:R-:W2:Y:S04]  /*ea4f0*/  LDL.LU R17, [R1+0x2704] ;  /* 0x0027040001117983 */ /* 0x000ea80000300800 */
[----:B------:R-:W4:Y:S04]  /*ea500*/  LDL.LU R18, [R1+0x2708] ;  /* 0x0027080001127983 */ /* 0x000f280000300800 */
[----:B------:R-:W4:Y:S04]  /*ea510*/  LDL.LU R19, [R1+0x270c] ;  /* 0x00270c0001137983 */ /* 0x000f280000300800 */
[----:B----4-:R-:W-:Y:S04]  /*ea520*/  STL.64 [R1+0xda78], R18 ;  /* 0x00da781201007387 */ /* 0x010fe80000100a00 */
[----:B--2---:R0:W-:Y:S04]  /*ea530*/  STL.64 [R1+0xda70], R16 ;  /* 0x00da701001007387 */ /* 0x0041e80000100a00 */
[----:B------:R-:W2:Y:S04]  /*ea540*/  LDL R26, [R1+0x50] ;  /* 0x00005000011a7983 */ /* 0x000ea80000100800 */
[----:B------:R-:W2:Y:S04]  /*ea550*/  LDL R27, [R1+0x54] ;  /* 0x00005400011b7983 */ /* 0x000ea80000100800 */
[----:B-1----:R-:W4:Y:S01]  /*ea560*/  LDL R24, [R1+0x58] ;  /* 0x0000580001187983 */ /* 0x002f220000100800 */
[----:B---3--:R-:W-:-:S03]  /*ea570*/  IMAD.MOV.U32 R25, RZ, RZ, R0 ;  /* 0x000000ffff197224 */ /* 0x008fc600078e0000 */
[----:B------:R-:W3:Y:S04]  /*ea580*/  LDL.LU R0, [R1+0xdb98] ;  /* 0x00db980001007983 */ /* 0x000ee80000300800 */
[----:B--2---:R1:W-:Y:S04]  /*ea590*/  STL.64 [R1+0xda80], R26 ;  /* 0x00da801a01007387 */ /* 0x0043e80000100a00 */
[----:B----4-:R-:W-:Y:S04]  /*ea5a0*/  STL.64 [R1+0xda98], R24 ;  /* 0x00da981801007387 */ /* 0x010fe80000100a00 */
[----:B0-----:R-:W2:Y:S04]  /*ea5b0*/  LDL.LU R16, [R1+0x2710] ;  /* 0x0027100001107983 */ /* 0x001ea80000300800 */
[----:B------:R-:W2:Y:S04]  /*ea5c0*/  LDL.LU R17, [R1+0x2714] ;  /* 0x0027140001117983 */ /* 0x000ea80000300800 */
[----:B------:R-:W4:Y:S04]  /*ea5d0*/  LDL.LU R18, [R1+0x2718] ;  /* 0x0027180001127983 */ /* 0x000f280000300800 */
[----:B------:R-:W4:Y:S04]  /*ea5e0*/  LDL.LU R19, [R1+0x271c] ;  /* 0x00271c0001137983 */ /* 0x000f280000300800 */
[----:B-1----:R-:W2:Y:S01]  /*ea5f0*/  LDL R26, [R1+0x60] ;  /* 0x00006000011a7983 */ /* 0x002ea20000100800 */
        /* <DEDUP_REMOVED lines=9> */
[----:B------:R-:W2:Y:S01]  /*ea690*/  LDL R24, [R1+0x68] ;  /* 0x0000680001187983 */ /* 0x000ea20000100800 */
        /* <DEDUP_REMOVED lines=29> */
[----:B------:R-:W2:Y:S04]  /*ea870*/  LDL R26, [R1+0x80] ;  /* 0x00008000011a7983 */ /* 0x000ea80000100800 */
[----:B------:R-:W2:Y:S04]  /*ea880*/  LDL R27, [R1+0x84] ;  /* 0x00008400011b7983 */ /* 0x000ea80000100800 */
[----:B------:R-:W4:Y:S01]  /*ea890*/  LDL R24, [R1+0x88] ;  /* 0x0000880001187983 */ /* 0x000f220000100800 */
[----:B---3--:R-:W-:-:S03]  /*ea8a0*/  IMAD.MOV.U32 R25, RZ, RZ, R0 ;  /* 0x000000ffff197224 */ /* 0x008fc600078e0000 */
[----:B------:R-:W3:Y:S04]  /*ea8b0*/  LDL.LU R0, [R1+0xdb84] ;  /* 0x00db840001007983 */ /* 0x000ee80000300800 */
[----:B--2---:R-:W-:Y:S04]  /*ea8c0*/  STL.64 [R1+0xdb10], R26 ;  /* 0x00db101a01007387 */ /* 0x004fe80000100a00 */
[----:B----4-:R-:W-:Y:S04]  /*ea8d0*/  STL.64 [R1+0xdb28], R24 ;  /* 0x00db281801007387 */ /* 0x010fe80000100a00 */
[----:B------:R-:W-:Y:S04]  /*ea8e0*/  STL.64 [R1+0xdaf0], R18 ;  /* 0x00daf01201007387 */ /* 0x000fe80000100a00 */
        /* <DEDUP_REMOVED lines=27> */
[----:B------:R-:W2:Y:S01]  /*eaaa0*/  LDL.LU R26, [R1+0x3700] ;  /* 0x00370000011a7983 */ /* 0x000ea20000300800 */
[----:B---3--:R-:W-:-:S03]  /*eaab0*/  IMAD.MOV.U32 R25, RZ, RZ, R0 ;  /* 0x000000ffff197224 */ /* 0x008fc600078e0000 */
[----:B------:R-:W3:Y:S04]  /*eaac0*/  LDL.LU R28, [R1+0x370c] ;  /* 0x00370c00011c7983 */ /* 0x000ee80000300800 */
[----:B------:R-:W3:Y:S04]  /*eaad0*/  LDL.LU R0, [R1+0x3708] ;  /* 0x0037080001007983 */ /* 0x000ee80000300800 */
        /* <DEDUP_REMOVED lines=12> */
[----:B------:R-:W-:-:S02]  /*eaba0*/  IMAD R29, R29, 0x100, R14 ;  /* 0x000001001d1d7824 */ /* 0x000fc400078e020e */
[----:B------:R-:W-:Y:S02]  /*eabb0*/  IMAD R27, R27, 0x100, R15 ;  /* 0x000001001b1b7824 */ /* 0x000fe400078e020f */
[----:B------:R-:W-:Y:S01]  /*eabc0*/  IMAD R26, R26, 0x100, R2 ;  /* 0x000001001a1a7824 */ /* 0x000fe200078e0202 */
[----:B----4-:R-:W-:Y:S04]  /*eabd0*/  STL.64 [R1+0xdb68], R18 ;  /* 0x00db681201007387 */ /* 0x010fe80000100a00 */
[----:B--2---:R0:W-:Y:S04]  /*eabe0*/  STL.64 [R1+0xdb60], R16 ;  /* 0x00db601001007387 */ /* 0x0041e80000100a00 */
[----:B0-----:R-:W2:Y:S04]  /*eabf0*/  LDL.LU R16, [R1+0x27b0] ;  /* 0x0027b00001107983 */ /* 0x001ea80000300800 */
[----:B------:R-:W2:Y:S04]  /*eac00*/  LDL.LU R17, [R1+0x27b4] ;  /* 0x0027b40001117983 */ /* 0x000ea80000300800 */
[----:B------:R-:W2:Y:S04]  /*eac10*/  LDL.LU R18, [R1+0x27b8] ;  /* 0x0027b80001127983 */ /* 0x000ea80000300800 */
[----:B------:R-:W2:Y:S04]  /*eac20*/  LDL.LU R19, [R1+0x27bc] ;  /* 0x0027bc0001137983 */ /* 0x000ea80000300800 */
        /* <DEDUP_REMOVED lines=15> */
[----:B------:R-:W-:Y:S01]  /*ead20*/  F2FP.F16.E5M2.UNPACK_B R3, R3.H1 ;  /* 0x00000003ff03723e */ /* 0x000fe200030004ff */
[----:B---3--:R-:W-:-:S02]  /*ead30*/  IMAD R0, R0, 0x100, R28 ;  /* 0x0000010000007824 */ /* 0x008fc400078e021c */
[----:B------:R-:W3:Y:S04]  /*ead40*/  LDL.LU R28, [R1+0xdb70] ;  /* 0x00db7000011c7983 */ /* 0x000ee80000300800 */
[----:B--2---:R-:W-:Y:S01]  /*ead50*/  HMMA.16816.F32 R12, R12, R2, R16 ;  /* 0x000000020c0c723c */ /* 0x004fe20000001810 */
[----:B------:R-:W2:Y:S04]  /*ead60*/  LDL.LU.64 R18, [R1+0xdb68] ;  /* 0x00db680001127983 */ /* 0x000ea80000300a00 */
[----:B------:R-:W2:-:S14]  /*ead70*/  LDL.LU.64 R16, [R1+0xdb60] ;  /* 0x00db600001107983 */ /* 0x000e9c0000300a00 */
        /* <DEDUP_REMOVED lines=79> */
[----:B------:R-:W2:Y:S02]  /*eb270*/  LDL.LU.64 R24, [R1+0xda30] ;  /* 0x00da300001187983 */ /* 0x000ea40000300a00 */
[C---:B--2---:R-:W-:Y:S08]  /*eb280*/  HMMA.16816.F32 R16, R12.reuse, R24, R16 ;  /* 0x000000180c10723c */ /* 0x044ff00000001810 */
[C---:B----4-:R-:W-:Y:S11]  /*eb290*/  HMMA.16816.F32 R24, R12.reuse, R26, R4 ;  /* 0x0000001a0c18723c */ /* 0x050ff60000001804 */
        /* <DEDUP_REMOVED lines=8> */
[----:B0-----:R-:W4:Y:S04]  /*eb320*/  LDL.LU.64 R26, [R1+0xda08] ;  /* 0x00da0800011a7983 */ /* 0x001f280000300a00 */
[----:B------:R-:W4:Y:S01]  /*eb330*/  LDL.LU.64 R24, [R1+0xda00] ;  /* 0x00da000001187983 */ /* 0x000f220000300a00 */
        /* <DEDUP_REMOVED lines=29> */
[----:B------:R-:W3:Y:S01]  /*eb510*/  LDL.LU R0, [R1+0x3728] ;  /* 0x0037280001007983 */ /* 0x000ee20000300800 */
[C---:B--2---:R-:W-:Y:S08]  /*eb520*/  HMMA.16816.F32 R4, R12.reuse, R18, R8 ;  /* 0x000000120c04723c */ /* 0x044ff00000001808 */
[C---:B------:R-:W-:Y:S11]  /*eb530*/  HMMA.16816.F32 R8, R12.reuse, R28, R20 ;  /* 0x0000001c0c08723c */ /* 0x040ff60000001814 */
[----:B------:R0:W-:Y:S04]  /*eb540*/  STL.64 [R1+0x2720], R4 ;  /* 0x0027200401007387 */ /* 0x0001e80000100a00 */
[----:B------:R1:W-:Y:S04]  /*eb550*/  STL.64 [R1+0x2728], R6 ;  /* 0x0027280601007387 */ /* 0x0003e80000100a00 */
[----:B0-----:R-:W2:Y:S04]  /*eb560*/  LDL.LU R4, [R1+0x25a0] ;  /* 0x0025a00001047983 */ /* 0x001ea80000300800 */
[----:B------:R-:W-:Y:S04]  /*eb570*/  STL.64 [R1+0x2710], R8 ;  /* 0x0027100801007387 */ /* 0x000fe80000100a00 */
[----:B------:R-:W-:Y:S04]  /*eb580*/  STL.64 [R1+0x2718], R10 ;  /* 0x0027180a01007387 */ /* 0x000fe80000100a00 */
[----:B------:R-:W2:Y:S04]  /*eb590*/  LDL.LU R5, [R1+0x25a4] ;  /* 0x0025a40001057983 */ /* 0x000ea80000300800 */
[----:B-1----:R-:W2:Y:S04]  /*eb5a0*/  LDL.LU R6, [R1+0x25a8] ;  /* 0x0025a80001067983 */ /* 0x002ea80000300800 */
        /* <DEDUP_REMOVED lines=122> */
[----:B------:R-:W-:-:S12]  /*ebd50*/  STL.64 [R1+0xd6b0], R4 ;  /* 0x00d6b00401007387 */ /* 0x000fd80000100a00 */
[----:B------:R0:W-:Y:S02]  /*ebd60*/  STL.64 [R1+0x2670], R8 ;  /* 0x0026700801007387 */ /* 0x0001e40000100a00 */
[----:B0-----:R-:W-:Y:S02]  /*ebd70*/  IMAD R8, R20, 0x100, R19 ;  /* 0x0000010014087824 */ /* 0x001fe400078e0213 */
        /* <DEDUP_REMOVED lines=4560> */
[----:B------:R-:W-:Y:S01]  /*fda80*/  STL [R1+0xc05c], R0 ;  /* 0x00c05c0001007387 */ /* 0x000fe20000100800 */
[----:B--2---:R-:W-:Y:S03]  /*fda90*/  HMMA.16816.F32 R4, R12, R28, R24 ;  /* 0x0000001c0c04723c */ /* 0x004fe60000001818 */
[----:B------:R-:W2:-:S15]  /*fdaa0*/  LDL.LU R24, [R1+0xd50] ;  /* 0x000d500001187983 */ /* 0x000e9e0000300800 */
[----:B------:R-:W-:Y:S01]  /*fdab0*/  NOP ;  /* 0x0000000000007918 */ /* 0x000fe20000000000 */
        /* <DEDUP_REMOVED lines=141> */
[----:B------:R-:W-:-:S02]  /*fe390*/  IMAD.MOV.U32 R3, RZ, RZ, R28 ;  /* 0x000000ffff037224 */ /* 0x000fc400078e001c */
[----:B------:R-:W-:Y:S02]  /*fe3a0*/  IMAD.MOV.U32 R0, RZ, RZ, R29 ;  /* 0x000000ffff007224 */ /* 0x000fe400078e001d */
        /* <DEDUP_REMOVED lines=42> */
[----:B------:R-:W2:Y:S04]  /*fe650*/  LDL.64 R26, [R1] ;  /* 0x00000000011a7983 */ /* 0x000ea80000100a00 */
        /* <DEDUP_REMOVED lines=50> */
[----:B------:R-:W-:Y:S01]  /*fe980*/  HMMA.16816.F32 R4, R12, R10, R4 ;  /* 0x0000000a0c04723c */ /* 0x000fe20000001804 */
[----:B---3--:R-:W-:-:S07]  /*fe990*/  IMAD.MOV.U32 R3, RZ, RZ, R9 ;  /* 0x000000ffff037224 */ /* 0x008fce00078e0009 */
[----:B--2---:R-:W-:-:S15]  /*fe9a0*/  HMMA.16816.F32 R20, R12, R8, R20 ;  /* 0x000000080c14723c */ /* 0x004fde0000001814 */
[----:B------:R-:W-:-:S04]  /*fe9b0*/  NOP ;  /* 0x0000000000007918 */ /* 0x000fc80000000000 */
[----:B------:R-:W-:Y:S04]  /*fe9c0*/  STL.64 [R1+0x320], R20 ;  /* 0x0003201401007387 */ /* 0x000fe80000100a00 */
[----:B------:R0:W-:Y:S04]  /*fe9d0*/  STL.64 [R1+0x328], R22 ;  /* 0x0003281601007387 */ /* 0x0001e80000100a00 */
[----:B0-----:R-:W2:Y:S04]  /*fe9e0*/  LDL.LU.64 R22, [R1+0xc160] ;  /* 0x00c1600001167983 */ /* 0x001ea80000300a00 */
[----:B------:R-:W2:Y:S01]  /*fe9f0*/  LDL.LU.64 R20, [R1+0xc158] ;  /* 0x00c1580001147983 */ /* 0x000ea20000300a00 */
[----:B------:R-:W-:-:S02]  /*fea00*/  IMAD.MOV.U32 R0, RZ, RZ, R8 ;  /* 0x000000ffff007224 */ /* 0x000fc400078e0008 */
[----:B------:R-:W-:Y:S01]  /*fea10*/  IMAD.MOV.U32 R2, RZ, RZ, R11 ;  /* 0x000000ffff027224 */ /* 0x000fe200078e000b */
[----:B------:R-:W-:Y:S04]  /*fea20*/  STL [R1+0xc0c0], R3 ;  /* 0x00c0c00301007387 */ /* 0x000fe80000100800 */
[----:B------:R-:W-:Y:S04]  /*fea30*/  STL [R1+0xc0bc], R0 ;  /* 0x00c0bc0001007387 */ /* 0x000fe80000100800 */
[----:B------:R-:W-:Y:S04]  /*fea40*/  STL [R1+0xc0c4], R2 ;  /* 0x00c0c40201007387 */ /* 0x000fe80000100800 */
[----:B------:R-:W-:Y:S04]  /*fea50*/  STL.64 [R1+0x310], R4 ;  /* 0x0003100401007387 */ /* 0x000fe80000100a00 */
[----:B------:R0:W-:Y:S02]  /*fea60*/  STL.64 [R1+0x318], R6 ;  /* 0x0003180601007387 */ /* 0x0001e40000100a00 */
[----:B0-----:R-:W-:-:S15]  /*fea70*/  HMMA.16816.F32 R4, R12, R24, R16 ;  /* 0x000000180c04723c */ /* 0x001fde0000001810 */
[----:B------:R-:W-:-:S04]  /*fea80*/  NOP ;  /* 0x0000000000007918 */ /* 0x000fc80000000000 */
[----:B------:R-:W-:Y:S04]  /*fea90*/  STL.64 [R1+0x300], R4 ;  /* 0x0003000401007387 */ /* 0x000fe80000100a00 */
[----:B------:R2:W-:Y:S04]  /*feaa0*/  STL.64 [R1+0x308], R6 ;  /* 0x0003080601007387 */ /* 0x0005e80000100a00 */
        /* <DEDUP_REMOVED lines=8> */
[----:B------:R-:W2:Y:S04]  /*feb30*/  LDL.LU R20, [R1+0xe10] ;  /* 0x000e100001147983 */ /* 0x000ea80000300800 */
[----:B------:R-:W2:Y:S04]  /*feb40*/  LDL.LU R21, [R1+0xe14] ;  /* 0x000e140001157983 */ /* 0x000ea80000300800 */
[----:B------:R-:W2:Y:S04]  /*feb50*/  LDL.LU R22, [R1+0xe18] ;  /* 0x000e180001167983 */ /* 0x000ea80000300800 */
[----:B------:R-:W2:Y:S01]  /*feb60*/  LDL.LU R23, [R1+0xe1c] ;  /* 0x000e1c0001177983 */ /* 0x000ea20000300800 */
[----:B------:R-:W-:-:S02]  /*feb70*/  IMAD.MOV.U32 R3, RZ, RZ, R24 ;  /* 0x000000ffff037224 */ /* 0x000fc400078e0018 */
[----:B------:R-:W-:Y:S01]  /*feb80*/  IMAD.MOV.U32 R0, RZ, RZ, R25 ;  /* 0x000000ffff007224 */ /* 0x000fe200078e0019 */
[----:B------:R-:W4:Y:S04]  /*feb90*/  LDL.LU R24, [R1+0xdf0] ;  /* 0x000df00001187983 */ /* 0x000f280000300800 */
[----:B------:R-:W4:Y:S01]  /*feba0*/  LDL.LU R25, [R1+0xdf4] ;  /* 0x000df40001197983 */ /* 0x000f220000300800 */
[----:B------:R-:W-:-:S03]  /*febb0*/  IMAD.MOV.U32 R2, RZ, RZ, R27 ;  /* 0x000000ffff027224 */ /* 0x000fc600078e001b */
[----:B------:R-:W4:Y:S04]  /*febc0*/  LDL.LU R26, [R1+0xdf8] ;  /* 0x000df800011a7983 */ /* 0x000f280000300800 */
[----:B------:R-:W4:Y:S04]  /*febd0*/  LDL.LU R27, [R1+0xdfc] ;  /* 0x000dfc00011b7983 */ /* 0x000f280000300800 */
        /* <DEDUP_REMOVED lines=35> */
[----:B0-----:R-:W4:Y:S04]  /*fee10*/  LDL.LU.64 R26, [R1+0xc150] ;  /* 0x00c15000011a7983 */ /* 0x001f280000300a00 */
[----:B------:R-:W2:Y:S04]  /*fee20*/  LDL.LU.64 R24, [R1+0xc148] ;  /* 0x00c1480001187983 */ /* 0x000ea80000300a00 */
[----:B------:R0:W-:Y:S04]  /*fee30*/  STL [R1+0xc03c], R28 ;  /* 0x00c03c1c01007387 */ /* 0x0001e80000100800 */
[----:B0-----:R-:W2:Y:S04]  /*fee40*/  LDL.LU R28, [R1+0x3b2c] ;  /* 0x003b2c00011c7983 */ /* 0x001ea80000300800 */
[----:B------:R0:W-:Y:S04]  /*fee50*/  STL [R1+0xc038], R29 ;  /* 0x00c0381d01007387 */ /* 0x0001e80000100800 */
[----:B0-----:R-:W2:Y:S01]  /*fee60*/  LDL.LU R29, [R1+0x3b34] ;  /* 0x003b3400011d7983 */ /* 0x001ea20000300800 */
        /* <DEDUP_REMOVED lines=67> */
[----:B------:R4:W-:Y:S01]  /*ff2a0*/  STL.64 [R1+0xbe20], R8 ;  /* 0x00be200801007387 */ /* 0x0009e20000100a00 */
[C---:B--2---:R-:W-:Y:S08]  /*ff2b0*/  HMMA.16816.F32 R16, R12.reuse, R6, R16 ;  /* 0x000000060c10723c */ /* 0x044ff00000001810 */
[----:B----4-:R-:W-:Y:S01]  /*ff2c0*/  HMMA.16816.F32 R8, R12, R4, R20 ;  /* 0x000000040c08723c */ /* 0x010fe20000001814 */
[----:B------:R-:W-:Y:S10]  /*ff2d0*/  STL.64 [R1+0xbe08], R6 ;  /* 0x00be080601007387 */ /* 0x000ff40000100a00 */
[----:B------:R-:W-:Y:S04]  /*ff2e0*/  STL.64 [R1+0x250], R16 ;  /* 0x0002501001007387 */ /* 0x000fe80000100a00 */
[----:B------:R-:W-:Y:S04]  /*ff2f0*/  STL.64 [R1+0x258], R18 ;  /* 0x0002581201007387 */ /* 0x000fe80000100a00 */
[----:B------:R0:W-:Y:S04]  /*ff300*/  STL.64 [R1+0xbe00], R4 ;  /* 0x00be000401007387 */ /* 0x0001e80000100a00 */
[----:B------:R-:W-:Y:S04]  /*ff310*/  STL.64 [R1+0x240], R8 ;  /* 0x0002400801007387 */ /* 0x000fe80000100a00 */
[----:B------:R1:W-:Y:S01]  /*ff320*/  STL.64 [R1+0x248], R10 ;  /* 0x0002480a01007387 */ /* 0x0003e20000100a00 */
[----:B0-----:R-:W-:-:S05]  /*ff330*/  IMAD R4, R25, 0x100, R24 ;  /* 0x0000010019047824 */ /* 0x001fca00078e0218 */
[----:B------:R0:W-:Y:S04]  /*ff340*/  STL [R1+0xd0], R4 ;  /* 0x0000d00401007387 */ /* 0x0001e80000100800 */
[----:B------:R-:W2:Y:S04]  /*ff350*/  LDL.LU R16, [R1+0x13e0] ;  /* 0x0013e00001107983 */ /* 0x000ea80000300800 */
[----:B------:R-:W2:Y:S04]  /*ff360*/  LDL.LU R17, [R1+0x13e4] ;  /* 0x0013e40001117983 */ /* 0x000ea80000300800 */
[----:B------:R-:W3:Y:S04]  /*ff370*/  LDL.LU R18, [R1+0x13e8] ;  /* 0x0013e80001127983 */ /* 0x000ee80000300800 */
[----:B------:R-:W3:Y:S01]  /*ff380*/  LDL.LU R19, [R1+0x13ec] ;  /* 0x0013ec0001137983 */ /* 0x000ee20000300800 */
[----:B-1----:R-:W-:-:S03]  /*ff390*/  IMAD.MOV.U32 R11, RZ, RZ, R2 ;  /* 0x000000ffff0b7224 */ /* 0x002fc600078e0002 */
[----:B---3--:R-:W-:Y:S04]  /*ff3a0*/  STL.64 [R1+0xbe88], R18 ;  /* 0x00be881201007387 */ /* 0x008fe80000100a00 */
[----:B--2---:R-:W-:Y:S04]  /*ff3b0*/  STL.64 [R1+0xbe80], R16 ;  /* 0x00be801001007387 */ /* 0x004fe80000100a00 */
[----:B------:R-:W2:Y:S04]  /*ff3c0*/  LDL R10, [R1] ;  /* 0x00000000010a7983 */ /* 0x000ea80000100800 */
[----:B------:R-:W3:Y:S04]  /*ff3d0*/  LDL.LU R2, [R1+0xc0c4] ;  /* 0x00c0c40001027983 */ /* 0x000ee80000300800 */
[----:B--2---:R1:W-:Y:S04]  /*ff3e0*/  STL.64 [R1+0xbe90], R10 ;  /* 0x00be900a01007387 */ /* 0x0043e80000100a00 */
[----:B0-----:R-:W2:Y:S04]  /*ff3f0*/  LDL.LU R4, [R1+0x13b0] ;  /* 0x0013b00001047983 */ /* 0x001ea80000300800 */
[----:B------:R-:W2:Y:S04]  /*ff400*/  LDL.LU R5, [R1+0x13b4] ;  /* 0x0013b40001057983 */ /* 0x000ea80000300800 */
[----:B------:R-:W4:Y:S04]  /*ff410*/  LDL.LU R6, [R1+0x13b8] ;  /* 0x0013b80001067983 */ /* 0x000f280000300800 */
[----:B------:R-:W4:Y:S01]  /*ff420*/  LDL.LU R7, [R1+0x13bc] ;  /* 0x0013bc0001077983 */ /* 0x000f220000300800 */
[----:B------:R-:W-:-:S02]  /*ff430*/  IMAD R28, R28, 0x100, R26 ;  /* 0x000001001c1c7824 */ /* 0x000fc400078e021a */
[----:B------:R-:W-:Y:S02]  /*ff440*/  IMAD R29, R29, 0x100, R27 ;  /* 0x000001001d1d7824 */ /* 0x000fe400078e021b */
[----:B------:R-:W-:Y:S02]  /*ff450*/  IMAD.MOV.U32 R26, RZ, RZ, R3 ;  /* 0x000000ffff1a7224 */ /* 0x000fe400078e0003 */
[----:B------:R-:W-:Y:S01]  /*ff460*/  IMAD.MOV.U32 R27, RZ, RZ, R0 ;  /* 0x000000ffff1b7224 */ /* 0x000fe200078e0000 */
[----:B----4-:R0:W-:Y:S04]  /*ff470*/  STL.64 [R1+0xbea0], R6 ;  /* 0x00bea00601007387 */ /* 0x0101e80000100a00 */
[----:B--2---:R-:W-:Y:S04]  /*ff480*/  STL.64 [R1+0xbe98], R4 ;  /* 0x00be980401007387 */ /* 0x004fe80000100a00 */
[----:B------:R-:W2:Y:S04]  /*ff490*/  LDL.LU R3, [R1+0xc0c0] ;  /* 0x00c0c00001037983 */ /* 0x000ea80000300800 */
[----:B------:R-:W0:Y:S04]  /*ff4a0*/  LDL.LU R0, [R1+0xc0bc] ;  /* 0x00c0bc0001007983 */ /* 0x000e280000300800 */
[----:B------:R-:W4:Y:S01]  /*ff4b0*/  LDL R24, [R1+0x10] ;  /* 0x0000100001187983 */ /* 0x000f220000100800 */
[----:B---3--:R-:W-:-:S03]  /*ff4c0*/  IMAD.MOV.U32 R25, RZ, RZ, R2 ;  /* 0x000000ffff197224 */ /* 0x008fc600078e0002 */
[----:B------:R-:W3:Y:S04]  /*ff4d0*/  LDL.LU R2, [R1+0xc0b8] ;  /* 0x00c0b80001027983 */ /* 0x000ee80000300800 */
[----:B------:R-:W-:Y:S04]  /*ff4e0*/  STL.64 [R1+0xbeb0], R26 ;  /* 0x00beb01a01007387 */ /* 0x000fe80000100a00 */
[----:B----4-:R4:W-:Y:S04]  /*ff4f0*/  STL.64 [R1+0xbea8], R24 ;  /* 0x00bea81801007387 */ /* 0x0109e80000100a00 */
[----:B------:R-:W3:Y:S04]  /*ff500*/  LDL.LU R8, [R1+0x1370] ;  /* 0x0013700001087983 */ /* 0x000ee80000300800 */
[----:B------:R-:W3:Y:S04]  /*ff510*/  LDL.LU R9, [R1+0x1374] ;  /* 0x0013740001097983 */ /* 0x000ee80000300800 */
[----:B-1----:R-:W3:Y:S04]  /*ff520*/  LDL.LU R10, [R1+0x1378] ;  /* 0x00137800010a7983 */ /* 0x002ee80000300800 */
[----:B------:R-:W3:Y:S01]  /*ff530*/  LDL.LU R11, [R1+0x137c] ;  /* 0x00137c00010b7983 */ /* 0x000ee20000300800 */
[----:B0-----:R-:W-:-:S02]  /*ff540*/  IMAD.MOV.U32 R6, RZ, RZ, R0 ;  /* 0x000000ffff067224 */ /* 0x001fc400078e0000 */
[----:B--2---:R-:W-:Y:S01]  /*ff550*/  IMAD.MOV.U32 R7, RZ, RZ, R3 ;  /* 0x000000ffff077224 */ /* 0x004fe200078e0003 */
[----:B---3--:R-:W-:Y:S04]  /*ff560*/  STL.64 [R1+0xbec0], R10 ;  /* 0x00bec00a01007387 */ /* 0x008fe80000100a00 */
[----:B------:R0:W-:Y:S04]  /*ff570*/  STL.64 [R1+0xbeb8], R8 ;  /* 0x00beb80801007387 */ /* 0x0001e80000100a00 */
[----:B------:R-:W2:Y:S04]  /*ff580*/  LDL.LU R0, [R1+0xc0b4] ;  /* 0x00c0b40001007983 */ /* 0x000ea80000300800 */
[----:B------:R-:W3:Y:S04]  /*ff590*/  LDL.LU R3, [R1+0xc0b0] ;  /* 0x00c0b00001037983 */ /* 0x000ee80000300800 */
[----:B----4-:R-:W4:Y:S04]  /*ff5a0*/  LDL.LU R24, [R1+0x1350] ;  /* 0x0013500001187983 */ /* 0x010f280000300800 */
[----:B------:R-:W4:Y:S04]  /*ff5b0*/  LDL.LU R25, [R1+0x1354] ;  /* 0x0013540001197983 */ /* 0x000f280000300800 */
[----:B------:R-:W2:Y:S04]  /*ff5c0*/  LDL.LU R26, [R1+0x1358] ;  /* 0x00135800011a7983 */ /* 0x000ea80000300800 */
[----:B------:R-:W2:Y:S01]  /*ff5d0*/  LDL.LU R27, [R1+0x135c] ;  /* 0x00135c00011b7983 */ /* 0x000ea20000300800 */
[----:B------:R-:W-:-:S03]  /*ff5e0*/  IMAD.MOV.U32 R5, RZ, RZ, R2 ;  /* 0x000000ffff057224 */ /* 0x000fc600078e0002 */
[----:B--2---:R3:W-:Y:S04]  /*ff5f0*/  STL.64 [R1+0xbed0], R26 ;  /* 0x00bed01a01007387 */ /* 0x0047e80000100a00 */
[----:B----4-:R1:W-:Y:S04]  /*ff600*/  STL.64 [R1+0xbec8], R24 ;  /* 0x00bec81801007387 */ /* 0x0103e80000100a00 */
[----:B------:R-:W2:Y:S04]  /*ff610*/  LDL R4, [R1+0x20] ;  /* 0x0000200001047983 */ /* 0x000ea80000100800 */
[----:B------:R-:W4:Y:S04]  /*ff620*/  LDL.LU R2, [R1+0xc0ac] ;  /* 0x00c0ac0001027983 */ /* 0x000f280000300800 */
[----:B------:R-:W-:Y:S04]  /*ff630*/  STL.64 [R1+0xbee0], R6 ;  /* 0x00bee00601007387 */ /* 0x000fe80000100a00 */
        /* <DEDUP_REMOVED lines=127> */
[----:B------:R-:W-:-:S03]  /*ffe30*/  IMAD.MOV.U32 R26, RZ, RZ, R0 ;  /* 0x000000ffff1a7224 */ /* 0x000fc600078e0000 */
        /* <DEDUP_REMOVED lines=8> */
[----:B------:R-:W2:Y:S01]  /*ffec0*/  LDL.LU R25, [R1+0xd0] ;  /* 0x0000d00001197983 */ /* 0x000ea20000300800 */
[----:B------:R-:W-:-:S05]  /*ffed0*/  IMAD.MOV.U32 R27, RZ, RZ, R3 ;  /* 0x000000ffff1b7224 */ /* 0x000fca00078e0003 */
[----:B------:R0:W-:Y:S04]  /*ffee0*/  STL.64 [R1+0xc048], R26 ;  /* 0x00c0481a01007387 */ /* 0x0001e80000100a00 */
[----:B--2---:R1:W-:Y:S04]  /*ffef0*/  STL [R1+0xc040], R25 ;  /* 0x00c0401901007387 */ /* 0x0043e80000100800 */
[----:B------:R-:W4:Y:S01]  /*fff00*/  LDL.LU R24, [R1+0xed0] ;  /* 0x000ed00001187983 */ /* 0x000f220000300800 */
[----:B0-----:R-:W-:-:S03]  /*fff10*/  IMAD.MOV.U32 R27, RZ, RZ, R0 ;  /* 0x000000ffff1b7224 */ /* 0x001fc600078e0000 */
[----:B-1----:R-:W4:Y:S04]  /*fff20*/  LDL.LU R25, [R1+0xed4] ;  /* 0x000ed40001197983 */ /* 0x002f280000300800 */
[----:B------:R-:W4:Y:S04]  /*fff30*/  LDL.LU R26, [R1+0xed8] ;  /* 0x000ed800011a7983 */ /* 0x000f280000300800 */
        /* <DEDUP_REMOVED lines=14> */
[----:B------:R-:W-:-:S03]  /*100020*/  IMAD R0, R0, 0x100, R3 ;  /* 0x0000010000007824 */ /* 0x000fc600078e0203 */
        /* <DEDUP_REMOVED lines=18> */
[----:B------:R-:W4:Y:S02]  /*100150*/  LDL.LU R3, [R1+0xc050] ;  /* 0x00c0500001037983 */ /* 0x000f240000300800 */
[----:B----4-:R-:W-:Y:S02]  /*100160*/  HMMA.16816.F32 R12, R12, R2, R24 ;  /* 0x000000020c0c723c */ /* 0x010fe40000001818 */
[----:B------:R-:W2:Y:S04]  /*100170*/  LDL.LU.64 R26, [R1+0xc048] ;  /* 0x00c04800011a7983 */ /* 0x000ea80000300a00 */
[----:B------:R-:W4:-:S13]  /*100180*/  LDL.LU R25, [R1+0xc040] ;  /* 0x00c0400001197983 */ /* 0x000f1a0000300800 */
[----:B------:R0:W-:Y:S04]  /*100190*/  STL.64 [R1+0xa0], R12 ;  /* 0x0000a00c01007387 */ /* 0x0001e80000100a00 */
[----:B------:R1:W-:Y:S01]  /*1001a0*/  STL.64 [R1+0xa8], R14 ;  /* 0x0000a80e01007387 */ /* 0x0003e20000100a00 */
[----:B0-----:R-:W-:Y:S02]  /*1001b0*/  F2FP.F16.E5M2.UNPACK_B R13, R28 ;  /* 0x0000001cff0d723e */ /* 0x001fe400020004ff */
[----:B-1----:R-:W-:Y:S02]  /*1001c0*/  F2FP.F16.E5M2.UNPACK_B R14, R29 ;  /* 0x0000001dff0e723e */ /* 0x002fe400020004ff */
[----:B------:R-:W-:Y:S01]  /*1001d0*/  F2FP.F16.E5M2.UNPACK_B R15, R0 ;  /* 0x00000000ff0f723e */ /* 0x000fe200020004ff */
[----:B------:R-:W3:Y:S04]  /*1001e0*/  LDL.LU R28, [R1+0xc03c] ;  /* 0x00c03c00011c7983 */ /* 0x000ee80000300800 */
[----:B------:R-:W3:Y:S01]  /*1001f0*/  LDL.LU R29, [R1+0xc038] ;  /* 0x00c03800011d7983 */ /* 0x000ee20000300800 */
[----:B----4-:R-:W-:-:S07]  /*100200*/  F2FP.F16.E5M2.UNPACK_B R12, R25 ;  /* 0x00000019ff0c723e */ /* 0x010fce00020004ff */
[----:B--2---:R-:W-:Y:S01]  /*100210*/  HMMA.16816.F32 R24, R12, R26, R8 ;  /* 0x0000001a0c18723c */ /* 0x004fe20000001808 */
[----:B------:R-:W2:Y:S04]  /*100220*/  LDL.LU.64 R10, [R1+0xc030] ;  /* 0x00c03000010a7983 */ /* 0x000ea80000300a00 */
[----:B------:R-:W2:-:S14]  /*100230*/  LDL.LU.64 R8, [R1+0xc028] ;  /* 0x00c0280001087983 */ /* 0x000e9c0000300a00 */
        /* <DEDUP_REMOVED lines=55> */
[----:B------:R0:W-:Y:S01]  /*1005b0*/  STL [R1+0x1a8], R26 ;  /* 0x0001a81a01007387 */ /* 0x0001e20000100800 */
[----:B------:R-:W-:-:S03]  /*1005c0*/  IMAD.MOV.U32 R0, RZ, RZ, R27 ;  /* 0x000000ffff007224 */ /* 0x000fc600078e001b */
[----:B0-----:R-:W2:Y:S04]  /*1005d0*/  LDL.LU.64 R26, [R1+0xbf48] ;  /* 0x00bf4800011a7983 */ /* 0x001ea80000300a00 */
        /* <DEDUP_REMOVED lines=48> */
[----:B0-----:R-:W4:Y:S04]  /*1008e0*/  LDL.LU.64 R10, [R1+0xbe90] ;  /* 0x00be9000010a7983 */ /* 0x001f280000300a00 */
[----:B------:R-:W2:Y:S04]  /*1008f0*/  LDL.LU.64 R18, [R1+0xbe88] ;  /* 0x00be880001127983 */ /* 0x000ea80000300a00 */
[----:B------:R-:W2:Y:S04]  /*100900*/  LDL.LU.64 R16, [R1+0xbe80] ;  /* 0x00be800001107983 */ /* 0x000ea80000300a00 */
[----:B------:R-:W-:Y:S04]  /*100910*/  STL.64 [R1+0x110], R24 ;  /* 0x0001101801007387 */ /* 0x000fe80000100a00 */
[----:B------:R0:W-:Y:S04]  /*100920*/  STL.64 [R1+0x118], R26 ;  /* 0x0001181a01007387 */ /* 0x0001e80000100a00 */
[----:B0-----:R-:W3:Y:S04]  /*100930*/  LDL.LU.64 R26, [R1+0xbe78] ;  /* 0x00be7800011a7983 */ /* 0x001ee80000300a00 */
[----:B------:R-:W3:Y:S04]  /*100940*/  LDL.LU.64 R24, [R1+0xbe70] ;  /* 0x00be700001187983 */ /* 0x000ee80000300a00 */
[----:B------:R-:W-:Y:S01]  /*100950*/  STL.64 [R1+0xbd78], R28 ;  /* 0x00bd781c01007387 */ /* 0x000fe20000100a00 */
[C---:B----4-:R-:W-:Y:S08]  /*100960*/  HMMA.16816.F32 R4, R12.reuse, R10, R4 ;  /* 0x0000000a0c04723c */ /* 0x050ff00000001804 */
[C---:B--2---:R-:W-:Y:S11]  /*100970*/  HMMA.16816.F32 R8, R12.reuse, R28, R16 ;  /* 0x0000001c0c08723c */ /* 0x044ff60000001810 */
[----:B------:R-:W-:Y:S04]  /*100980*/  STL.64 [R1+0x100], R4 ;  /* 0x0001000401007387 */ /* 0x000fe80000100a00 */
[----:B------:R3:W-:Y:S02]  /*100990*/  STL.64 [R1+0x108], R6 ;  /* 0x0001080601007387 */ /* 0x0007e40000100a00 */
[C---:B---3--:R-:W-:Y:S02]  /*1009a0*/  HMMA.16816.F32 R4, R12.reuse, R26, R20 ;  /* 0x0000001a0c04723c */ /* 0x048fe40000001814 */
[----:B------:R-:W-:Y:S04]  /*1009b0*/  STL.64 [R1+0xf0], R8 ;  /* 0x0000f00801007387 */ /* 0x000fe80000100a00 */
[----:B------:R-:W-:Y:S04]  /*1009c0*/  STL.64 [R1+0xf8], R10 ;  /* 0x0000f80a01007387 */ /* 0x000fe80000100a00 */
[----:B------:R-:W2:Y:S09]  /*1009d0*/  LDL.LU R20, [R1+0x1400] ;  /* 0x0014000001147983 */ /* 0x000eb20000300800 */
[----:B------:R0:W-:Y:S04]  /*1009e0*/  STL.64 [R1+0xe0], R4 ;  /* 0x0000e00401007387 */ /* 0x0001e80000100a00 */
[----:B------:R1:W-:Y:S04]  /*1009f0*/  STL.64 [R1+0xe8], R6 ;  /* 0x0000e80601007387 */ /* 0x0003e80000100a00 */
[----:B------:R-:W2:Y:S04]  /*100a00*/  LDL.LU R21, [R1+0x1404] ;  /* 0x0014040001157983 */ /* 0x000ea80000300800 */
[----:B------:R-:W2:Y:S04]  /*100a10*/  LDL.LU R22, [R1+0x1408] ;  /* 0x0014080001167983 */ /* 0x000ea80000300800 */
[----:B------:R-:W2:Y:S04]  /*100a20*/  LDL.LU R23, [R1+0x140c] ;  /* 0x00140c0001177983 */ /* 0x000ea80000300800 */
[----:B0-----:R-:W3:Y:S04]  /*100a30*/  LDL.LU R4, [R1+0x14a0] ;  /* 0x0014a00001047983 */ /* 0x001ee80000300800 */
        /* <DEDUP_REMOVED lines=30> */
[----:B------:R-:W-:Y:S04]  /*100c20*/  STL.64 [R1+0xd0], R20 ;  /* 0x0000d01401007387 */ /* 0x000fe80000100a00 */
[----:B------:R0:W-:Y:S04]  /*100c30*/  STL.64 [R1+0xd8], R22 ;  /* 0x0000d81601007387 */ /* 0x0001e80000100a00 */
[----:B0-----:R-:W4:Y:S04]  /*100c40*/  LDL.LU.64 R22, [R1+0xbe68] ;  /* 0x00be680001167983 */ /* 0x001f280000300a00 */
[----:B------:R-:W2:Y:S04]  /*100c50*/  LDL.LU.64 R20, [R1+0xbe60] ;  /* 0x00be600001147983 */ /* 0x000ea80000300a00 */
        /* <DEDUP_REMOVED lines=44> */
[----:B------:R0:W-:Y:S04]  /*100f20*/  STL.64 [R1+0xbca0], R18 ;  /* 0x00bca01201007387 */ /* 0x0001e80000100a00 */
[----:B0-----:R-:W4:Y:S04]  /*100f30*/  LDL.LU R19, [R1+0x3b48] ;  /* 0x003b480001137983 */ /* 0x001f280000300800 */
        /* <DEDUP_REMOVED lines=19> */
[C---:B--2---:R-:W-:Y:S08]  /*101070*/  HMMA.16816.F32 R24, R12.reuse, R6, R24 ;  /* 0x000000060c18723c */ /* 0x044ff00000001818 */
[----:B---3--:R-:W-:Y:S11]  /*101080*/  HMMA.16816.F32 R8, R12, R4, R8 ;  /* 0x000000040c08723c */ /* 0x008ff60000001808 */
[----:B------:R-:W-:Y:S04]  /*101090*/  STL.64 [R1+0x990], R24 ;  /* 0x0009901801007387 */ /* 0x000fe80000100a00 */
[----:B------:R0:W-:Y:S04]  /*1010a0*/  STL.64 [R1+0x998], R26 ;  /* 0x0009981a01007387 */ /* 0x0001e80000100a00 */
[----:B0-----:R-:W2:Y:S04]  /*1010b0*/  LDL.LU.64 R26, [R1+0xbdf8] ;  /* 0x00bdf800011a7983 */ /* 0x001ea80000300a00 */
[----:B------:R-:W2:Y:S04]  /*1010c0*/  LDL.LU.64 R24, [R1+0xbdf0] ;  /* 0x00bdf00001187983 */ /* 0x000ea80000300a00 */
[----:B------:R-:W-:Y:S04]  /*1010d0*/  STL [R1+0xbc0c], R6 ;  /* 0x00bc0c0601007387 */ /* 0x000fe80000100800 */
[----:B------:R-:W-:Y:S04]  /*1010e0*/  STL [R1+0xbc08], R7 ;  /* 0x00bc080701007387 */ /* 0x000fe80000100800 */
[----:B------:R-:W-:Y:S04]  /*1010f0*/  STL [R1+0xbc14], R4 ;  /* 0x00bc140401007387 */ /* 0x000fe80000100800 */
[----:B------:R0:W-:Y:S04]  /*101100*/  STL [R1+0xbc10], R5 ;  /* 0x00bc100501007387 */ /* 0x0001e80000100800 */
[----:B------:R1:W-:Y:S04]  /*101110*/  STL.64 [R1+0x9c0], R8 ;  /* 0x0009c00801007387 */ /* 0x0003e80000100a00 */
[----:B------:R-:W-:Y:S04]  /*101120*/  STL.64 [R1+0x9c8], R10 ;  /* 0x0009c80a01007387 */ /* 0x000fe80000100a00 */
[----:B0-----:R-:W3:Y:S01]  /*101130*/  LDL.LU.64 R4, [R1+0x90] ;  /* 0x0000900001047983 */ /* 0x001ee20000300a00 */
[----:B----4-:R-:W-:-:S02]  /*101140*/  IMAD R6, R20, 0x100, R19 ;  /* 0x0000010014067824 */ /* 0x010fc400078e0213 */
[----:B-1----:R-:W-:Y:S01]  /*101150*/  IMAD R8, R22, 0x100, R21 ;  /* 0x0000010016087824 */ /* 0x002fe200078e0215 */
[----:B---3--:R-:W-:Y:S04]  /*101160*/  STL [R1+0xbde8], R5 ;  /* 0x00bde80501007387 */ /* 0x008fe80000100800 */
[----:B------:R0:W-:Y:S04]  /*101170*/  STL [R1+0x790], R6 ;  /* 0x0007900601007387 */ /* 0x0001e80000100800 */
[----:B0-----:R-:W3:Y:S04]  /*101180*/  LDL.LU.64 R6, [R1+0x98] ;  /* 0x0000980001067983 */ /* 0x001ee80000300a00 */
[----:B------:R2:W-:Y:S02]  /*101190*/  STL [R1+0x794], R8 ;  /* 0x0007940801007387 */ /* 0x0005e40000100800 */
[----:B--2---:R-:W-:Y:S02]  /*1011a0*/  HMMA.16816.F32 R8, R12, R2, R24 ;  /* 0x000000020c08723c */ /* 0x004fe40000001818 */
[----:B------:R-:W2:Y:S04]  /*1011b0*/  LDL.LU R14, [R1+0x790] ;  /* 0x00079000010e7983 */ /* 0x000ea80000300800 */
[----:B------:R-:W4:-:S13]  /*1011c0*/  LDL.LU R15, [R1+0x794] ;  /* 0x00079400010f7983 */ /* 0x000f1a0000300800 */
[----:B------:R0:W-:Y:S04]  /*1011d0*/  STL.64 [R1+0x9b0], R8 ;  /* 0x0009b00801007387 */ /* 0x0001e80000100a00 */
[----:B------:R1:W-:Y:S04]  /*1011e0*/  STL.64 [R1+0x9b8], R10 ;  /* 0x0009b80a01007387 */ /* 0x0003e80000100a00 */
[----:B0-----:R-:W2:Y:S04]  /*1011f0*/  LDL.LU R8, [R1+0x1560] ;  /* 0x0015600001087983 */ /* 0x001ea80000300800 */
[----:B------:R-:W2:Y:S04]  /*101200*/  LDL.LU R9, [R1+0x1564] ;  /* 0x0015640001097983 */ /* 0x000ea80000300800 */
[----:B-1----:R-:W2:Y:S04]  /*101210*/  LDL.LU R10, [R1+0x1568] ;  /* 0x00156800010a7983 */ /* 0x002ea80000300800 */
        /* <DEDUP_REMOVED lines=8> */
[----:B------:R-:W-:Y:S01]  /*1012a0*/  IMAD R0, R0, 0x100, R29 ;  /* 0x0000010000007824 */ /* 0x000fe200078e021d */
[----:B------:R-:W-:Y:S01]  /*1012b0*/  F2FP.F16.E5M2.UNPACK_B R12, R14 ;  /* 0x0000000eff0c723e */ /* 0x000fe200020004ff */
[----:B--2---:R-:W-:Y:S04]  /*1012c0*/  STL.64 [R1+0xbde0], R10 ;  /* 0x00bde00a01007387 */ /* 0x004fe80000100a00 */
[----:B------:R0:W-:Y:S04]  /*1012d0*/  STL.64 [R1+0xbdd8], R8 ;  /* 0x00bdd80801007387 */ /* 0x0001e80000100a00 */
[----:B0-----:R-:W3:Y:S04]  /*1012e0*/  LDL.LU R8, [R1+0x1500] ;  /* 0x0015000001087983 */ /* 0x001ee80000300800 */
[----:B------:R-:W3:Y:S04]  /*1012f0*/  LDL.LU R9, [R1+0x1504] ;  /* 0x0015040001097983 */ /* 0x000ee80000300800 */
[----:B------:R-:W3:Y:S04]  /*101300*/  LDL.LU R10, [R1+0x1508] ;  /* 0x00150800010a7983 */ /* 0x000ee80000300800 */
[----:B------:R-:W3:Y:S01]  /*101310*/  LDL.LU R11, [R1+0x150c] ;  /* 0x00150c00010b7983 */ /* 0x000ee20000300800 */
[----:B----4-:R-:W-:-:S02]  /*101320*/  F2FP.F16.E5M2.UNPACK_B R13, R15 ;  /* 0x0000000fff0d723e */ /* 0x010fc400020004ff */
[----:B------:R-:W-:Y:S02]  /*101330*/  F2FP.F16.E5M2.UNPACK_B R14, R5 ;  /* 0x00000005ff0e723e */ /* 0x000fe400020004ff */
[----:B------:R-:W-:Y:S01]  /*101340*/  F2FP.F16.E5M2.UNPACK_B R15, R0 ;  /* 0x00000000ff0f723e */ /* 0x000fe200020004ff */
[----:B------:R-:W2:Y:S04]  /*101350*/  LDL.LU.64 R20, [R1+0x80] ;  /* 0x0000800001147983 */ /* 0x000ea80000300a00 */
[----:B------:R-:W4:Y:S04]  /*101360*/  LDL.LU R16, [R1+0x1580] ;  /* 0x0015800001107983 */ /* 0x000f280000300800 */
[----:B------:R-:W4:Y:S04]  /*101370*/  LDL.LU R17, [R1+0x1584] ;  /* 0x0015840001117983 */ /* 0x000f280000300800 */
[----:B------:R-:W4:Y:S04]  /*101380*/  LDL.LU R18, [R1+0x1588] ;  /* 0x0015880001127983 */ /* 0x000f280000300800 */
[----:B------:R-:W4:Y:S04]  /*101390*/  LDL.LU R19, [R1+0x158c] ;  /* 0x00158c0001137983 */ /* 0x000f280000300800 */
[----:B------:R-:W2:Y:S04]  /*1013a0*/  LDL.LU.64 R22, [R1+0x78] ;  /* 0x0000780001167983 */ /* 0x000ea80000300a00 */
[----:B------:R-:W2:Y:S04]  /*1013b0*/  LDL.LU R24, [R1+0x15a0] ;  /* 0x0015a00001187983 */ /* 0x000ea80000300800 */
[----:B------:R-:W2:Y:S04]  /*1013c0*/  LDL.LU R25, [R1+0x15a4] ;  /* 0x0015a40001197983 */ /* 0x000ea80000300800 */
[----:B------:R-:W2:Y:S04]  /*1013d0*/  LDL.LU R26, [R1+0x15a8] ;  /* 0x0015a800011a7983 */ /* 0x000ea80000300800 */
[----:B------:R-:W2:Y:S04]  /*1013e0*/  LDL.LU R27, [R1+0x15ac] ;  /* 0x0015ac00011b7983 */ /* 0x000ea80000300800 */
[----:B------:R-:W2:Y:S04]  /*1013f0*/  LDL.LU.64 R28, [R1+0x70] ;  /* 0x00007000011c7983 */ /* 0x000ea80000300a00 */
[----:B------:R-:W-:Y:S04]  /*101400*/  STL [R1+0xbbdc], R2 ;  /* 0x00bbdc0201007387 */ /* 0x000fe80000100800 */
[----:B------:R-:W-:Y:S04]  /*101410*/  STL [R1+0xbbd8], R3 ;  /* 0x00bbd80301007387 */ /* 0x000fe80000100800 */
        /* <DEDUP_REMOVED lines=9> */
[----:B--2---:R-:W-:Y:S01]  /*1014b0*/  IMAD.MOV.U32 R3, RZ, RZ, R5 ;  /* 0x000000ffff037224 */ /* 0x004fe200078e0005 */
[----:B------:R-:W-:Y:S04]  /*1014c0*/  STL [R1+0xbc1c], R0 ;  /* 0x00bc1c0001007387 */ /* 0x000fe80000100800 */
[----:B------:R-:W-:Y:S01]  /*1014d0*/  STL [R1+0xbc18], R2 ;  /* 0x00bc180201007387 */ /* 0x000fe20000100800 */
[----:B------:R-:W-:Y:S01]  /*1014e0*/  IMAD.MOV.U32 R7, RZ, RZ, R4 ;  /* 0x000000ffff077224 */ /* 0x000fe200078e0004 */
[----:B---3--:R-:W-:-:S15]  /*1014f0*/  HMMA.16816.F32 R8, R12, R4, R8 ;  /* 0x000000040c08723c */ /* 0x008fde0000001808 */
[----:B------:R-:W-:-:S04]  /*101500*/  NOP ;  /* 0x0000000000007918 */ /* 0x000fc80000000000 */
[----:B------:R-:W-:Y:S04]  /*101510*/  STL.64 [R1+0xa70], R8 ;  /* 0x000a700801007387 */ /* 0x000fe80000100a00 */
[----:B------:R0:W-:Y:S04]  /*101520*/  STL.64 [R1+0xa78], R10 ;  /* 0x000a780a01007387 */ /* 0x0001e80000100a00 */
[----:B0-----:R-:W2:Y:S04]  /*101530*/  LDL.LU.64 R10, [R1+0xbdd0] ;  /* 0x00bdd000010a7983 */ /* 0x001ea80000300a00 */
[----:B------:R-:W2:Y:S04]  /*101540*/  LDL.LU.64 R8, [R1+0xbdc8] ;  /* 0x00bdc80001087983 */ /* 0x000ea80000300a00 */
[----:B------:R0:W-:Y:S04]  /*101550*/  STL [R1+0xbc24], R3 ;  /* 0x00bc240301007387 */ /* 0x0001e80000100800 */
[----:B0-----:R-:W3:Y:S04]  /*101560*/  LDL.LU.64 R2, [R1+0x88] ;  /* 0x0000880001027983 */ /* 0x001ee80000300a00 */
[----:B------:R0:W-:Y:S04]  /*101570*/  STL [R1+0xbc20], R7 ;  /* 0x00bc200701007387 */ /* 0x0001e80000100800 */
[----:B------:R-:W3:Y:S04]  /*101580*/  LDL.LU R4, [R1+0x1550] ;  /* 0x0015500001047983 */ /* 0x000ee80000300800 */
[----:B------:R-:W3:Y:S04]  /*101590*/  LDL.LU R5, [R1+0x1554] ;  /* 0x0015540001057983 */ /* 0x000ee80000300800 */
[----:B------:R-:W3:Y:S04]  /*1015a0*/  LDL.LU R6, [R1+0x1558] ;  /* 0x0015580001067983 */ /* 0x000ee80000300800 */
[----:B0-----:R-:W3:Y:S01]  /*1015b0*/  LDL.LU R7, [R1+0x155c] ;  /* 0x00155c0001077983 */ /* 0x001ee20000300800 */
[----:B------:R-:W-:Y:S01]  /*1015c0*/  IMAD.MOV.U32 R0, RZ, RZ, R23 ;  /* 0x000000ffff007224 */ /* 0x000fe200078e0017 */
[C---:B--2---:R-:W-:Y:S08]  /*1015d0*/  HMMA.16816.F32 R8, R12.reuse, R20, R8 ;  /* 0x000000140c08723c */ /* 0x044ff00000001808 */
[----:B---3--:R-:W-:-:S15]  /*1015e0*/  HMMA.16816.F32 R4, R12, R2, R4 ;  /* 0x000000020c04723c */ /* 0x008fde0000001804 */
[----:B------:R-:W-:-:S04]  /*1015f0*/  NOP ;  /* 0x0000000000007918 */ /* 0x000fc80000000000 */
[----:B------:R0:W-:Y:S04]  /*101600*/  STL.64 [R1+0xa90], R4 ;  /* 0x000a900401007387 */ /* 0x0001e80000100a00 */
[----:B------:R1:W-:Y:S01]  /*101610*/  STL.64 [R1+0xa98], R6 ;  /* 0x000a980601007387 */ /* 0x0003e20000100a00 */
[----:B0-----:R-:W-:Y:S02]  /*101620*/  IMAD.MOV.U32 R5, RZ, RZ, R2 ;  /* 0x000000ffff057224 */ /* 0x001fe400078e0002 */
[----:B-1----:R-:W-:-:S05]  /*101630*/  IMAD.MOV.U32 R6, RZ, RZ, R3 ;  /* 0x000000ffff067224 */ /* 0x002fca00078e0003 */
[----:B------:R-:W-:Y:S04]  /*101640*/  STL [R1+0xbc2c], R6 ;  /* 0x00bc2c0601007387 */ /* 0x000fe80000100800 */
[----:B------:R-:W-:Y:S04]  /*101650*/  STL [R1+0xbc28], R5 ;  /* 0x00bc280501007387 */ /* 0x000fe80000100800 */
[----:B------:R-:W-:Y:S04]  /*101660*/  STL.64 [R1+0xab0], R8 ;  /* 0x000ab00801007387 */ /* 0x000fe80000100a00 */
[----:B------:R4:W-:Y:S02]  /*101670*/  STL.64 [R1+0xab8], R10 ;  /* 0x000ab80a01007387 */ /* 0x0009e40000100a00 */
[----:B----4-:R-:W-:Y:S01]  /*101680*/  HMMA.16816.F32 R8, R12, R22, R16 ;  /* 0x000000160c08723c */ /* 0x010fe20000001810 */
[----:B------:R-:W-:-:S02]  /*101690*/  IMAD.MOV.U32 R4, RZ, RZ, R21 ;  /* 0x000000ffff047224 */ /* 0x000fc400078e0015 */
[----:B------:R-:W-:-:S03]  /*1016a0*/  IMAD.MOV.U32 R2, RZ, RZ, R20 ;  /* 0x000000ffff027224 */ /* 0x000fc600078e0014 */
[----:B------:R-:W-:Y:S04]  /*1016b0*/  STL [R1+0xbc34], R4 ;  /* 0x00bc340401007387 */ /* 0x000fe80000100800 */
[----:B------:R-:W-:Y:S09]  /*1016c0*/  STL [R1+0xbc30], R2 ;  /* 0x00bc300201007387 */ /* 0x000ff20000100800 */
[----:B------:R-:W-:Y:S04]  /*1016d0*/  STL.64 [R1+0xad0], R8 ;  /* 0x000ad00801007387 */ /* 0x000fe80000100a00 */
[----:B------:R0:W-:Y:S02]  /*1016e0*/  STL.64 [R1+0xad8], R10 ;  /* 0x000ad80a01007387 */ /* 0x0001e40000100a00 */
[----:B0-----:R-:W-:Y:S01]  /*1016f0*/  HMMA.16816.F32 R8, R12, R28, R24 ;  /* 0x0000001c0c08723c */ /* 0x001fe20000001818 */
[----:B------:R-:W-:Y:S01]  /*101700*/  IMAD.MOV.U32 R7, RZ, RZ, R22 ;  /* 0x000000ffff077224 */ /* 0x000fe200078e0016 */
[----:B------:R-:W-:Y:S04]  /*101710*/  STL [R1+0xbc3c], R0 ;  /* 0x00bc3c0001007387 */ /* 0x000fe80000100800 */
[----:B------:R-:W-:-:S13]  /*101720*/  STL [R1+0xbc38], R7 ;  /* 0x00bc380701007387 */ /* 0x000fda0000100800 */
[----:B------:R0:W-:Y:S04]  /*101730*/  STL.64 [R1+0xaf0], R8 ;  /* 0x000af00801007387 */ /* 0x0001e80000100a00 */
[----:B------:R1:W-:Y:S04]  /*101740*/  STL.64 [R1+0xaf8], R10 ;  /* 0x000af80a01007387 */ /* 0x0003e80000100a00 */
[----:B0-----:R-:W2:Y:S04]  /*101750*/  LDL.LU R8, [R1+0x1630] ;  /* 0x0016300001087983 */ /* 0x001ea80000300800 */
[----:B------:R-:W2:Y:S04]  /*101760*/  LDL.LU R9, [R1+0x1634] ;  /* 0x0016340001097983 */ /* 0x000ea80000300800 */
[----:B-1----:R-:W3:Y:S04]  /*101770*/  LDL.LU R10, [R1+0x1638] ;  /* 0x00163800010a7983 */ /* 0x002ee80000300800 */
[----:B------:R-:W3:Y:S04]  /*101780*/  LDL.LU R11, [R1+0x163c] ;  /* 0x00163c00010b7983 */ /* 0x000ee80000300800 */
[----:B------:R-:W4:Y:S04]  /*101790*/  LDL.LU.64 R6, [R1+0x68] ;  /* 0x0000680001067983 */ /* 0x000f280000300a00 */
        /* <DEDUP_REMOVED lines=24> */
[----:B------:R-:W2:Y:S04]  /*101920*/  LDL.LU.64 R20, [R1+0x48] ;  /* 0x0000480001147983 */ /* 0x000ea80000300a00 */
[----:B------:R-:W3:Y:S04]  /*101930*/  LDL.LU R16, [R1+0x1650] ;  /* 0x0016500001107983 */ /* 0x000ee80000300800 */
[----:B------:R-:W3:Y:S04]  /*101940*/  LDL.LU R17, [R1+0x1654] ;  /* 0x0016540001117983 */ /* 0x000ee80000300800 */
[----:B------:R-:W3:Y:S04]  /*101950*/  LDL.LU R18, [R1+0x1658] ;  /* 0x0016580001127983 */ /* 0x000ee80000300800 */
[----:B------:R-:W3:Y:S04]  /*101960*/  LDL.LU R19, [R1+0x165c] ;  /* 0x00165c0001137983 */ /* 0x000ee80000300800 */
[----:B------:R-:W2:Y:S01]  /*101970*/  LDL.LU.64 R22, [R1+0x40] ;  /* 0x0000400001167983 */ /* 0x000ea20000300a00 */
[----:B------:R-:W-:-:S03]  /*101980*/  IMAD.MOV.U32 R3, RZ, RZ, R29 ;  /* 0x000000ffff037224 */ /* 0x000fc600078e001d */
[----:B------:R-:W2:Y:S01]  /*101990*/  LDL.LU R24, [R1+0x1660] ;  /* 0x0016600001187983 */ /* 0x000ea20000300800 */
[----:B------:R-:W-:-:S03]  /*1019a0*/  IMAD.MOV.U32 R5, RZ, RZ, R28 ;  /* 0x000000ffff057224 */ /* 0x000fc600078e001c */
[----:B------:R-:W2:Y:S04]  /*1019b0*/  LDL.LU R25, [R1+0x1664] ;  /* 0x0016640001197983 */ /* 0x000ea80000300800 */
[----:B------:R-:W2:Y:S04]  /*1019c0*/  LDL.LU R26, [R1+0x1668] ;  /* 0x00166800011a7983 */ /* 0x000ea80000300800 */
[----:B------:R-:W2:Y:S04]  /*1019d0*/  LDL.LU R27, [R1+0x166c] ;  /* 0x00166c00011b7983 */ /* 0x000ea80000300800 */
[----:B------:R-:W2:Y:S04]  /*1019e0*/  LDL.LU.64 R28, [R1+0x38] ;  /* 0x00003800011c7983 */ /* 0x000ea80000300a00 */
[----:B------:R-:W-:Y:S04]  /*1019f0*/  STL [R1+0xbc44], R3 ;  /* 0x00bc440301007387 */ /* 0x000fe80000100800 */
[----:B------:R0:W-:Y:S04]  /*101a00*/  STL [R1+0xbc40], R5 ;  /* 0x00bc400501007387 */ /* 0x0001e80000100800 */
[----:B0-----:R-:W2:Y:S01]  /*101a10*/  LDL.LU.64 R4, [R1+0x60] ;  /* 0x0000600001047983 */ /* 0x001ea20000300a00 */
[----:B----4-:R-:W-:-:S15]  /*101a20*/  HMMA.16816.F32 R8, R12, R6, R8 ;  /* 0x000000060c08723c */ /* 0x010fde0000001808 */
        /* <DEDUP_REMOVED lines=8> */
[----:B------:R0:W-:Y:S04]  /*101ab0*/  STL [R1+0xbc48], R2 ;  /* 0x00bc480201007387 */ /* 0x0001e80000100800 */
[----:B0-----:R-:W4:Y:S01]  /*101ac0*/  LDL.LU.64 R2, [R1+0x58] ;  /* 0x0000580001027983 */ /* 0x001f220000300a00 */
        /* <DEDUP_REMOVED lines=31> */
[----:B------:R-:W-:Y:S02]  /*101cc0*/  IMAD.MOV.U32 R6, RZ, RZ, R21 ;  /* 0x000000ffff067224 */ /* 0x000fe400078e0015 */
[----:B------:R-:W-:Y:S02]  /*101cd0*/  IMAD.MOV.U32 R7, RZ, RZ, R20 ;  /* 0x000000ffff077224 */ /* 0x000fe400078e0014 */
[----:B------:R-:W-:Y:S02]  /*101ce0*/  IMAD.MOV.U32 R5, RZ, RZ, R22 ;  /* 0x000000ffff057224 */ /* 0x000fe400078e0016 */
[----:B------:R-:W-:Y:S01]  /*101cf0*/  IMAD.MOV.U32 R4, RZ, RZ, R23 ;  /* 0x000000ffff047224 */ /* 0x000fe200078e0017 */
[----:B--2---:R-:W-:-:S15]  /*101d00*/  HMMA.16816.F32 R8, R12, R20, R8 ;  /* 0x000000140c08723c */ /* 0x004fde0000001808 */
[----:B------:R-:W-:-:S04]  /*101d10*/  NOP ;  /* 0x0000000000007918 */ /* 0x000fc80000000000 */
[----:B------:R-:W-:Y:S04]  /*101d20*/  STL.64 [R1+0xb90], R8 ;  /* 0x000b900801007387 */ /* 0x000fe80000100a00 */
[----:B------:R3:W-:Y:S02]  /*101d30*/  STL.64 [R1+0xb98], R10 ;  /* 0x000b980a01007387 */ /* 0x0007e40000100a00 */
[----:B---3--:R-:W-:Y:S02]  /*101d40*/  HMMA.16816.F32 R8, R12, R22, R16 ;  /* 0x000000160c08723c */ /* 0x008fe40000001810 */
[----:B------:R-:W-:Y:S04]  /*101d50*/  STL [R1+0xbc6c], R6 ;  /* 0x00bc6c0601007387 */ /* 0x000fe80000100800 */
[----:B------:R-:W-:-:S13]  /*101d60*/  STL [R1+0xbc68], R7 ;  /* 0x00bc680701007387 */ /* 0x000fda0000100800 */
[----:B------:R-:W-:Y:S04]  /*101d70*/  STL.64 [R1+0xbb0], R8 ;  /* 0x000bb00801007387 */ /* 0x000fe80000100a00 */
[----:B------:R-:W-:Y:S04]  /*101d80*/  STL.64 [R1+0xbb8], R10 ;  /* 0x000bb80a01007387 */ /* 0x000fe80000100a00 */
[----:B------:R-:W-:Y:S04]  /*101d90*/  STL [R1+0xbc70], R5 ;  /* 0x00bc700501007387 */ /* 0x000fe80000100800 */
[----:B------:R0:W-:Y:S02]  /*101da0*/  STL [R1+0xbd80], R4 ;  /* 0x00bd800401007387 */ /* 0x0001e40000100800 */
[----:B0-----:R-:W-:-:S15]  /*101db0*/  HMMA.16816.F32 R4, R12, R28, R24 ;  /* 0x0000001c0c04723c */ /* 0x001fde0000001818 */
        /* <DEDUP_REMOVED lines=15> */
[----:B--2---:R0:W-:Y:S04]  /*101eb0*/  STL.64 [R1+0xbcf0], R26 ;  /* 0x00bcf01a01007387 */ /* 0x0041e80000100a00 */
[----:B0-----:R-:W2:Y:S04]  /*101ec0*/  LDL R26, [R1] ;  /* 0x00000000011a7983 */ /* 0x001ea80000100800 */
[----:B------:R-:W2:Y:S04]  /*101ed0*/  LDL R27, [R1+0x4] ;  /* 0x00000400011b7983 */ /* 0x000ea80000100800 */
[----:B------:R-:W-:Y:S04]  /*101ee0*/  STL.64 [R1+0xbce8], R24 ;  /* 0x00bce81801007387 */ /* 0x000fe80000100a00 */
[----:B--2---:R-:W-:Y:S04]  /*101ef0*/  STL.64 [R1+0xbd08], R26 ;  /* 0x00bd081a01007387 */ /* 0x004fe80000100a00 */
[----:B------:R-:W-:Y:S04]  /*101f00*/  STL.64 [R1+0xbcd0], R22 ;  /* 0x00bcd01601007387 */ /* 0x000fe80000100a00 */
[----:B----4-:R0:W-:Y:S04]  /*101f10*/  STL.64 [R1+0xbcc8], R20 ;  /* 0x00bcc81401007387 */ /* 0x0101e80000100a00 */
[----:B0-----:R-:W2:Y:S04]  /*101f20*/  LDL.LU R20, [R1+0x1760] ;  /* 0x0017600001147983 */ /* 0x001ea80000300800 */
[----:B------:R-:W2:Y:S04]  /*101f30*/  LDL.LU R21, [R1+0x1764] ;  /* 0x0017640001157983 */ /* 0x000ea80000300800 */
[----:B------:R-:W4:Y:S04]  /*101f40*/  LDL.LU R22, [R1+0x1768] ;  /* 0x0017680001167983 */ /* 0x000f280000300800 */
[----:B------:R-:W4:Y:S04]  /*101f50*/  LDL.LU R23, [R1+0x176c] ;  /* 0x00176c0001177983 */ /* 0x000f280000300800 */
[----:B------:R-:W2:Y:S04]  /*101f60*/  LDL R24, [R1+0x8] ;  /* 0x0000080001187983 */ /* 0x000ea80000100800 */
[----:B------:R-:W2:Y:S04]  /*101f70*/  LDL R25, [R1+0xc] ;  /* 0x00000c0001197983 */ /* 0x000ea80000100800 */
        /* <DEDUP_REMOVED lines=9> */
[----:B------:R-:W3:Y:S04]  /*102010*/  LDL R24, [R1+0x18] ;  /* 0x0000180001187983 */ /* 0x000ee80000100800 */
[----:B------:R-:W3:Y:S04]  /*102020*/  LDL R25, [R1+0x1c] ;  /* 0x00001c0001197983 */ /* 0x000ee80000100800 */
        /* <DEDUP_REMOVED lines=18> */
[----:B------:R-:W4:Y:S01]  /*102150*/  LDL.LU R6, [R1+0x1688] ;  /* 0x0016880001067983 */ /* 0x000f220000300800 */
[----:B------:R-:W-:-:S02]  /*102160*/  IMAD.MOV.U32 R2, RZ, RZ, R28 ;  /* 0x000000ffff027224 */ /* 0x000fc400078e001c */
[----:B------:R-:W-:Y:S01]  /*102170*/  IMAD.MOV.U32 R0, RZ, RZ, R29 ;  /* 0x000000ffff007224 */ /* 0x000fe200078e001d */
[----:B------:R-:W4:Y:S04]  /*102180*/  LDL.LU R7, [R1+0x168c] ;  /* 0x00168c0001077983 */ /* 0x000f280000300800 */
[----:B------:R-:W4:Y:S04]  /*102190*/  LDL.LU.64 R28, [R1+0x30] ;  /* 0x00003000011c7983 */ /* 0x000f280000300a00 */
        /* <DEDUP_REMOVED lines=29> */
[----:B----4-:R-:W-:Y:S01]  /*102370*/  HMMA.16816.F32 R4, R12, R28, R4 ;  /* 0x0000001c0c04723c */ /* 0x010fe20000001804 */
[----:B------:R-:W-:-:S07]  /*102380*/  IMAD.MOV.U32 R3, RZ, RZ, R29 ;  /* 0x000000ffff037224 */ /* 0x000fce00078e001d */
[----:B--2---:R-:W-:Y:S01]  /*102390*/  HMMA.16816.F32 R20, R12, R24, R20 ;  /* 0x000000180c14723c */ /* 0x004fe20000001814 */
[----:B---3--:R-:W-:Y:S04]  /*1023a0*/  STL.64 [R1+0xbc90], R10 ;  /* 0x00bc900a01007387 */ /* 0x008fe80000100a00 */
[----:B------:R0:W-:Y:S04]  /*1023b0*/  STL.64 [R1+0xbc88], R8 ;  /* 0x00bc880801007387 */ /* 0x0001e80000100a00 */
[----:B0-----:R-:W2:Y:S04]  /*1023c0*/  LDL.LU R8, [R1+0x17a0] ;  /* 0x0017a00001087983 */ /* 0x001ea80000300800 */
[----:B------:R-:W2:Y:S04]  /*1023d0*/  LDL.LU R9, [R1+0x17a4] ;  /* 0x0017a40001097983 */ /* 0x000ea80000300800 */
[----:B------:R-:W2:Y:S04]  /*1023e0*/  LDL.LU R10, [R1+0x17a8] ;  /* 0x0017a800010a7983 */ /* 0x000ea80000300800 */
[----:B------:R-:W2:Y:S04]  /*1023f0*/  LDL.LU R11, [R1+0x17ac] ;  /* 0x0017ac00010b7983 */ /* 0x000ea80000300800 */
[----:B------:R0:W-:Y:S04]  /*102400*/  STL.64 [R1+0xbf0], R4 ;  /* 0x000bf00401007387 */ /* 0x0001e80000100a00 */
[----:B------:R1:W-:Y:S04]  /*102410*/  STL.64 [R1+0xbf8], R6 ;  /* 0x000bf80601007387 */ /* 0x0003e80000100a00 */
[----:B0-----:R-:W3:Y:S01]  /*102420*/  LDL.LU R4, [R1+0xbd80] ;  /* 0x00bd800001047983 */ /* 0x001ee20000300800 */
[----:B-1----:R-:W-:-:S03]  /*102430*/  IMAD.MOV.U32 R7, RZ, RZ, R28 ;  /* 0x000000ffff077224 */ /* 0x002fc600078e001c */
[----:B------:R-:W4:Y:S04]  /*102440*/  LDL.LU.64 R28, [R1+0xbd78] ;  /* 0x00bd7800011c7983 */ /* 0x000f280000300a00 */
[----:B------:R-:W-:Y:S04]  /*102450*/  STL.64 [R1+0xc10], R20 ;  /* 0x000c101401007387 */ /* 0x000fe80000100a00 */
[----:B------:R0:W-:Y:S04]  /*102460*/  STL.64 [R1+0xc18], R22 ;  /* 0x000c181601007387 */ /* 0x0001e80000100a00 */
[----:B0-----:R-:W2:Y:S04]  /*102470*/  LDL.LU.64 R22, [R1+0xbd70] ;  /* 0x00bd700001167983 */ /* 0x001ea80000300a00 */
[----:B------:R-:W2:Y:S01]  /*102480*/  LDL.LU.64 R20, [R1+0xbd68] ;  /* 0x00bd680001147983 */ /* 0x000ea20000300a00 */
[----:B------:R-:W-:-:S02]  /*102490*/  IMAD.MOV.U32 R5, RZ, RZ, R24 ;  /* 0x000000ffff057224 */ /* 0x000fc400078e0018 */
[----:B------:R-:W-:Y:S02]  /*1024a0*/  IMAD.MOV.U32 R6, RZ, RZ, R25 ;  /* 0x000000ffff067224 */ /* 0x000fe400078e0019 */
        /* <DEDUP_REMOVED lines=90> */
[----:B------:R-:W-:-:S02]  /*102a50*/  IMAD.MOV.U32 R26, RZ, RZ, R5 ;  /* 0x000000ffff1a7224 */ /* 0x000fc400078e0005 */
[----:B------:R-:W-:Y:S02]  /*102a60*/  IMAD.MOV.U32 R27, RZ, RZ, R6 ;  /* 0x000000ffff1b7224 */ /* 0x000fe400078e0006 */
[----:B------:R-:W-:Y:S02]  /*102a70*/  IMAD.MOV.U32 R24, RZ, RZ, R7 ;  /* 0x000000ffff187224 */ /* 0x000fe400078e0007 */
[----:B------:R-:W-:-:S04]  /*102a80*/  IMAD.MOV.U32 R25, RZ, RZ, R3 ;  /* 0x000000ffff197224 */ /* 0x000fc800078e0003 */
[----:B------:R-:W-:Y:S04]  /*102a90*/  STL.64 [R1+0xdb0], R20 ;  /* 0x000db01401007387 */ /* 0x000fe80000100a00 */
[----:B------:R-:W-:Y:S04]  /*102aa0*/  STL.64 [R1+0xdb8], R22 ;  /* 0x000db81601007387 */ /* 0x000fe80000100a00 */
[----:B------:R-:W2:Y:S04]  /*102ab0*/  LDL.LU R5, [R1+0xbc70] ;  /* 0x00bc700001057983 */ /* 0x000ea80000300800 */
[----:B------:R0:W-:Y:S04]  /*102ac0*/  STL.64 [R1+0xdd0], R16 ;  /* 0x000dd01001007387 */ /* 0x0001e80000100a00 */
[----:B------:R1:W-:Y:S04]  /*102ad0*/  STL.64 [R1+0xdd8], R18 ;  /* 0x000dd81201007387 */ /* 0x0003e80000100a00 */
[----:B------:R-:W3:Y:S04]  /*102ae0*/  LDL.LU R6, [R1+0xbc6c] ;  /* 0x00bc6c0001067983 */ /* 0x000ee80000300800 */
[----:B------:R-:W4:Y:S04]  /*102af0*/  LDL.LU R7, [R1+0xbc68] ;  /* 0x00bc680001077983 */ /* 0x000f280000300800 */
[----:B------:R-:W2:Y:S04]  /*102b00*/  LDL.LU R3, [R1+0xbc64] ;  /* 0x00bc640001037983 */ /* 0x000ea80000300800 */
[----:B------:R2:W-:Y:S04]  /*102b10*/  STL.64 [R1+0xbaa8], R26 ;  /* 0x00baa81a01007387 */ /* 0x0005e80000100a00 */
[----:B------:R4:W-:Y:S04]  /*102b20*/  STL.64 [R1+0xbaa0], R24 ;  /* 0x00baa01801007387 */ /* 0x0009e80000100a00 */
[----:B0-----:R-:W2:Y:S04]  /*102b30*/  LDL.LU R16, [R1+0x1930] ;  /* 0x0019300001107983 */ /* 0x001ea80000300800 */
[----:B------:R-:W2:Y:S04]  /*102b40*/  LDL.LU R17, [R1+0x1934] ;  /* 0x0019340001117983 */ /* 0x000ea80000300800 */
[----:B-1----:R-:W2:Y:S04]  /*102b50*/  LDL.LU R18, [R1+0x1938] ;  /* 0x0019380001127983 */ /* 0x002ea80000300800 */
[----:B------:R-:W2:Y:S04]  /*102b60*/  LDL.LU R19, [R1+0x193c] ;  /* 0x00193c0001137983 */ /* 0x000ea80000300800 */
[----:B--2---:R-:W-:Y:S04]  /*102b70*/  STL.64 [R1+0xbab8], R18 ;  /* 0x00bab81201007387 */ /* 0x004fe80000100a00 */
[----:B------:R-:W-:Y:S04]  /*102b80*/  STL.64 [R1+0xbab0], R16 ;  /* 0x00bab01001007387 */ /* 0x000fe80000100a00 */
[----:B------:R-:W2:Y:S04]  /*102b90*/  LDL.LU R20, [R1+0x1920] ;  /* 0x0019200001147983 */ /* 0x000ea80000300800 */
[----:B------:R-:W2:Y:S04]  /*102ba0*/  LDL.LU R21, [R1+0x1924] ;  /* 0x0019240001157983 */ /* 0x000ea80000300800 */
[----:B------:R-:W2:Y:S04]  /*102bb0*/  LDL.LU R22, [R1+0x1928] ;  /* 0x0019280001167983 */ /* 0x000ea80000300800 */
[----:B------:R-:W2:Y:S01]  /*102bc0*/  LDL.LU R23, [R1+0x192c] ;  /* 0x00192c0001177983 */ /* 0x000ea20000300800 */
[----:B------:R-:W-:-:S02]  /*102bd0*/  IMAD.MOV.U32 R26, RZ, RZ, R5 ;  /* 0x000000ffff1a7224 */ /* 0x000fc400078e0005 */
[----:B------:R-:W-:Y:S02]  /*102be0*/  IMAD.MOV.U32 R27, RZ, RZ, R4 ;  /* 0x000000ffff1b7224 */ /* 0x000fe400078e0004 */
[----:B----4-:R-:W-:Y:S02]  /*102bf0*/  IMAD.MOV.U32 R24, RZ, RZ, R7 ;  /* 0x000000ffff187224 */ /* 0x010fe400078e0007 */
[----:B---3--:R-:W-:Y:S01]  /*102c00*/  IMAD.MOV.U32 R25, RZ, RZ, R6 ;  /* 0x000000ffff197224 */ /* 0x008fe200078e0006 */
[----:B--2---:R-:W-:Y:S04]  /*102c10*/  STL.64 [R1+0xbac8], R22 ;  /* 0x00bac81601007387 */ /* 0x004fe80000100a00 */
[----:B------:R-:W-:Y:S04]  /*102c20*/  STL.64 [R1+0xbac0], R20 ;  /* 0x00bac01401007387 */ /* 0x000fe80000100a00 */
[----:B------:R0:W-:Y:S02]  /*102c30*/  STL.64 [R1+0xb9b8], R10 ;  /* 0x00b9b80a01007387 */ /* 0x0001e40000100a00 */
[----:B0-----:R-:W-:-:S02]  /*102c40*/  IMAD.MOV.U32 R10, RZ, RZ, R2 ;  /* 0x000000ffff0a7224 */ /* 0x001fc400078e0002 */
[----:B------:R-:W-:Y:S01]  /*102c50*/  IMAD.MOV.U32 R11, RZ, RZ, R0 ;  /* 0x000000ffff0b7224 */ /* 0x000fe200078e0000 */
[----:B------:R-:W2:Y:S04]  /*102c60*/  LDL.LU R2, [R1+0xbc60] ;  /* 0x00bc600001027983 */ /* 0x000ea80000300800 */
[----:B------:R-:W3:Y:S04]  /*102c70*/  LDL.LU R0, [R1+0xbc5c] ;  /* 0x00bc5c0001007983 */ /* 0x000ee80000300800 */
[----:B------:R-:W4:Y:S04]  /*102c80*/  LDL.LU R5, [R1+0xbc58] ;  /* 0x00bc580001057983 */ /* 0x000f280000300800 */
[----:B------:R-:W3:Y:S04]  /*102c90*/  LDL.LU R4, [R1+0xbc54] ;  /* 0x00bc540001047983 */ /* 0x000ee80000300800 */
[----:B------:R-:W3:Y:S04]  /*102ca0*/  LDL.LU R7, [R1+0xbc50] ;  /* 0x00bc500001077983 */ /* 0x000ee80000300800 */
[----:B------:R-:W3:Y:S04]  /*102cb0*/  LDL.LU R6, [R1+0xbc4c] ;  /* 0x00bc4c0001067983 */ /* 0x000ee80000300800 */
[----:B------:R0:W-:Y:S04]  /*102cc0*/  STL.64 [R1+0xbad8], R26 ;  /* 0x00bad81a01007387 */ /* 0x0001e80000100a00 */
[----:B------:R-:W-:Y:S04]  /*102cd0*/  STL.64 [R1+0xbad0], R24 ;  /* 0x00bad01801007387 */ /* 0x000fe80000100a00 */
[----:B------:R-:W3:Y:S04]  /*102ce0*/  LDL.LU R20, [R1+0x1960] ;  /* 0x0019600001147983 */ /* 0x000ee80000300800 */
[----:B------:R-:W3:Y:S04]  /*102cf0*/  LDL.LU R21, [R1+0x1964] ;  /* 0x0019640001157983 */ /* 0x000ee80000300800 */
[----:B------:R-:W3:Y:S04]  /*102d00*/  LDL.LU R22, [R1+0x1968] ;  /* 0x0019680001167983 */ /* 0x000ee80000300800 */
[----:B------:R-:W3:Y:S01]  /*102d10*/  LDL.LU R23, [R1+0x196c] ;  /* 0x00196c0001177983 */ /* 0x000ee20000300800 */
[----:B0-----:R-:W-:-:S02]  /*102d20*/  IMAD.MOV.U32 R27, RZ, RZ, R3 ;  /* 0x000000ffff1b7224 */ /* 0x001fc400078e0003 */
[----:B--2---:R-:W-:Y:S01]  /*102d30*/  IMAD.MOV.U32 R26, RZ, RZ, R2 ;  /* 0x000000ffff1a7224 */ /* 0x004fe200078e0002 */
[----:B---3--:R-:W-:Y:S04]  /*102d40*/  STL.64 [R1+0xbae8], R22 ;  /* 0x00bae81601007387 */ /* 0x008fe80000100a00 */
        /* <DEDUP_REMOVED lines=8> */
[----:B----4-:R-:W-:-:S02]  /*102dd0*/  IMAD.MOV.U32 R24, RZ, RZ, R5 ;  /* 0x000000ffff187224 */ /* 0x010fc400078e0005 */
[----:B------:R-:W-:Y:S02]  /*102de0*/  IMAD.MOV.U32 R25, RZ, RZ, R0 ;  /* 0x000000ffff197224 */ /* 0x000fe400078e0000 */
[----:B-1----:R-:W-:Y:S02]  /*102df0*/  IMAD.MOV.U32 R26, RZ, RZ, R7 ;  /* 0x000000ffff1a7224 */ /* 0x002fe400078e0007 */
[----:B------:R-:W-:Y:S01]  /*102e00*/  IMAD.MOV.U32 R27, RZ, RZ, R4 ;  /* 0x000000ffff1b7224 */ /* 0x000fe200078e0004 */
[----:B--2---:R-:W-:Y:S04]  /*102e10*/  STL.64 [R1+0xbb00], R22 ;  /* 0x00bb001601007387 */ /* 0x004fe80000100a00 */
[----:B------:R0:W-:Y:S04]  /*102e20*/  STL.64 [R1+0xbaf8], R20 ;  /* 0x00baf81401007387 */ /* 0x0001e80000100a00 */
[----:B------:R-:W2:Y:S04]  /*102e30*/  LDL.LU R5, [R1+0xbc40] ;  /* 0x00bc400001057983 */ /* 0x000ea80000300800 */
[----:B------:R-:W4:Y:S04]  /*102e40*/  LDL.LU R0, [R1+0xbc3c] ;  /* 0x00bc3c0001007983 */ /* 0x000f280000300800 */
[----:B------:R-:W2:Y:S04]  /*102e50*/  LDL.LU R7, [R1+0xbc38] ;  /* 0x00bc380001077983 */ /* 0x000ea80000300800 */
[----:B------:R-:W2:Y:S04]  /*102e60*/  LDL.LU R4, [R1+0xbc34] ;  /* 0x00bc340001047983 */ /* 0x000ea80000300800 */
[----:B------:R1:W-:Y:S04]  /*102e70*/  STL.64 [R1+0xbb08], R24 ;  /* 0x00bb081801007387 */ /* 0x0003e80000100a00 */
[----:B------:R-:W-:Y:S04]  /*102e80*/  STL.64 [R1+0xbb20], R26 ;  /* 0x00bb201a01007387 */ /* 0x000fe80000100a00 */
[----:B0-----:R-:W2:Y:S04]  /*102e90*/  LDL.LU R20, [R1+0x1980] ;  /* 0x0019800001147983 */ /* 0x001ea80000300800 */
[----:B------:R-:W2:Y:S04]  /*102ea0*/  LDL.LU R21, [R1+0x1984] ;  /* 0x0019840001157983 */ /* 0x000ea80000300800 */
[----:B------:R-:W2:Y:S04]  /*102eb0*/  LDL.LU R22, [R1+0x1988] ;  /* 0x0019880001167983 */ /* 0x000ea80000300800 */
[----:B------:R-:W2:Y:S01]  /*102ec0*/  LDL.LU R23, [R1+0x198c] ;  /* 0x00198c0001177983 */ /* 0x000ea20000300800 */
[----:B-1----:R-:W-:-:S02]  /*102ed0*/  IMAD.MOV.U32 R24, RZ, RZ, R2 ;  /* 0x000000ffff187224 */ /* 0x002fc400078e0002 */
        /* <DEDUP_REMOVED lines=9> */
[----:B------:R-:W2:Y:S01]  /*102f70*/  LDL.LU R23, [R1+0x199c] ;  /* 0x00199c0001177983 */ /* 0x000ea20000300800 */
[----:B------:R-:W-:-:S02]  /*102f80*/  IMAD.MOV.U32 R26, RZ, RZ, R5 ;  /* 0x000000ffff1a7224 */ /* 0x000fc400078e0005 */
[----:B---3--:R-:W-:Y:S01]  /*102f90*/  IMAD.MOV.U32 R27, RZ, RZ, R3 ;  /* 0x000000ffff1b7224 */ /* 0x008fe200078e0003 */
        /* <DEDUP_REMOVED lines=31> */
[----:B---3--:R-:W-:-:S02]  /*103190*/  IMAD.MOV.U32 R24, RZ, RZ, R5 ;  /* 0x000000ffff187224 */ /* 0x008fc400078e0005 */
[----:B------:R-:W-:Y:S02]  /*1031a0*/  IMAD.MOV.U32 R25, RZ, RZ, R6 ;  /* 0x000000ffff197224 */ /* 0x000fe400078e0006 */
[----:B----4-:R-:W-:Y:S02]  /*1031b0*/  IMAD.MOV.U32 R26, RZ, RZ, R7 ;  /* 0x000000ffff1a7224 */ /* 0x010fe400078e0007 */
[----:B------:R-:W-:Y:S01]  /*1031c0*/  IMAD.MOV.U32 R27, RZ, RZ, R3 ;  /* 0x000000ffff1b7224 */ /* 0x000fe200078e0003 */
[----:B------:R-:W3:Y:S04]  /*1031d0*/  LDL.LU R5, [R1+0xbc10] ;  /* 0x00bc100001057983 */ /* 0x000ee80000300800 */
[----:B------:R-:W4:Y:S04]  /*1031e0*/  LDL.LU R6, [R1+0xbc0c] ;  /* 0x00bc0c0001067983 */ /* 0x000f280000300800 */
[----:B------:R-:W4:Y:S04]  /*1031f0*/  LDL.LU R7, [R1+0xbc08] ;  /* 0x00bc080001077983 */ /* 0x000f280000300800 */
[----:B------:R-:W-:Y:S04]  /*103200*/  STL.64 [R1+0xbb98], R24 ;  /* 0x00bb981801007387 */ /* 0x000fe80000100a00 */
[----:B------:R-:W-:Y:S04]  /*103210*/  STL.64 [R1+0xbbb0], R26 ;  /* 0x00bbb01a01007387 */ /* 0x000fe80000100a00 */
        /* <DEDUP_REMOVED lines=68> */
[----:B------:R-:W-:Y:S04]  /*103660*/  STL.64 [R1+0xb998], R6 ;  /* 0x00b9980601007387 */ /* 0x000fe80000100a00 */
[----:B------:R0:W-:Y:S01]  /*103670*/  STL.64 [R1+0xb990], R4 ;  /* 0x00b9900401007387 */ /* 0x0001e20000100a00 */
[----:B--2---:R-:W-:-:S02]  /*103680*/  IMAD R9, R9, 0x100, R2 ;  /* 0x0000010009097824 */ /* 0x004fc400078e0202 */
[----:B------:R-:W-:Y:S01]  /*103690*/  IMAD R8, R8, 0x100, R3 ;  /* 0x0000010008087824 */ /* 0x000fe200078e0203 */
[----:B0-----:R-:W2:Y:S04]  /*1036a0*/  LDL.LU R4, [R1+0x1940] ;  /* 0x0019400001047983 */ /* 0x001ea80000300800 */
[----:B------:R-:W2:Y:S04]  /*1036b0*/  LDL.LU R5, [R1+0x1944] ;  /* 0x0019440001057983 */ /* 0x000ea80000300800 */
[----:B------:R-:W2:Y:S04]  /*1036c0*/  LDL.LU R6, [R1+0x1948] ;  /* 0x0019480001067983 */ /* 0x000ea80000300800 */
[----:B------:R-:W2:Y:S01]  /*1036d0*/  LDL.LU R7, [R1+0x194c] ;  /* 0x00194c0001077983 */ /* 0x000ea20000300800 */
[----:B---3--:R-:W-:-:S03]  /*1036e0*/  IMAD R26, R26, 0x100, R29 ;  /* 0x000001001a1a7824 */ /* 0x008fc600078e021d */
[----:B------:R-:W3:Y:S04]  /*1036f0*/  LDL.LU R29, [R1+0xbbe0] ;  /* 0x00bbe000011d7983 */ /* 0x000ee80000300800 */
[----:B------:R-:W2:Y:S04]  /*103700*/  LDL.LU R2, [R1+0xbbdc] ;  /* 0x00bbdc0001027983 */ /* 0x000ea80000300800 */
[----:B------:R-:W2:Y:S01]  /*103710*/  LDL.LU R3, [R1+0xbbd8] ;  /* 0x00bbd80001037983 */ /* 0x000ea20000300800 */
[----:B------:R-:W-:Y:S01]  /*103720*/  IMAD R0, R0, 0x100, R27 ;  /* 0x0000010000007824 */ /* 0x000fe200078e021b */
[----:B--2---:R-:W-:Y:S02]  /*103730*/  HMMA.16816.F32 R12, R12, R2, R20 ;  /* 0x000000020c0c723c */ /* 0x004fe40000001814 */
[----:B------:R-:W4:Y:S04]  /*103740*/  LDL.LU.64 R22, [R1+0xbbd0] ;  /* 0x00bbd00001167983 */ /* 0x000f280000300a00 */
[----:B------:R-:W4:-:S13]  /*103750*/  LDL.LU.64 R20, [R1+0xbbc8] ;  /* 0x00bbc80001147983 */ /* 0x000f1a0000300a00 */
[----:B------:R0:W-:Y:S04]  /*103760*/  STL.64 [R1+0xe20], R12 ;  /* 0x000e200c01007387 */ /* 0x0001e80000100a00 */
[----:B------:R1:W-:Y:S01]  /*103770*/  STL.64 [R1+0xe28], R14 ;  /* 0x000e280e01007387 */ /* 0x0003e20000100a00 */
[----:B0-----:R-:W-:Y:S02]  /*103780*/  F2FP.F16.E5M2.UNPACK_B R12, R26 ;  /* 0x0000001aff0c723e */ /* 0x001fe400020004ff */
[----:B------:R-:W-:Y:S02]  /*103790*/  F2FP.F16.E5M2.UNPACK_B R13, R9 ;  /* 0x00000009ff0d723e */ /* 0x000fe400020004ff */
[----:B-1----:R-:W-:Y:S02]  /*1037a0*/  F2FP.F16.E5M2.UNPACK_B R14, R8 ;  /* 0x00000008ff0e723e */ /* 0x002fe400020004ff */
        /* <DEDUP_REMOVED lines=49> */
[----:B------:R-:W4:Y:S01]  /*103ac0*/  LDL.LU R0, [R1+0x3b9c] ;  /* 0x003b9c0001007983 */ /* 0x000f220000300800 */
        /* <DEDUP_REMOVED lines=13> */
[C---:B--2---:R-:W-:Y:S08]  /*103ba0*/  HMMA.16816.F32 R20, R12.reuse, R24, R20 ;  /* 0x000000180c14723c */ /* 0x044ff00000001814 */
[C---:B------:R-:W-:Y:S11]  /*103bb0*/  HMMA.16816.F32 R24, R12.reuse, R26, R16 ;  /* 0x0000001a0c18723c */ /* 0x040ff60000001810 */
[----:B------:R-:W-:Y:S04]  /*103bc0*/  STL.64 [R1+0xf90], R20 ;  /* 0x000f901401007387 */ /* 0x000fe80000100a00 */
[----:B------:R0:W-:Y:S04]  /*103bd0*/  STL.64 [R1+0xf98], R22 ;  /* 0x000f981601007387 */ /* 0x0001e80000100a00 */
[----:B0-----:R-:W2:Y:S04]  /*103be0*/  LDL.LU.64 R22, [R1+0xbac8] ;  /* 0x00bac80001167983 */ /* 0x001ea80000300a00 */
[----:B------:R-:W2:Y:S04]  /*103bf0*/  LDL.LU.64 R20, [R1+0xbac0] ;  /* 0x00bac00001147983 */ /* 0x000ea80000300a00 */
[----:B------:R-:W2:Y:S04]  /*103c00*/  LDL.LU.64 R18, [R1+0xbab8] ;  /* 0x00bab80001127983 */ /* 0x000ea80000300a00 */
[----:B------:R-:W2:Y:S04]  /*103c10*/  LDL.LU.64 R16, [R1+0xbab0] ;  /* 0x00bab00001107983 */ /* 0x000ea80000300a00 */
[----:B------:R-:W-:Y:S04]  /*103c20*/  STL.64 [R1+0xf80], R24 ;  /* 0x000f801801007387 */ /* 0x000fe80000100a00 */
[----:B------:R0:W-:Y:S04]  /*103c30*/  STL.64 [R1+0xf88], R26 ;  /* 0x000f881a01007387 */ /* 0x0001e80000100a00 */
[----:B0-----:R-:W2:Y:S04]  /*103c40*/  LDL.LU.64 R26, [R1+0xbaa8] ;  /* 0x00baa800011a7983 */ /* 0x001ea80000300a00 */
[----:B------:R-:W2:Y:S01]  /*103c50*/  LDL.LU.64 R24, [R1+0xbaa0] ;  /* 0x00baa00001187983 */ /* 0x000ea20000300a00 */
[----:B------:R-:W-:-:S15]  /*103c60*/  HMMA.16816.F32 R4, R12, R10, R4 ;  /* 0x0000000a0c04723c */ /* 0x000fde0000001804 */
[----:B------:R-:W-:-:S04]  /*103c70*/  NOP ;  /* 0x0000000000007918 */ /* 0x000fc80000000000 */
[----:B------:R0:W-:Y:S04]  /*103c80*/  STL.64 [R1+0xf70], R4 ;  /* 0x000f700401007387 */ /* 0x0001e80000100a00 */
[----:B------:R1:W-:Y:S04]  /*103c90*/  STL.64 [R1+0xf78], R6 ;  /* 0x000f780601007387 */ /* 0x0003e80000100a00 */
[----:B0-----:R-:W3:Y:S01]  /*103ca0*/  LDL.LU R4, [R1+0x1840] ;  /* 0x0018400001047983 */ /* 0x001ee20000300800 */
[C---:B--2---:R-:W-:Y:S08]  /*103cb0*/  HMMA.16816.F32 R16, R12.reuse, R24, R16 ;  /* 0x000000180c10723c */ /* 0x044ff00000001810 */
[C---:B------:R-:W-:Y:S11]  /*103cc0*/  HMMA.16816.F32 R8, R12.reuse, R26, R20 ;  /* 0x0000001a0c08723c */ /* 0x040ff60000001814 */
[----:B------:R-:W-:Y:S04]  /*103cd0*/  STL.64 [R1+0xf60], R16 ;  /* 0x000f601001007387 */ /* 0x000fe80000100a00 */
[----:B------:R-:W-:Y:S04]  /*103ce0*/  STL.64 [R1+0xf68], R18 ;  /* 0x000f681201007387 */ /* 0x000fe80000100a00 */
[----:B------:R0:W-:Y:S04]  /*103cf0*/  STL.64 [R1+0xf50], R8 ;  /* 0x000f500801007387 */ /* 0x0001e80000100a00 */
[----:B------:R2:W-:Y:S04]  /*103d00*/  STL.64 [R1+0xf58], R10 ;  /* 0x000f580a01007387 */ /* 0x0005e80000100a00 */
[----:B------:R-:W3:Y:S04]  /*103d10*/  LDL.LU R5, [R1+0x1844] ;  /* 0x0018440001057983 */ /* 0x000ee80000300800 */
[----:B-1----:R-:W3:Y:S04]  /*103d20*/  LDL.LU R6, [R1+0x1848] ;  /* 0x0018480001067983 */ /* 0x002ee80000300800 */
[----:B------:R-:W3:Y:S04]  /*103d30*/  LDL.LU R7, [R1+0x184c] ;  /* 0x00184c0001077983 */ /* 0x000ee80000300800 */
[----:B0-----:R-:W3:Y:S04]  /*103d40*/  LDL.LU R8, [R1+0x1860] ;  /* 0x0018600001087983 */ /* 0x001ee80000300800 */
[----:B------:R-:W3:Y:S04]  /*103d50*/  LDL.LU R9, [R1+0x1864] ;  /* 0x0018640001097983 */ /* 0x000ee80000300800 */
[----:B--2---:R-:W2:Y:S04]  /*103d60*/  LDL.LU R10, [R1+0x1868] ;  /* 0x00186800010a7983 */ /* 0x004ea80000300800 */
        /* <DEDUP_REMOVED lines=9> */
[----:B--2---:R0:W-:Y:S04]  /*103e00*/  STL.64 [R1+0xba28], R26 ;  /* 0x00ba281a01007387 */ /* 0x0041e80000100a00 */
[----:B0-----:R-:W2:Y:S04]  /*103e10*/  LDL.LU R26, [R1] ;  /* 0x00000000011a7983 */ /* 0x001ea80000300800 */
[----:B------:R-:W2:Y:S04]  /*103e20*/  LDL.LU R27, [R1+0x4] ;  /* 0x00000400011b7983 */ /* 0x000ea80000300800 */
[----:B------:R-:W-:Y:S04]  /*103e30*/  STL.64 [R1+0xba20], R24 ;  /* 0x00ba201801007387 */ /* 0x000fe80000100a00 */
        /* <DEDUP_REMOVED lines=18> */
[----:B------:R-:W3:Y:S04]  /*103f60*/  LDL.LU R24, [R1+0x18] ;  /* 0x0000180001187983 */ /* 0x000ee80000300800 */
[----:B------:R-:W3:Y:S04]  /*103f70*/  LDL.LU R25, [R1+0x1c] ;  /* 0x00001c0001197983 */ /* 0x000ee80000300800 */
[----:B--2---:R-:W-:Y:S04]  /*103f80*/  STL.64 [R1+0xba70], R26 ;  /* 0x00ba701a01007387 */ /* 0x004fe80000100a00 */
[----:B---3--:R-:W-:Y:S04]  /*103f90*/  STL.64 [R1+0xba88], R24 ;  /* 0x00ba881801007387 */ /* 0x008fe80000100a00 */
[----:B------:R-:W-:Y:S04]  /*103fa0*/  STL.64 [R1+0xba50], R22 ;  /* 0x00ba501601007387 */ /* 0x000fe80000100a00 */
[----:B------:R0:W-:Y:S04]  /*103fb0*/  STL.64 [R1+0xba48], R20 ;  /* 0x00ba481401007387 */ /* 0x0001e80000100a00 */
[----:B0-----:R-:W2:Y:S04]  /*103fc0*/  LDL.LU R20, [R1+0x18e0] ;  /* 0x0018e00001147983 */ /* 0x001ea80000300800 */
[----:B------:R-:W2:Y:S04]  /*103fd0*/  LDL.LU R21, [R1+0x18e4] ;  /* 0x0018e40001157983 */ /* 0x000ea80000300800 */
[----:B------:R-:W3:Y:S04]  /*103fe0*/  LDL.LU R22, [R1+0x18e8] ;  /* 0x0018e80001167983 */ /* 0x000ee80000300800 */
[----:B------:R-:W3:Y:S04]  /*103ff0*/  LDL.LU R23, [R1+0x18ec] ;  /* 0x0018ec0001177983 */ /* 0x000ee80000300800 */
[----:B------:R-:W2:Y:S04]  /*104000*/  LDL.LU R26, [R1+0x20] ;  /* 0x00002000011a7983 */ /* 0x000ea80000300800 */
        /* <DEDUP_REMOVED lines=19> */
[----:B------:R-:W2:Y:S04]  /*104140*/  LDL.LU R16, [R1+0x1880] ;  /* 0x0018800001107983 */ /* 0x000ea80000300800 */
        /* <DEDUP_REMOVED lines=18> */
[----:B0-----:R-:W4:Y:S04]  /*104270*/  LDL.LU R4, [R1+0x1850] ;  /* 0x0018500001047983 */ /* 0x001f280000300800 */
[----:B------:R-:W4:Y:S04]  /*104280*/  LDL.LU R5, [R1+0x1854] ;  /* 0x0018540001057983 */ /* 0x000f280000300800 */
[----:B------:R-:W4:Y:S04]  /*104290*/  LDL.LU R6, [R1+0x1858] ;  /* 0x0018580001067983 */ /* 0x000f280000300800 */
[----:B------:R-:W4:Y:S04]  /*1042a0*/  LDL.LU R7, [R1+0x185c] ;  /* 0x00185c0001077983 */ /* 0x000f280000300800 */
        /* <DEDUP_REMOVED lines=80> */
[----:B------:R-:W3:Y:S01]  /*1047b0*/  LDL.LU R19, [R1+0x3b88] ;  /* 0x003b880001137983 */ /* 0x000ee20000300800 */
        /* <DEDUP_REMOVED lines=12> */
[----:B--2---:R-:W-:Y:S02]  /*104880*/  HMMA.16816.F32 R8, R12, R8, R4 ;  /* 0x000000080c08723c */ /* 0x004fe40000001804 */
[----:B------:R-:W2:Y:S04]  /*104890*/  LDL.LU.64 R6, [R1+0xb998] ;  /* 0x00b9980001067983 */ /* 0x000ea80000300a00 */
[----:B------:R-:W4:-:S13]  /*1048a0*/  LDL.LU.64 R4, [R1+0xb990] ;  /* 0x00b9900001047983 */ /* 0x000f1a0000300a00 */
[----:B------:R0:W-:Y:S04]  /*1048b0*/  STL.64 [R1+0xe70], R8 ;  /* 0x000e700801007387 */ /* 0x0001e80000100a00 */
[----:B------:R1:W-:Y:S04]  /*1048c0*/  STL.64 [R1+0xe78], R10 ;  /* 0x000e780a01007387 */ /* 0x0003e80000100a00 */
[----:B0-----:R-:W4:Y:S04]  /*1048d0*/  LDL.LU R8, [R1+0x1820] ;  /* 0x0018200001087983 */ /* 0x001f280000300800 */
[----:B------:R-:W4:Y:S04]  /*1048e0*/  LDL.LU R9, [R1+0x1824] ;  /* 0x0018240001097983 */ /* 0x000f280000300800 */
[----:B-1----:R-:W4:Y:S04]  /*1048f0*/  LDL.LU R10, [R1+0x1828] ;  /* 0x00182800010a7983 */ /* 0x002f280000300800 */
[----:B------:R-:W4:Y:S01]  /*104900*/  LDL.LU R11, [R1+0x182c] ;  /* 0x00182c00010b7983 */ /* 0x000f220000300800 */
[----:B--2---:R-:W-:-:S15]  /*104910*/  HMMA.16816.F32 R24, R12, R6, R24 ;  /* 0x000000060c18723c */ /* 0x004fde0000001818 */
[----:B------:R-:W-:-:S04]  /*104920*/  NOP ;  /* 0x0000000000007918 */ /* 0x000fc80000000000 */
[----:B------:R-:W-:Y:S04]  /*104930*/  STL.64 [R1+0xe60], R24 ;  /* 0x000e601801007387 */ /* 0x000fe80000100a00 */
[----:B------:R0:W-:Y:S04]  /*104940*/  STL.64 [R1+0xe68], R26 ;  /* 0x000e681a01007387 */ /* 0x0001e80000100a00 */
[----:B0-----:R-:W2:Y:S04]  /*104950*/  LDL.LU.64 R26, [R1+0xb988] ;  /* 0x00b98800011a7983 */ /* 0x001ea80000300a00 */
[----:B------:R-:W2:Y:S01]  /*104960*/  LDL.LU.64 R24, [R1+0xb980] ;  /* 0x00b9800001187983 */ /* 0x000ea20000300a00 */
[----:B----4-:R-:W-:-:S15]  /*104970*/  HMMA.16816.F32 R8, R12, R4, R8 ;  /* 0x000000040c08723c */ /* 0x010fde0000001808 */
[----:B------:R-:W-:-:S04]  /*104980*/  NOP ;  /* 0x0000000000007918 */ /* 0x000fc80000000000 */
[----:B------:R-:W-:Y:S04]  /*104990*/  STL.64 [R1+0xe50], R8 ;  /* 0x000e500801007387 */ /* 0x000fe80000100a00 */
[----:B------:R2:W-:Y:S02]  /*1049a0*/  STL.64 [R1+0xe58], R10 ;  /* 0x000e580a01007387 */ /* 0x0005e40000100a00 */
[----:B--2---:R-:W-:Y:S02]  /*1049b0*/  HMMA.16816.F32 R8, R12, R2, R24 ;  /* 0x000000020c08723c */ /* 0x004fe40000001818 */
[----:B------:R-:W2:-:S15]  /*1049c0*/  LDL.LU R24, [R1+0x1d70] ;  /* 0x001d700001187983 */ /* 0x000e9e0000300800 */
[----:B------:R-:W-:Y:S02]  /*1049d0*/  NOP ;  /* 0x0000000000007918 */ /* 0x000fe40000000000 */
[----:B------:R0:W-:Y:S04]  /*1049e0*/  STL.64 [R1+0xe10], R8 ;  /* 0x000e100801007387 */ /* 0x0001e80000100a00 */
[----:B------:R1:W-:Y:S04]  /*1049f0*/  STL.64 [R1+0xe18], R10 ;  /* 0x000e180a01007387 */ /* 0x0003e80000100a00 */
[----:B------:R-:W2:Y:S04]  /*104a00*/  LDL.LU R25, [R1+0x1d74] ;  /* 0x001d740001197983 */ /* 0x000ea80000300800 */
[----:B------:R-:W4:Y:S04]  /*104a10*/  LDL.LU R26, [R1+0x1d78] ;  /* 0x001d7800011a7983 */ /* 0x000f280000300800 */
[----:B------:R-:W4:Y:S01]  /*104a20*/  LDL.LU R27, [R1+0x1d7c] ;  /* 0x001d7c00011b7983 */ /* 0x000f220000300800 */
[----:B---3--:R-:W-:-:S02]  /*104a30*/  IMAD R4, R20, 0x100, R19 ;  /* 0x0000010014047824 */ /* 0x008fc400078e0213 */
[----:B------:R-:W-:Y:S02]  /*104a40*/  IMAD R5, R22, 0x100, R21 ;  /* 0x0000010016057824 */ /* 0x000fe400078e0215 */
[----:B------:R-:W-:Y:S01]  /*104a50*/  IMAD R6, R28, 0x100, R23 ;  /* 0x000001001c067824 */ /* 0x000fe200078e0217 */
[----:B----4-:R-:W-:Y:S04]  /*104a60*/  STL.64 [R1+0xb900], R26 ;  /* 0x00b9001a01007387 */ /* 0x010fe80000100a00 */
[----:B--2---:R-:W-:Y:S04]  /*104a70*/  STL.64 [R1+0xb8f8], R24 ;  /* 0x00b8f81801007387 */ /* 0x004fe80000100a00 */
[----:B------:R-:W2:Y:S04]  /*104a80*/  LDL.LU R20, [R1+0x1d10] ;  /* 0x001d100001147983 */ /* 0x000ea80000300800 */
        /* <DEDUP_REMOVED lines=19> */
[----:B--2---:R0:W-:Y:S04]  /*104bc0*/  STL.64 [R1+0xb938], R8 ;  /* 0x00b9380801007387 */ /* 0x0041e80000100a00 */
[----:B------:R-:W2:Y:S04]  /*104bd0*/  LDL.LU R10, [R1+0x1bd8] ;  /* 0x001bd800010a7983 */ /* 0x000ea80000300800 */
[----:B------:R-:W2:Y:S04]  /*104be0*/  LDL.LU R11, [R1+0x1bdc] ;  /* 0x001bdc00010b7983 */ /* 0x000ea80000300800 */
[----:B0-----:R-:W3:Y:S04]  /*104bf0*/  LDL R8, [R1+0x3774] ;  /* 0x0037740001087983 */ /* 0x001ee80000100800 */
[----:B------:R-:W3:Y:S04]  /*104c00*/  LDL R9, [R1+0x3780] ;  /* 0x0037800001097983 */ /* 0x000ee80000100800 */
[----:B--2---:R-:W-:Y:S04]  /*104c10*/  STL.64 [R1+0xb968], R10 ;  /* 0x00b9680a01007387 */ /* 0x004fe80000100a00 */
[----:B---3--:R-:W-:Y:S04]  /*104c20*/  STL.64 [R1+0xb960], R8 ;  /* 0x00b9600801007387 */ /* 0x008fe80000100a00 */
[----:B------:R-:W2:Y:S04]  /*104c30*/  LDL R22, [R1+0x37a4] ;  /* 0x0037a40001167983 */ /* 0x000ea80000100800 */
[----:B------:R-:W2:Y:S04]  /*104c40*/  LDL R23, [R1+0x37b0] ;  /* 0x0037b00001177983 */ /* 0x000ea80000100800 */
[----:B------:R-:W3:Y:S04]  /*104c50*/  LDL R20, [R1+0x3794] ;  /* 0x0037940001147983 */ /* 0x000ee80000100800 */
[----:B------:R-:W3:Y:S01]  /*104c60*/  LDL R21, [R1+0x37a0] ;  /* 0x0037a00001157983 */ /* 0x000ee20000100800 */
[----:B------:R-:W-:-:S03]  /*104c70*/  IMAD R7, R0, 0x100, R29 ;  /* 0x0000010000077824 */ /* 0x000fc600078e021d */
        /* <DEDUP_REMOVED lines=8> */
[----:B------:R-:W2:Y:S04]  /*104d00*/  LDL R9, [R1+0x3760] ;  /* 0x0037600001097983 */ /* 0x000ea80000100800 */
[----:B------:R-:W4:Y:S04]  /*104d10*/  LDL R10, [R1+0x3764] ;  /* 0x00376400010a7983 */ /* 0x000f280000100800 */
[----:B------:R-:W4:Y:S04]  /*104d20*/  LDL R11, [R1+0x3770] ;  /* 0x00377000010b7983 */ /* 0x000f280000100800 */
[----:B---3--:R-:W-:Y:S04]  /*104d30*/  STL.64 [R1+0xb958], R22 ;  /* 0x00b9581601007387 */ /* 0x008fe80000100a00 */
[----:B--2---:R0:W-:Y:S04]  /*104d40*/  STL.64 [R1+0xb950], R20 ;  /* 0x00b9501401007387 */ /* 0x0041e80000100a00 */
[----:B0-----:R-:W2:Y:S04]  /*104d50*/  LDL.LU R20, [R1+0x1af0] ;  /* 0x001af00001147983 */ /* 0x001ea80000300800 */
[----:B------:R-:W2:Y:S04]  /*104d60*/  LDL.LU R21, [R1+0x1af4] ;  /* 0x001af40001157983 */ /* 0x000ea80000300800 */
[----:B------:R-:W3:Y:S04]  /*104d70*/  LDL.LU R22, [R1+0x1af8] ;  /* 0x001af80001167983 */ /* 0x000ee80000300800 */
[----:B------:R-:W3:Y:S01]  /*104d80*/  LDL.LU R23, [R1+0x1afc] ;  /* 0x001afc0001177983 */ /* 0x000ee20000300800 */
[----:B------:R-:W-:-:S02]  /*104d90*/  F2FP.F16.E5M2.UNPACK_B R8, R9 ;  /* 0x00000009ff08723e */ /* 0x000fc400020004ff */
[----:B------:R-:W-:Y:S01]  /*104da0*/  F2FP.F16.E5M2.UNPACK_B R12, R4 ;  /* 0x00000004ff0c723e */ /* 0x000fe200020004ff */
[----:B---3--:R-:W-:Y:S04]  /*104db0*/  STL.64 [R1+0xb978], R22 ;  /* 0x00b9781601007387 */ /* 0x008fe80000100a00 */
[----:B--2---:R0:W-:Y:S04]  /*104dc0*/  STL.64 [R1+0xb970], R20 ;  /* 0x00b9701401007387 */ /* 0x0041e80000100a00 */
[----:B0-----:R-:W2:Y:S04]  /*104dd0*/  LDL.LU R20, [R1+0x1aa0] ;  /* 0x001aa00001147983 */ /* 0x001ea80000300800 */
[----:B------:R-:W2:Y:S04]  /*104de0*/  LDL.LU R21, [R1+0x1aa4] ;  /* 0x001aa40001157983 */ /* 0x000ea80000300800 */
[----:B------:R-:W2:Y:S04]  /*104df0*/  LDL.LU R22, [R1+0x1aa8] ;  /* 0x001aa80001167983 */ /* 0x000ea80000300800 */
[----:B------:R-:W2:Y:S04]  /*104e00*/  LDL.LU R23, [R1+0x1aac] ;  /* 0x001aac0001177983 */ /* 0x000ea80000300800 */
[----:B------:R-:W3:Y:S01]  /*104e10*/  LDL R3, [R1+0x37c0] ;  /* 0x0037c00001037983 */ /* 0x000ee20000100800 */
[----:B------:R-:W-:-:S02]  /*104e20*/  F2FP.F16.E5M2.UNPACK_B R13, R5 ;  /* 0x00000005ff0d723e */ /* 0x000fc400020004ff */
[----:B------:R-:W-:Y:S02]  /*104e30*/  F2FP.F16.E5M2.UNPACK_B R14, R6 ;  /* 0x00000006ff0e723e */ /* 0x000fe400020004ff */
[----:B------:R-:W-:Y:S02]  /*104e40*/  F2FP.F16.E5M2.UNPACK_B R15, R7 ;  /* 0x00000007ff0f723e */ /* 0x000fe400020004ff */
[----:B----4-:R-:W-:Y:S01]  /*104e50*/  F2FP.F16.E5M2.UNPACK_B R9, R10 ;  /* 0x0000000aff09723e */ /* 0x010fe200020004ff */
[----:B------:R-:W4:Y:S04]  /*104e60*/  LDL.LU R24, [R1+0x1c40] ;  /* 0x001c400001187983 */ /* 0x000f280000300800 */
[----:B------:R-:W4:Y:S04]  /*104e70*/  LDL.LU R25, [R1+0x1c44] ;  /* 0x001c440001197983 */ /* 0x000f280000300800 */
[----:B------:R-:W4:Y:S04]  /*104e80*/  LDL.LU R26, [R1+0x1c48] ;  /* 0x001c4800011a7983 */ /* 0x000f280000300800 */
[----:B------:R-:W4:Y:S04]  /*104e90*/  LDL.LU R27, [R1+0x1c4c] ;  /* 0x001c4c00011b7983 */ /* 0x000f280000300800 */
[----:B------:R-:W3:Y:S04]  /*104ea0*/  LDL R16, [R1+0x37c4] ;  /* 0x0037c40001107983 */ /* 0x000ee80000100800 */
[----:B------:R-:W3:Y:S04]  /*104eb0*/  LDL R17, [R1+0x37d0] ;  /* 0x0037d00001117983 */ /* 0x000ee80000100800 */
[----:B------:R-:W3:Y:S04]  /*104ec0*/  LDL R18, [R1+0x37d4] ;  /* 0x0037d40001127983 */ /* 0x000ee80000100800 */
[----:B------:R-:W3:Y:S04]  /*104ed0*/  LDL R19, [R1+0x37e0] ;  /* 0x0037e00001137983 */ /* 0x000ee80000100800 */
[----:B------:R-:W3:Y:S04]  /*104ee0*/  LDL R28, [R1+0x37e4] ;  /* 0x0037e400011c7983 */ /* 0x000ee80000100800 */
[----:B------:R-:W3:Y:S04]  /*104ef0*/  LDL R29, [R1+0x37f0] ;  /* 0x0037f000011d7983 */ /* 0x000ee80000100800 */
[----:B------:R-:W3:Y:S01]  /*104f00*/  LDL R4, [R1+0x37b4] ;  /* 0x0037b40001047983 */ /* 0x000ee20000100800 */
[----:B------:R-:W-:-:S03]  /*104f10*/  F2FP.F16.E5M2.UNPACK_B R6, R11 ;  /* 0x0000000bff06723e */ /* 0x000fc600020004ff */
[----:B------:R2:W-:Y:S02]  /*104f20*/  STL.64 [R1+0x98], R8 ;  /* 0x0000980801007387 */ /* 0x0005e40000100a00 */
[----:B--2---:R-:W-:Y:S02]  /*104f30*/  HMMA.16816.F32 R8, R12, R8, R20 ;  /* 0x000000080c08723c */ /* 0x004fe40000001814 */
[----:B------:R-:W2:Y:S04]  /*104f40*/  LDL.LU.64 R22, [R1+0xb978] ;  /* 0x00b9780001167983 */ /* 0x000ea80000300a00 */
[----:B------:R-:W2:-:S13]  /*104f50*/  LDL.LU.64 R20, [R1+0xb970] ;  /* 0x00b9700001147983 */ /* 0x000e9a0000300a00 */
[----:B------:R-:W-:Y:S04]  /*104f60*/  STL.64 [R1+0x1190], R8 ;  /* 0x0011900801007387 */ /* 0x000fe80000100a00 */
[----:B------:R0:W-:Y:S04]  /*104f70*/  STL.64 [R1+0x1198], R10 ;  /* 0x0011980a01007387 */ /* 0x0001e80000100a00 */
[----:B0-----:R-:W2:Y:S04]  /*104f80*/  LDL.LU.64 R10, [R1+0xb968] ;  /* 0x00b96800010a7983 */ /* 0x001ea80000300a00 */
[----:B------:R-:W2:Y:S02]  /*104f90*/  LDL.LU.64 R8, [R1+0xb960] ;  /* 0x00b9600001087983 */ /* 0x000ea40000300a00 */
[----:B--2---:R-:W-:-:S07]  /*104fa0*/  F2FP.F16.E5M2.UNPACK_B R7, R8 ;  /* 0x00000008ff07723e */ /* 0x004fce00020004ff */
[----:B------:R-:W-:Y:S01]  /*104fb0*/  HMMA.16816.F32 R20, R12, R6, R20 ;  /* 0x000000060c14723c */ /* 0x000fe20000001814 */
[----:B------:R-:W-:-:S15]  /*104fc0*/  STL.64 [R1+0x90], R6 ;  /* 0x0000900601007387 */ /* 0x000fde0000100a00 */
[----:B------:R-:W-:-:S03]  /*104fd0*/  NOP ;  /* 0x0000000000007918 */ /* 0x000fc60000000000 */
[----:B------:R-:W-:Y:S04]  /*104fe0*/  STL.64 [R1+0x1220], R20 ;  /* 0x0012201401007387 */ /* 0x000fe80000100a00 */
[----:B------:R0:W-:Y:S04]  /*104ff0*/  STL.64 [R1+0x1228], R22 ;  /* 0x0012281601007387 */ /* 0x0001e80000100a00 */
[----:B0-----:R-:W2:Y:S04]  /*105000*/  LDL.LU.64 R22, [R1+0xb958] ;  /* 0x00b9580001167983 */ /* 0x001ea80000300a00 */
[----:B------:R-:W2:Y:S01]  /*105010*/  LDL.LU.64 R20, [R1+0xb950] ;  /* 0x00b9500001147983 */ /* 0x000ea20000300a00 */
[----:B------:R-:W-:-:S02]  /*105020*/  F2FP.F16.E5M2.UNPACK_B R8, R9 ;  /* 0x00000009ff08723e */ /* 0x000fc400020004ff */
[----:B------:R-:W-:-:S05]  /*105030*/  F2FP.F16.E5M2.UNPACK_B R9, R2 ;  /* 0x00000002ff09723e */ /* 0x000fca00020004ff */
[----:B------:R-:W-:Y:S01]  /*105040*/  STL.64 [R1+0x88], R8 ;  /* 0x0000880801007387 */ /* 0x000fe20000100a00 */
[----:B------:R-:W-:Y:S01]  /*105050*/  F2FP.F16.E5M2.UNPACK_B R6, R0 ;  /* 0x00000000ff06723e */ /* 0x000fe200020004ff */
        /* <DEDUP_REMOVED lines=8> */
[----:B------:R-:W3:Y:S04]  /*1050e0*/  LDL.LU.64 R8, [R1+0xb938] ;  /* 0x00b9380001087983 */ /* 0x000ee80000300a00 */
[----:B------:R-:W-:Y:S01]  /*1050f0*/  STL [R1+0x80], R6 ;  /* 0x0000800601007387 */ /* 0x000fe20000100800 */
[----:B--2---:R-:W-:-:S07]  /*105100*/  F2FP.F16.E5M2.UNPACK_B R7, R20 ;  /* 0x00000014ff07723e */ /* 0x004fce00020004ff */
[----:B---3--:R-:W-:Y:S01]  /*105110*/  HMMA.16816.F32 R8, R12, R6, R8 ;  /* 0x000000060c08723c */ /* 0x008fe20000001808 */
[----:B------:R-:W-:-:S15]  /*105120*/  STL [R1+0x84], R7 ;  /* 0x0000840701007387 */ /* 0x000fde0000100800 */
[----:B------:R-:W-:-:S03]  /*105130*/  NOP ;  /* 0x0000000000007918 */ /* 0x000fc60000000000 */
[----:B------:R-:W-:Y:S04]  /*105140*/  STL.64 [R1+0x1380], R8 ;  /* 0x0013800801007387 */ /* 0x000fe80000100a00 */
[----:B------:R0:W-:Y:S04]  /*105150*/  STL.64 [R1+0x1388], R10 ;  /* 0x0013880a01007387 */ /* 0x0001e80000100a00 */
[----:B0-----:R-:W2:Y:S04]  /*105160*/  LDL.LU.64 R10, [R1+0xb930] ;  /* 0x00b93000010a7983 */ /* 0x001ea80000300a00 */
[----:B------:R-:W2:Y:S01]  /*105170*/  LDL.LU.64 R8, [R1+0xb928] ;  /* 0x00b9280001087983 */ /* 0x000ea20000300a00 */
[----:B------:R-:W-:-:S02]  /*105180*/  F2FP.F16.E5M2.UNPACK_B R20, R21 ;  /* 0x00000015ff14723e */ /* 0x000fc400020004ff */
[----:B------:R-:W-:Y:S02]  /*105190*/  F2FP.F16.E5M2.UNPACK_B R21, R22 ;  /* 0x00000016ff15723e */ /* 0x000fe400020004ff */
[----:B------:R-:W-:-:S03]  /*1051a0*/  F2FP.F16.E5M2.UNPACK_B R6, R23 ;  /* 0x00000017ff06723e */ /* 0x000fc600020004ff */
[----:B------:R2:W-:Y:S01]  /*1051b0*/  STL.64 [R1+0x78], R20 ;  /* 0x0000781401007387 */ /* 0x0005e20000100a00 */
[----:B------:R-:W-:-:S07]  /*1051c0*/  F2FP.F16.E5M2.UNPACK_B R7, R4 ;  /* 0x00000004ff07723e */ /* 0x000fce00020004ff */
[C---:B----4-:R-:W-:Y:S08]  /*1051d0*/  HMMA.16816.F32 R24, R12.reuse, R6, R24 ;  /* 0x000000060c18723c */ /* 0x050ff00000001818 */
[----:B--2---:R-:W-:Y:S01]  /*1051e0*/  HMMA.16816.F32 R20, R12, R20, R8 ;  /* 0x000000140c14723c */ /* 0x004fe20000001808 */
[----:B------:R-:W2:Y:S04]  /*1051f0*/  LDL.LU.64 R10, [R1+0xb920] ;  /* 0x00b92000010a7983 */ /* 0x000ea80000300a00 */
[----:B------:R-:W2:-:S14]  /*105200*/  LDL.LU.64 R8, [R1+0xb918] ;  /* 0x00b9180001087983 */ /* 0x000e9c0000300a00 */
[----:B------:R-:W-:Y:S04]  /*105210*/  STL.64 [R1+0x13e0], R20 ;  /* 0x0013e01401007387 */ /* 0x000fe80000100a00 */
[----:B------:R0:W-:Y:S04]  /*105220*/  STL.64 [R1+0x13e8], R22 ;  /* 0x0013e81601007387 */ /* 0x0001e80000100a00 */
[----:B0-----:R-:W3:Y:S04]  /*105230*/  LDL.LU.64 R22, [R1+0xb910] ;  /* 0x00b9100001167983 */ /* 0x001ee80000300a00 */
[----:B------:R-:W3:Y:S04]  /*105240*/  LDL.LU.64 R20, [R1+0xb908] ;  /* 0x00b9080001147983 */ /* 0x000ee80000300a00 */
[----:B------:R-:W-:Y:S04]  /*105250*/  STL.64 [R1+0x70], R6 ;  /* 0x0000700601007387 */ /* 0x000fe80000100a00 */
[----:B------:R-:W-:Y:S04]  /*105260*/  STL.64 [R1+0x1460], R24 ;  /* 0x0014601801007387 */ /* 0x000fe80000100a00 */
[----:B------:R0:W-:Y:S04]  /*105270*/  STL.64 [R1+0x1468], R26 ;  /* 0x0014681a01007387 */ /* 0x0001e80000100a00 */
[----:B0-----:R-:W4:Y:S04]  /*105280*/  LDL.LU.64 R26, [R1+0xb900] ;  /* 0x00b90000011a7983 */ /* 0x001f280000300a00 */
[----:B------:R-:W4:Y:S01]  /*105290*/  LDL.LU.64 R24, [R1+0xb8f8] ;  /* 0x00b8f80001187983 */ /* 0x000f220000300a00 */
[----:B------:R-:W-:-:S02]  /*1052a0*/  F2FP.F16.E5M2.UNPACK_B R4, R3 ;  /* 0x00000003ff04723e */ /* 0x000fc400020004ff */
[----:B------:R-:W-:Y:S02]  /*1052b0*/  F2FP.F16.E5M2.UNPACK_B R5, R16 ;  /* 0x00000010ff05723e */ /* 0x000fe400020004ff */
[----:B------:R-:W-:Y:S02]  /*1052c0*/  F2FP.F16.E5M2.UNPACK_B R6, R17 ;  /* 0x00000011ff06723e */ /* 0x000fe400020004ff */
[----:B------:R-:W-:Y:S01]  /*1052d0*/  F2FP.F16.E5M2.UNPACK_B R7, R18 ;  /* 0x00000012ff07723e */ /* 0x000fe200020004ff */
[----:B------:R0:W-:Y:S01]  /*1052e0*/  STL.64 [R1+0x68], R4 ;  /* 0x0000680401007387 */ /* 0x0001e20000100a00 */
[----:B------:R-:W-:Y:S01]  /*1052f0*/  F2FP.F16.E5M2.UNPACK_B R3, R29 ;  /* 0x0000001dff03723e */ /* 0x000fe200020004ff */
[----:B--2---:R-:W-:Y:S01]  /*105300*/  HMMA.16816.F32 R8, R12, R4, R8 ;  /* 0x000000040c08723c */ /* 0x004fe20000001808 */
[----:B0-----:R-:W-:Y:S02]  /*105310*/  F2FP.F16.E5M2.UNPACK_B R4, R19 ;  /* 0x00000013ff04723e */ /* 0x001fe400020004ff */
[----:B------:R-:W-:-:S15]  /*105320*/  F2FP.F16.E5M2.UNPACK_B R5, R28 ;  /* 0x0000001cff05723e */ /* 0x000fde00020004ff */
[----:B------:R-:W-:Y:S01]  /*105330*/  NOP ;  /* 0x0000000000007918 */ /* 0x000fe20000000000 */
[----:B------:R-:W-:Y:S04]  /*105340*/  STL.64 [R1+0x14a0], R8 ;  /* 0x0014a00801007387 */ /* 0x000fe80000100a00 */
[----:B------:R3:W-:Y:S02]  /*105350*/  STL.64 [R1+0x14a8], R10 ;  /* 0x0014a80a01007387 */ /* 0x0007e40000100a00 */
[----:B---3--:R-:W-:Y:S02]  /*105360*/  HMMA.16816.F32 R8, R12, R6, R20 ;  /* 0x000000060c08723c */ /* 0x008fe40000001814 */
[----:B------:R-:W-:-:S15]  /*105370*/  STL.64 [R1+0x60], R6 ;  /* 0x0000600601007387 */ /* 0x000fde0000100a00 */
[----:B------:R-:W-:Y:S02]  /*105380*/  NOP ;  /* 0x0000000000007918 */ /* 0x000fe40000000000 */
[----:B------:R-:W-:Y:S04]  /*105390*/  STL.64 [R1+0x1500], R8 ;  /* 0x0015000801007387 */ /* 0x000fe80000100a00 */
[----:B------:R-:W-:Y:S04]  /*1053a0*/  STL.64 [R1+0x1508], R10 ;  /* 0x0015080a01007387 */ /* 0x000fe80000100a00 */
[----:B------:R4:W-:Y:S04]  /*1053b0*/  STL.64 [R1+0x58], R4 ;  /* 0x0000580401007387 */ /* 0x0009e80000100a00 */
[----:B------:R-:W2:Y:S01]  /*1053c0*/  LDL.LU R16, [R1+0x1f70] ;  /* 0x001f700001107983 */ /* 0x000ea20000300800 */
[----:B----4-:R-:W-:-:S15]  /*1053d0*/  HMMA.16816.F32 R4, R12, R4, R24 ;  /* 0x000000040c04723c */ /* 0x010fde0000001818 */
[----:B------:R-:W-:-:S04]  /*1053e0*/  NOP ;  /* 0x0000000000007918 */ /* 0x000fc80000000000 */
        /* <DEDUP_REMOVED lines=43> */
[----:B----4-:R-:W-:Y:S04]  /*1056a0*/  STL.64 [R1+0xb8d8], R8 ;  /* 0x00b8d80801007387 */ /* 0x010fe80000100a00 */
[----:B---3--:R-:W-:Y:S04]  /*1056b0*/  STL.64 [R1+0xb890], R18 ;  /* 0x00b8901201007387 */ /* 0x008fe80000100a00 */
[----:B------:R-:W-:Y:S04]  /*1056c0*/  STL.64 [R1+0xb888], R16 ;  /* 0x00b8881001007387 */ /* 0x000fe80000100a00 */
[----:B------:R-:W2:Y:S04]  /*1056d0*/  LDL R5, [R1+0x3854] ;  /* 0x0038540001057983 */ /* 0x000ea80000100800 */
[----:B------:R-:W2:Y:S04]  /*1056e0*/  LDL R4, [R1+0x3860] ;  /* 0x0038600001047983 */ /* 0x000ea80000100800 */
[----:B------:R-:W-:Y:S04]  /*1056f0*/  STL.64 [R1+0xb8a0], R6 ;  /* 0x00b8a00601007387 */ /* 0x000fe80000100a00 */
        /* <DEDUP_REMOVED lines=19> */
[----:B------:R-:W-:Y:S01]  /*105830*/  IMAD.MOV.U32 R10, RZ, RZ, R3 ;  /* 0x000000ffff0a7224 */ /* 0x000fe200078e0003 */
[----:B----4-:R-:W-:-:S02]  /*105840*/  F2FP.F16.E5M2.UNPACK_B R11, R11 ;  /* 0x0000000bff0b723e */ /* 0x010fc400020004ff */
[----:B---3--:R-:W-:Y:S04]  /*105850*/  STL.64 [R1+0xb8f0], R6 ;  /* 0x00b8f00601007387 */ /* 0x008fe80000100a00 */
        /* <DEDUP_REMOVED lines=15> */
[----:B------:R-:W3:Y:S01]  /*105950*/  LDL R29, [R1+0x3894] ;  /* 0x00389400011d7983 */ /* 0x000ee20000100800 */
        /* <DEDUP_REMOVED lines=8> */
[----:B------:R-:W2:Y:S02]  /*1059e0*/  LDL.LU.64 R8, [R1+0xb8d8] ;  /* 0x00b8d80001087983 */ /* 0x000ea40000300a00 */
[----:B--2---:R-:W-:-:S05]  /*1059f0*/  F2FP.F16.E5M2.UNPACK_B R17, R8 ;  /* 0x00000008ff11723e */ /* 0x004fca00020004ff */
[----:B------:R0:W-:Y:S02]  /*105a00*/  STL.64 [R1+0x48], R16 ;  /* 0x0000481001007387 */ /* 0x0001e40000100a00 */
[----:B0-----:R-:W-:Y:S02]  /*105a10*/  HMMA.16816.F32 R16, R12, R16, R4 ;  /* 0x000000100c10723c */ /* 0x001fe40000001804 */
[----:B------:R-:W2:Y:S04]  /*105a20*/  LDL.LU.64 R6, [R1+0xb8d0] ;  /* 0x00b8d00001067983 */ /* 0x000ea80000300a00 */
[----:B------:R-:W2:Y:S01]  /*105a30*/  LDL.LU.64 R4, [R1+0xb8c8] ;  /* 0x00b8c80001047983 */ /* 0x000ea20000300a00 */
[----:B------:R-:W-:Y:S02]  /*105a40*/  F2FP.F16.E5M2.UNPACK_B R8, R9 ;  /* 0x00000009ff08723e */ /* 0x000fe400020004ff */
[----:B------:R-:W-:-:S10]  /*105a50*/  F2FP.F16.E5M2.UNPACK_B R9, R10 ;  /* 0x0000000aff09723e */ /* 0x000fd400020004ff */
[----:B------:R0:W-:Y:S04]  /*105a60*/  STL.64 [R1+0x1630], R16 ;  /* 0x0016301001007387 */ /* 0x0001e80000100a00 */
[----:B------:R-:W-:Y:S04]  /*105a70*/  STL.64 [R1+0x1638], R18 ;  /* 0x0016381201007387 */ /* 0x000fe80000100a00 */
[----:B------:R2:W-:Y:S01]  /*105a80*/  STL.64 [R1+0x40], R8 ;  /* 0x0000400801007387 */ /* 0x0005e20000100a00 */
[----:B0-----:R-:W-:Y:S02]  /*105a90*/  F2FP.F16.E5M2.UNPACK_B R16, R11 ;  /* 0x0000000bff10723e */ /* 0x001fe400020004ff */
[----:B--2---:R-:W-:Y:S01]  /*105aa0*/  HMMA.16816.F32 R8, R12, R8, R4 ;  /* 0x000000080c08723c */ /* 0x004fe20000001804 */
[----:B------:R-:W2:Y:S04]  /*105ab0*/  LDL.LU.64 R6, [R1+0xb8c0] ;  /* 0x00b8c00001067983 */ /* 0x000ea80000300a00 */
[----:B------:R-:W2:-:S14]  /*105ac0*/  LDL.LU.64 R4, [R1+0xb8b8] ;  /* 0x00b8b80001047983 */ /* 0x000e9c0000300a00 */
        /* <DEDUP_REMOVED lines=15> */
[----:B------:R-:W-:Y:S02]  /*105bc0*/  STL.64 [R1+0x30], R10 ;  /* 0x0000300a01007387 */ /* 0x000fe40000100a00 */
[----:B--2---:R-:W-:-:S15]  /*105bd0*/  HMMA.16816.F32 R16, R12, R10, R16 ;  /* 0x0000000a0c10723c */ /* 0x004fde0000001810 */
[----:B------:R-:W-:-:S04]  /*105be0*/  NOP ;  /* 0x0000000000007918 */ /* 0x000fc80000000000 */
        /* <DEDUP_REMOVED lines=9> */
[----:B------:R-:W2:Y:S01]  /*105c80*/  LDL.LU.64 R16, [R1+0xb868] ;  /* 0x00b8680001107983 */ /* 0x000ea20000300a00 */
[----:B------:R-:W-:Y:S02]  /*105c90*/  F2FP.F16.E5M2.UNPACK_B R6, R6 ;  /* 0x00000006ff06723e */ /* 0x000fe400020004ff */
[----:B------:R-:W-:-:S10]  /*105ca0*/  F2FP.F16.E5M2.UNPACK_B R7, R5 ;  /* 0x00000005ff07723e */ /* 0x000fd400020004ff */
[----:B------:R-:W-:Y:S04]  /*105cb0*/  STL.64 [R1+0x1780], R8 ;  /* 0x0017800801007387 */ /* 0x000fe80000100a00 */
[----:B------:R0:W-:Y:S04]  /*105cc0*/  STL.64 [R1+0x1788], R10 ;  /* 0x0017880a01007387 */ /* 0x0001e80000100a00 */
[----:B0-----:R-:W3:Y:S04]  /*105cd0*/  LDL.LU.64 R10, [R1+0xb860] ;  /* 0x00b86000010a7983 */ /* 0x001ee80000300a00 */
[----:B------:R-:W3:Y:S04]  /*105ce0*/  LDL.LU.64 R8, [R1+0xb858] ;  /* 0x00b8580001087983 */ /* 0x000ee80000300a00 */
[----:B------:R-:W-:Y:S01]  /*105cf0*/  STL.64 [R1+0x20], R6 ;  /* 0x0000200601007387 */ /* 0x000fe20000100a00 */
[----:B--2---:R-:W-:-:S15]  /*105d00*/  HMMA.16816.F32 R16, R12, R6, R16 ;  /* 0x000000060c10723c */ /* 0x004fde0000001810 */
[----:B------:R-:W-:-:S04]  /*105d10*/  NOP ;  /* 0x0000000000007918 */ /* 0x000fc80000000000 */
[----:B------:R-:W-:Y:S04]  /*105d20*/  STL.64 [R1+0x17b0], R16 ;  /* 0x0017b01001007387 */ /* 0x000fe80000100a00 */
[----:B------:R0:W-:Y:S04]  /*105d30*/  STL.64 [R1+0x17b8], R18 ;  /* 0x0017b81201007387 */ /* 0x0001e80000100a00 */
[----:B0-----:R-:W2:Y:S04]  /*105d40*/  LDL.LU.64 R18, [R1+0xb850] ;  /* 0x00b8500001127983 */ /* 0x001ea80000300a00 */
[----:B------:R-:W2:Y:S01]  /*105d50*/  LDL.LU.64 R16, [R1+0xb848] ;  /* 0x00b8480001107983 */ /* 0x000ea20000300a00 */
[----:B------:R-:W-:-:S02]  /*105d60*/  F2FP.F16.E5M2.UNPACK_B R4, R4 ;  /* 0x00000004ff04723e */ /* 0x000fc400020004ff */
[----:B---3--:R-:W-:Y:S02]  /*105d70*/  F2FP.F16.E5M2.UNPACK_B R5, R3 ;  /* 0x00000003ff05723e */ /* 0x008fe400020004ff */
[----:B----4-:R-:W-:Y:S02]  /*105d80*/  F2FP.F16.E5M2.UNPACK_B R6, R20 ;  /* 0x00000014ff06723e */ /* 0x010fe400020004ff */
[----:B------:R-:W-:-:S03]  /*105d90*/  F2FP.F16.E5M2.UNPACK_B R7, R21 ;  /* 0x00000015ff07723e */ /* 0x000fc600020004ff */
[----:B------:R-:W-:Y:S01]  /*105da0*/  HMMA.16816.F32 R8, R12, R4, R8 ;  /* 0x000000040c08723c */ /* 0x000fe20000001808 */
[----:B------:R0:W-:Y:S02]  /*105db0*/  STL.64 [R1+0x18], R4 ;  /* 0x0000180401007387 */ /* 0x0001e40000100a00 */
[----:B0-----:R-:W-:Y:S02]  /*105dc0*/  F2FP.F16.E5M2.UNPACK_B R4, R22 ;  /* 0x00000016ff04723e */ /* 0x001fe400020004ff */
[----:B------:R-:W-:-:S14]  /*105dd0*/  F2FP.F16.E5M2.UNPACK_B R5, R23 ;  /* 0x00000017ff05723e */ /* 0x000fdc00020004ff */
[----:B------:R0:W-:Y:S04]  /*105de0*/  STL.64 [R1+0x17e0], R8 ;  /* 0x0017e00801007387 */ /* 0x0001e80000100a00 */
[----:B------:R-:W-:Y:S04]  /*105df0*/  STL.64 [R1+0x17e8], R10 ;  /* 0x0017e80a01007387 */ /* 0x000fe80000100a00 */
[----:B------:R-:W-:Y:S01]  /*105e00*/  STL.64 [R1+0x10], R6 ;  /* 0x0000100601007387 */ /* 0x000fe20000100a00 */
[----:B0-----:R-:W-:Y:S02]  /*105e10*/  F2FP.F16.E5M2.UNPACK_B R8, R28 ;  /* 0x0000001cff08723e */ /* 0x001fe400020004ff */
[----:B------:R-:W-:Y:S01]  /*105e20*/  F2FP.F16.E5M2.UNPACK_B R9, R29 ;  /* 0x0000001dff09723e */ /* 0x000fe200020004ff */
[----:B--2---:R-:W-:-:S15]  /*105e30*/  HMMA.16816.F32 R16, R12, R6, R16 ;  /* 0x000000060c10723c */ /* 0x004fde0000001810 */
[----:B------:R-:W-:-:S04]  /*105e40*/  NOP ;  /* 0x0000000000007918 */ /* 0x000fc80000000000 */
[----:B------:R-:W-:Y:S04]  /*105e50*/  STL.64 [R1+0x1810], R16 ;  /* 0x0018101001007387 */ /* 0x000fe80000100a00 */
[----:B------:R0:W-:Y:S04]  /*105e60*/  STL.64 [R1+0x1818], R18 ;  /* 0x0018181201007387 */ /* 0x0001e80000100a00 */
[----:B------:R1:W-:Y:S04]  /*105e70*/  STL.64 [R1+0x8], R4 ;  /* 0x0000080401007387 */ /* 0x0003e80000100a00 */
[----:B0-----:R-:W2:Y:S01]  /*105e80*/  LDL R19, [R1+0x38f4] ;  /* 0x0038f40001137983 */ /* 0x001ea20000100800 */
[----:B-1----:R-:W-:-:S15]  /*105e90*/  HMMA.16816.F32 R4, R12, R4, R24 ;  /* 0x000000040c04723c */ /* 0x002fde0000001818 */
[----:B------:R-:W-:-:S04]  /*105ea0*/  NOP ;  /* 0x0000000000007918 */ /* 0x000fc80000000000 */
[----:B------:R0:W-:Y:S04]  /*105eb0*/  STL.64 [R1+0x1840], R4 ;  /* 0x0018400401007387 */ /* 0x0001e80000100a00 */
[----:B------:R1:W-:Y:S04]  /*105ec0*/  STL.64 [R1+0x1848], R6 ;  /* 0x0018480601007387 */ /* 0x0003e80000100a00 */
[----:B------:R-:W-:Y:S04]  /*105ed0*/  STL [R1], R8 ;  /* 0x0000000801007387 */ /* 0x000fe80000100800 */
[----:B------:R-:W3:Y:S04]  /*105ee0*/  LDL R16, [R1+0x3900] ;  /* 0x0039000001107983 */ /* 0x000ee80000100800 */
[----:B------:R-:W3:Y:S04]  /*105ef0*/  LDL R17, [R1+0x3904] ;  /* 0x0039040001117983 */ /* 0x000ee80000100800 */
[----:B------:R-:W-:Y:S04]  /*105f00*/  STL [R1+0x4], R9 ;  /* 0x0000040901007387 */ /* 0x000fe80000100800 */
[----:B------:R-:W4:Y:S04]  /*105f10*/  LDL R10, [R1+0x3910] ;  /* 0x00391000010a7983 */ /* 0x000f280000100800 */
[----:B----4-:R-:W-:Y:S04]  /*105f20*/  STL [R1+0xb830], R10 ;  /* 0x00b8300a01007387 */ /* 0x010fe80000100800 */
[----:B0-----:R-:W4:Y:S04]  /*105f30*/  LDL.LU R4, [R1+0x24c0] ;  /* 0x0024c00001047983 */ /* 0x001f280000300800 */
[----:B------:R-:W4:Y:S04]  /*105f40*/  LDL.LU R5, [R1+0x24c4] ;  /* 0x0024c40001057983 */ /* 0x000f280000300800 */
[----:B-1----:R-:W2:Y:S04]  /*105f50*/  LDL.LU R6, [R1+0x24c8] ;  /* 0x0024c80001067983 */ /* 0x002ea80000300800 */
[----:B------:R-:W2:Y:S04]  /*105f60*/  LDL.LU R7, [R1+0x24cc] ;  /* 0x0024cc0001077983 */ /* 0x000ea80000300800 */
[----:B------:R-:W2:Y:S04]  /*105f70*/  LDL R26, [R1+0x38b0] ;  /* 0x0038b000011a7983 */ /* 0x000ea80000100800 */
[----:B------:R-:W2:Y:S04]  /*105f80*/  LDL R27, [R1+0x38b4] ;  /* 0x0038b400011b7983 */ /* 0x000ea80000100800 */
[----:B------:R-:W3:Y:S04]  /*105f90*/  LDL R24, [R1+0x38c0] ;  /* 0x0038c00001187983 */ /* 0x000ee80000100800 */
[----:B------:R-:W3:Y:S04]  /*105fa0*/  LDL R25, [R1+0x38c4] ;  /* 0x0038c40001197983 */ /* 0x000ee80000100800 */
[----:B------:R-:W4:Y:S04]  /*105fb0*/  LDL R29, [R1+0x38a4] ;  /* 0x0038a400011d7983 */ /* 0x000f280000100800 */
[----:B--2---:R-:W-:Y:S04]  /*105fc0*/  STL.64 [R1+0xb840], R26 ;  /* 0x00b8401a01007387 */ /* 0x004fe80000100a00 */
[----:B---3--:R0:W-:Y:S04]  /*105fd0*/  STL.64 [R1+0xb838], R24 ;  /* 0x00b8381801007387 */ /* 0x0081e80000100a00 */
[----:B0-----:R-:W2:Y:S04]  /*105fe0*/  LDL.LU R24, [R1+0x1fd0] ;  /* 0x001fd00001187983 */ /* 0x001ea80000300800 */
[----:B------:R-:W2:Y:S04]  /*105ff0*/  LDL.LU R25, [R1+0x1fd4] ;  /* 0x001fd40001197983 */ /* 0x000ea80000300800 */
[----:B------:R-:W2:Y:S04]  /*106000*/  LDL.LU R26, [R1+0x1fd8] ;  /* 0x001fd800011a7983 */ /* 0x000ea80000300800 */
[----:B------:R-:W2:Y:S04]  /*106010*/  LDL.LU R27, [R1+0x1fdc] ;  /* 0x001fdc00011b7983 */ /* 0x000ea80000300800 */
[----:B------:R-:W3:Y:S04]  /*106020*/  LDL R22, [R1+0x38d0] ;  /* 0x0038d00001167983 */ /* 0x000ee80000100800 */
[----:B------:R-:W3:Y:S04]  /*106030*/  LDL R23, [R1+0x38d4] ;  /* 0x0038d40001177983 */ /* 0x000ee80000100800 */
[----:B------:R-:W2:Y:S04]  /*106040*/  LDL R20, [R1+0x38e0] ;  /* 0x0038e00001147983 */ /* 0x000ea80000100800 */
        /* <DEDUP_REMOVED lines=14> */
[----:B------:R-:W3:Y:S01]  /*106130*/  LDL R18, [R1+0x38f0] ;  /* 0x0038f00001127983 */ /* 0x000ee20000100800 */
[----:B----4-:R-:W-:-:S02]  /*106140*/  F2FP.F16.E5M2.UNPACK_B R28, R28 ;  /* 0x0000001cff1c723e */ /* 0x010fc400020004ff */
[----:B------:R-:W-:Y:S01]  /*106150*/  F2FP.F16.E5M2.UNPACK_B R29, R29 ;  /* 0x0000001dff1d723e */ /* 0x000fe200020004ff */
[----:B---3--:R-:W-:Y:S04]  /*106160*/  STL.64 [R1+0xb7f8], R18 ;  /* 0x00b7f81201007387 */ /* 0x008fe80000100a00 */
[----:B------:R0:W-:Y:S04]  /*106170*/  STL.64 [R1+0xb7f0], R16 ;  /* 0x00b7f01001007387 */ /* 0x0001e80000100a00 */
[----:B0-----:R-:W3:Y:S04]  /*106180*/  LDL.LU R16, [R1+0x2210] ;  /* 0x0022100001107983 */ /* 0x001ee80000300800 */
[----:B------:R-:W3:Y:S04]  /*106190*/  LDL.LU R17, [R1+0x2214] ;  /* 0x0022140001117983 */ /* 0x000ee80000300800 */
[----:B------:R-:W4:Y:S04]  /*1061a0*/  LDL.LU R18, [R1+0x2218] ;  /* 0x0022180001127983 */ /* 0x000f280000300800 */
[----:B------:R-:W4:Y:S01]  /*1061b0*/  LDL.LU R19, [R1+0x221c] ;  /* 0x00221c0001137983 */ /* 0x000f220000300800 */
[C---:B------:R-:W-:Y:S08]  /*1061c0*/  HMMA.16816.F32 R8, R12.reuse, R8, R24 ;  /* 0x000000080c08723c */ /* 0x040ff00000001818 */
[----:B--2---:R-:W-:Y:S01]  /*1061d0*/  HMMA.16816.F32 R20, R12, R28, R20 ;  /* 0x0000001c0c14723c */ /* 0x004fe20000001814 */
[----:B----4-:R-:W-:Y:S04]  /*1061e0*/  STL.64 [R1+0xb808], R18 ;  /* 0x00b8081201007387 */ /* 0x010fe80000100a00 */
        /* <DEDUP_REMOVED lines=11> */
[----:B------:R-:W4:Y:S04]  /*1062a0*/  LDL.LU.64 R26, [R1+0xb840] ;  /* 0x00b84000011a7983 */ /* 0x000f280000300a00 */
[----:B------:R-:W2:Y:S04]  /*1062b0*/  LDL.LU.64 R24, [R1+0xb838] ;  /* 0x00b8380001187983 */ /* 0x000ea80000300a00 */
[----:B------:R-:W-:Y:S04]  /*1062c0*/  STL.64 [R1+0x1870], R8 ;  /* 0x0018700801007387 */ /* 0x000fe80000100a00 */
[----:B------:R0:W-:Y:S04]  /*1062d0*/  STL.64 [R1+0x1878], R10 ;  /* 0x0018780a01007387 */ /* 0x0001e80000100a00 */
[----:B0-----:R-:W3:Y:S04]  /*1062e0*/  LDL.LU R10, [R1+0xb830] ;  /* 0x00b83000010a7983 */ /* 0x001ee80000300800 */
[----:B------:R-:W3:Y:S04]  /*1062f0*/  LDL R11, [R1+0x3914] ;  /* 0x00391400010b7983 */ /* 0x000ee80000100800 */
[----:B------:R-:W-:Y:S04]  /*106300*/  STL.64 [R1+0x18a0], R20 ;  /* 0x0018a01401007387 */ /* 0x000fe80000100a00 */
[----:B------:R0:W-:Y:S04]  /*106310*/  STL.64 [R1+0x18a8], R22 ;  /* 0x0018a81601007387 */ /* 0x0001e80000100a00 */
[----:B0-----:R-:W3:Y:S04]  /*106320*/  LDL.LU.64 R22, [R1+0xb828] ;  /* 0x00b8280001167983 */ /* 0x001ee80000300a00 */
[----:B------:R-:W3:Y:S04]  /*106330*/  LDL.LU.64 R20, [R1+0xb820] ;  /* 0x00b8200001147983 */ /* 0x000ee80000300a00 */
[----:B------:R-:W-:Y:S04]  /*106340*/  STL [R1+0xb790], R28 ;  /* 0x00b7901c01007387 */ /* 0x000fe80000100800 */
[----:B------:R-:W-:Y:S01]  /*106350*/  STL [R1+0xb77c], R29 ;  /* 0x00b77c1d01007387 */ /* 0x000fe20000100800 */
[----:B----4-:R-:W-:-:S02]  /*106360*/  F2FP.F16.E5M2.UNPACK_B R26, R26 ;  /* 0x0000001aff1a723e */ /* 0x010fc400020004ff */
[----:B------:R-:W-:Y:S02]  /*106370*/  F2FP.F16.E5M2.UNPACK_B R27, R27 ;  /* 0x0000001bff1b723e */ /* 0x000fe400020004ff */
[----:B--2---:R-:W-:Y:S02]  /*106380*/  F2FP.F16.E5M2.UNPACK_B R24, R24 ;  /* 0x00000018ff18723e */ /* 0x004fe400020004ff */
[----:B------:R-:W-:-:S07]  /*106390*/  F2FP.F16.E5M2.UNPACK_B R25, R25 ;  /* 0x00000019ff19723e */ /* 0x000fce00020004ff */
[C---:B------:R-:W-:Y:S08]  /*1063a0*/  HMMA.16816.F32 R16, R12.reuse, R24, R16 ;  /* 0x000000180c10723c */ /* 0x040ff00000001810 */
        /* <DEDUP_REMOVED lines=9> */
[----:B------:R-:W4:Y:S04]  /*106440*/  LDL.LU.64 R16, [R1+0xb800] ;  /* 0x00b8000001107983 */ /* 0x000f280000300a00 */
[----:B------:R-:W-:Y:S04]  /*106450*/  STL.64 [R1+0xb600], R26 ;  /* 0x00b6001a01007387 */ /* 0x000fe80000100a00 */
[----:B------:R0:W-:Y:S04]  /*106460*/  STL.64 [R1+0xb5f8], R24 ;  /* 0x00b5f81801007387 */ /* 0x0001e80000100a00 */
[----:B0-----:R-:W4:Y:S04]  /*106470*/  LDL.LU R24, [R1+0x2430] ;  /* 0x0024300001187983 */ /* 0x001f280000300800 */
[----:B------:R-:W4:Y:S04]  /*106480*/  LDL.LU R25, [R1+0x2434] ;  /* 0x0024340001197983 */ /* 0x000f280000300800 */
[----:B------:R-:W4:Y:S04]  /*106490*/  LDL.LU R26, [R1+0x2438] ;  /* 0x00243800011a7983 */ /* 0x000f280000300800 */
[----:B------:R-:W4:Y:S01]  /*1064a0*/  LDL.LU R27, [R1+0x243c] ;  /* 0x00243c00011b7983 */ /* 0x000f220000300800 */
[----:B--2---:R-:W-:-:S02]  /*1064b0*/  F2FP.F16.E5M2.UNPACK_B R22, R22 ;  /* 0x00000016ff16723e */ /* 0x004fc400020004ff */
[----:B------:R-:W-:Y:S02]  /*1064c0*/  F2FP.F16.E5M2.UNPACK_B R23, R23 ;  /* 0x00000017ff17723e */ /* 0x000fe400020004ff */
[----:B---3--:R-:W-:Y:S02]  /*1064d0*/  F2FP.F16.E5M2.UNPACK_B R20, R20 ;  /* 0x00000014ff14723e */ /* 0x008fe400020004ff */
[----:B------:R-:W-:-:S03]  /*1064e0*/  F2FP.F16.E5M2.UNPACK_B R21, R21 ;  /* 0x00000015ff15723e */ /* 0x000fc600020004ff */
[C---:B----4-:R-:W-:Y:S08]  /*1064f0*/  HMMA.16816.F32 R16, R12.reuse, R22, R16 ;  /* 0x000000160c10723c */ /* 0x050ff00000001810 */
[----:B------:R-:W-:Y:S11]  /*106500*/  HMMA.16816.F32 R4, R12, R20, R4 ;  /* 0x000000140c04723c */ /* 0x000ff60000001804 */
        /* <DEDUP_REMOVED lines=9> */
[----:B------:R0:W-:Y:S01]  /*1065a0*/  STL.64 [R1+0xb5d8], R20 ;  /* 0x00b5d81401007387 */ /* 0x0001e20000100a00 */
[----:B--2---:R-:W-:-:S02]  /*1065b0*/  F2FP.F16.E5M2.UNPACK_B R18, R18 ;  /* 0x00000012ff12723e */ /* 0x004fc400020004ff */
[----:B------:R-:W-:Y:S02]  /*1065c0*/  F2FP.F16.E5M2.UNPACK_B R19, R19 ;  /* 0x00000013ff13723e */ /* 0x000fe400020004ff */
[----:B---3--:R-:W-:Y:S02]  /*1065d0*/  F2FP.F16.E5M2.UNPACK_B R16, R16 ;  /* 0x00000010ff10723e */ /* 0x008fe400020004ff */
[----:B------:R-:W-:-:S03]  /*1065e0*/  F2FP.F16.E5M2.UNPACK_B R17, R17 ;  /* 0x00000011ff11723e */ /* 0x000fc600020004ff */
[C---:B0-----:R-:W-:Y:S08]  /*1065f0*/  HMMA.16816.F32 R20, R12.reuse, R18, R24 ;  /* 0x000000120c14723c */ /* 0x041ff00000001818 */
[----:B----4-:R-:W-:Y:S01]  /*106600*/  HMMA.16816.F32 R4, R12, R16, R4 ;  /* 0x000000100c04723c */ /* 0x010fe20000001804 */
[----:B------:R-:W-:Y:S01]  /*106610*/  STL [R1+0xb5c0], R19 ;  /* 0x00b5c01301007387 */ /* 0x000fe20000100800 */
[----:B------:R-:W-:-:S02]  /*106620*/  IMAD.MOV.U32 R26, RZ, RZ, R2 ;  /* 0x000000ffff1a7224 */ /* 0x000fc400078e0002 */
[----:B------:R-:W-:-:S07]  /*106630*/  IMAD.MOV.U32 R27, RZ, RZ, R0 ;  /* 0x000000ffff1b7224 */ /* 0x000fce00078e0000 */
[----:B------:R-:W-:Y:S04]  /*106640*/  STL.64 [R1+0x1bd0], R20 ;  /* 0x001bd01401007387 */ /* 0x000fe80000100a00 */
[----:B------:R-:W-:Y:S04]  /*106650*/  STL.64 [R1+0x1bd8], R22 ;  /* 0x001bd81601007387 */ /* 0x000fe80000100a00 */
[----:B------:R-:W-:Y:S04]  /*106660*/  STL [R1+0xb778], R18 ;  /* 0x00b7781201007387 */ /* 0x000fe80000100800 */
[----:B------:R0:W-:Y:S04]  /*106670*/  STL.64 [R1+0xb770], R16 ;  /* 0x00b7701001007387 */ /* 0x0001e80000100a00 */
[----:B------:R-:W-:Y:S04]  /*106680*/  STL.64 [R1+0x1d70], R4 ;  /* 0x001d700401007387 */ /* 0x000fe80000100a00 */
[----:B------:R-:W-:Y:S04]  /*106690*/  STL.64 [R1+0x1d78], R6 ;  /* 0x001d780601007387 */ /* 0x000fe80000100a00 */
[----:B------:R-:W-:Y:S04]  /*1066a0*/  STL [R1+0xb794], R26 ;  /* 0x00b7941a01007387 */ /* 0x000fe80000100800 */
[----:B------:R-:W-:Y:S04]  /*1066b0*/  STL [R1+0xb798], R27 ;  /* 0x00b7981b01007387 */ /* 0x000fe80000100800 */
[----:B0-----:R-:W2:Y:S04]  /*1066c0*/  LDL.LU R16, [R1+0x2860] ;  /* 0x0028600001107983 */ /* 0x001ea80000300800 */
[----:B------:R-:W2:Y:S04]  /*1066d0*/  LDL.LU R17, [R1+0x2864] ;  /* 0x0028640001117983 */ /* 0x000ea80000300800 */
[----:B------:R-:W3:Y:S04]  /*1066e0*/  LDL.LU R18, [R1+0x2868] ;  /* 0x0028680001127983 */ /* 0x000ee80000300800 */
[----:B------:R-:W3:Y:S04]  /*1066f0*/  LDL.LU R19, [R1+0x286c] ;  /* 0x00286c0001137983 */ /* 0x000ee80000300800 */
[----:B---3--:R-:W-:Y:S04]  /*106700*/  STL.64 [R1+0xb788], R18 ;  /* 0x00b7881201007387 */ /* 0x008fe80000100a00 */
[----:B--2---:R0:W-:Y:S04]  /*106710*/  STL.64 [R1+0xb780], R16 ;  /* 0x00b7801001007387 */ /* 0x0041e80000100a00 */
[----:B0-----:R-:W2:Y:S04]  /*106720*/  LDL.LU R16, [R1+0x27d0] ;  /* 0x0027d00001107983 */ /* 0x001ea80000300800 */
[----:B--2---:R-:W-:Y:S04]  /*106730*/  STL [R1+0xb79c], R16 ;  /* 0x00b79c1001007387 */ /* 0x004fe80000100800 */
[----:B------:R-:W2:Y:S04]  /*106740*/  LDL.LU R17, [R1+0x27d4] ;  /* 0x0027d40001117983 */ /* 0x000ea80000300800 */
[----:B------:R-:W3:Y:S04]  /*106750*/  LDL.LU R18, [R1+0x27d8] ;  /* 0x0027d80001127983 */ /* 0x000ee80000300800 */
[----:B------:R-:W3:Y:S04]  /*106760*/  LDL.LU R19, [R1+0x27dc] ;  /* 0x0027dc0001137983 */ /* 0x000ee80000300800 */
[----:B------:R-:W4:Y:S04]  /*106770*/  LDL R6, [R1+0x3930] ;  /* 0x0039300001067983 */ /* 0x000f280000100800 */
[----:B------:R-:W4:Y:S04]  /*106780*/  LDL R7, [R1+0x3934] ;  /* 0x0039340001077983 */ /* 0x000f280000100800 */
[----:B------:R-:W2:Y:S04]  /*106790*/  LDL R4, [R1+0x3940] ;  /* 0x0039400001047983 */ /* 0x000ea80000100800 */
[----:B------:R-:W2:Y:S04]  /*1067a0*/  LDL R5, [R1+0x3944] ;  /* 0x0039440001057983 */ /* 0x000ea80000100800 */
[----:B------:R-:W3:Y:S04]  /*1067b0*/  LDL R9, [R1+0x3924] ;  /* 0x0039240001097983 */ /* 0x000ee80000100800 */
[----:B----4-:R-:W-:Y:S04]  /*1067c0*/  STL.64 [R1+0xb7d8], R6 ;  /* 0x00b7d80601007387 */ /* 0x010fe80000100a00 */
[----:B--2---:R0:W-:Y:S04]  /*1067d0*/  STL.64 [R1+0xb7d0], R4 ;  /* 0x00b7d00401007387 */ /* 0x0041e80000100a00 */
[----:B0-----:R-:W2:Y:S04]  /*1067e0*/  LDL.LU R4, [R1+0x2530] ;  /* 0x0025300001047983 */ /* 0x001ea80000300800 */
[----:B------:R-:W2:Y:S04]  /*1067f0*/  LDL.LU R5, [R1+0x2534] ;  /* 0x0025340001057983 */ /* 0x000ea80000300800 */
[----:B------:R-:W2:Y:S04]  /*106800*/  LDL.LU R6, [R1+0x2538] ;  /* 0x0025380001067983 */ /* 0x000ea80000300800 */
[----:B------:R-:W2:Y:S04]  /*106810*/  LDL.LU R7, [R1+0x253c] ;  /* 0x00253c0001077983 */ /* 0x000ea80000300800 */
[----:B------:R-:W4:Y:S04]  /*106820*/  LDL R8, [R1+0x3920] ;  /* 0x0039200001087983 */ /* 0x000f280000100800 */
[----:B------:R-:W2:Y:S04]  /*106830*/  LDL R2, [R1+0x3950] ;  /* 0x0039500001027983 */ /* 0x000ea80000100800 */
[----:B------:R-:W2:Y:S04]  /*106840*/  LDL R3, [R1+0x3954] ;  /* 0x0039540001037983 */ /* 0x000ea80000100800 */
[----:B------:R-:W2:Y:S04]  /*106850*/  LDL.LU R16, [R1+0x3ba8] ;  /* 0x003ba80001107983 */ /* 0x000ea80000300800 */
        /* <DEDUP_REMOVED lines=19> */
[----:B------:R-:W2:Y:S01]  /*106990*/  LDL.LU R19, [R1+0x262c] ;  /* 0x00262c0001137983 */ /* 0x000ea20000300800 */
[----:B----4-:R-:W-:-:S02]  /*1069a0*/  F2FP.F16.E5M2.UNPACK_B R8, R8 ;  /* 0x00000008ff08723e */ /* 0x010fc400020004ff */
[----:B------:R-:W-:Y:S01]  /*1069b0*/  F2FP.F16.E5M2.UNPACK_B R9, R9 ;  /* 0x00000009ff09723e */ /* 0x000fe200020004ff */
[C---:B------:R-:W-:Y:S01]  /*1069c0*/  HMMA.16816.F32 R4, R12.reuse, R10, R4 ;  /* 0x0000000a0c04723c */ /* 0x040fe20000001804 */
[----:B------:R-:W3:Y:S04]  /*1069d0*/  LDL.LU R29, [R1+0x3ba4] ;  /* 0x003ba400011d7983 */ /* 0x000ee80000300800 */
[----:B------:R-:W4:Y:S04]  /*1069e0*/  LDL.LU R27, [R1+0x3bb0] ;  /* 0x003bb000011b7983 */ /* 0x000f280000300800 */
[----:B------:R-:W3:Y:S04]  /*1069f0*/  LDL.LU R26, [R1+0x3bb8] ;  /* 0x003bb800011a7983 */ /* 0x000ee80000300800 */
[----:B------:R-:W3:Y:S04]  /*106a00*/  LDL.LU R28, [R1+0x3bc0] ;  /* 0x003bc000011c7983 */ /* 0x000ee80000300800 */
[----:B------:R-:W3:Y:S04]  /*106a10*/  LDL.LU R0, [R1+0x3bbc] ;  /* 0x003bbc0001007983 */ /* 0x000ee80000300800 */
[----:B------:R-:W3:Y:S04]  /*106a20*/  LDL.64 R24, [R1+0x90] ;  /* 0x0000900001187983 */ /* 0x000ee80000100a00 */
        /* <DEDUP_REMOVED lines=14> */
[----:B---3--:R-:W-:-:S02]  /*106b10*/  F2FP.F16.E5M2.UNPACK_B R6, R6 ;  /* 0x00000006ff06723e */ /* 0x008fc400020004ff */
[----:B------:R-:W-:Y:S01]  /*106b20*/  F2FP.F16.E5M2.UNPACK_B R7, R7 ;  /* 0x00000007ff07723e */ /* 0x000fe200020004ff */
[----:B------:R0:W-:Y:S04]  /*106b30*/  STL.64 [R1+0xb5d0], R10 ;  /* 0x00b5d00a01007387 */ /* 0x0001e80000100a00 */
[----:B0-----:R-:W3:Y:S04]  /*106b40*/  LDL R10, [R1+0x98] ;  /* 0x00009800010a7983 */ /* 0x001ee80000100800 */
[----:B------:R-:W3:Y:S04]  /*106b50*/  LDL R11, [R1+0x9c] ;  /* 0x00009c00010b7983 */ /* 0x000ee80000100800 */
        /* <DEDUP_REMOVED lines=8> */
[----:B------:R-:W2:Y:S01]  /*106be0*/  LDL.LU.64 R16, [R1+0xb7b0] ;  /* 0x00b7b00001107983 */ /* 0x000ea20000300a00 */
[----:B----4-:R-:W-:-:S02]  /*106bf0*/  F2FP.F16.E5M2.UNPACK_B R4, R4 ;  /* 0x00000004ff04723e */ /* 0x010fc400020004ff */
[----:B------:R-:W-:-:S07]  /*106c00*/  F2FP.F16.E5M2.UNPACK_B R5, R5 ;  /* 0x00000005ff05723e */ /* 0x000fce00020004ff */
        /* <DEDUP_REMOVED lines=11> */
[----:B------:R-:W2:Y:S01]  /*106cc0*/  LDL.LU R7, [R1+0x287c] ;  /* 0x00287c0001077983 */ /* 0x000ea20000300800 */
[----:B----4-:R-:W-:-:S03]  /*106cd0*/  IMAD R29, R29, 0x100, R16 ;  /* 0x000001001d1d7824 */ /* 0x010fc600078e0210 */
[----:B------:R-:W2:Y:S01]  /*106ce0*/  LDL.LU R16, [R1+0xb79c] ;  /* 0x00b79c0001107983 */ /* 0x000ea20000300800 */
[----:B------:R-:W-:Y:S02]  /*106cf0*/  F2FP.F16.E5M2.UNPACK_B R2, R2 ;  /* 0x00000002ff02723e */ /* 0x000fe400020004ff */
[----:B------:R-:W-:Y:S01]  /*106d00*/  F2FP.F16.E5M2.UNPACK_B R3, R3 ;  /* 0x00000003ff03723e */ /* 0x000fe200020004ff */
[----:B---3--:R-:W-:Y:S02]  /*106d10*/  IMAD R9, R9, 0x100, R27 ;  /* 0x0000010009097824 */ /* 0x008fe400078e021b */
[----:B------:R-:W-:Y:S01]  /*106d20*/  IMAD R8, R8, 0x100, R26 ;  /* 0x0000010008087824 */ /* 0x000fe200078e021a */
[----:B------:R-:W3:Y:S04]  /*106d30*/  LDL.LU R27, [R1+0xb798] ;  /* 0x00b79800011b7983 */ /* 0x000ee80000300800 */
[----:B------:R-:W3:Y:S01]  /*106d40*/  LDL.LU R26, [R1+0xb794] ;  /* 0x00b79400011a7983 */ /* 0x000ee20000300800 */
[----:B------:R-:W-:-:S03]  /*106d50*/  IMAD R0, R0, 0x100, R28 ;  /* 0x0000010000007824 */ /* 0x000fc600078e021c */
[----:B------:R-:W4:Y:S01]  /*106d60*/  LDL.LU R28, [R1+0xb790] ;  /* 0x00b79000011c7983 */ /* 0x000f220000300800 */
[----:B--2---:R-:W-:Y:S03]  /*106d70*/  HMMA.16816.F32 R12, R12, R2, R16 ;  /* 0x000000020c0c723c */ /* 0x004fe60000001810 */
[----:B------:R-:W2:Y:S04]  /*106d80*/  LDL.LU.64 R18, [R1+0xb788] ;  /* 0x00b7880001127983 */ /* 0x000ea80000300a00 */
[----:B------:R-:W2:Y:S04]  /*106d90*/  LDL.LU.64 R16, [R1+0xb780] ;  /* 0x00b7800001107983 */ /* 0x000ea80000300a00 */
[----:B------:R-:W-:Y:S04]  /*106da0*/  STL [R1+0xb574], R2 ;  /* 0x00b5740201007387 */ /* 0x000fe80000100800 */
[----:B------:R-:W-:Y:S04]  /*106db0*/  STL [R1+0xb570], R3 ;  /* 0x00b5700301007387 */ /* 0x000fe80000100800 */
[----:B------:R0:W-:Y:S04]  /*106dc0*/  STL.64 [R1+0x2530], R12 ;  /* 0x0025300c01007387 */ /* 0x0001e80000100a00 */
[----:B------:R1:W-:Y:S01]  /*106dd0*/  STL.64 [R1+0x2538], R14 ;  /* 0x0025380e01007387 */ /* 0x0003e20000100a00 */
[----:B0-----:R-:W-:-:S02]  /*106de0*/  F2FP.F16.E5M2.UNPACK_B R12, R29 ;  /* 0x0000001dff0c723e */ /* 0x001fc400020004ff */
[----:B------:R-:W-:Y:S02]  /*106df0*/  F2FP.F16.E5M2.UNPACK_B R13, R9 ;  /* 0x00000009ff0d723e */ /* 0x000fe400020004ff */
[----:B-1----:R-:W-:Y:S02]  /*106e00*/  F2FP.F16.E5M2.UNPACK_B R14, R8 ;  /* 0x00000008ff0e723e */ /* 0x002fe400020004ff */
[----:B------:R-:W-:Y:S01]  /*106e10*/  F2FP.F16.E5M2.UNPACK_B R15, R0 ;  /* 0x00000000ff0f723e */ /* 0x000fe200020004ff */
[----:B------:R-:W4:Y:S06]  /*106e20*/  LDL.LU R29, [R1+0xb77c] ;  /* 0x00b77c00011d7983 */ /* 0x000f2c0000300800 */
[----:B------:R-:W-:-:S15]  /*106e30*/  HMMA.16816.F32 R8, R12, R10, R4 ;  /* 0x0000000a0c08723c */ /* 0x000fde0000001804 */
[----:B------:R-:W-:-:S04]  /*106e40*/  NOP ;  /* 0x0000000000007918 */ /* 0x000fc80000000000 */
[----:B------:R-:W-:Y:S04]  /*106e50*/  STL.64 [R1+0x2870], R8 ;  /* 0x0028700801007387 */ /* 0x000fe80000100a00 */
[----:B------:R-:W-:Y:S01]  /*106e60*/  STL.64 [R1+0x2878], R10 ;  /* 0x0028780a01007387 */ /* 0x000fe20000100a00 */
[----:B------:R-:W-:Y:S02]  /*106e70*/  IMAD.MOV.U32 R2, RZ, RZ, R24 ;  /* 0x000000ffff027224 */ /* 0x000fe400078e0018 */
[----:B------:R-:W-:Y:S01]  /*106e80*/  IMAD.MOV.U32 R0, RZ, RZ, R25 ;  /* 0x000000ffff007224 */ /* 0x000fe200078e0019 */
[----:B--2---:R-:W-:-:S15]  /*106e90*/  HMMA.16816.F32 R4, R12, R24, R16 ;  /* 0x000000180c04723c */ /* 0x004fde0000001810 */
[----:B------:R-:W-:-:S04]  /*106ea0*/  NOP ;  /* 0x0000000000007918 */ /* 0x000fc80000000000 */
[----:B------:R-:W-:Y:S04]  /*106eb0*/  STL.64 [R1+0x2860], R4 ;  /* 0x0028600401007387 */ /* 0x000fe80000100a00 */
[----:B------:R3:W-:Y:S02]  /*106ec0*/  STL.64 [R1+0x2868], R6 ;  /* 0x0028680601007387 */ /* 0x0007e40000100a00 */
[----:B---3--:R-:W-:Y:S02]  /*106ed0*/  HMMA.16816.F32 R4, R12, R26, R20 ;  /* 0x0000001a0c04723c */ /* 0x008fe40000001814 */
[----:B------:R-:W2:-:S15]  /*106ee0*/  LDL.LU R20, [R1+0x26f0] ;  /* 0x0026f00001147983 */ /* 0x000e9e0000300800 */
[----:B------:R-:W-:Y:S02]  /*106ef0*/  NOP ;  /* 0x0000000000007918 */ /* 0x000fe40000000000 */
        /* <DEDUP_REMOVED lines=31> */
[----:B------:R-:W3:Y:S04]  /*1070f0*/  LDL R24, [R1+0x18] ;  /* 0x0000180001187983 */ /* 0x000ee80000100800 */
[----:B------:R-:W3:Y:S04]  /*107100*/  LDL R25, [R1+0x1c] ;  /* 0x00001c0001197983 */ /* 0x000ee80000100800 */
        /* <DEDUP_REMOVED lines=28> */
[----:B--2---:R0:W-:Y:S04]  /*1072d0*/  STL.64 [R1+0xb6b8], R26 ;  /* 0x00b6b81a01007387 */ /* 0x0041e80000100a00 */
[----:B------:R-:W2:Y:S04]  /*1072e0*/  LDL R6, [R1+0x38] ;  /* 0x0000380001067983 */ /* 0x000ea80000100800 */
[----:B------:R-:W2:Y:S04]  /*1072f0*/  LDL R7, [R1+0x3c] ;  /* 0x00003c0001077983 */ /* 0x000ea80000100800 */
[----:B--2---:R-:W-:Y:S04]  /*107300*/  STL.64 [R1+0xb6c0], R6 ;  /* 0x00b6c00601007387 */ /* 0x004fe80000100a00 */
[----:B------:R-:W2:Y:S04]  /*107310*/  LDL.LU R24, [R1+0x27a0] ;  /* 0x0027a00001187983 */ /* 0x000ea80000300800 */
[----:B------:R-:W2:Y:S04]  /*107320*/  LDL.LU R25, [R1+0x27a4] ;  /* 0x0027a40001197983 */ /* 0x000ea80000300800 */
[----:B0-----:R-:W2:Y:S04]  /*107330*/  LDL.LU R26, [R1+0x27a8] ;  /* 0x0027a800011a7983 */ /* 0x001ea80000300800 */
[----:B------:R-:W2:Y:S04]  /*107340*/  LDL.LU R27, [R1+0x27ac] ;  /* 0x0027ac00011b7983 */ /* 0x000ea80000300800 */
[----:B--2---:R-:W-:Y:S04]  /*107350*/  STL.64 [R1+0xb6d0], R26 ;  /* 0x00b6d01a01007387 */ /* 0x004fe80000100a00 */
[----:B------:R0:W-:Y:S04]  /*107360*/  STL.64 [R1+0xb6c8], R24 ;  /* 0x00b6c81801007387 */ /* 0x0001e80000100a00 */
[----:B------:R-:W2:Y:S04]  /*107370*/  LDL R4, [R1+0x40] ;  /* 0x0000400001047983 */ /* 0x000ea80000100800 */
[----:B------:R-:W2:Y:S04]  /*107380*/  LDL R5, [R1+0x44] ;  /* 0x0000440001057983 */ /* 0x000ea80000100800 */
[----:B--2---:R-:W-:Y:S04]  /*107390*/  STL.64 [R1+0xb6d8], R4 ;  /* 0x00b6d80401007387 */ /* 0x004fe80000100a00 */
[----:B0-----:R-:W2:Y:S04]  /*1073a0*/  LDL.LU R24, [R1+0x27b0] ;  /* 0x0027b00001187983 */ /* 0x001ea80000300800 */
[----:B------:R-:W2:Y:S04]  /*1073b0*/  LDL.LU R25, [R1+0x27b4] ;  /* 0x0027b40001197983 */ /* 0x000ea80000300800 */
[----:B------:R-:W2:Y:S04]  /*1073c0*/  LDL.LU R26, [R1+0x27b8] ;  /* 0x0027b800011a7983 */ /* 0x000ea80000300800 */
[----:B------:R-:W2:Y:S04]  /*1073d0*/  LDL.LU R27, [R1+0x27bc] ;  /* 0x0027bc00011b7983 */ /* 0x000ea80000300800 */
[----:B--2---:R-:W-:Y:S04]  /*1073e0*/  STL.64 [R1+0xb6e8], R26 ;  /* 0x00b6e81a01007387 */ /* 0x004fe80000100a00 */
[----:B------:R0:W-:Y:S04]  /*1073f0*/  STL.64 [R1+0xb6e0], R24 ;  /* 0x00b6e01801007387 */ /* 0x0001e80000100a00 */
[----:B------:R-:W2:Y:S04]  /*107400*/  LDL R6, [R1+0x48] ;  /* 0x0000480001067983 */ /* 0x000ea80000100800 */
[----:B------:R-:W2:Y:S04]  /*107410*/  LDL R7, [R1+0x4c] ;  /* 0x00004c0001077983 */ /* 0x000ea80000100800 */
[----:B--2---:R1:W-:Y:S04]  /*107420*/  STL.64 [R1+0xb6f0], R6 ;  /* 0x00b6f00601007387 */ /* 0x0043e80000100a00 */
        /* <DEDUP_REMOVED lines=16> */
[----:B-1----:R-:W2:Y:S04]  /*107530*/  LDL R4, [R1+0x60] ;  /* 0x0000600001047983 */ /* 0x002ea80000100800 */
        /* <DEDUP_REMOVED lines=30> */
[----:B------:R-:W2:Y:S04]  /*107720*/  LDL.64 R8, [R1+0x80] ;  /* 0x0000800001087983 */ /* 0x000ea80000100a00 */
        /* <DEDUP_REMOVED lines=17> */
[----:B------:R-:W2:Y:S01]  /*107840*/  LDL.LU R23, [R1+0x277c] ;  /* 0x00277c0001177983 */ /* 0x000ea20000300800 */
[----:B------:R-:W-:Y:S03]  /*107850*/  HMMA.16816.F32 R16, R12, R8, R16 ;  /* 0x000000080c10723c */ /* 0x000fe60000001810 */
[----:B--2---:R-:W-:Y:S04]  /*107860*/  STL.64 [R1+0xb698], R22 ;  /* 0x00b6981601007387 */ /* 0x004fe80000100a00 */
[----:B---3--:R0:W-:Y:S04]  /*107870*/  STL.64 [R1+0xb690], R20 ;  /* 0x00b6901401007387 */ /* 0x0081e80000100a00 */
[----:B0-----:R-:W2:Y:S04]  /*107880*/  LDL.LU R20, [R1+0x2780] ;  /* 0x0027800001147983 */ /* 0x001ea80000300800 */
[----:B------:R-:W2:Y:S04]  /*107890*/  LDL.LU R21, [R1+0x2784] ;  /* 0x0027840001157983 */ /* 0x000ea80000300800 */
[----:B------:R-:W3:Y:S04]  /*1078a0*/  LDL.LU R22, [R1+0x2788] ;  /* 0x0027880001167983 */ /* 0x000ee80000300800 */
[----:B------:R-:W3:Y:S01]  /*1078b0*/  LDL.LU R23, [R1+0x278c] ;  /* 0x00278c0001177983 */ /* 0x000ee20000300800 */
[----:B------:R-:W-:-:S03]  /*1078c0*/  IMAD.MOV.U32 R3, RZ, RZ, R9 ;  /* 0x000000ffff037224 */ /* 0x000fc600078e0009 */
        /* <DEDUP_REMOVED lines=8> */
[----:B0-----:R-:W3:Y:S01]  /*107950*/  LDL.LU R18, [R1+0xb778] ;  /* 0x00b7780001127983 */ /* 0x001ee20000300800 */
[----:B------:R-:W-:-:S03]  /*107960*/  IMAD.MOV.U32 R19, RZ, RZ, R8 ;  /* 0x000000ffff137224 */ /* 0x000fc600078e0008 */
[----:B------:R-:W2:Y:S01]  /*107970*/  LDL.LU.64 R16, [R1+0xb770] ;  /* 0x00b7700001107983 */ /* 0x000ea20000300a00 */
[----:B------:R-:W-:Y:S03]  /*107980*/  HMMA.16816.F32 R8, R12, R10, R4 ;  /* 0x0000000a0c08723c */ /* 0x000fe60000001804 */
[----:B------:R-:W2:-:S15]  /*107990*/  LDL.LU.64 R4, [R1+0xb768] ;  /* 0x00b7680001047983 */ /* 0x000e9e0000300a00 */
[----:B------:R-:W-:Y:S01]  /*1079a0*/  NOP ;  /* 0x0000000000007918 */ /* 0x000fe20000000000 */
[----:B------:R0:W-:Y:S04]  /*1079b0*/  STL.64 [R1+0x2830], R8 ;  /* 0x0028300801007387 */ /* 0x0001e80000100a00 */
[----:B------:R1:W-:Y:S04]  /*1079c0*/  STL.64 [R1+0x2838], R10 ;  /* 0x0028380a01007387 */ /* 0x0003e80000100a00 */
[----:B0-----:R-:W3:Y:S04]  /*1079d0*/  LDL.LU R8, [R1+0x26e0] ;  /* 0x0026e00001087983 */ /* 0x001ee80000300800 */
[----:B------:R-:W3:Y:S04]  /*1079e0*/  LDL.LU R9, [R1+0x26e4] ;  /* 0x0026e40001097983 */ /* 0x000ee80000300800 */
[----:B-1----:R-:W3:Y:S04]  /*1079f0*/  LDL.LU R10, [R1+0x26e8] ;  /* 0x0026e800010a7983 */ /* 0x002ee80000300800 */
[----:B------:R-:W3:Y:S01]  /*107a00*/  LDL.LU R11, [R1+0x26ec] ;  /* 0x0026ec00010b7983 */ /* 0x000ee20000300800 */
        /* <DEDUP_REMOVED lines=43> */
[----:B------:R-:W2:-:S15]  /*107cc0*/  LDL.LU.64 R26, [R1+0xb6b8] ;  /* 0x00b6b800011a7983 */ /* 0x000e9e0000300a00 */
[----:B------:R-:W-:Y:S02]  /*107cd0*/  NOP ;  /* 0x0000000000007918 */ /* 0x000fe40000000000 */
        /* <DEDUP_REMOVED lines=55> */
[----:B------:R-:W-:Y:S04]  /*108050*/  STL [R1+0xb578], R28 ;  /* 0x00b5781c01007387 */ /* 0x000fe80000100800 */
        /* <DEDUP_REMOVED lines=19> */
[C---:B---3--:R-:W-:Y:S08]  /*108190*/  HMMA.16816.F32 R8, R12.reuse, R22, R8 ;  /* 0x000000160c08723c */ /* 0x048ff00000001808 */
[----:B--2---:R-:W-:Y:S11]  /*1081a0*/  HMMA.16816.F32 R24, R12, R20, R24 ;  /* 0x000000140c18723c */ /* 0x004ff60000001818 */
[----:B------:R-:W-:Y:S04]  /*1081b0*/  STL.64 [R1+0x26e0], R8 ;  /* 0x0026e00801007387 */ /* 0x000fe80000100a00 */
[----:B------:R0:W-:Y:S04]  /*1081c0*/  STL.64 [R1+0x26e8], R10 ;  /* 0x0026e80a01007387 */ /* 0x0001e80000100a00 */
[----:B0-----:R-:W2:Y:S04]  /*1081d0*/  LDL.LU.64 R10, [R1+0xb5d0] ;  /* 0x00b5d000010a7983 */ /* 0x001ea80000300a00 */
[----:B------:R-:W3:Y:S04]  /*1081e0*/  LDL.LU.64 R8, [R1+0xb5c8] ;  /* 0x00b5c80001087983 */ /* 0x000ee80000300a00 */
[----:B------:R0:W-:Y:S04]  /*1081f0*/  STL.64 [R1+0x26d0], R24 ;  /* 0x0026d01801007387 */ /* 0x0001e80000100a00 */
[----:B------:R1:W-:Y:S01]  /*108200*/  STL.64 [R1+0x26d8], R26 ;  /* 0x0026d81a01007387 */ /* 0x0003e20000100a00 */
[----:B0-----:R-:W-:-:S03]  /*108210*/  IMAD.MOV.U32 R24, RZ, RZ, R19 ;  /* 0x000000ffff187224 */ /* 0x001fc600078e0013 */
[----:B------:R-:W4:Y:S04]  /*108220*/  LDL.LU R19, [R1+0xb5c0] ;  /* 0x00b5c00001137983 */ /* 0x000f280000300800 */
[----:B-1----:R-:W2:Y:S01]  /*108230*/  LDL.64 R26, [R1+0x78] ;  /* 0x00007800011a7983 */ /* 0x002ea20000100a00 */
[----:B------:R-:W-:-:S03]  /*108240*/  IMAD.MOV.U32 R25, RZ, RZ, R3 ;  /* 0x000000ffff197224 */ /* 0x000fc600078e0003 */
[----:B--2---:R-:W-:Y:S04]  /*108250*/  STL.64 [R1+0xb540], R26 ;  /* 0x00b5401a01007387 */ /* 0x004fe80000100a00 */
        /* <DEDUP_REMOVED lines=10> */
[----:B------:R-:W2:Y:S01]  /*108300*/  LDL.LU R23, [R1+0x260c] ;  /* 0x00260c0001177983 */ /* 0x000ea20000300800 */
[C---:B------:R-:W-:Y:S03]  /*108310*/  HMMA.16816.F32 R4, R12.reuse, R16, R4 ;  /* 0x000000100c04723c */ /* 0x040fe60000001804 */
[----:B--2---:R-:W-:Y:S04]  /*108320*/  STL.64 [R1+0xb550], R22 ;  /* 0x00b5501601007387 */ /* 0x004fe80000100a00 */
[----:B------:R4:W-:Y:S02]  /*108330*/  STL.64 [R1+0xb548], R20 ;  /* 0x00b5481401007387 */ /* 0x0009e40000100a00 */
[----:B----4-:R-:W-:Y:S02]  /*108340*/  HMMA.16816.F32 R20, R12, R18, R24 ;  /* 0x000000120c14723c */ /* 0x010fe40000001818 */
[----:B------:R-:W2:-:S15]  /*108350*/  LDL.64 R24, [R1+0x98] ;  /* 0x0000980001187983 */ /* 0x000e9e0000100a00 */
[----:B------:R-:W-:Y:S02]  /*108360*/  NOP ;  /* 0x0000000000007918 */ /* 0x000fe40000000000 */
[----:B------:R-:W-:Y:S04]  /*108370*/  STL.64 [R1+0x26c0], R20 ;  /* 0x0026c01401007387 */ /* 0x000fe80000100a00 */
[----:B------:R-:W-:Y:S04]  /*108380*/  STL.64 [R1+0x26c8], R22 ;  /* 0x0026c81601007387 */ /* 0x000fe80000100a00 */
        /* <DEDUP_REMOVED lines=8> */
[----:B0-----:R-:W2:Y:S04]  /*108410*/  LDL.LU R4, [R1+0x26a0] ;  /* 0x0026a00001047983 */ /* 0x001ea80000300800 */
[----:B------:R-:W2:Y:S04]  /*108420*/  LDL.LU R5, [R1+0x26a4] ;  /* 0x0026a40001057983 */ /* 0x000ea80000300800 */
[----:B------:R-:W2:Y:S04]  /*108430*/  LDL.LU R6, [R1+0x26a8] ;  /* 0x0026a80001067983 */ /* 0x000ea80000300800 */
[----:B------:R-:W2:Y:S04]  /*108440*/  LDL.LU R7, [R1+0x26ac] ;  /* 0x0026ac0001077983 */ /* 0x000ea80000300800 */
[----:B------:R-:W4:Y:S04]  /*108450*/  LDL.LU R29, [R1+0x3bc4] ;  /* 0x003bc400011d7983 */ /* 0x000f280000300800 */
[----:B------:R-:W2:Y:S01]  /*108460*/  LDL.LU R28, [R1+0x3bd0] ;  /* 0x003bd000011c7983 */ /* 0x000ea20000300800 */
[----:B------:R-:W-:-:S02]  /*108470*/  IMAD.MOV.U32 R26, RZ, RZ, R2 ;  /* 0x000000ffff1a7224 */ /* 0x000fc400078e0002 */
[----:B------:R-:W-:Y:S01]  /*108480*/  IMAD.MOV.U32 R27, RZ, RZ, R0 ;  /* 0x000000ffff1b7224 */ /* 0x000fe200078e0000 */
[----:B--2---:R0:W-:Y:S04]  /*108490*/  STL [R1+0xb57c], R28 ;  /* 0x00b57c1c01007387 */ /* 0x0041e80000100800 */
[----:B0-----:R-:W4:Y:S04]  /*1084a0*/  LDL.LU R28, [R1+0x3bc8] ;  /* 0x003bc800011c7983 */ /* 0x001f280000300800 */
        /* <DEDUP_REMOVED lines=43> */
[----:B0-----:R-:W3:Y:S04]  /*108760*/  LDL.64 R10, [R1+0x88] ;  /* 0x00008800010a7983 */ /* 0x001ee80000100a00 */
        /* <DEDUP_REMOVED lines=8> */
[----:B------:R-:W3:Y:S01]  /*1087f0*/  LDL.LU.64 R24, [R1+0xb590] ;  /* 0x00b5900001187983 */ /* 0x000ee20000300a00 */
[----:B----4-:R-:W-:Y:S01]  /*108800*/  IMAD R29, R29, 0x100, R28 ;  /* 0x000001001d1d7824 */ /* 0x010fe200078e021c */
[----:B---3--:R-:W-:-:S15]  /*108810*/  HMMA.16816.F32 R24, R12, R4, R24 ;  /* 0x000000040c18723c */ /* 0x008fde0000001818 */
[----:B------:R-:W-:-:S04]  /*108820*/  NOP ;  /* 0x0000000000007918 */ /* 0x000fc80000000000 */
[----:B------:R-:W-:Y:S04]  /*108830*/  STL.64 [R1+0x2670], R24 ;  /* 0x0026701801007387 */ /* 0x000fe80000100a00 */
[----:B------:R0:W-:Y:S04]  /*108840*/  STL.64 [R1+0x2678], R26 ;  /* 0x0026781a01007387 */ /* 0x0001e80000100a00 */
[----:B0-----:R-:W2:Y:S04]  /*108850*/  LDL.LU.64 R26, [R1+0xb588] ;  /* 0x00b58800011a7983 */ /* 0x001ea80000300a00 */
[----:B------:R-:W2:Y:S04]  /*108860*/  LDL.LU.64 R24, [R1+0xb580] ;  /* 0x00b5800001187983 */ /* 0x000ea80000300a00 */
[----:B------:R-:W-:Y:S04]  /*108870*/  STL.64 [R1+0xb368], R6 ;  /* 0x00b3680601007387 */ /* 0x000fe80000100a00 */
[----:B------:R0:W-:Y:S04]  /*108880*/  STL.64 [R1+0xb360], R4 ;  /* 0x00b3600401007387 */ /* 0x0001e80000100a00 */
[----:B0-----:R-:W3:Y:S04]  /*108890*/  LDL.LU R4, [R1+0x2660] ;  /* 0x0026600001047983 */ /* 0x001ee80000300800 */
[----:B------:R-:W3:Y:S04]  /*1088a0*/  LDL.LU R5, [R1+0x2664] ;  /* 0x0026640001057983 */ /* 0x000ee80000300800 */
[----:B------:R-:W3:Y:S04]  /*1088b0*/  LDL.LU R6, [R1+0x2668] ;  /* 0x0026680001067983 */ /* 0x000ee80000300800 */
[----:B------:R-:W3:Y:S04]  /*1088c0*/  LDL.LU R7, [R1+0x266c] ;  /* 0x00266c0001077983 */ /* 0x000ee80000300800 */
[----:B------:R-:W4:Y:S01]  /*1088d0*/  LDL.LU R28, [R1+0xb57c] ;  /* 0x00b57c00011c7983 */ /* 0x000f220000300800 */
[----:B------:R-:W-:-:S02]  /*1088e0*/  IMAD R8, R8, 0x100, R2 ;  /* 0x0000010008087824 */ /* 0x000fc400078e0202 */
[----:B------:R-:W-:Y:S02]  /*1088f0*/  IMAD R0, R0, 0x100, R3 ;  /* 0x0000010000007824 */ /* 0x000fe400078e0203 */
[----:B----4-:R-:W-:Y:S02]  /*108900*/  IMAD R9, R9, 0x100, R28 ;  /* 0x0000010009097824 */ /* 0x010fe400078e021c */
[----:B------:R-:W4:Y:S04]  /*108910*/  LDL.LU R28, [R1+0xb578] ;  /* 0x00b57800011c7983 */ /* 0x000f280000300800 */
[----:B------:R-:W2:Y:S04]  /*108920*/  LDL.LU R2, [R1+0xb574] ;  /* 0x00b5740001027983 */ /* 0x000ea80000300800 */
[----:B------:R-:W2:Y:S02]  /*108930*/  LDL.LU R3, [R1+0xb570] ;  /* 0x00b5700001037983 */ /* 0x000ea40000300800 */
[----:B--2---:R-:W-:Y:S02]  /*108940*/  HMMA.16816.F32 R12, R12, R2, R24 ;  /* 0x000000020c0c723c */ /* 0x004fe40000001818 */
[----:B------:R-:W2:Y:S04]  /*108950*/  LDL.LU.64 R26, [R1+0xb568] ;  /* 0x00b56800011a7983 */ /* 0x000ea80000300a00 */
[----:B------:R-:W3:-:S13]  /*108960*/  LDL.LU.64 R24, [R1+0xb560] ;  /* 0x00b5600001187983 */ /* 0x000eda0000300a00 */
[----:B------:R0:W-:Y:S04]  /*108970*/  STL.64 [R1+0x2650], R12 ;  /* 0x0026500c01007387 */ /* 0x0001e80000100a00 */
[----:B------:R1:W-:Y:S01]  /*108980*/  STL.64 [R1+0x2658], R14 ;  /* 0x0026580e01007387 */ /* 0x0003e20000100a00 */
[----:B0-----:R-:W-:Y:S02]  /*108990*/  F2FP.F16.E5M2.UNPACK_B R12, R29 ;  /* 0x0000001dff0c723e */ /* 0x001fe400020004ff */
[----:B------:R-:W-:Y:S02]  /*1089a0*/  F2FP.F16.E5M2.UNPACK_B R13, R9 ;  /* 0x00000009ff0d723e */ /* 0x000fe400020004ff */
[----:B-1----:R-:W-:Y:S02]  /*1089b0*/  F2FP.F16.E5M2.UNPACK_B R14, R8 ;  /* 0x00000008ff0e723e */ /* 0x002fe400020004ff */
[----:B------:R-:W-:Y:S01]  /*1089c0*/  F2FP.F16.E5M2.UNPACK_B R15, R0 ;  /* 0x00000000ff0f723e */ /* 0x000fe200020004ff */
[----:B------:R-:W4:Y:S06]  /*1089d0*/  LDL.LU R29, [R1+0xb558] ;  /* 0x00b55800011d7983 */ /* 0x000f2c0000300800 */
[----:B---3--:R-:W-:-:S15]  /*1089e0*/  HMMA.16816.F32 R4, R12, R24, R4 ;  /* 0x000000180c04723c */ /* 0x008fde0000001804 */
[----:B------:R-:W-:-:S04]  /*1089f0*/  NOP ;  /* 0x0000000000007918 */ /* 0x000fc80000000000 */
[----:B------:R0:W-:Y:S04]  /*108a00*/  STL.64 [R1+0x2660], R4 ;  /* 0x0026600401007387 */ /* 0x0001e80000100a00 */
[----:B------:R-:W-:Y:S01]  /*108a10*/  STL.64 [R1+0x2668], R6 ;  /* 0x0026680601007387 */ /* 0x000fe20000100a00 */
[----:B0-----:R-:W-:Y:S02]  /*108a20*/  IMAD.MOV.U32 R5, RZ, RZ, R24 ;  /* 0x000000ffff057224 */ /* 0x001fe400078e0018 */
[----:B------:R-:W-:Y:S02]  /*108a30*/  IMAD.MOV.U32 R4, RZ, RZ, R25 ;  /* 0x000000ffff047224 */ /* 0x000fe400078e0019 */
[----:B--2---:R-:W-:Y:S03]  /*108a40*/  HMMA.16816.F32 R24, R12, R26, R20 ;  /* 0x0000001a0c18723c */ /* 0x004fe60000001814 */
[----:B------:R0:W-:Y:S04]  /*108a50*/  STL.64 [R1+0xb3e0], R4 ;  /* 0x00b3e00401007387 */ /* 0x0001e80000100a00 */
[----:B0-----:R-:W2:Y:S04]  /*108a60*/  LDL.LU R4, [R1+0x2630] ;  /* 0x0026300001047983 */ /* 0x001ea80000300800 */
[----:B------:R-:W2:Y:S04]  /*108a70*/  LDL.LU R5, [R1+0x2634] ;  /* 0x0026340001057983 */ /* 0x000ea80000300800 */
[----:B------:R-:W2:Y:S04]  /*108a80*/  LDL.LU R6, [R1+0x2638] ;  /* 0x0026380001067983 */ /* 0x000ea80000300800 */
[----:B------:R-:W2:Y:S04]  /*108a90*/  LDL.LU R7, [R1+0x263c] ;  /* 0x00263c0001077983 */ /* 0x000ea80000300800 */
[----:B------:R-:W3:Y:S04]  /*108aa0*/  LDL.LU.64 R22, [R1+0xb550] ;  /* 0x00b5500001167983 */ /* 0x000ee80000300a00 */
[----:B------:R-:W3:Y:S04]  /*108ab0*/  LDL.LU.64 R20, [R1+0xb548] ;  /* 0x00b5480001147983 */ /* 0x000ee80000300a00 */
[----:B------:R-:W-:Y:S04]  /*108ac0*/  STL.64 [R1+0x2640], R24 ;  /* 0x0026401801007387 */ /* 0x000fe80000100a00 */
[----:B------:R0:W-:Y:S04]  /*108ad0*/  STL.64 [R1+0x2648], R26 ;  /* 0x0026481a01007387 */ /* 0x0001e80000100a00 */
[----:B0-----:R-:W3:Y:S04]  /*108ae0*/  LDL.LU.64 R26, [R1+0xb540] ;  /* 0x00b54000011a7983 */ /* 0x001ee80000300a00 */
[----:B------:R-:W3:Y:S01]  /*108af0*/  LDL.LU.64 R24, [R1+0xb538] ;  /* 0x00b5380001187983 */ /* 0x000ee20000300a00 */
[----:B------:R-:W-:-:S05]  /*108b00*/  IMAD.MOV.U32 R0, RZ, RZ, R11 ;  /* 0x000000ffff007224 */ /* 0x000fca00078e000b */
[----:B------:R-:W-:Y:S01]  /*108b10*/  STL [R1+0xb320], R0 ;  /* 0x00b3200001007387 */ /* 0x000fe20000100800 */
[C---:B--2---:R-:W-:Y:S08]  /*108b20*/  HMMA.16816.F32 R4, R12.reuse, R10, R4 ;  /* 0x0000000a0c04723c */ /* 0x044ff00000001804 */
[C---:B---3--:R-:W-:Y:S11]  /*108b30*/  HMMA.16816.F32 R8, R12.reuse, R24, R16 ;  /* 0x000000180c08723c */ /* 0x048ff60000001810 */
[----:B------:R-:W-:Y:S04]  /*108b40*/  STL.64 [R1+0x2620], R4 ;  /* 0x0026200401007387 */ /* 0x000fe80000100a00 */
[----:B------:R0:W-:Y:S02]  /*108b50*/  STL.64 [R1+0x2628], R6 ;  /* 0x0026280601007387 */ /* 0x0001e40000100a00 */
[----:B0-----:R-:W-:Y:S02]  /*108b60*/  HMMA.16816.F32 R4, R12, R26, R20 ;  /* 0x0000001a0c04723c */ /* 0x001fe40000001814 */
[----:B------:R-:W-:Y:S04]  /*108b70*/  STL.64 [R1+0x2610], R8 ;  /* 0x0026100801007387 */ /* 0x000fe80000100a00 */
[----:B------:R-:W-:Y:S04]  /*108b80*/  STL.64 [R1+0x2618], R10 ;  /* 0x0026180a01007387 */ /* 0x000fe80000100a00 */
[----:B------:R-:W2:Y:S09]  /*108b90*/  LDL.LU R16, [R1+0x24d0] ;  /* 0x0024d00001107983 */ /* 0x000eb20000300800 */
[----:B------:R0:W-:Y:S04]  /*108ba0*/  STL.64 [R1+0x2600], R4 ;  /* 0x0026000401007387 */ /* 0x0001e80000100a00 */
[----:B------:R1:W-:Y:S04]  /*108bb0*/  STL.64 [R1+0x2608], R6 ;  /* 0x0026080601007387 */ /* 0x0003e80000100a00 */
[----:B------:R-:W2:Y:S04]  /*108bc0*/  LDL.LU R17, [R1+0x24d4] ;  /* 0x0024d40001117983 */ /* 0x000ea80000300800 */
[----:B------:R-:W3:Y:S04]  /*108bd0*/  LDL.LU R18, [R1+0x24d8] ;  /* 0x0024d80001127983 */ /* 0x000ee80000300800 */
[----:B------:R-:W3:Y:S01]  /*108be0*/  LDL.LU R19, [R1+0x24dc] ;  /* 0x0024dc0001137983 */ /* 0x000ee20000300800 */
[----:B------:R-:W-:-:S03]  /*108bf0*/  IMAD.MOV.U32 R0, RZ, RZ, R27 ;  /* 0x000000ffff007224 */ /* 0x000fc600078e001b */
[----:B---3--:R-:W-:Y:S04]  /*108c00*/  STL.64 [R1+0xb3f0], R18 ;  /* 0x00b3f01201007387 */ /* 0x008fe80000100a00 */
[----:B--2---:R2:W-:Y:S04]  /*108c10*/  STL.64 [R1+0xb3e8], R16 ;  /* 0x00b3e81001007387 */ /* 0x0045e80000100a00 */
[----:B------:R-:W3:Y:S04]  /*108c20*/  LDL.LU R24, [R1+0x24f0] ;  /* 0x0024f00001187983 */ /* 0x000ee80000300800 */
[----:B------:R-:W3:Y:S04]  /*108c30*/  LDL.LU R25, [R1+0x24f4] ;  /* 0x0024f40001197983 */ /* 0x000ee80000300800 */
[----:B------:R-:W2:Y:S04]  /*108c40*/  LDL.LU R26, [R1+0x24f8] ;  /* 0x0024f800011a7983 */ /* 0x000ea80000300800 */
[----:B------:R-:W2:Y:S04]  /*108c50*/  LDL.LU R27, [R1+0x24fc] ;  /* 0x0024fc00011b7983 */ /* 0x000ea80000300800 */
[----:B--2---:R2:W-:Y:S04]  /*108c60*/  STL.64 [R1+0xb400], R26 ;  /* 0x00b4001a01007387 */ /* 0x0045e80000100a00 */
[----:B---3--:R-:W-:Y:S04]  /*108c70*/  STL.64 [R1+0xb3f8], R24 ;  /* 0x00b3f81801007387 */ /* 0x008fe80000100a00 */
[----:B------:R-:W3:Y:S04]  /*108c80*/  LDL R22, [R1] ;  /* 0x0000000001167983 */ /* 0x000ee80000100800 */
[----:B------:R-:W3:Y:S04]  /*108c90*/  LDL R23, [R1+0x4] ;  /* 0x0000040001177983 */ /* 0x000ee80000100800 */
        /* <DEDUP_REMOVED lines=9> */
[----:B------:R-:W2:Y:S04]  /*108d30*/  LDL.LU R19, [R1+0x251c] ;  /* 0x00251c0001137983 */ /* 0x000ea80000300800 */
[----:B--2---:R-:W-:Y:S04]  /*108d40*/  STL.64 [R1+0xb420], R18 ;  /* 0x00b4201201007387 */ /* 0x004fe80000100a00 */
[----:B------:R0:W-:Y:S04]  /*108d50*/  STL.64 [R1+0xb418], R16 ;  /* 0x00b4181001007387 */ /* 0x0001e80000100a00 */
[----:B------:R-:W2:Y:S04]  /*108d60*/  LDL R26, [R1+0x10] ;  /* 0x00001000011a7983 */ /* 0x000ea80000100800 */
[----:B------:R-:W2:Y:S04]  /*108d70*/  LDL R27, [R1+0x14] ;  /* 0x00001400011b7983 */ /* 0x000ea80000100800 */
[----:B0-----:R-:W2:Y:S04]  /*108d80*/  LDL.LU R16, [R1+0x2540] ;  /* 0x0025400001107983 */ /* 0x001ea80000300800 */
[----:B------:R-:W2:Y:S04]  /*108d90*/  LDL.LU R17, [R1+0x2544] ;  /* 0x0025440001117983 */ /* 0x000ea80000300800 */
[----:B------:R-:W2:Y:S04]  /*108da0*/  LDL.LU R18, [R1+0x2548] ;  /* 0x0025480001127983 */ /* 0x000ea80000300800 */
[----:B------:R-:W2:Y:S04]  /*108db0*/  LDL.LU R19, [R1+0x254c] ;  /* 0x00254c0001137983 */ /* 0x000ea80000300800 */
[----:B--2---:R0:W-:Y:S04]  /*108dc0*/  STL.64 [R1+0xb430], R18 ;  /* 0x00b4301201007387 */ /* 0x0041e80000100a00 */
[----:B0-----:R-:W2:Y:S04]  /*108dd0*/  LDL R18, [R1+0x20] ;  /* 0x0000200001127983 */ /* 0x001ea80000100800 */
[----:B------:R-:W2:Y:S04]  /*108de0*/  LDL R19, [R1+0x24] ;  /* 0x0000240001137983 */ /* 0x000ea80000100800 */
[----:B------:R0:W-:Y:S04]  /*108df0*/  STL.64 [R1+0xb428], R16 ;  /* 0x00b4281001007387 */ /* 0x0001e80000100a00 */
[----:B0-----:R-:W3:Y:S04]  /*108e00*/  LDL.64 R16, [R1+0x28] ;  /* 0x0000280001107983 */ /* 0x001ee80000100a00 */
[----:B--2---:R-:W-:Y:S04]  /*108e10*/  STL.64 [R1+0xb460], R18 ;  /* 0x00b4601201007387 */ /* 0x004fe80000100a00 */
[----:B---3--:R-:W-:Y:S04]  /*108e20*/  STL.64 [R1+0xb458], R16 ;  /* 0x00b4581001007387 */ /* 0x008fe80000100a00 */
[----:B------:R-:W2:Y:S04]  /*108e30*/  LDL.64 R24, [R1+0x18] ;  /* 0x0000180001187983 */ /* 0x000ea80000100a00 */
[----:B------:R-:W-:Y:S04]  /*108e40*/  STL.64 [R1+0xb440], R26 ;  /* 0x00b4401a01007387 */ /* 0x000fe80000100a00 */
[----:B--2---:R0:W-:Y:S04]  /*108e50*/  STL.64 [R1+0xb438], R24 ;  /* 0x00b4381801007387 */ /* 0x0041e80000100a00 */
[----:B0-----:R-:W2:Y:S04]  /*108e60*/  LDL.LU R24, [R1+0x2550] ;  /* 0x0025500001187983 */ /* 0x001ea80000300800 */
[----:B------:R-:W2:Y:S04]  /*108e70*/  LDL.LU R25, [R1+0x2554] ;  /* 0x0025540001197983 */ /* 0x000ea80000300800 */
[----:B------:R-:W3:Y:S04]  /*108e80*/  LDL.LU R26, [R1+0x2558] ;  /* 0x00255800011a7983 */ /* 0x000ee80000300800 */
[----:B------:R-:W3:Y:S04]  /*108e90*/  LDL.LU R27, [R1+0x255c] ;  /* 0x00255c00011b7983 */ /* 0x000ee80000300800 */
[----:B------:R-:W2:Y:S04]  /*108ea0*/  LDL R18, [R1+0x30] ;  /* 0x0000300001127983 */ /* 0x000ea80000100800 */
[----:B------:R-:W2:Y:S04]  /*108eb0*/  LDL R19, [R1+0x34] ;  /* 0x0000340001137983 */ /* 0x000ea80000100800 */
[----:B------:R-:W3:Y:S04]  /*108ec0*/  LDL.64 R16, [R1+0x38] ;  /* 0x0000380001107983 */ /* 0x000ee80000100a00 */
        /* <DEDUP_REMOVED lines=16> */
[----:B------:R-:W2:Y:S04]  /*108fd0*/  LDL.64 R16, [R1+0x48] ;  /* 0x0000480001107983 */ /* 0x000ea80000100a00 */
        /* <DEDUP_REMOVED lines=71> */
[----:B------:R-:W-:Y:S01]  /*109450*/  STL [R1+0xb324], R0 ;  /* 0x00b3240001007387 */ /* 0x000fe20000100800 */
[----:B----4-:R-:W-:Y:S03]  /*109460*/  HMMA.16816.F32 R16, R12, R18, R24 ;  /* 0x000000120c10723c */ /* 0x010fe60000001818 */
[----:B------:R-:W4:Y:S04]  /*109470*/  LDL.LU.64 R26, [R1+0xb530] ;  /* 0x00b53000011a7983 */ /* 0x000f280000300a00 */
[----:B------:R-:W4:-:S12]  /*109480*/  LDL.LU.64 R24, [R1+0xb528] ;  /* 0x00b5280001187983 */ /* 0x000f180000300a00 */
        /* <DEDUP_REMOVED lines=74> */
[----:B------:R-:W4:-:S12]  /*109930*/  LDL.LU.64 R24, [R1+0xb438] ;  /* 0x00b4380001187983 */ /* 0x000f180000300a00 */
[----:B------:R-:W-:Y:S04]  /*109940*/  STL.64 [R1+0x2550], R16 ;  /* 0x0025501001007387 */ /* 0x000fe80000100a00 */
[----:B------:R0:W-:Y:S04]  /*109950*/  STL.64 [R1+0x2558], R18 ;  /* 0x0025581201007387 */ /* 0x0001e80000100a00 */
[----:B0-----:R-:W2:Y:S04]  /*109960*/  LDL.LU.64 R18, [R1+0xb430] ;  /* 0x00b4300001127983 */ /* 0x001ea80000300a00 */
[----:B------:R-:W2:Y:S01]  /*109970*/  LDL.LU.64 R16, [R1+0xb428] ;  /* 0x00b4280001107983 */ /* 0x000ea20000300a00 */
[----:B----4-:R-:W-:Y:S01]  /*109980*/  IMAD.MOV.U32 R0, RZ, RZ, R25 ;  /* 0x000000ffff007224 */ /* 0x010fe200078e0019 */
[C---:B--2---:R-:W-:Y:S08]  /*109990*/  HMMA.16816.F32 R16, R12.reuse, R24, R16 ;  /* 0x000000180c10723c */ /* 0x044ff00000001810 */
[C---:B------:R-:W-:Y:S11]  /*1099a0*/  HMMA.16816.F32 R24, R12.reuse, R26, R4 ;  /* 0x0000001a0c18723c */ /* 0x040ff60000001804 */
[----:B------:R-:W-:Y:S04]  /*1099b0*/  STL.64 [R1+0x2540], R16 ;  /* 0x0025401001007387 */ /* 0x000fe80000100a00 */
[----:B------:R0:W-:Y:S04]  /*1099c0*/  STL.64 [R1+0x2548], R18 ;  /* 0x0025481201007387 */ /* 0x0001e80000100a00 */
[----:B0-----:R-:W2:Y:S04]  /*1099d0*/  LDL.LU.64 R18, [R1+0xb420] ;  /* 0x00b4200001127983 */ /* 0x001ea80000300a00 */
[----:B------:R-:W2:Y:S04]  /*1099e0*/  LDL.LU.64 R16, [R1+0xb418] ;  /* 0x00b4180001107983 */ /* 0x000ea80000300a00 */
[----:B------:R-:W-:Y:S04]  /*1099f0*/  STL [R1+0xb33c], R0 ;  /* 0x00b33c0001007387 */ /* 0x000fe80000100800 */
[----:B------:R-:W4:Y:S04]  /*109a00*/  LDL.LU.64 R6, [R1+0xb410] ;  /* 0x00b4100001067983 */ /* 0x000f280000300a00 */
[----:B------:R-:W4:Y:S04]  /*109a10*/  LDL.LU.64 R4, [R1+0xb408] ;  /* 0x00b4080001047983 */ /* 0x000f280000300a00 */
[----:B------:R-:W-:Y:S04]  /*109a20*/  STL.64 [R1+0x2520], R24 ;  /* 0x0025201801007387 */ /* 0x000fe80000100a00 */
[----:B------:R0:W-:Y:S04]  /*109a30*/  STL.64 [R1+0x2528], R26 ;  /* 0x0025281a01007387 */ /* 0x0001e80000100a00 */
[----:B0-----:R-:W4:Y:S04]  /*109a40*/  LDL.LU.64 R26, [R1+0xb400] ;  /* 0x00b40000011a7983 */ /* 0x001f280000300a00 */
[----:B------:R-:W4:Y:S01]  /*109a50*/  LDL.LU.64 R24, [R1+0xb3f8] ;  /* 0x00b3f80001187983 */ /* 0x000f220000300a00 */
[----:B---3--:R-:W-:Y:S01]  /*109a60*/  IMAD.MOV.U32 R0, RZ, RZ, R21 ;  /* 0x000000ffff007224 */ /* 0x008fe200078e0015 */
[C---:B--2---:R-:W-:Y:S08]  /*109a70*/  HMMA.16816.F32 R16, R12.reuse, R20, R16 ;  /* 0x000000140c10723c */ /* 0x044ff00000001810 */
[C---:B----4-:R-:W-:Y:S08]  /*109a80*/  HMMA.16816.F32 R20, R12.reuse, R22, R4 ;  /* 0x000000160c14723c */ /* 0x050ff00000001804 */
[C---:B------:R-:W-:Y:S03]  /*109a90*/  HMMA.16816.F32 R24, R12.reuse, R28, R24 ;  /* 0x0000001c0c18723c */ /* 0x040fe60000001818 */
[----:B------:R-:W-:Y:S04]  /*109aa0*/  STL.64 [R1+0x2510], R16 ;  /* 0x0025101001007387 */ /* 0x000fe80000100a00 */
[----:B------:R0:W-:Y:S04]  /*109ab0*/  STL.64 [R1+0x2518], R18 ;  /* 0x0025181201007387 */ /* 0x0001e80000100a00 */
[----:B0-----:R-:W2:Y:S04]  /*109ac0*/  LDL.LU.64 R18, [R1+0xb3f0] ;  /* 0x00b3f00001127983 */ /* 0x001ea80000300a00 */
[----:B------:R-:W2:Y:S04]  /*109ad0*/  LDL.LU.64 R16, [R1+0xb3e8] ;  /* 0x00b3e80001107983 */ /* 0x000ea80000300a00 */
[----:B------:R-:W3:Y:S04]  /*109ae0*/  LDL.LU.64 R4, [R1+0xb3e0] ;  /* 0x00b3e00001047983 */ /* 0x000ee80000300a00 */
[----:B------:R-:W-:Y:S04]  /*109af0*/  STL.64 [R1+0x2500], R20 ;  /* 0x0025001401007387 */ /* 0x000fe80000100a00 */
[----:B------:R0:W-:Y:S04]  /*109b00*/  STL.64 [R1+0x2508], R22 ;  /* 0x0025081601007387 */ /* 0x0001e80000100a00 */
[----:B0-----:R-:W4:Y:S04]  /*109b10*/  LDL.LU.64 R22, [R1+0xb3d8] ;  /* 0x00b3d80001167983 */ /* 0x001f280000300a00 */
[----:B------:R-:W2:Y:S04]  /*109b20*/  LDL.LU.64 R20, [R1+0xb3d0] ;  /* 0x00b3d00001147983 */ /* 0x000ea80000300a00 */
[----:B------:R-:W-:Y:S04]  /*109b30*/  STL.64 [R1+0x24f0], R24 ;  /* 0x0024f01801007387 */ /* 0x000fe80000100a00 */
[----:B------:R0:W-:Y:S04]  /*109b40*/  STL.64 [R1+0x24f8], R26 ;  /* 0x0024f81a01007387 */ /* 0x0001e80000100a00 */
[----:B0-----:R-:W2:Y:S04]  /*109b50*/  LDL.LU.64 R26, [R1+0xb3c8] ;  /* 0x00b3c800011a7983 */ /* 0x001ea80000300a00 */
[----:B------:R-:W3:Y:S01]  /*109b60*/  LDL.LU.64 R24, [R1+0xb3c0] ;  /* 0x00b3c00001187983 */ /* 0x000ee20000300a00 */
[----:B--2---:R-:W-:-:S15]  /*109b70*/  HMMA.16816.F32 R8, R12, R26, R8 ;  /* 0x0000001a0c08723c */ /* 0x004fde0000001808 */
[----:B------:R-:W-:-:S04]  /*109b80*/  NOP ;  /* 0x0000000000007918 */ /* 0x000fc80000000000 */
[----:B------:R-:W-:Y:S04]  /*109b90*/  STL.64 [R1+0x24e0], R8 ;  /* 0x0024e00801007387 */ /* 0x000fe80000100a00 */
[----:B------:R3:W-:Y:S02]  /*109ba0*/  STL.64 [R1+0x24e8], R10 ;  /* 0x0024e80a01007387 */ /* 0x0007e40000100a00 */
[----:B---3--:R-:W-:Y:S02]  /*109bb0*/  HMMA.16816.F32 R8, R12, R24, R16 ;  /* 0x000000180c08723c */ /* 0x008fe40000001810 */
[----:B------:R0:W-:Y:S02]  /*109bc0*/  STL.64 [R1+0xb150], R26 ;  /* 0x00b1501a01007387 */ /* 0x0001e40000100a00 */
[----:B0-----:R-:W-:-:S02]  /*109bd0*/  IMAD.MOV.U32 R27, RZ, RZ, R4 ;  /* 0x000000ffff1b7224 */ /* 0x001fc400078e0004 */
[----:B------:R-:W-:-:S13]  /*109be0*/  IMAD.MOV.U32 R26, RZ, RZ, R5 ;  /* 0x000000ffff1a7224 */ /* 0x000fda00078e0005 */
[----:B------:R-:W-:Y:S04]  /*109bf0*/  STL.64 [R1+0x24c0], R8 ;  /* 0x0024c00801007387 */ /* 0x000fe80000100a00 */
[----:B------:R-:W-:Y:S04]  /*109c00*/  STL.64 [R1+0x24c8], R10 ;  /* 0x0024c80a01007387 */ /* 0x000fe80000100a00 */
[----:B------:R-:W2:Y:S04]  /*109c10*/  LDL.LU R4, [R1+0x2460] ;  /* 0x0024600001047983 */ /* 0x000ea80000300800 */
        /* <DEDUP_REMOVED lines=29> */
[----:B------:R0:W-:Y:S04]  /*109df0*/  STL.64 [R1+0xb148], R24 ;  /* 0x00b1481801007387 */ /* 0x0001e80000100a00 */
[----:B0-----:R-:W2:Y:S04]  /*109e00*/  LDL.LU R24, [R1+0x3c00] ;  /* 0x003c000001187983 */ /* 0x001ea80000300800 */
[----:B------:R-:W2:Y:S04]  /*109e10*/  LDL.LU R25, [R1+0x3bfc] ;  /* 0x003bfc0001197983 */ /* 0x000ea80000300800 */
[----:B------:R-:W-:Y:S01]  /*109e20*/  STL.64 [R1+0xb348], R26 ;  /* 0x00b3481a01007387 */ /* 0x000fe20000100a00 */
[C---:B----4-:R-:W-:Y:S03]  /*109e30*/  HMMA.16816.F32 R16, R12.reuse, R22, R16 ;  /* 0x000000160c10723c */ /* 0x050fe60000001810 */
        /* <DEDUP_REMOVED lines=76> */
[----:B0-----:R-:W2:Y:S04]  /*10a300*/  LDL.LU R6, [R1+0x3be8] ;  /* 0x003be80001067983 */ /* 0x001ea80000300800 */
[----:B------:R-:W2:Y:S01]  /*10a310*/  LDL.LU R7, [R1+0x3bf0] ;  /* 0x003bf00001077983 */ /* 0x000ea20000300800 */
[----:B----4-:R-:W-:Y:S03]  /*10a320*/  HMMA.16816.F32 R12, R12, R2, R16 ;  /* 0x000000020c0c723c */ /* 0x010fe60000001810 */
[----:B------:R0:W-:Y:S04]  /*10a330*/  STL.64 [R1+0xb0e8], R4 ;  /* 0x00b0e80401007387 */ /* 0x0001e80000100a00 */
[----:B------:R-:W-:Y:S04]  /*10a340*/  STL [R1+0xb0bc], R2 ;  /* 0x00b0bc0201007387 */ /* 0x000fe80000100800 */
[----:B------:R-:W-:Y:S01]  /*10a350*/  STL [R1+0xb0b8], R3 ;  /* 0x00b0b80301007387 */ /* 0x000fe20000100800 */
[----:B0-----:R-:W-:-:S07]  /*10a360*/  IMAD R5, R11, 0x100, R10 ;  /* 0x000001000b057824 */ /* 0x001fce00078e020a */
[----:B------:R-:W-:Y:S04]  /*10a370*/  STL.64 [R1+0x2420], R12 ;  /* 0x0024200c01007387 */ /* 0x000fe80000100a00 */
[----:B------:R0:W-:Y:S02]  /*10a380*/  STL.64 [R1+0x2428], R14 ;  /* 0x0024280e01007387 */ /* 0x0001e40000100a00 */
[----:B0-----:R-:W-:Y:S01]  /*10a390*/  F2FP.F16.E5M2.UNPACK_B R14, R5 ;  /* 0x00000005ff0e723e */ /* 0x001fe200020004ff */
[----:B---3--:R-:W-:-:S05]  /*10a3a0*/  IMAD R4, R25, 0x100, R24 ;  /* 0x0000010019047824 */ /* 0x008fca00078e0218 */
[----:B------:R-:W-:Y:S01]  /*10a3b0*/  F2FP.F16.E5M2.UNPACK_B R15, R4 ;  /* 0x00000004ff0f723e */ /* 0x000fe200020004ff */
[----:B--2---:R-:W-:Y:S02]  /*10a3c0*/  IMAD R8, R8, 0x100, R6 ;  /* 0x0000010008087824 */ /* 0x004fe400078e0206 */
[----:B------:R-:W-:-:S03]  /*10a3d0*/  IMAD R6, R9, 0x100, R7 ;  /* 0x0000010009067824 */ /* 0x000fc600078e0207 */
[----:B------:R-:W-:Y:S02]  /*10a3e0*/  F2FP.F16.E5M2.UNPACK_B R12, R8 ;  /* 0x00000008ff0c723e */ /* 0x000fe400020004ff */
[----:B------:R-:W-:-:S07]  /*10a3f0*/  F2FP.F16.E5M2.UNPACK_B R13, R6 ;  /* 0x00000006ff0d723e */ /* 0x000fce00020004ff */
[----:B------:R-:W-:Y:S01]  /*10a400*/  HMMA.16816.F32 R4, R12, R26, R20 ;  /* 0x0000001a0c04723c */ /* 0x000fe20000001814 */
[----:B------:R-:W2:-:S15]  /*10a410*/  LDL.LU R20, [R1+0x22a0] ;  /* 0x0022a00001147983 */ /* 0x000e9e0000300800 */
[----:B------:R-:W-:-:S03]  /*10a420*/  NOP ;  /* 0x0000000000007918 */ /* 0x000fc60000000000 */
[----:B------:R-:W-:Y:S04]  /*10a430*/  STL.64 [R1+0x2410], R4 ;  /* 0x0024100401007387 */ /* 0x000fe80000100a00 */
[----:B------:R-:W-:Y:S04]  /*10a440*/  STL.64 [R1+0x2418], R6 ;  /* 0x0024180601007387 */ /* 0x000fe80000100a00 */
[----:B------:R-:W2:Y:S04]  /*10a450*/  LDL.LU R21, [R1+0x22a4] ;  /* 0x0022a40001157983 */ /* 0x000ea80000300800 */
[----:B------:R-:W3:Y:S04]  /*10a460*/  LDL.LU R22, [R1+0x22a8] ;  /* 0x0022a80001167983 */ /* 0x000ee80000300800 */
[----:B------:R-:W3:Y:S04]  /*10a470*/  LDL.LU R23, [R1+0x22ac] ;  /* 0x0022ac0001177983 */ /* 0x000ee80000300800 */
[----:B---3--:R0:W-:Y:S04]  /*10a480*/  STL.64 [R1+0xb160], R22 ;  /* 0x00b1601601007387 */ /* 0x0081e80000100a00 */
[----:B--2---:R-:W-:Y:S04]  /*10a490*/  STL.64 [R1+0xb158], R20 ;  /* 0x00b1581401007387 */ /* 0x004fe80000100a00 */
[----:B------:R-:W2:Y:S04]  /*10a4a0*/  LDL.LU R24, [R1+0x22c0] ;  /* 0x0022c00001187983 */ /* 0x000ea80000300800 */
[----:B------:R-:W2:Y:S04]  /*10a4b0*/  LDL.LU R25, [R1+0x22c4] ;  /* 0x0022c40001197983 */ /* 0x000ea80000300800 */
[----:B------:R-:W3:Y:S04]  /*10a4c0*/  LDL.LU R26, [R1+0x22c8] ;  /* 0x0022c800011a7983 */ /* 0x000ee80000300800 */
[----:B------:R-:W3:Y:S04]  /*10a4d0*/  LDL.LU R27, [R1+0x22cc] ;  /* 0x0022cc00011b7983 */ /* 0x000ee80000300800 */
[----:B---3--:R-:W-:Y:S04]  /*10a4e0*/  STL.64 [R1+0xb170], R26 ;  /* 0x00b1701a01007387 */ /* 0x008fe80000100a00 */
[----:B--2---:R1:W-:Y:S04]  /*10a4f0*/  STL.64 [R1+0xb168], R24 ;  /* 0x00b1681801007387 */ /* 0x0043e80000100a00 */
[----:B0-----:R-:W2:Y:S04]  /*10a500*/  LDL R22, [R1] ;  /* 0x0000000001167983 */ /* 0x001ea80000100800 */
[----:B------:R-:W2:Y:S04]  /*10a510*/  LDL R23, [R1+0x4] ;  /* 0x0000040001177983 */ /* 0x000ea80000100800 */
[----:B--2---:R-:W-:Y:S04]  /*10a520*/  STL.64 [R1+0xb178], R22 ;  /* 0x00b1781601007387 */ /* 0x004fe80000100a00 */
[----:B-1----:R-:W2:Y:S04]  /*10a530*/  LDL.LU R24, [R1+0x22d0] ;  /* 0x0022d00001187983 */ /* 0x002ea80000300800 */
[----:B------:R-:W2:Y:S04]  /*10a540*/  LDL.LU R25, [R1+0x22d4] ;  /* 0x0022d40001197983 */ /* 0x000ea80000300800 */
[----:B------:R-:W3:Y:S04]  /*10a550*/  LDL.LU R26, [R1+0x22d8] ;  /* 0x0022d800011a7983 */ /* 0x000ee80000300800 */
[----:B------:R-:W3:Y:S01]  /*10a560*/  LDL.LU R27, [R1+0x22dc] ;  /* 0x0022dc00011b7983 */ /* 0x000ee20000300800 */
[----:B------:R-:W-:-:S03]  /*10a570*/  IMAD.MOV.U32 R21, RZ, RZ, R0 ;  /* 0x000000ffff157224 */ /* 0x000fc600078e0000 */
[----:B---3--:R-:W-:Y:S04]  /*10a580*/  STL.64 [R1+0xb188], R26 ;  /* 0x00b1881a01007387 */ /* 0x008fe80000100a00 */
        /* <DEDUP_REMOVED lines=21> */
[----:B-1----:R-:W2:Y:S04]  /*10a6e0*/  LDL R22, [R1+0x20] ;  /* 0x0000200001167983 */ /* 0x002ea80000100800 */
        /* <DEDUP_REMOVED lines=146> */
[----:B------:R-:W3:Y:S04]  /*10b010*/  LDL.LU R4, [R1+0x2290] ;  /* 0x0022900001047983 */ /* 0x000ee80000300800 */
[----:B------:R-:W3:Y:S04]  /*10b020*/  LDL.LU R5, [R1+0x2294] ;  /* 0x0022940001057983 */ /* 0x000ee80000300800 */
[----:B------:R-:W3:Y:S04]  /*10b030*/  LDL.LU R6, [R1+0x2298] ;  /* 0x0022980001067983 */ /* 0x000ee80000300800 */
[----:B------:R-:W3:Y:S04]  /*10b040*/  LDL.LU R7, [R1+0x229c] ;  /* 0x00229c0001077983 */ /* 0x000ee80000300800 */
[----:B------:R-:W3:Y:S04]  /*10b050*/  LDL.LU R8, [R1+0x2280] ;  /* 0x0022800001087983 */ /* 0x000ee80000300800 */
[----:B------:R-:W3:Y:S04]  /*10b060*/  LDL.LU R9, [R1+0x2284] ;  /* 0x0022840001097983 */ /* 0x000ee80000300800 */
        /* <DEDUP_REMOVED lines=8> */
[----:B---3--:R-:W-:-:S02]  /*10b0f0*/  IMAD.MOV.U32 R21, RZ, RZ, R0 ;  /* 0x000000ffff157224 */ /* 0x008fc400078e0000 */
[----:B------:R-:W-:Y:S02]  /*10b100*/  IMAD.MOV.U32 R2, RZ, RZ, R22 ;  /* 0x000000ffff027224 */ /* 0x000fe400078e0016 */
[----:B------:R-:W-:-:S03]  /*10b110*/  IMAD.MOV.U32 R0, RZ, RZ, R23 ;  /* 0x000000ffff007224 */ /* 0x000fc600078e0017 */
        /* <DEDUP_REMOVED lines=114> */
[----:B------:R-:W3:Y:S04]  /*10b840*/  LDL.LU.64 R24, [R1+0xb148] ;  /* 0x00b1480001187983 */ /* 0x000ee80000300a00 */
[----:B------:R-:W-:Y:S04]  /*10b850*/  STL [R1+0xb0c0], R28 ;  /* 0x00b0c01c01007387 */ /* 0x000fe80000100800 */
[----:B------:R-:W-:Y:S01]  /*10b860*/  STL [R1+0xb0a0], R29 ;  /* 0x00b0a01d01007387 */ /* 0x000fe20000100800 */
[C---:B----4-:R-:W-:Y:S08]  /*10b870*/  HMMA.16816.F32 R16, R12.reuse, R26, R16 ;  /* 0x0000001a0c10723c */ /* 0x050ff00000001810 */
[----:B---3--:R-:W-:Y:S11]  /*10b880*/  HMMA.16816.F32 R20, R12, R24, R20 ;  /* 0x000000180c14723c */ /* 0x008ff60000001814 */
        /* <DEDUP_REMOVED lines=8> */
[----:B------:R0:W-:Y:S04]  /*10b910*/  STL.64 [R1+0xaf20], R26 ;  /* 0x00af201a01007387 */ /* 0x0001e80000100a00 */
[----:B------:R1:W-:Y:S04]  /*10b920*/  STL.64 [R1+0xaf18], R24 ;  /* 0x00af181801007387 */ /* 0x0003e80000100a00 */
[----:B0-----:R-:W2:Y:S01]  /*10b930*/  LDL.64 R26, [R1+0x88] ;  /* 0x00008800011a7983 */ /* 0x001ea20000100a00 */
[----:B-1----:R-:W-:-:S02]  /*10b940*/  IMAD.MOV.U32 R24, RZ, RZ, R2 ;  /* 0x000000ffff187224 */ /* 0x002fc400078e0002 */
[----:B------:R-:W-:Y:S01]  /*10b950*/  IMAD.MOV.U32 R25, RZ, RZ, R0 ;  /* 0x000000ffff197224 */ /* 0x000fe200078e0000 */
[----:B----4-:R-:W-:-:S15]  /*10b960*/  HMMA.16816.F32 R4, R12, R22, R4 ;  /* 0x000000160c04723c */ /* 0x010fde0000001804 */
[----:B------:R-:W-:-:S04]  /*10b970*/  NOP ;  /* 0x0000000000007918 */ /* 0x000fc80000000000 */
[----:B------:R-:W-:Y:S04]  /*10b980*/  STL.64 [R1+0x2290], R4 ;  /* 0x0022900401007387 */ /* 0x000fe80000100a00 */
[----:B------:R2:W-:Y:S02]  /*10b990*/  STL.64 [R1+0x2298], R6 ;  /* 0x0022980601007387 */ /* 0x0005e40000100a00 */
[----:B--2---:R-:W-:-:S15]  /*10b9a0*/  HMMA.16816.F32 R4, R12, R20, R8 ;  /* 0x000000140c04723c */ /* 0x004fde0000001808 */
[----:B------:R-:W-:-:S04]  /*10b9b0*/  NOP ;  /* 0x0000000000007918 */ /* 0x000fc80000000000 */
[----:B------:R-:W-:Y:S04]  /*10b9c0*/  STL.64 [R1+0x2280], R4 ;  /* 0x0022800401007387 */ /* 0x000fe80000100a00 */
[----:B------:R-:W-:Y:S04]  /*10b9d0*/  STL.64 [R1+0x2288], R6 ;  /* 0x0022880601007387 */ /* 0x000fe80000100a00 */
[----:B------:R-:W-:Y:S04]  /*10b9e0*/  STL.64 [R1+0xb0b0], R26 ;  /* 0x00b0b01a01007387 */ /* 0x000fe80000100a00 */
[----:B------:R0:W-:Y:S04]  /*10b9f0*/  STL.64 [R1+0xb0a8], R24 ;  /* 0x00b0a81801007387 */ /* 0x0001e80000100a00 */
[----:B0-----:R-:W2:Y:S04]  /*10ba00*/  LDL.LU R24, [R1+0x2200] ;  /* 0x0022000001187983 */ /* 0x001ea80000300800 */
[----:B--2---:R-:W-:Y:S04]  /*10ba10*/  STL [R1+0xb0c4], R24 ;  /* 0x00b0c41801007387 */ /* 0x004fe80000100800 */
        /* <DEDUP_REMOVED lines=23> */
[----:B------:R-:W2:Y:S04]  /*10bb90*/  LDL.LU R24, [R1+0x3c08] ;  /* 0x003c080001187983 */ /* 0x000ea80000300800 */
[----:B----4-:R-:W-:Y:S04]  /*10bba0*/  STL.64 [R1+0xb0d0], R26 ;  /* 0x00b0d01a01007387 */ /* 0x010fe80000100a00 */
[----:B--2---:R0:W-:Y:S04]  /*10bbb0*/  STL.64 [R1+0xb0c8], R24 ;  /* 0x00b0c81801007387 */ /* 0x0041e80000100a00 */
[----:B0-----:R-:W2:Y:S04]  /*10bbc0*/  LDL.LU R24, [R1+0x2220] ;  /* 0x0022200001187983 */ /* 0x001ea80000300800 */
[----:B------:R-:W2:Y:S04]  /*10bbd0*/  LDL.LU R25, [R1+0x2224] ;  /* 0x0022240001197983 */ /* 0x000ea80000300800 */
[----:B------:R-:W4:Y:S04]  /*10bbe0*/  LDL.LU R26, [R1+0x2228] ;  /* 0x00222800011a7983 */ /* 0x000f280000300800 */
[----:B------:R-:W4:Y:S01]  /*10bbf0*/  LDL.LU R27, [R1+0x222c] ;  /* 0x00222c00011b7983 */ /* 0x000f220000300800 */
[C---:B------:R-:W-:Y:S03]  /*10bc00*/  HMMA.16816.F32 R8, R12.reuse, R18, R8 ;  /* 0x000000120c08723c */ /* 0x040fe60000001808 */
[----:B----4-:R-:W-:Y:S04]  /*10bc10*/  STL.64 [R1+0xb0e0], R26 ;  /* 0x00b0e01a01007387 */ /* 0x010fe80000100a00 */
[----:B--2---:R0:W-:Y:S04]  /*10bc20*/  STL.64 [R1+0xb0d8], R24 ;  /* 0x00b0d81801007387 */ /* 0x0041e80000100a00 */
[----:B0-----:R-:W2:Y:S04]  /*10bc30*/  LDL.LU R24, [R1+0x2230] ;  /* 0x0022300001187983 */ /* 0x001ea80000300800 */
[----:B------:R-:W2:Y:S04]  /*10bc40*/  LDL.LU R25, [R1+0x2234] ;  /* 0x0022340001197983 */ /* 0x000ea80000300800 */
[----:B------:R-:W2:Y:S04]  /*10bc50*/  LDL.LU R26, [R1+0x2238] ;  /* 0x00223800011a7983 */ /* 0x000ea80000300800 */
[----:B------:R-:W2:Y:S04]  /*10bc60*/  LDL.LU R27, [R1+0x223c] ;  /* 0x00223c00011b7983 */ /* 0x000ea80000300800 */
[----:B------:R-:W4:Y:S04]  /*10bc70*/  LDL.LU R29, [R1+0x3c04] ;  /* 0x003c0400011d7983 */ /* 0x000f280000300800 */
        /* <DEDUP_REMOVED lines=57> */
[----:B------:R-:W-:-:S02]  /*10c010*/  IMAD R9, R9, 0x100, R28 ;  /* 0x0000010009097824 */ /* 0x000fc400078e021c */
[----:B------:R-:W-:Y:S02]  /*10c020*/  IMAD R8, R8, 0x100, R2 ;  /* 0x0000010008087824 */ /* 0x000fe400078e0202 */
[----:B------:R-:W-:Y:S01]  /*10c030*/  IMAD R0, R0, 0x100, R3 ;  /* 0x0000010000007824 */ /* 0x000fe200078e0203 */
[----:B0-----:R-:W3:Y:S04]  /*10c040*/  LDL.LU R4, [R1+0x21f0] ;  /* 0x0021f00001047983 */ /* 0x001ee80000300800 */
[----:B------:R-:W3:Y:S04]  /*10c050*/  LDL.LU R5, [R1+0x21f4] ;  /* 0x0021f40001057983 */ /* 0x000ee80000300800 */
[----:B------:R-:W3:Y:S04]  /*10c060*/  LDL.LU R6, [R1+0x21f8] ;  /* 0x0021f80001067983 */ /* 0x000ee80000300800 */
[----:B------:R-:W3:Y:S01]  /*10c070*/  LDL.LU R7, [R1+0x21fc] ;  /* 0x0021fc0001077983 */ /* 0x000ee20000300800 */
[----:B----4-:R-:W-:-:S03]  /*10c080*/  IMAD R29, R29, 0x100, R24 ;  /* 0x000001001d1d7824 */ /* 0x010fc600078e0218 */
[----:B------:R-:W2:Y:S04]  /*10c090*/  LDL.LU R24, [R1+0xb0c4] ;  /* 0x00b0c40001187983 */ /* 0x000ea80000300800 */
[----:B------:R-:W4:Y:S04]  /*10c0a0*/  LDL.LU R28, [R1+0xb0c0] ;  /* 0x00b0c000011c7983 */ /* 0x000f280000300800 */
[----:B------:R-:W2:Y:S04]  /*10c0b0*/  LDL.LU R2, [R1+0xb0bc] ;  /* 0x00b0bc0001027983 */ /* 0x000ea80000300800 */
[----:B------:R-:W2:Y:S02]  /*10c0c0*/  LDL.LU R3, [R1+0xb0b8] ;  /* 0x00b0b80001037983 */ /* 0x000ea40000300800 */
[----:B--2---:R-:W-:Y:S02]  /*10c0d0*/  HMMA.16816.F32 R12, R12, R2, R24 ;  /* 0x000000020c0c723c */ /* 0x004fe40000001818 */
[----:B------:R-:W2:Y:S04]  /*10c0e0*/  LDL.LU.64 R26, [R1+0xb0b0] ;  /* 0x00b0b000011a7983 */ /* 0x000ea80000300a00 */
[----:B------:R-:W2:Y:S04]  /*10c0f0*/  LDL.LU.64 R24, [R1+0xb0a8] ;  /* 0x00b0a80001187983 */ /* 0x000ea80000300a00 */
[----:B------:R0:W-:Y:S04]  /*10c100*/  STL [R1+0xae8c], R2 ;  /* 0x00ae8c0201007387 */ /* 0x0001e80000100800 */
[----:B------:R-:W-:Y:S05]  /*10c110*/  STL [R1+0xae88], R3 ;  /* 0x00ae880301007387 */ /* 0x000fea0000100800 */
[----:B------:R1:W-:Y:S04]  /*10c120*/  STL.64 [R1+0x2200], R12 ;  /* 0x0022000c01007387 */ /* 0x0003e80000100a00 */
[----:B------:R3:W-:Y:S01]  /*10c130*/  STL.64 [R1+0x2208], R14 ;  /* 0x0022080e01007387 */ /* 0x0007e20000100a00 */
[----:B0-----:R-:W-:Y:S01]  /*10c140*/  IMAD.MOV.U32 R2, RZ, RZ, R10 ;  /* 0x000000ffff027224 */ /* 0x001fe200078e000a */
[----:B-1----:R-:W-:-:S02]  /*10c150*/  F2FP.F16.E5M2.UNPACK_B R12, R29 ;  /* 0x0000001dff0c723e */ /* 0x002fc400020004ff */
[----:B------:R-:W-:Y:S02]  /*10c160*/  F2FP.F16.E5M2.UNPACK_B R13, R9 ;  /* 0x00000009ff0d723e */ /* 0x000fe400020004ff */
[----:B---3--:R-:W-:Y:S02]  /*10c170*/  F2FP.F16.E5M2.UNPACK_B R14, R8 ;  /* 0x00000008ff0e723e */ /* 0x008fe400020004ff */
[----:B------:R-:W-:Y:S01]  /*10c180*/  F2FP.F16.E5M2.UNPACK_B R15, R0 ;  /* 0x00000000ff0f723e */ /* 0x000fe200020004ff */
[----:B------:R-:W-:Y:S01]  /*10c190*/  IMAD.MOV.U32 R0, RZ, RZ, R11 ;  /* 0x000000ffff007224 */ /* 0x000fe200078e000b */
[----:B------:R-:W4:Y:S05]  /*10c1a0*/  LDL.LU R29, [R1+0xb0a0] ;  /* 0x00b0a000011d7983 */ /* 0x000f2a0000300800 */
[----:B------:R-:W-:-:S15]  /*10c1b0*/  HMMA.16816.F32 R4, R12, R10, R4 ;  /* 0x0000000a0c04723c */ /* 0x000fde0000001804 */
[----:B------:R-:W-:-:S04]  /*10c1c0*/  NOP ;  /* 0x0000000000007918 */ /* 0x000fc80000000000 */
[----:B------:R0:W-:Y:S04]  /*10c1d0*/  STL.64 [R1+0x21f0], R4 ;  /* 0x0021f00401007387 */ /* 0x0001e80000100a00 */
[----:B------:R-:W-:Y:S01]  /*10c1e0*/  STL.64 [R1+0x21f8], R6 ;  /* 0x0021f80601007387 */ /* 0x000fe20000100a00 */
[C---:B--2---:R-:W-:Y:S08]  /*10c1f0*/  HMMA.16816.F32 R16, R12.reuse, R24, R16 ;  /* 0x000000180c10723c */ /* 0x044ff00000001810 */
[----:B------:R-:W-:Y:S01]  /*10c200*/  HMMA.16816.F32 R8, R12, R26, R20 ;  /* 0x0000001a0c08723c */ /* 0x000fe20000001814 */
[----:B0-----:R-:W-:-:S02]  /*10c210*/  IMAD.MOV.U32 R4, RZ, RZ, R26 ;  /* 0x000000ffff047224 */ /* 0x001fc400078e001a */
[----:B------:R-:W-:-:S08]  /*10c220*/  IMAD.MOV.U32 R3, RZ, RZ, R27 ;  /* 0x000000ffff037224 */ /* 0x000fd000078e001b */
[----:B------:R-:W-:Y:S04]  /*10c230*/  STL.64 [R1+0x21e0], R16 ;  /* 0x0021e01001007387 */ /* 0x000fe80000100a00 */
[----:B------:R-:W-:Y:S04]  /*10c240*/  STL.64 [R1+0x21e8], R18 ;  /* 0x0021e81201007387 */ /* 0x000fe80000100a00 */
[----:B------:R-:W-:Y:S04]  /*10c250*/  STL.64 [R1+0x21d0], R8 ;  /* 0x0021d00801007387 */ /* 0x000fe80000100a00 */
[----:B------:R-:W-:Y:S04]  /*10c260*/  STL.64 [R1+0x21d8], R10 ;  /* 0x0021d80a01007387 */ /* 0x000fe80000100a00 */
[----:B------:R-:W-:Y:S04]  /*10c270*/  STL [R1+0xb088], R4 ;  /* 0x00b0880401007387 */ /* 0x000fe80000100800 */
        /* <DEDUP_REMOVED lines=155> */
[C---:B------:R-:W-:Y:S03]  /*10cc30*/  HMMA.16816.F32 R16, R12.reuse, R18, R4 ;  /* 0x000000120c10723c */ /* 0x040fe60000001804 */
[----:B---3--:R-:W-:Y:S04]  /*10cc40*/  STL.64 [R1+0xafb8], R22 ;  /* 0x00afb81601007387 */ /* 0x008fe80000100a00 */
[----:B--2---:R0:W-:Y:S04]  /*10cc50*/  STL.64 [R1+0xafb0], R20 ;  /* 0x00afb01401007387 */ /* 0x0041e80000100a00 */
[----:B0-----:R-:W2:Y:S04]  /*10cc60*/  LDL.LU R20, [R1+0x2100] ;  /* 0x0021000001147983 */ /* 0x001ea80000300800 */
[----:B------:R-:W2:Y:S04]  /*10cc70*/  LDL.LU R21, [R1+0x2104] ;  /* 0x0021040001157983 */ /* 0x000ea80000300800 */
[----:B------:R-:W2:Y:S04]  /*10cc80*/  LDL.LU R22, [R1+0x2108] ;  /* 0x0021080001167983 */ /* 0x000ea80000300800 */
[----:B------:R-:W2:Y:S04]  /*10cc90*/  LDL.LU R23, [R1+0x210c] ;  /* 0x00210c0001177983 */ /* 0x000ea80000300800 */
[----:B------:R-:W3:Y:S04]  /*10cca0*/  LDL.LU.64 R6, [R1+0xb098] ;  /* 0x00b0980001067983 */ /* 0x000ee80000300a00 */
[----:B------:R-:W3:Y:S04]  /*10ccb0*/  LDL.LU.64 R4, [R1+0xb090] ;  /* 0x00b0900001047983 */ /* 0x000ee80000300a00 */
[----:B------:R0:W-:Y:S04]  /*10ccc0*/  STL.64 [R1+0x21c0], R16 ;  /* 0x0021c01001007387 */ /* 0x0001e80000100a00 */
[----:B------:R1:W-:Y:S04]  /*10ccd0*/  STL.64 [R1+0x21c8], R18 ;  /* 0x0021c81201007387 */ /* 0x0003e80000100a00 */
[----:B0-----:R-:W2:Y:S04]  /*10cce0*/  LDL.LU R16, [R1+0x2070] ;  /* 0x0020700001107983 */ /* 0x001ea80000300800 */
[----:B------:R-:W2:Y:S04]  /*10ccf0*/  LDL.LU R17, [R1+0x2074] ;  /* 0x0020740001117983 */ /* 0x000ea80000300800 */
[----:B-1----:R-:W2:Y:S04]  /*10cd00*/  LDL.LU R18, [R1+0x2078] ;  /* 0x0020780001127983 */ /* 0x002ea80000300800 */
[----:B------:R-:W2:Y:S01]  /*10cd10*/  LDL.LU R19, [R1+0x207c] ;  /* 0x00207c0001137983 */ /* 0x000ea20000300800 */
[----:B---3--:R-:W-:-:S15]  /*10cd20*/  HMMA.16816.F32 R4, R12, R8, R4 ;  /* 0x000000080c04723c */ /* 0x008fde0000001804 */
[----:B------:R-:W-:-:S04]  /*10cd30*/  NOP ;  /* 0x0000000000007918 */ /* 0x000fc80000000000 */
[----:B------:R0:W-:Y:S04]  /*10cd40*/  STL.64 [R1+0x21b0], R4 ;  /* 0x0021b00401007387 */ /* 0x0001e80000100a00 */
[----:B------:R1:W-:Y:S01]  /*10cd50*/  STL.64 [R1+0x21b8], R6 ;  /* 0x0021b80601007387 */ /* 0x0003e20000100a00 */
[----:B0-----:R-:W-:Y:S02]  /*10cd60*/  IMAD.MOV.U32 R5, RZ, RZ, R9 ;  /* 0x000000ffff057224 */ /* 0x001fe400078e0009 */
[----:B-1----:R-:W-:Y:S01]  /*10cd70*/  IMAD.MOV.U32 R6, RZ, RZ, R8 ;  /* 0x000000ffff067224 */ /* 0x002fe200078e0008 */
[----:B------:R-:W3:Y:S01]  /*10cd80*/  LDL.LU R4, [R1+0xb088] ;  /* 0x00b0880001047983 */ /* 0x000ee20000300800 */
[----:B------:R-:W-:Y:S03]  /*10cd90*/  HMMA.16816.F32 R8, R12, R10, R24 ;  /* 0x0000000a0c08723c */ /* 0x000fe60000001818 */
        /* <DEDUP_REMOVED lines=118> */
[----:B------:R-:W-:Y:S01]  /*10d500*/  IMAD.MOV.U32 R28, RZ, RZ, R6 ;  /* 0x000000ffff1c7224 */ /* 0x000fe200078e0006 */
[C---:B--2---:R-:W-:Y:S08]  /*10d510*/  HMMA.16816.F32 R16, R12.reuse, R22, R16 ;  /* 0x000000160c10723c */ /* 0x044ff00000001810 */
[----:B----4-:R-:W-:Y:S11]  /*10d520*/  HMMA.16816.F32 R24, R12, R20, R24 ;  /* 0x000000140c18723c */ /* 0x010ff60000001818 */
[----:B------:R-:W-:Y:S04]  /*10d530*/  STL.64 [R1+0x2070], R16 ;  /* 0x0020701001007387 */ /* 0x000fe80000100a00 */
[----:B------:R0:W-:Y:S04]  /*10d540*/  STL.64 [R1+0x2078], R18 ;  /* 0x0020781201007387 */ /* 0x0001e80000100a00 */
[----:B0-----:R-:W2:Y:S04]  /*10d550*/  LDL.LU.64 R18, [R1+0xaef0] ;  /* 0x00aef00001127983 */ /* 0x001ea80000300a00 */
[----:B------:R-:W4:Y:S04]  /*10d560*/  LDL.LU.64 R16, [R1+0xaee8] ;  /* 0x00aee80001107983 */ /* 0x000f280000300a00 */
[----:B------:R-:W-:Y:S04]  /*10d570*/  STL [R1+0xae90], R28 ;  /* 0x00ae901c01007387 */ /* 0x000fe80000100800 */
        /* <DEDUP_REMOVED lines=8> */
[----:B------:R-:W-:Y:S04]  /*10d600*/  STL.64 [R1+0xae48], R24 ;  /* 0x00ae481801007387 */ /* 0x000fe80000100a00 */
[----:B------:R0:W-:Y:S04]  /*10d610*/  STL.64 [R1+0xacf8], R22 ;  /* 0x00acf81601007387 */ /* 0x0001e80000100a00 */
[----:B0-----:R-:W2:Y:S04]  /*10d620*/  LDL.64 R22, [R1+0x80] ;  /* 0x0000800001167983 */ /* 0x001ea80000100a00 */
[----:B------:R3:W-:Y:S02]  /*10d630*/  STL.64 [R1+0xacf0], R20 ;  /* 0x00acf01401007387 */ /* 0x0007e40000100a00 */
[----:B---3--:R-:W-:-:S02]  /*10d640*/  IMAD.MOV.U32 R20, RZ, RZ, R4 ;  /* 0x000000ffff147224 */ /* 0x008fc400078e0004 */
[----:B------:R-:W-:Y:S01]  /*10d650*/  HMMA.16816.F32 R4, R12, R18, R8 ;  /* 0x000000120c04723c */ /* 0x000fe20000001808 */
[----:B------:R-:W-:Y:S01]  /*10d660*/  IMAD.MOV.U32 R21, RZ, RZ, R3 ;  /* 0x000000ffff157224 */ /* 0x000fe200078e0003 */
[----:B--2---:R-:W-:Y:S04]  /*10d670*/  STL.64 [R1+0xae60], R22 ;  /* 0x00ae601601007387 */ /* 0x004fe80000100a00 */
[----:B------:R-:W-:-:S13]  /*10d680*/  STL.64 [R1+0xae58], R20 ;  /* 0x00ae581401007387 */ /* 0x000fda0000100a00 */
[----:B------:R0:W-:Y:S04]  /*10d690*/  STL.64 [R1+0x2050], R4 ;  /* 0x0020500401007387 */ /* 0x0001e80000100a00 */
[----:B------:R1:W-:Y:S04]  /*10d6a0*/  STL.64 [R1+0x2058], R6 ;  /* 0x0020580601007387 */ /* 0x0003e80000100a00 */
[----:B------:R-:W2:Y:S04]  /*10d6b0*/  LDL.LU R24, [R1+0x1f90] ;  /* 0x001f900001187983 */ /* 0x000ea80000300800 */
[----:B------:R-:W2:Y:S04]  /*10d6c0*/  LDL.LU R25, [R1+0x1f94] ;  /* 0x001f940001197983 */ /* 0x000ea80000300800 */
[----:B------:R-:W3:Y:S04]  /*10d6d0*/  LDL.LU R26, [R1+0x1f98] ;  /* 0x001f9800011a7983 */ /* 0x000ee80000300800 */
[----:B------:R-:W3:Y:S04]  /*10d6e0*/  LDL.LU R27, [R1+0x1f9c] ;  /* 0x001f9c00011b7983 */ /* 0x000ee80000300800 */
[----:B0-----:R-:W2:Y:S04]  /*10d6f0*/  LDL.LU R4, [R1+0x2010] ;  /* 0x0020100001047983 */ /* 0x001ea80000300800 */
[----:B------:R-:W2:Y:S04]  /*10d700*/  LDL.LU R5, [R1+0x2014] ;  /* 0x0020140001057983 */ /* 0x000ea80000300800 */
[----:B-1----:R-:W2:Y:S04]  /*10d710*/  LDL.LU R6, [R1+0x2018] ;  /* 0x0020180001067983 */ /* 0x002ea80000300800 */
        /* <DEDUP_REMOVED lines=17> */
[----:B------:R-:W-:-:S05]  /*10d830*/  IMAD.MOV.U32 R23, RZ, RZ, R0 ;  /* 0x000000ffff177224 */ /* 0x000fca00078e0000 */
[----:B------:R-:W-:Y:S04]  /*10d840*/  STL.64 [R1+0xaea0], R22 ;  /* 0x00aea01601007387 */ /* 0x000fe80000100a00 */
[----:B--2---:R0:W-:Y:S04]  /*10d850*/  STL.64 [R1+0xae98], R20 ;  /* 0x00ae981401007387 */ /* 0x0041e80000100a00 */
        /* <DEDUP_REMOVED lines=65> */
[----:B0-----:R-:W2:Y:S04]  /*10dc70*/  LDL.64 R6, [R1+0x90] ;  /* 0x0000900001067983 */ /* 0x001ea80000100a00 */
[----:B------:R0:W-:Y:S04]  /*10dc80*/  STL.64 [R1+0xac90], R4 ;  /* 0x00ac900401007387 */ /* 0x0001e80000100a00 */
[----:B0-----:R-:W2:Y:S04]  /*10dc90*/  LDL.LU R5, [R1+0x3c2c] ;  /* 0x003c2c0001057983 */ /* 0x001ea80000300800 */
[----:B------:R-:W4:Y:S01]  /*10dca0*/  LDL.LU R4, [R1+0x3c34] ;  /* 0x003c340001047983 */ /* 0x000f220000300800 */
[----:B---3--:R-:W-:-:S03]  /*10dcb0*/  IMAD R20, R20, 0x100, R28 ;  /* 0x0000010014147824 */ /* 0x008fc600078e021c */
[----:B------:R-:W3:Y:S01]  /*10dcc0*/  LDL.LU R28, [R1+0xae90] ;  /* 0x00ae9000011c7983 */ /* 0x000ee20000300800 */
[----:B--2---:R-:W-:Y:S02]  /*10dcd0*/  IMAD R5, R5, 0x100, R2 ;  /* 0x0000010005057824 */ /* 0x004fe400078e0202 */
[----:B----4-:R-:W-:Y:S01]  /*10dce0*/  IMAD R4, R4, 0x100, R3 ;  /* 0x0000010004047824 */ /* 0x010fe200078e0203 */
        /* <DEDUP_REMOVED lines=11> */
[----:B------:R-:W-:-:S07]  /*10dda0*/  F2FP.F16.E5M2.UNPACK_B R15, R0 ;  /* 0x00000000ff0f723e */ /* 0x000fce00020004ff */
[----:B--2---:R-:W-:Y:S01]  /*10ddb0*/  HMMA.16816.F32 R20, R12, R22, R24 ;  /* 0x000000160c14723c */ /* 0x004fe20000001818 */
[----:B------:R-:W2:Y:S04]  /*10ddc0*/  LDL.LU.64 R26, [R1+0xae70] ;  /* 0x00ae7000011a7983 */ /* 0x000ea80000300a00 */
[----:B------:R-:W2:-:S14]  /*10ddd0*/  LDL.LU.64 R24, [R1+0xae68] ;  /* 0x00ae680001187983 */ /* 0x000e9c0000300a00 */
[----:B------:R-:W-:Y:S04]  /*10dde0*/  STL.64 [R1+0x1fb0], R20 ;  /* 0x001fb01401007387 */ /* 0x000fe80000100a00 */
[----:B------:R0:W-:Y:S04]  /*10ddf0*/  STL.64 [R1+0x1fb8], R22 ;  /* 0x001fb81601007387 */ /* 0x0001e80000100a00 */
[----:B0-----:R-:W4:Y:S04]  /*10de00*/  LDL.LU.64 R22, [R1+0xae60] ;  /* 0x00ae600001167983 */ /* 0x001f280000300a00 */
[----:B------:R-:W3:Y:S01]  /*10de10*/  LDL.LU.64 R20, [R1+0xae58] ;  /* 0x00ae580001147983 */ /* 0x000ee20000300a00 */
[----:B--2---:R-:W-:-:S15]  /*10de20*/  HMMA.16816.F32 R24, R12, R6, R24 ;  /* 0x000000060c18723c */ /* 0x004fde0000001818 */
[----:B------:R-:W-:-:S04]  /*10de30*/  NOP ;  /* 0x0000000000007918 */ /* 0x000fc80000000000 */
[----:B------:R-:W-:Y:S04]  /*10de40*/  STL.64 [R1+0x1f90], R24 ;  /* 0x001f901801007387 */ /* 0x000fe80000100a00 */
[----:B------:R0:W-:Y:S04]  /*10de50*/  STL.64 [R1+0x1f98], R26 ;  /* 0x001f981a01007387 */ /* 0x0001e80000100a00 */
[----:B0-----:R-:W2:Y:S04]  /*10de60*/  LDL.LU.64 R26, [R1+0xae50] ;  /* 0x00ae5000011a7983 */ /* 0x001ea80000300a00 */
[----:B------:R-:W2:Y:S01]  /*10de70*/  LDL.LU.64 R24, [R1+0xae48] ;  /* 0x00ae480001187983 */ /* 0x000ea20000300a00 */
[----:B---3--:R-:W-:Y:S01]  /*10de80*/  HMMA.16816.F32 R8, R12, R20, R8 ;  /* 0x000000140c08723c */ /* 0x008fe20000001808 */
[----:B------:R-:W-:-:S07]  /*10de90*/  IMAD.MOV.U32 R0, RZ, RZ, R7 ;  /* 0x000000ffff007224 */ /* 0x000fce00078e0007 */
[----:B----4-:R-:W-:Y:S01]  /*10dea0*/  HMMA.16816.F32 R4, R12, R22, R16 ;  /* 0x000000160c04723c */ /* 0x010fe20000001810 */
[----:B------:R0:W-:Y:S02]  /*10deb0*/  STL [R1+0xac58], R0 ;  /* 0x00ac580001007387 */ /* 0x0001e40000100800 */
[----:B0-----:R-:W-:-:S08]  /*10dec0*/  IMAD.MOV.U32 R0, RZ, RZ, R23 ;  /* 0x000000ffff007224 */ /* 0x001fd000078e0017 */
[----:B------:R-:W-:Y:S04]  /*10ded0*/  STL.64 [R1+0x1f70], R8 ;  /* 0x001f700801007387 */ /* 0x000fe80000100a00 */
[----:B------:R-:W-:Y:S04]  /*10dee0*/  STL.64 [R1+0x1f78], R10 ;  /* 0x001f780a01007387 */ /* 0x000fe80000100a00 */
[----:B------:R-:W-:Y:S04]  /*10def0*/  STL [R1+0xac5c], R0 ;  /* 0x00ac5c0001007387 */ /* 0x000fe80000100800 */
[----:B------:R-:W-:Y:S04]  /*10df00*/  STL.64 [R1+0x1f60], R4 ;  /* 0x001f600401007387 */ /* 0x000fe80000100a00 */
[----:B------:R2:W-:Y:S04]  /*10df10*/  STL.64 [R1+0x1f68], R6 ;  /* 0x001f680601007387 */ /* 0x0005e80000100a00 */
        /* <DEDUP_REMOVED lines=8> */
[----:B--2---:R-:W-:Y:S04]  /*10dfa0*/  STL.64 [R1+0xad18], R22 ;  /* 0x00ad181601007387 */ /* 0x004fe80000100a00 */
[----:B---3--:R-:W-:Y:S04]  /*10dfb0*/  STL.64 [R1+0xad10], R20 ;  /* 0x00ad101401007387 */ /* 0x008fe80000100a00 */
[----:B0-----:R-:W2:Y:S04]  /*10dfc0*/  LDL.LU R4, [R1+0x1df0] ;  /* 0x001df00001047983 */ /* 0x001ea80000300800 */
[----:B------:R-:W2:Y:S04]  /*10dfd0*/  LDL.LU R5, [R1+0x1df4] ;  /* 0x001df40001057983 */ /* 0x000ea80000300800 */
[----:B-1----:R-:W3:Y:S04]  /*10dfe0*/  LDL.LU R6, [R1+0x1df8] ;  /* 0x001df80001067983 */ /* 0x002ee80000300800 */
[----:B------:R-:W3:Y:S04]  /*10dff0*/  LDL.LU R7, [R1+0x1dfc] ;  /* 0x001dfc0001077983 */ /* 0x000ee80000300800 */
[----:B---3--:R-:W-:Y:S04]  /*10e000*/  STL.64 [R1+0xad28], R6 ;  /* 0x00ad280601007387 */ /* 0x008fe80000100a00 */
[----:B--2---:R0:W-:Y:S04]  /*10e010*/  STL.64 [R1+0xad20], R4 ;  /* 0x00ad200401007387 */ /* 0x0041e80000100a00 */
[----:B------:R-:W2:Y:S04]  /*10e020*/  LDL R26, [R1+0x8] ;  /* 0x00000800011a7983 */ /* 0x000ea80000100800 */
[----:B------:R-:W2:Y:S04]  /*10e030*/  LDL R27, [R1+0xc] ;  /* 0x00000c00011b7983 */ /* 0x000ea80000100800 */
[----:B0-----:R-:W3:Y:S04]  /*10e040*/  LDL.LU R4, [R1+0x1e20] ;  /* 0x001e200001047983 */ /* 0x001ee80000300800 */
[----:B------:R-:W3:Y:S04]  /*10e050*/  LDL.LU R5, [R1+0x1e24] ;  /* 0x001e240001057983 */ /* 0x000ee80000300800 */
[----:B------:R-:W4:Y:S04]  /*10e060*/  LDL.LU R6, [R1+0x1e28] ;  /* 0x001e280001067983 */ /* 0x000f280000300800 */
[----:B------:R-:W4:Y:S04]  /*10e070*/  LDL.LU R7, [R1+0x1e2c] ;  /* 0x001e2c0001077983 */ /* 0x000f280000300800 */
[----:B------:R-:W2:Y:S04]  /*10e080*/  LDL R8, [R1+0x18] ;  /* 0x0000180001087983 */ /* 0x000ea80000100800 */
[----:B------:R-:W2:Y:S04]  /*10e090*/  LDL R9, [R1+0x1c] ;  /* 0x00001c0001097983 */ /* 0x000ea80000100800 */
[----:B----4-:R-:W-:Y:S04]  /*10e0a0*/  STL.64 [R1+0xad38], R6 ;  /* 0x00ad380601007387 */ /* 0x010fe80000100a00 */
[----:B---3--:R0:W-:Y:S04]  /*10e0b0*/  STL.64 [R1+0xad30], R4 ;  /* 0x00ad300401007387 */ /* 0x0081e80000100a00 */
        /* <DEDUP_REMOVED lines=9> */
[----:B------:R-:W4:Y:S04]  /*10e150*/  LDL.LU R7, [R1+0x1e4c] ;  /* 0x001e4c0001077983 */ /* 0x000f280000300800 */
[----:B----4-:R0:W-:Y:S04]  /*10e160*/  STL.64 [R1+0xad60], R6 ;  /* 0x00ad600601007387 */ /* 0x0101e80000100a00 */
[----:B0-----:R-:W4:Y:S04]  /*10e170*/  LDL R6, [R1+0x28] ;  /* 0x0000280001067983 */ /* 0x001f280000100800 */
[----:B------:R-:W4:Y:S04]  /*10e180*/  LDL R7, [R1+0x2c] ;  /* 0x00002c0001077983 */ /* 0x000f280000100800 */
[----:B---3--:R0:W-:Y:S04]  /*10e190*/  STL.64 [R1+0xad58], R4 ;  /* 0x00ad580401007387 */ /* 0x0081e80000100a00 */
[----:B0-----:R-:W3:Y:S04]  /*10e1a0*/  LDL.64 R4, [R1+0x30] ;  /* 0x0000300001047983 */ /* 0x001ee80000100a00 */
[----:B----4-:R-:W-:Y:S04]  /*10e1b0*/  STL.64 [R1+0xad90], R6 ;  /* 0x00ad900601007387 */ /* 0x010fe80000100a00 */
[----:B---3--:R-:W-:Y:S04]  /*10e1c0*/  STL.64 [R1+0xad88], R4 ;  /* 0x00ad880401007387 */ /* 0x008fe80000100a00 */
[----:B------:R-:W3:Y:S04]  /*10e1d0*/  LDL.64 R24, [R1+0x10] ;  /* 0x0000100001187983 */ /* 0x000ee80000100a00 */
[----:B------:R-:W4:Y:S04]  /*10e1e0*/  LDL.64 R28, [R1+0x20] ;  /* 0x00002000011c7983 */ /* 0x000f280000100a00 */
[----:B--2---:R-:W-:Y:S04]  /*10e1f0*/  STL.64 [R1+0xad70], R26 ;  /* 0x00ad701a01007387 */ /* 0x004fe80000100a00 */
[----:B---3--:R0:W-:Y:S04]  /*10e200*/  STL.64 [R1+0xad68], R24 ;  /* 0x00ad681801007387 */ /* 0x0081e80000100a00 */
        /* <DEDUP_REMOVED lines=80> */
[----:B------:R-:W3:Y:S04]  /*10e710*/  LDL.64 R10, [R1] ;  /* 0x00000000010a7983 */ /* 0x000ee80000100a00 */
[----:B------:R-:W2:Y:S04]  /*10e720*/  LDL.LU R16, [R1+0x1de0] ;  /* 0x001de00001107983 */ /* 0x000ea80000300800 */
[----:B------:R-:W2:Y:S04]  /*10e730*/  LDL.LU R17, [R1+0x1de4] ;  /* 0x001de40001117983 */ /* 0x000ea80000300800 */
[----:B------:R-:W2:Y:S04]  /*10e740*/  LDL.LU R18, [R1+0x1de8] ;  /* 0x001de80001127983 */ /* 0x000ea80000300800 */
[----:B------:R-:W2:Y:S01]  /*10e750*/  LDL.LU R19, [R1+0x1dec] ;  /* 0x001dec0001137983 */ /* 0x000ea20000300800 */
[----:B----4-:R-:W-:-:S15]  /*10e760*/  HMMA.16816.F32 R24, R12, R4, R24 ;  /* 0x000000040c18723c */ /* 0x010fde0000001818 */
        /* <DEDUP_REMOVED lines=80> */
[----:B------:R-:W-:-:S03]  /*10ec70*/  IMAD.MOV.U32 R0, RZ, RZ, R29 ;  /* 0x000000ffff007224 */ /* 0x000fc600078e001d */
[----:B------:R-:W3:Y:S04]  /*10ec80*/  LDL.LU.64 R28, [R1+0xad40] ;  /* 0x00ad4000011c7983 */ /* 0x000ee80000300a00 */
[----:B------:R-:W-:Y:S01]  /*10ec90*/  STL [R1+0xac74], R0 ;  /* 0x00ac740001007387 */ /* 0x000fe20000100800 */
[----:B--2---:R-:W-:-:S15]  /*10eca0*/  HMMA.16816.F32 R4, R12, R8, R4 ;  /* 0x000000080c04723c */ /* 0x004fde0000001804 */
[----:B------:R-:W-:-:S04]  /*10ecb0*/  NOP ;  /* 0x0000000000007918 */ /* 0x000fc80000000000 */
        /* <DEDUP_REMOVED lines=20> */
[C---:B------:R-:W-:Y:S11]  /*10ee00*/  HMMA.16816.F32 R8, R12.reuse, R28, R16 ;  /* 0x0000001c0c08723c */ /* 0x040ff60000001810 */
[----:B------:R-:W-:Y:S04]  /*10ee10*/  STL.64 [R1+0x1df0], R4 ;  /* 0x001df00401007387 */ /* 0x000fe80000100a00 */
[----:B------:R4:W-:Y:S02]  /*10ee20*/  STL.64 [R1+0x1df8], R6 ;  /* 0x001df80601007387 */ /* 0x0009e40000100a00 */
[C---:B----4-:R-:W-:Y:S02]  /*10ee30*/  HMMA.16816.F32 R4, R12.reuse, R26, R20 ;  /* 0x0000001a0c04723c */ /* 0x050fe40000001814 */
[----:B------:R-:W2:Y:S04]  /*10ee40*/  LDL.LU R20, [R1+0x1db0] ;  /* 0x001db00001147983 */ /* 0x000ea80000300800 */
[----:B------:R0:W-:Y:S04]  /*10ee50*/  STL.64 [R1+0x1de0], R8 ;  /* 0x001de00801007387 */ /* 0x0001e80000100a00 */
[----:B------:R1:W-:Y:S09]  /*10ee60*/  STL.64 [R1+0x1de8], R10 ;  /* 0x001de80a01007387 */ /* 0x0003f20000100a00 */
[----:B------:R-:W-:Y:S04]  /*10ee70*/  STL.64 [R1+0x1dd0], R4 ;  /* 0x001dd00401007387 */ /* 0x000fe80000100a00 */
[----:B------:R-:W-:Y:S04]  /*10ee80*/  STL.64 [R1+0x1dd8], R6 ;  /* 0x001dd80601007387 */ /* 0x000fe80000100a00 */
        /* <DEDUP_REMOVED lines=25> */
[----:B------:R-:W2:Y:S04]  /*10f020*/  LDL.LU R6, [R1+0x1d48] ;  /* 0x001d480001067983 */ /* 0x000ea80000300800 */
[----:B------:R-:W2:Y:S01]  /*10f030*/  LDL.LU R7, [R1+0x1d4c] ;  /* 0x001d4c0001077983 */ /* 0x000ea20000300800 */
[C---:B------:R-:W-:Y:S03]  /*10f040*/  HMMA.16816.F32 R20, R12.reuse, R24, R20 ;  /* 0x000000180c14723c */ /* 0x040fe60000001814 */
        /* <DEDUP_REMOVED lines=82> */
[----:B------:R-:W-:Y:S04]  /*10f570*/  STL [R1+0xaa08], R5 ;  /* 0x00aa080501007387 */ /* 0x000fe80000100800 */
[----:B------:R-:W-:-:S12]  /*10f580*/  STL.64 [R1+0xac50], R6 ;  /* 0x00ac500601007387 */ /* 0x000fd80000100a00 */
[----:B------:R0:W-:Y:S04]  /*10f590*/  STL.64 [R1+0x1d30], R8 ;  /* 0x001d300801007387 */ /* 0x0001e80000100a00 */
[----:B------:R-:W-:Y:S04]  /*10f5a0*/  STL.64 [R1+0x1d38], R10 ;  /* 0x001d380a01007387 */ /* 0x000fe80000100a00 */
[----:B------:R-:W-:Y:S04]  /*10f5b0*/  STL [R1+0xac48], R4 ;  /* 0x00ac480401007387 */ /* 0x000fe80000100800 */
[----:B------:R-:W-:Y:S04]  /*10f5c0*/  STL [R1+0xa9dc], R2 ;  /* 0x00a9dc0201007387 */ /* 0x000fe80000100800 */
[----:B------:R-:W-:Y:S01]  /*10f5d0*/  STL [R1+0xa9d8], R3 ;  /* 0x00a9d80301007387 */ /* 0x000fe20000100800 */
[----:B0-----:R-:W-:Y:S01]  /*10f5e0*/  IMAD R8, R17, 0x100, R16 ;  /* 0x0000010011087824 */ /* 0x001fe200078e0210 */
[----:B--2---:R-:W-:-:S15]  /*10f5f0*/  HMMA.16816.F32 R12, R12, R2, R24 ;  /* 0x000000020c0c723c */ /* 0x004fde0000001818 */
[----:B------:R-:W-:-:S04]  /*10f600*/  NOP ;  /* 0x0000000000007918 */ /* 0x000fc80000000000 */
[----:B------:R0:W-:Y:S04]  /*10f610*/  STL.64 [R1+0x1d10], R12 ;  /* 0x001d100c01007387 */ /* 0x0001e80000100a00 */
[----:B------:R-:W-:Y:S01]  /*10f620*/  STL.64 [R1+0x1d18], R14 ;  /* 0x001d180e01007387 */ /* 0x000fe20000100a00 */
[----:B0-----:R-:W-:-:S03]  /*10f630*/  F2FP.F16.E5M2.UNPACK_B R12, R8 ;  /* 0x00000008ff0c723e */ /* 0x001fc600020004ff */
[----:B------:R-:W2:Y:S04]  /*10f640*/  LDL.LU R8, [R1+0x1b20] ;  /* 0x001b200001087983 */ /* 0x000ea80000300800 */
[----:B------:R-:W2:Y:S04]  /*10f650*/  LDL.LU R9, [R1+0x1b24] ;  /* 0x001b240001097983 */ /* 0x000ea80000300800 */
[----:B------:R-:W3:Y:S04]  /*10f660*/  LDL.LU R10, [R1+0x1b28] ;  /* 0x001b2800010a7983 */ /* 0x000ee80000300800 */
[----:B------:R-:W3:Y:S01]  /*10f670*/  LDL.LU R11, [R1+0x1b2c] ;  /* 0x001b2c00010b7983 */ /* 0x000ee20000300800 */
[----:B------:R-:W-:-:S02]  /*10f680*/  IMAD R5, R21, 0x100, R20 ;  /* 0x0000010015057824 */ /* 0x000fc400078e0214 */
[----:B------:R-:W-:Y:S01]  /*10f690*/  IMAD R4, R23, 0x100, R22 ;  /* 0x0000010017047824 */ /* 0x000fe200078e0216 */
[----:B---3--:R-:W-:Y:S04]  /*10f6a0*/  STL.64 [R1+0xaa88], R10 ;  /* 0x00aa880a01007387 */ /* 0x008fe80000100a00 */
[----:B--2---:R-:W-:Y:S04]  /*10f6b0*/  STL.64 [R1+0xaa80], R8 ;  /* 0x00aa800801007387 */ /* 0x004fe80000100a00 */
[----:B------:R-:W2:Y:S04]  /*10f6c0*/  LDL.LU R20, [R1+0x1b40] ;  /* 0x001b400001147983 */ /* 0x000ea80000300800 */
        /* <DEDUP_REMOVED lines=8> */
[----:B------:R-:W3:Y:S01]  /*10f750*/  LDL.LU R27, [R1+0x1b7c] ;  /* 0x001b7c00011b7983 */ /* 0x000ee20000300800 */
[----:B------:R-:W-:-:S03]  /*10f760*/  IMAD.MOV.U32 R3, RZ, RZ, R0 ;  /* 0x000000ffff037224 */ /* 0x000fc600078e0000 */
[----:B---3--:R-:W-:Y:S04]  /*10f770*/  STL.64 [R1+0xaaa8], R26 ;  /* 0x00aaa81a01007387 */ /* 0x008fe80000100a00 */
[----:B--2---:R1:W-:Y:S04]  /*10f780*/  STL.64 [R1+0xaaa0], R24 ;  /* 0x00aaa01801007387 */ /* 0x0043e80000100a00 */
[----:B------:R-:W2:Y:S04]  /*10f790*/  LDL R2, [R1] ;  /* 0x0000000001027983 */ /* 0x000ea80000100800 */
[----:B------:R-:W3:Y:S04]  /*10f7a0*/  LDL.LU R0, [R1+0xac78] ;  /* 0x00ac780001007983 */ /* 0x000ee80000300800 */
[----:B0-----:R-:W4:Y:S04]  /*10f7b0*/  LDL R22, [R1+0x8] ;  /* 0x0000080001167983 */ /* 0x001f280000100800 */
[----:B------:R-:W4:Y:S04]  /*10f7c0*/  LDL R23, [R1+0xc] ;  /* 0x00000c0001177983 */ /* 0x000f280000100800 */
[----:B----4-:R-:W-:Y:S04]  /*10f7d0*/  STL.64 [R1+0xaab0], R22 ;  /* 0x00aab01601007387 */ /* 0x010fe80000100a00 */
[----:B-1----:R-:W4:Y:S04]  /*10f7e0*/  LDL.LU R24, [R1+0x1b90] ;  /* 0x001b900001187983 */ /* 0x002f280000300800 */
[----:B------:R-:W4:Y:S04]  /*10f7f0*/  LDL.LU R25, [R1+0x1b94] ;  /* 0x001b940001197983 */ /* 0x000f280000300800 */
[----:B------:R-:W2:Y:S04]  /*10f800*/  LDL.LU R26, [R1+0x1b98] ;  /* 0x001b9800011a7983 */ /* 0x000ea80000300800 */
[----:B------:R-:W2:Y:S01]  /*10f810*/  LDL.LU R27, [R1+0x1b9c] ;  /* 0x001b9c00011b7983 */ /* 0x000ea20000300800 */
[----:B---3--:R-:W-:-:S03]  /*10f820*/  IMAD.MOV.U32 R21, RZ, RZ, R0 ;  /* 0x000000ffff157224 */ /* 0x008fc600078e0000 */
[----:B--2---:R-:W-:Y:S04]  /*10f830*/  STL.64 [R1+0xaac0], R26 ;  /* 0x00aac01a01007387 */ /* 0x004fe80000100a00 */
[----:B----4-:R0:W-:Y:S04]  /*10f840*/  STL.64 [R1+0xaab8], R24 ;  /* 0x00aab81801007387 */ /* 0x0101e80000100a00 */
[----:B------:R-:W2:Y:S04]  /*10f850*/  LDL R20, [R1+0x10] ;  /* 0x0000100001147983 */ /* 0x000ea80000100800 */
[----:B------:R-:W3:Y:S04]  /*10f860*/  LDL.LU R0, [R1+0xac74] ;  /* 0x00ac740001007983 */ /* 0x000ee80000300800 */
[----:B--2---:R-:W-:Y:S04]  /*10f870*/  STL.64 [R1+0xaac8], R20 ;  /* 0x00aac81401007387 */ /* 0x004fe80000100a00 */
        /* <DEDUP_REMOVED lines=8> */
[----:B--2---:R1:W-:Y:S04]  /*10f900*/  STL.64 [R1+0xaae0], R22 ;  /* 0x00aae01601007387 */ /* 0x0043e80000100a00 */
        /* <DEDUP_REMOVED lines=9> */
[----:B-1----:R-:W4:Y:S04]  /*10f9a0*/  LDL R22, [R1+0x28] ;  /* 0x0000280001167983 */ /* 0x002f280000100800 */
[----:B------:R-:W4:Y:S04]  /*10f9b0*/  LDL R23, [R1+0x2c] ;  /* 0x00002c0001177983 */ /* 0x000f280000100800 */
        /* <DEDUP_REMOVED lines=36> */
[----:B------:R-:W2:Y:S01]  /*10fc00*/  LDL R23, [R1+0x4c] ;  /* 0x00004c0001177983 */ /* 0x000ea20000100800 */
        /* <DEDUP_REMOVED lines=8> */
[----:B------:R-:W4:Y:S04]  /*10fc90*/  LDL R20, [R1+0x50] ;  /* 0x0000500001147983 */ /* 0x000f280000100800 */
[----:B------:R-:W2:Y:S04]  /*10fca0*/  LDL.LU R0, [R1+0xac64] ;  /* 0x00ac640001007983 */ /* 0x000ea80000300800 */
        /* <DEDUP_REMOVED lines=10> */
[----:B------:R-:W4:Y:S01]  /*10fd50*/  LDL R20, [R1+0x60] ;  /* 0x0000600001147983 */ /* 0x000f220000100800 */
        /* <DEDUP_REMOVED lines=29> */
[----:B------:R-:W4:Y:S01]  /*10ff30*/  LDL R23, [R1+0x7c] ;  /* 0x00007c0001177983 */ /* 0x000f220000100800 */
        /* <DEDUP_REMOVED lines=19> */
[----:B------:R-:W3:Y:S01]  /*110070*/  LDL.LU R27, [R1+0x1c9c] ;  /* 0x001c9c00011b7983 */ /* 0x000ee20000300800 */
[----:B------:R-:W-:Y:S01]  /*110080*/  IMAD R6, R19, 0x100, R18 ;  /* 0x0000010013067824 */ /* 0x000fe200078e0212 */
[----:B------:R-:W-:-:S02]  /*110090*/  F2FP.F16.E5M2.UNPACK_B R15, R4 ;  /* 0x00000004ff0f723e */ /* 0x000fc400020004ff */
[----:B------:R-:W4:Y:S01]  /*1100a0*/  LDL R20, [R1+0x90] ;  /* 0x0000900001147983 */ /* 0x000f220000100800 */
[----:B------:R-:W-:-:S03]  /*1100b0*/  F2FP.F16.E5M2.UNPACK_B R14, R5 ;  /* 0x00000005ff0e723e */ /* 0x000fc600020004ff */
[----:B------:R-:W4:Y:S01]  /*1100c0*/  LDL.LU R4, [R1+0x1cf0] ;  /* 0x001cf00001047983 */ /* 0x000f220000300800 */
[----:B------:R-:W-:-:S03]  /*1100d0*/  F2FP.F16.E5M2.UNPACK_B R13, R6 ;  /* 0x00000006ff0d723e */ /* 0x000fc600020004ff */
[----:B------:R-:W4:Y:S04]  /*1100e0*/  LDL.LU R5, [R1+0x1cf4] ;  /* 0x001cf40001057983 */ /* 0x000f280000300800 */
[----:B------:R-:W4:Y:S04]  /*1100f0*/  LDL.LU R6, [R1+0x1cf8] ;  /* 0x001cf80001067983 */ /* 0x000f280000300800 */
[----:B------:R-:W4:Y:S04]  /*110100*/  LDL.LU R7, [R1+0x1cfc] ;  /* 0x001cfc0001077983 */ /* 0x000f280000300800 */
        /* <DEDUP_REMOVED lines=19> */
[----:B----4-:R-:W-:Y:S01]  /*110240*/  HMMA.16816.F32 R4, R12, R22, R4 ;  /* 0x000000160c04723c */ /* 0x010fe20000001804 */
[----:B------:R-:W-:-:S02]  /*110250*/  IMAD.MOV.U32 R21, RZ, RZ, R0 ;  /* 0x000000ffff157224 */ /* 0x000fc400078e0000 */
        /* <DEDUP_REMOVED lines=16> */
[----:B0-----:R-:W3:Y:S04]  /*110360*/  LDL.LU.64 R6, [R1+0xac50] ;  /* 0x00ac500001067983 */ /* 0x001ee80000300a00 */
[----:B------:R-:W4:Y:S01]  /*110370*/  LDL.LU R4, [R1+0xac48] ;  /* 0x00ac480001047983 */ /* 0x000f220000300800 */
[----:B------:R-:W-:-:S02]  /*110380*/  IMAD.MOV.U32 R5, RZ, RZ, R22 ;  /* 0x000000ffff057224 */ /* 0x000fc400078e0016 */
[C---:B--2---:R-:W-:Y:S01]  /*110390*/  HMMA.16816.F32 R20, R12.reuse, R20, R24 ;  /* 0x000000140c14723c */ /* 0x044fe20000001818 */
[----:B---3--:R-:W-:Y:S04]  /*1103a0*/  STL.64 [R1+0xaa18], R6 ;  /* 0x00aa180601007387 */ /* 0x008fe80000100a00 */
[----:B----4-:R0:W-:Y:S04]  /*1103b0*/  STL.64 [R1+0xaa10], R4 ;  /* 0x00aa100401007387 */ /* 0x0101e80000100a00 */
        /* <DEDUP_REMOVED lines=105> */
[C---:B------:R-:W-:Y:S08]  /*110a50*/  HMMA.16816.F32 R8, R12.reuse, R2, R8 ;  /* 0x000000020c08723c */ /* 0x040ff00000001808 */
[----:B---3--:R-:W-:Y:S01]  /*110a60*/  HMMA.16816.F32 R20, R12, R22, R24 ;  /* 0x000000160c14723c */ /* 0x008fe20000001818 */
[----:B------:R-:W3:Y:S04]  /*110a70*/  LDL.LU.64 R26, [R1+0xaaa8] ;  /* 0x00aaa800011a7983 */ /* 0x000ee80000300a00 */
[----:B------:R-:W3:-:S14]  /*110a80*/  LDL.LU.64 R24, [R1+0xaaa0] ;  /* 0x00aaa00001187983 */ /* 0x000edc0000300a00 */
[----:B------:R-:W-:Y:S04]  /*110a90*/  STL.64 [R1+0x1bf0], R20 ;  /* 0x001bf01401007387 */ /* 0x000fe80000100a00 */
[----:B------:R0:W-:Y:S04]  /*110aa0*/  STL.64 [R1+0x1bf8], R22 ;  /* 0x001bf81601007387 */ /* 0x0001e80000100a00 */
[----:B0-----:R-:W4:Y:S04]  /*110ab0*/  LDL.LU.64 R22, [R1+0xaa98] ;  /* 0x00aa980001167983 */ /* 0x001f280000300a00 */
[----:B------:R-:W4:Y:S04]  /*110ac0*/  LDL.LU.64 R20, [R1+0xaa90] ;  /* 0x00aa900001147983 */ /* 0x000f280000300a00 */
        /* <DEDUP_REMOVED lines=9> */
[----:B------:R-:W4:Y:S04]  /*110b60*/  LDL.LU.64 R24, [R1+0xaa70] ;  /* 0x00aa700001187983 */ /* 0x000f280000300a00 */
[----:B------:R-:W-:Y:S04]  /*110b70*/  STL [R1+0xa9e0], R28 ;  /* 0x00a9e01c01007387 */ /* 0x000fe80000100800 */
[----:B------:R-:W-:Y:S01]  /*110b80*/  STL [R1+0xa9c0], R29 ;  /* 0x00a9c01d01007387 */ /* 0x000fe20000100800 */
[C---:B---3--:R-:W-:Y:S08]  /*110b90*/  HMMA.16816.F32 R16, R12.reuse, R26, R16 ;  /* 0x0000001a0c10723c */ /* 0x048ff00000001810 */
[C---:B----4-:R-:W-:Y:S11]  /*110ba0*/  HMMA.16816.F32 R20, R12.reuse, R24, R20 ;  /* 0x000000180c14723c */ /* 0x050ff60000001814 */
[----:B------:R-:W-:Y:S04]  /*110bb0*/  STL.64 [R1+0x1bb0], R16 ;  /* 0x001bb01001007387 */ /* 0x000fe80000100a00 */
[----:B------:R0:W-:Y:S04]  /*110bc0*/  STL.64 [R1+0x1bb8], R18 ;  /* 0x001bb81201007387 */ /* 0x0001e80000100a00 */
[----:B0-----:R-:W3:Y:S04]  /*110bd0*/  LDL.LU.64 R18, [R1+0xaa68] ;  /* 0x00aa680001127983 */ /* 0x001ee80000300a00 */
[----:B------:R-:W4:Y:S04]  /*110be0*/  LDL.LU.64 R16, [R1+0xaa60] ;  /* 0x00aa600001107983 */ /* 0x000f280000300a00 */
[----:B------:R-:W-:Y:S04]  /*110bf0*/  STL.64 [R1+0x1ba0], R20 ;  /* 0x001ba01401007387 */ /* 0x000fe80000100a00 */
[----:B------:R0:W-:Y:S04]  /*110c00*/  STL.64 [R1+0x1ba8], R22 ;  /* 0x001ba81601007387 */ /* 0x0001e80000100a00 */
[----:B0-----:R-:W2:Y:S04]  /*110c10*/  LDL.LU.64 R22, [R1+0xaa58] ;  /* 0x00aa580001167983 */ /* 0x001ea80000300a00 */
[----:B------:R-:W3:Y:S04]  /*110c20*/  LDL.LU.64 R20, [R1+0xaa50] ;  /* 0x00aa500001147983 */ /* 0x000ee80000300a00 */
[----:B------:R-:W-:Y:S04]  /*110c30*/  STL.64 [R1+0xa858], R26 ;  /* 0x00a8581a01007387 */ /* 0x000fe80000100a00 */
[----:B------:R2:W-:Y:S02]  /*110c40*/  STL.64 [R1+0xa850], R24 ;  /* 0x00a8501801007387 */ /* 0x0005e40000100a00 */
[----:B--2---:R-:W-:-:S15]  /*110c50*/  HMMA.16816.F32 R24, R12, R22, R4 ;  /* 0x000000160c18723c */ /* 0x004fde0000001804 */
[----:B------:R-:W-:-:S04]  /*110c60*/  NOP ;  /* 0x0000000000007918 */ /* 0x000fc80000000000 */
[----:B------:R0:W-:Y:S04]  /*110c70*/  STL.64 [R1+0x1b90], R24 ;  /* 0x001b901801007387 */ /* 0x0001e80000100a00 */
[----:B------:R1:W-:Y:S04]  /*110c80*/  STL.64 [R1+0x1b98], R26 ;  /* 0x001b981a01007387 */ /* 0x0003e80000100a00 */
[----:B0-----:R-:W2:Y:S04]  /*110c90*/  LDL.64 R24, [R1+0x90] ;  /* 0x0000900001187983 */ /* 0x001ea80000100a00 */
[----:B-1----:R-:W2:Y:S01]  /*110ca0*/  LDL.64 R26, [R1+0x88] ;  /* 0x00008800011a7983 */ /* 0x002ea20000100a00 */
[----:B---3--:R-:W-:-:S15]  /*110cb0*/  HMMA.16816.F32 R4, R12, R20, R8 ;  /* 0x000000140c04723c */ /* 0x008fde0000001808 */
[----:B------:R-:W-:-:S04]  /*110cc0*/  NOP ;  /* 0x0000000000007918 */ /* 0x000fc80000000000 */
[----:B------:R-:W-:Y:S04]  /*110cd0*/  STL.64 [R1+0x1b80], R4 ;  /* 0x001b800401007387 */ /* 0x000fe80000100a00 */
[----:B------:R-:W-:Y:S04]  /*110ce0*/  STL.64 [R1+0x1b88], R6 ;  /* 0x001b880601007387 */ /* 0x000fe80000100a00 */
[----:B--2---:R-:W-:Y:S04]  /*110cf0*/  STL.64 [R1+0xa9d0], R26 ;  /* 0x00a9d01a01007387 */ /* 0x004fe80000100a00 */
[----:B------:R0:W-:Y:S04]  /*110d00*/  STL.64 [R1+0xa9c8], R24 ;  /* 0x00a9c81801007387 */ /* 0x0001e80000100a00 */
[----:B0-----:R-:W2:Y:S04]  /*110d10*/  LDL.LU R24, [R1+0x1a90] ;  /* 0x001a900001187983 */ /* 0x001ea80000300800 */
[----:B--2---:R-:W-:Y:S04]  /*110d20*/  STL [R1+0xa9e4], R24 ;  /* 0x00a9e41801007387 */ /* 0x004fe80000100800 */
[----:B------:R-:W2:Y:S04]  /*110d30*/  LDL.LU R25, [R1+0x1a94] ;  /* 0x001a940001197983 */ /* 0x000ea80000300800 */
        /* <DEDUP_REMOVED lines=23> */
[----:B---3--:R-:W-:Y:S04]  /*110eb0*/  STL.64 [R1+0xa9f0], R26 ;  /* 0x00a9f01a01007387 */ /* 0x008fe80000100a00 */
[----:B--2---:R0:W-:Y:S04]  /*110ec0*/  STL.64 [R1+0xa9e8], R24 ;  /* 0x00a9e81801007387 */ /* 0x0041e80000100a00 */
        /* <DEDUP_REMOVED lines=50> */
[----:B------:R4:W-:Y:S01]  /*1111f0*/  STL.64 [R1+0xa7f8], R10 ;  /* 0x00a7f80a01007387 */ /* 0x0009e20000100a00 */
[----:B--2---:R-:W-:Y:S01]  /*111200*/  HMMA.16816.F32 R24, R12, R6, R24 ;  /* 0x000000060c18723c */ /* 0x004fe20000001818 */
[----:B----4-:R-:W-:-:S02]  /*111210*/  IMAD.MOV.U32 R10, RZ, RZ, R5 ;  /* 0x000000ffff0a7224 */ /* 0x010fc400078e0005 */
[----:B------:R-:W2:Y:S04]  /*111220*/  LDL.LU R5, [R1+0xaa08] ;  /* 0x00aa080001057983 */ /* 0x000ea80000300800 */
[----:B------:R-:W4:Y:S04]  /*111230*/  LDL R11, [R1+0x9c] ;  /* 0x00009c00010b7983 */ /* 0x000f280000100800 */
        /* <DEDUP_REMOVED lines=14> */
[----:B------:R0:W-:Y:S01]  /*111320*/  STL.64 [R1+0xa7d0], R4 ;  /* 0x00a7d00401007387 */ /* 0x0001e20000100a00 */
[----:B------:R-:W-:-:S02]  /*111330*/  IMAD R9, R9, 0x100, R28 ;  /* 0x0000010009097824 */ /* 0x000fc400078e021c */
[----:B------:R-:W-:Y:S02]  /*111340*/  IMAD R8, R8, 0x100, R2 ;  /* 0x0000010008087824 */ /* 0x000fe400078e0202 */
[----:B------:R-:W-:Y:S01]  /*111350*/  IMAD R0, R0, 0x100, R3 ;  /* 0x0000010000007824 */ /* 0x000fe200078e0203 */
[----:B0-----:R-:W4:Y:S04]  /*111360*/  LDL.LU R4, [R1+0x1a80] ;  /* 0x001a800001047983 */ /* 0x001f280000300800 */
[----:B------:R-:W4:Y:S04]  /*111370*/  LDL.LU R5, [R1+0x1a84] ;  /* 0x001a840001057983 */ /* 0x000f280000300800 */
[----:B------:R-:W4:Y:S04]  /*111380*/  LDL.LU R6, [R1+0x1a88] ;  /* 0x001a880001067983 */ /* 0x000f280000300800 */
[----:B------:R-:W4:Y:S01]  /*111390*/  LDL.LU R7, [R1+0x1a8c] ;  /* 0x001a8c0001077983 */ /* 0x000f220000300800 */
[----:B---3--:R-:W-:-:S03]  /*1113a0*/  IMAD R29, R29, 0x100, R24 ;  /* 0x000001001d1d7824 */ /* 0x008fc600078e0218 */
[----:B------:R-:W2:Y:S04]  /*1113b0*/  LDL.LU R24, [R1+0xa9e4] ;  /* 0x00a9e40001187983 */ /* 0x000ea80000300800 */
[----:B------:R-:W3:Y:S04]  /*1113c0*/  LDL.LU R28, [R1+0xa9e0] ;  /* 0x00a9e000011c7983 */ /* 0x000ee80000300800 */
[----:B------:R-:W2:Y:S04]  /*1113d0*/  LDL.LU R2, [R1+0xa9dc] ;  /* 0x00a9dc0001027983 */ /* 0x000ea80000300800 */
[----:B------:R-:W2:Y:S02]  /*1113e0*/  LDL.LU R3, [R1+0xa9d8] ;  /* 0x00a9d80001037983 */ /* 0x000ea40000300800 */
[----:B--2---:R-:W-:Y:S02]  /*1113f0*/  HMMA.16816.F32 R12, R12, R2, R24 ;  /* 0x000000020c0c723c */ /* 0x004fe40000001818 */
[----:B------:R-:W2:Y:S04]  /*111400*/  LDL.LU.64 R26, [R1+0xa9d0] ;  /* 0x00a9d000011a7983 */ /* 0x000ea80000300a00 */
[----:B------:R-:W2:Y:S04]  /*111410*/  LDL.LU.64 R24, [R1+0xa9c8] ;  /* 0x00a9c80001187983 */ /* 0x000ea80000300a00 */
[----:B------:R-:W-:Y:S04]  /*111420*/  STL [R1+0xa7ac], R2 ;  /* 0x00a7ac0201007387 */ /* 0x000fe80000100800 */
[----:B------:R-:W-:Y:S05]  /*111430*/  STL [R1+0xa7a8], R3 ;  /* 0x00a7a80301007387 */ /* 0x000fea0000100800 */
[----:B------:R0:W-:Y:S04]  /*111440*/  STL.64 [R1+0x1b00], R12 ;  /* 0x001b000c01007387 */ /* 0x0001e80000100a00 */
[----:B------:R1:W-:Y:S01]  /*111450*/  STL.64 [R1+0x1b08], R14 ;  /* 0x001b080e01007387 */ /* 0x0003e20000100a00 */
[----:B0-----:R-:W-:-:S02]  /*111460*/  F2FP.F16.E5M2.UNPACK_B R12, R29 ;  /* 0x0000001dff0c723e */ /* 0x001fc400020004ff */
[----:B------:R-:W-:Y:S02]  /*111470*/  F2FP.F16.E5M2.UNPACK_B R13, R9 ;  /* 0x00000009ff0d723e */ /* 0x000fe400020004ff */
[----:B-1----:R-:W-:Y:S02]  /*111480*/  F2FP.F16.E5M2.UNPACK_B R14, R8 ;  /* 0x00000008ff0e723e */ /* 0x002fe400020004ff */
[----:B------:R-:W-:Y:S01]  /*111490*/  F2FP.F16.E5M2.UNPACK_B R15, R0 ;  /* 0x00000000ff0f723e */ /* 0x000fe200020004ff */
[----:B------:R-:W3:Y:S06]  /*1114a0*/  LDL.LU R29, [R1+0xa9c0] ;  /* 0x00a9c000011d7983 */ /* 0x000eec0000300800 */
[----:B----4-:R-:W-:-:S15]  /*1114b0*/  HMMA.16816.F32 R8, R12, R10, R4 ;  /* 0x0000000a0c08723c */ /* 0x010fde0000001804 */
[----:B------:R-:W-:-:S04]  /*1114c0*/  NOP ;  /* 0x0000000000007918 */ /* 0x000fc80000000000 */
[----:B------:R-:W-:Y:S04]  /*1114d0*/  STL.64 [R1+0x1b10], R8 ;  /* 0x001b100801007387 */ /* 0x000fe80000100a00 */
[----:B------:R-:W-:Y:S01]  /*1114e0*/  STL.64 [R1+0x1b18], R10 ;  /* 0x001b180a01007387 */ /* 0x000fe20000100a00 */
[----:B--2---:R-:W-:Y:S01]  /*1114f0*/  HMMA.16816.F32 R4, R12, R24, R16 ;  /* 0x000000180c04723c */ /* 0x004fe20000001810 */
[----:B------:R-:W-:Y:S02]  /*111500*/  IMAD.MOV.U32 R0, RZ, RZ, R25 ;  /* 0x000000ffff007224 */ /* 0x000fe400078e0019 */
[----:B------:R-:W-:-:S15]  /*111510*/  IMAD.MOV.U32 R3, RZ, RZ, R24 ;  /* 0x000000ffff037224 */ /* 0x000fde00078e0018 */
[----:B------:R-:W-:Y:S01]  /*111520*/  NOP ;  /* 0x0000000000007918 */ /* 0x000fe20000000000 */
[----:B------:R-:W-:Y:S04]  /*111530*/  STL.64 [R1+0x1af0], R4 ;  /* 0x001af00401007387 */ /* 0x000fe80000100a00 */
[----:B------:R0:W-:Y:S02]  /*111540*/  STL.64 [R1+0x1af8], R6 ;  /* 0x001af80601007387 */ /* 0x0001e40000100a00 */
[----:B0-----:R-:W-:Y:S02]  /*111550*/  HMMA.16816.F32 R4, R12, R26, R20 ;  /* 0x0000001a0c04723c */ /* 0x001fe40000001814 */
[----:B------:R-:W-:Y:S04]  /*111560*/  STL [R1+0xa7b4], R0 ;  /* 0x00a7b40001007387 */ /* 0x000fe80000100800 */
[----:B------:R-:W-:Y:S04]  /*111570*/  STL [R1+0xa7b0], R3 ;  /* 0x00a7b00301007387 */ /* 0x000fe80000100800 */
[----:B------:R-:W2:Y:S09]  /*111580*/  LDL.LU R20, [R1+0x1590] ;  /* 0x0015900001147983 */ /* 0x000eb20000300800 */
[----:B------:R0:W-:Y:S04]  /*111590*/  STL.64 [R1+0x1ae0], R4 ;  /* 0x001ae00401007387 */ /* 0x0001e80000100a00 */
[----:B------:R1:W-:Y:S04]  /*1115a0*/  STL.64 [R1+0x1ae8], R6 ;  /* 0x001ae80601007387 */ /* 0x0003e80000100a00 */
[----:B------:R-:W2:Y:S04]  /*1115b0*/  LDL.LU R21, [R1+0x1594] ;  /* 0x0015940001157983 */ /* 0x000ea80000300800 */
[----:B------:R-:W4:Y:S04]  /*1115c0*/  LDL.LU R22, [R1+0x1598] ;  /* 0x0015980001167983 */ /* 0x000f280000300800 */
[----:B------:R-:W4:Y:S04]  /*1115d0*/  LDL.LU R23, [R1+0x159c] ;  /* 0x00159c0001177983 */ /* 0x000f280000300800 */
[----:B----4-:R-:W-:Y:S04]  /*1115e0*/  STL.64 [R1+0xa868], R22 ;  /* 0x00a8681601007387 */ /* 0x010fe80000100a00 */
[----:B--2---:R2:W-:Y:S04]  /*1115f0*/  STL.64 [R1+0xa860], R20 ;  /* 0x00a8601401007387 */ /* 0x0045e80000100a00 */
[----:B------:R-:W4:Y:S04]  /*111600*/  LDL R18, [R1] ;  /* 0x0000000001127983 */ /* 0x000f280000100800 */
[----:B------:R-:W4:Y:S04]  /*111610*/  LDL R19, [R1+0x4] ;  /* 0x0000040001137983 */ /* 0x000f280000100800 */
[----:B------:R-:W2:Y:S04]  /*111620*/  LDL R16, [R1+0x8] ;  /* 0x0000080001107983 */ /* 0x000ea80000100800 */
[----:B------:R-:W2:Y:S04]  /*111630*/  LDL R17, [R1+0xc] ;  /* 0x00000c0001117983 */ /* 0x000ea80000100800 */
[----:B----4-:R-:W-:Y:S04]  /*111640*/  STL.64 [R1+0xa878], R18 ;  /* 0x00a8781201007387 */ /* 0x010fe80000100a00 */
[----:B--2---:R2:W-:Y:S04]  /*111650*/  STL.64 [R1+0xa870], R16 ;  /* 0x00a8701001007387 */ /* 0x0045e80000100a00 */
[----:B0-----:R-:W4:Y:S04]  /*111660*/  LDL.LU R4, [R1+0x15d0] ;  /* 0x0015d00001047983 */ /* 0x001f280000300800 */
[----:B------:R-:W4:Y:S04]  /*111670*/  LDL.LU R5, [R1+0x15d4] ;  /* 0x0015d40001057983 */ /* 0x000f280000300800 */
[----:B-1----:R-:W2:Y:S04]  /*111680*/  LDL.LU R6, [R1+0x15d8] ;  /* 0x0015d80001067983 */ /* 0x002ea80000300800 */
[----:B------:R-:W2:Y:S01]  /*111690*/  LDL.LU R7, [R1+0x15dc] ;  /* 0x0015dc0001077983 */ /* 0x000ea20000300800 */
[----:B------:R-:W-:-:S03]  /*1116a0*/  IMAD.MOV.U32 R2, RZ, RZ, R27 ;  /* 0x000000ffff027224 */ /* 0x000fc600078e001b */
[----:B--2---:R0:W-:Y:S04]  /*1116b0*/  STL.64 [R1+0xa888], R6 ;  /* 0x00a8880601007387 */ /* 0x0041e80000100a00 */
[----:B----4-:R1:W-:Y:S04]  /*1116c0*/  STL.64 [R1+0xa880], R4 ;  /* 0x00a8800401007387 */ /* 0x0103e80000100a00 */
[----:B------:R-:W2:Y:S04]  /*1116d0*/  LDL R26, [R1+0x10] ;  /* 0x00001000011a7983 */ /* 0x000ea80000100800 */
[----:B------:R-:W2:Y:S04]  /*1116e0*/  LDL R27, [R1+0x14] ;  /* 0x00001400011b7983 */ /* 0x000ea80000100800 */
[----:B------:R-:W4:Y:S04]  /*1116f0*/  LDL.LU R20, [R1+0x1600] ;  /* 0x0016000001147983 */ /* 0x000f280000300800 */
[----:B------:R-:W4:Y:S04]  /*111700*/  LDL.LU R21, [R1+0x1604] ;  /* 0x0016040001157983 */ /* 0x000f280000300800 */
[----:B------:R-:W2:Y:S04]  /*111710*/  LDL.LU R22, [R1+0x1608] ;  /* 0x0016080001167983 */ /* 0x000ea80000300800 */
[----:B------:R-:W2:Y:S04]  /*111720*/  LDL.LU R23, [R1+0x160c] ;  /* 0x00160c0001177983 */ /* 0x000ea80000300800 */
[----:B--2---:R-:W-:Y:S04]  /*111730*/  STL.64 [R1+0xa898], R22 ;  /* 0x00a8981601007387 */ /* 0x004fe80000100a00 */
[----:B----4-:R-:W-:Y:S04]  /*111740*/  STL.64 [R1+0xa890], R20 ;  /* 0x00a8901401007387 */ /* 0x010fe80000100a00 */
[----:B------:R-:W2:Y:S04]  /*111750*/  LDL R24, [R1+0x18] ;  /* 0x0000180001187983 */ /* 0x000ea80000100800 */
[----:B------:R-:W2:Y:S04]  /*111760*/  LDL R25, [R1+0x1c] ;  /* 0x00001c0001197983 */ /* 0x000ea80000100800 */
[----:B------:R-:W-:Y:S04]  /*111770*/  STL.64 [R1+0xa8a8], R26 ;  /* 0x00a8a81a01007387 */ /* 0x000fe80000100a00 */
[----:B--2---:R2:W-:Y:S04]  /*111780*/  STL.64 [R1+0xa8a0], R24 ;  /* 0x00a8a01801007387 */ /* 0x0045e80000100a00 */
[----:B------:R-:W4:Y:S04]  /*111790*/  LDL.LU R16, [R1+0x1620] ;  /* 0x0016200001107983 */ /* 0x000f280000300800 */
[----:B------:R-:W4:Y:S04]  /*1117a0*/  LDL.LU R17, [R1+0x1624] ;  /* 0x0016240001117983 */ /* 0x000f280000300800 */
[----:B------:R-:W2:Y:S04]  /*1117b0*/  LDL.LU R18, [R1+0x1628] ;  /* 0x0016280001127983 */ /* 0x000ea80000300800 */
[----:B------:R-:W2:Y:S04]  /*1117c0*/  LDL.LU R19, [R1+0x162c] ;  /* 0x00162c0001137983 */ /* 0x000ea80000300800 */
[----:B--2---:R2:W-:Y:S04]  /*1117d0*/  STL.64 [R1+0xa8b8], R18 ;  /* 0x00a8b81201007387 */ /* 0x0045e80000100a00 */
[----:B----4-:R-:W-:Y:S04]  /*1117e0*/  STL.64 [R1+0xa8b0], R16 ;  /* 0x00a8b01001007387 */ /* 0x010fe80000100a00 */
[----:B0-----:R-:W4:Y:S04]  /*1117f0*/  LDL R6, [R1+0x20] ;  /* 0x0000200001067983 */ /* 0x001f280000100800 */
[----:B------:R-:W4:Y:S04]  /*111800*/  LDL R7, [R1+0x24] ;  /* 0x0000240001077983 */ /* 0x000f280000100800 */
[----:B-1----:R-:W2:Y:S04]  /*111810*/  LDL R4, [R1+0x28] ;  /* 0x0000280001047983 */ /* 0x002ea80000100800 */
[----:B------:R-:W2:Y:S04]  /*111820*/  LDL R5, [R1+0x2c] ;  /* 0x00002c0001057983 */ /* 0x000ea80000100800 */
[----:B----4-:R-:W-:Y:S04]  /*111830*/  STL.64 [R1+0xa8c8], R6 ;  /* 0x00a8c80601007387 */ /* 0x010fe80000100a00 */
[----:B--2---:R0:W-:Y:S04]  /*111840*/  STL.64 [R1+0xa8c0], R4 ;  /* 0x00a8c00401007387 */ /* 0x0041e80000100a00 */
[----:B------:R-:W2:Y:S04]  /*111850*/  LDL.LU R24, [R1+0x1670] ;  /* 0x0016700001187983 */ /* 0x000ea80000300800 */
[----:B------:R-:W2:Y:S04]  /*111860*/  LDL.LU R25, [R1+0x1674] ;  /* 0x0016740001197983 */ /* 0x000ea80000300800 */
[----:B------:R-:W4:Y:S04]  /*111870*/  LDL.LU R26, [R1+0x1678] ;  /* 0x00167800011a7983 */ /* 0x000f280000300800 */
[----:B------:R-:W4:Y:S04]  /*111880*/  LDL.LU R27, [R1+0x167c] ;  /* 0x00167c00011b7983 */ /* 0x000f280000300800 */
[----:B----4-:R-:W-:Y:S04]  /*111890*/  STL.64 [R1+0xa8d8], R26 ;  /* 0x00a8d81a01007387 */ /* 0x010fe80000100a00 */
[----:B--2---:R1:W-:Y:S04]  /*1118a0*/  STL.64 [R1+0xa8d0], R24 ;  /* 0x00a8d01801007387 */ /* 0x0043e80000100a00 */
[----:B------:R-:W2:Y:S04]  /*1118b0*/  LDL R18, [R1+0x30] ;  /* 0x0000300001127983 */ /* 0x000ea80000100800 */
[----:B------:R-:W2:Y:S04]  /*1118c0*/  LDL R19, [R1+0x34] ;  /* 0x0000340001137983 */ /* 0x000ea80000100800 */
[----:B0-----:R-:W4:Y:S04]  /*1118d0*/  LDL.LU R4, [R1+0x1690] ;  /* 0x0016900001047983 */ /* 0x001f280000300800 */
[----:B------:R-:W4:Y:S04]  /*1118e0*/  LDL.LU R5, [R1+0x1694] ;  /* 0x0016940001057983 */ /* 0x000f280000300800 */
[----:B------:R-:W2:Y:S04]  /*1118f0*/  LDL.LU R6, [R1+0x1698] ;  /* 0x0016980001067983 */ /* 0x000ea80000300800 */
[----:B------:R-:W2:Y:S04]  /*111900*/  LDL.LU R7, [R1+0x169c] ;  /* 0x00169c0001077983 */ /* 0x000ea80000300800 */
[----:B--2---:R0:W-:Y:S04]  /*111910*/  STL.64 [R1+0xa8e8], R6 ;  /* 0x00a8e80601007387 */ /* 0x0041e80000100a00 */
[----:B----4-:R-:W-:Y:S04]  /*111920*/  STL.64 [R1+0xa8e0], R4 ;  /* 0x00a8e00401007387 */ /* 0x010fe80000100a00 */
[----:B------:R-:W2:Y:S04]  /*111930*/  LDL R16, [R1+0x38] ;  /* 0x0000380001107983 */ /* 0x000ea80000100800 */
[----:B------:R-:W2:Y:S04]  /*111940*/  LDL R17, [R1+0x3c] ;  /* 0x00003c0001117983 */ /* 0x000ea80000100800 */
[----:B------:R-:W-:Y:S04]  /*111950*/  STL.64 [R1+0xa8f8], R18 ;  /* 0x00a8f81201007387 */ /* 0x000fe80000100a00 */
[----:B--2---:R-:W-:Y:S04]  /*111960*/  STL.64 [R1+0xa8f0], R16 ;  /* 0x00a8f01001007387 */ /* 0x004fe80000100a00 */
[----:B-1----:R-:W2:Y:S04]  /*111970*/  LDL.LU R24, [R1+0x16b0] ;  /* 0x0016b00001187983 */ /* 0x002ea80000300800 */
[----:B------:R-:W2:Y:S04]  /*111980*/  LDL.LU R25, [R1+0x16b4] ;  /* 0x0016b40001197983 */ /* 0x000ea80000300800 */
[----:B------:R-:W4:Y:S04]  /*111990*/  LDL.LU R26, [R1+0x16b8] ;  /* 0x0016b800011a7983 */ /* 0x000f280000300800 */
[----:B------:R-:W4:Y:S04]  /*1119a0*/  LDL.LU R27, [R1+0x16bc] ;  /* 0x0016bc00011b7983 */ /* 0x000f280000300800 */
[----:B----4-:R-:W-:Y:S04]  /*1119b0*/  STL.64 [R1+0xa908], R26 ;  /* 0x00a9081a01007387 */ /* 0x010fe80000100a00 */
[----:B--2---:R1:W-:Y:S04]  /*1119c0*/  STL.64 [R1+0xa900], R24 ;  /* 0x00a9001801007387 */ /* 0x0043e80000100a00 */
[----:B0-----:R-:W2:Y:S04]  /*1119d0*/  LDL R6, [R1+0x40] ;  /* 0x0000400001067983 */ /* 0x001ea80000100800 */
[----:B------:R-:W2:Y:S04]  /*1119e0*/  LDL R7, [R1+0x44] ;  /* 0x0000440001077983 */ /* 0x000ea80000100800 */
[----:B-1----:R-:W4:Y:S04]  /*1119f0*/  LDL.LU R24, [R1+0x1700] ;  /* 0x0017000001187983 */ /* 0x002f280000300800 */
[----:B------:R-:W4:Y:S04]  /*111a00*/  LDL.LU R25, [R1+0x1704] ;  /* 0x0017040001197983 */ /* 0x000f280000300800 */
[----:B------:R-:W2:Y:S04]  /*111a10*/  LDL.LU R26, [R1+0x1708] ;  /* 0x00170800011a7983 */ /* 0x000ea80000300800 */
[----:B------:R-:W2:Y:S04]  /*111a20*/  LDL.LU R27, [R1+0x170c] ;  /* 0x00170c00011b7983 */ /* 0x000ea80000300800 */
[----:B--2---:R0:W-:Y:S04]  /*111a30*/  STL.64 [R1+0xa918], R26 ;  /* 0x00a9181a01007387 */ /* 0x0041e80000100a00 */
[----:B0-----:R-:W2:Y:S04]  /*111a40*/  LDL R26, [R1+0x50] ;  /* 0x00005000011a7983 */ /* 0x001ea80000100800 */
[----:B------:R-:W2:Y:S04]  /*111a50*/  LDL R27, [R1+0x54] ;  /* 0x00005400011b7983 */ /* 0x000ea80000100800 */
[----:B----4-:R0:W-:Y:S04]  /*111a60*/  STL.64 [R1+0xa910], R24 ;  /* 0x00a9101801007387 */ /* 0x0101e80000100a00 */
[----:B0-----:R-:W4:Y:S04]  /*111a70*/  LDL.64 R24, [R1+0x58] ;  /* 0x0000580001187983 */ /* 0x001f280000100a00 */
[----:B--2---:R-:W-:Y:S04]  /*111a80*/  STL.64 [R1+0xa948], R26 ;  /* 0x00a9481a01007387 */ /* 0x004fe80000100a00 */
[----:B----4-:R-:W-:Y:S04]  /*111a90*/  STL.64 [R1+0xa940], R24 ;  /* 0x00a9401801007387 */ /* 0x010fe80000100a00 */
[----:B------:R-:W2:Y:S04]  /*111aa0*/  LDL.64 R4, [R1+0x48] ;  /* 0x0000480001047983 */ /* 0x000ea80000100a00 */
[----:B------:R-:W-:Y:S04]  /*111ab0*/  STL.64 [R1+0xa928], R6 ;  /* 0x00a9280601007387 */ /* 0x000fe80000100a00 */
[----:B--2---:R0:W-:Y:S04]  /*111ac0*/  STL.64 [R1+0xa920], R4 ;  /* 0x00a9200401007387 */ /* 0x0041e80000100a00 */
[----:B0-----:R-:W2:Y:S04]  /*111ad0*/  LDL.LU R4, [R1+0x1720] ;  /* 0x0017200001047983 */ /* 0x001ea80000300800 */
[----:B------:R-:W2:Y:S04]  /*111ae0*/  LDL.LU R5, [R1+0x1724] ;  /* 0x0017240001057983 */ /* 0x000ea80000300800 */
[----:B------:R-:W4:Y:S04]  /*111af0*/  LDL.LU R6, [R1+0x1728] ;  /* 0x0017280001067983 */ /* 0x000f280000300800 */
[----:B------:R-:W4:Y:S04]  /*111b00*/  LDL.LU R7, [R1+0x172c] ;  /* 0x00172c0001077983 */ /* 0x000f280000300800 */
[----:B------:R-:W2:Y:S04]  /*111b10*/  LDL R26, [R1+0x60] ;  /* 0x00006000011a7983 */ /* 0x000ea80000100800 */
[----:B------:R-:W2:Y:S04]  /*111b20*/  LDL R27, [R1+0x64] ;  /* 0x00006400011b7983 */ /* 0x000ea80000100800 */
[----:B------:R-:W3:Y:S04]  /*111b30*/  LDL.64 R24, [R1+0x68] ;  /* 0x0000680001187983 */ /* 0x000ee80000100a00 */
        /* <DEDUP_REMOVED lines=106> */
[----:B------:R-:W-:-:S03]  /*1121e0*/  IMAD.MOV.U32 R3, RZ, RZ, R25 ;  /* 0x000000ffff037224 */ /* 0x000fc600078e0019 */
        /* <DEDUP_REMOVED lines=8> */
[----:B----4-:R-:W-:-:S02]  /*112270*/  IMAD.MOV.U32 R0, RZ, RZ, R4 ;  /* 0x000000ffff007224 */ /* 0x010fc400078e0004 */
[----:B------:R-:W-:Y:S01]  /*112280*/  IMAD.MOV.U32 R2, RZ, RZ, R5 ;  /* 0x000000ffff027224 */ /* 0x000fe200078e0005 */
[C---:B--2---:R-:W-:Y:S08]  /*112290*/  HMMA.16816.F32 R24, R12.reuse, R4, R24 ;  /* 0x000000040c18723c */ /* 0x044ff00000001818 */
[C---:B------:R-:W-:Y:S11]  /*1122a0*/  HMMA.16816.F32 R4, R12.reuse, R6, R16 ;  /* 0x000000060c04723c */ /* 0x040ff60000001810 */
        /* <DEDUP_REMOVED lines=27> */
[----:B------:R-:W4:Y:S01]  /*112460*/  LDL.LU.64 R24, [R1+0xa8a0] ;  /* 0x00a8a00001187983 */ /* 0x000f220000300a00 */
[----:B---3--:R-:W-:Y:S03]  /*112470*/  HMMA.16816.F32 R4, R12, R6, R20 ;  /* 0x000000060c04723c */ /* 0x008fe60000001814 */
[----:B------:R-:W2:Y:S04]  /*112480*/  LDL.LU.64 R22, [R1+0xa898] ;  /* 0x00a8980001167983 */ /* 0x000ea80000300a00 */
[----:B------:R-:W2:-:S12]  /*112490*/  LDL.LU.64 R20, [R1+0xa890] ;  /* 0x00a8900001147983 */ /* 0x000e980000300a00 */
        /* <DEDUP_REMOVED lines=20> */
[----:B------:R2:W-:Y:S04]  /*1125e0*/  STL.64 [R1+0x19d8], R6 ;  /* 0x0019d80601007387 */ /* 0x0005e80000100a00 */
[----:B------:R-:W3:Y:S01]  /*1125f0*/  LDL.LU R16, [R1+0x1510] ;  /* 0x0015100001107983 */ /* 0x000ee20000300800 */
[----:B--2---:R-:W-:Y:S03]  /*112600*/  HMMA.16816.F32 R4, R12, R28, R20 ;  /* 0x0000001c0c04723c */ /* 0x004fe60000001814 */
[----:B------:R-:W-:Y:S04]  /*112610*/  STL.64 [R1+0x19c0], R8 ;  /* 0x0019c00801007387 */ /* 0x000fe80000100a00 */
[----:B------:R-:W-:-:S12]  /*112620*/  STL.64 [R1+0x19c8], R10 ;  /* 0x0019c80a01007387 */ /* 0x000fd80000100a00 */
[----:B------:R-:W-:Y:S04]  /*112630*/  STL.64 [R1+0x19b0], R4 ;  /* 0x0019b00401007387 */ /* 0x000fe80000100a00 */
[----:B------:R-:W-:Y:S04]  /*112640*/  STL.64 [R1+0x19b8], R6 ;  /* 0x0019b80601007387 */ /* 0x000fe80000100a00 */
[----:B------:R-:W3:Y:S04]  /*112650*/  LDL.LU R17, [R1+0x1514] ;  /* 0x0015140001117983 */ /* 0x000ee80000300800 */
[----:B------:R-:W2:Y:S04]  /*112660*/  LDL.LU R18, [R1+0x1518] ;  /* 0x0015180001127983 */ /* 0x000ea80000300800 */
[----:B------:R-:W2:Y:S04]  /*112670*/  LDL.LU R19, [R1+0x151c] ;  /* 0x00151c0001137983 */ /* 0x000ea80000300800 */
        /* <DEDUP_REMOVED lines=37> */
[----:B------:R0:W-:Y:S04]  /*1128d0*/  STL [R1+0xa794], R28 ;  /* 0x00a7941c01007387 */ /* 0x0001e80000100800 */
[----:B0-----:R-:W4:Y:S04]  /*1128e0*/  LDL.LU R28, [R1+0x3c8c] ;  /* 0x003c8c00011c7983 */ /* 0x001f280000300800 */
        /* <DEDUP_REMOVED lines=68> */
[----:B------:R3:W-:Y:S01]  /*112d30*/  STL.64 [R1+0xa740], R8 ;  /* 0x00a7400801007387 */ /* 0x0007e20000100a00 */
[----:B----4-:R-:W-:-:S02]  /*112d40*/  IMAD R28, R28, 0x100, R26 ;  /* 0x000001001c1c7824 */ /* 0x010fc400078e021a */
[----:B------:R-:W-:Y:S02]  /*112d50*/  IMAD R29, R29, 0x100, R27 ;  /* 0x000001001d1d7824 */ /* 0x000fe400078e021b */
[----:B------:R-:W-:Y:S02]  /*112d60*/  IMAD.MOV.U32 R26, RZ, RZ, R0 ;  /* 0x000000ffff1a7224 */ /* 0x000fe400078e0000 */
[----:B------:R-:W-:Y:S01]  /*112d70*/  IMAD.MOV.U32 R27, RZ, RZ, R2 ;  /* 0x000000ffff1b7224 */ /* 0x000fe200078e0002 */
[C---:B--2---:R-:W-:Y:S08]  /*112d80*/  HMMA.16816.F32 R16, R12.reuse, R6, R16 ;  /* 0x000000060c10723c */ /* 0x044ff00000001810 */
[----:B---3--:R-:W-:Y:S01]  /*112d90*/  HMMA.16816.F32 R8, R12, R4, R20 ;  /* 0x000000040c08723c */ /* 0x008fe20000001814 */
[----:B------:R-:W-:Y:S10]  /*112da0*/  STL.64 [R1+0xa5a0], R6 ;  /* 0x00a5a00601007387 */ /* 0x000ff40000100a00 */
[----:B------:R-:W-:Y:S04]  /*112db0*/  STL.64 [R1+0x1910], R16 ;  /* 0x0019101001007387 */ /* 0x000fe80000100a00 */
[----:B------:R-:W-:Y:S04]  /*112dc0*/  STL.64 [R1+0x1918], R18 ;  /* 0x0019181201007387 */ /* 0x000fe80000100a00 */
[----:B------:R0:W-:Y:S04]  /*112dd0*/  STL.64 [R1+0xa598], R4 ;  /* 0x00a5980401007387 */ /* 0x0001e80000100a00 */
[----:B------:R-:W-:Y:S04]  /*112de0*/  STL.64 [R1+0x18f0], R8 ;  /* 0x0018f00801007387 */ /* 0x000fe80000100a00 */
[----:B------:R-:W-:Y:S01]  /*112df0*/  STL.64 [R1+0x18f8], R10 ;  /* 0x0018f80a01007387 */ /* 0x000fe20000100a00 */
[----:B0-----:R-:W-:-:S05]  /*112e00*/  IMAD R4, R25, 0x100, R24 ;  /* 0x0000010019047824 */ /* 0x001fca00078e0218 */
[----:B------:R-:W-:Y:S04]  /*112e10*/  STL [R1+0x790], R4 ;  /* 0x0007900401007387 */ /* 0x000fe80000100800 */
[----:B------:R-:W2:Y:S04]  /*112e20*/  LDL.LU R0, [R1+0xa7cc] ;  /* 0x00a7cc0001007983 */ /* 0x000ea80000300800 */
[----:B------:R-:W3:Y:S04]  /*112e30*/  LDL.LU R2, [R1+0xa7c8] ;  /* 0x00a7c80001027983 */ /* 0x000ee80000300800 */
[----:B------:R-:W4:Y:S04]  /*112e40*/  LDL.LU R16, [R1+0x12a0] ;  /* 0x0012a00001107983 */ /* 0x000f280000300800 */
[----:B------:R-:W4:Y:S04]  /*112e50*/  LDL.LU R17, [R1+0x12a4] ;  /* 0x0012a40001117983 */ /* 0x000f280000300800 */
[----:B------:R-:W3:Y:S04]  /*112e60*/  LDL.LU R18, [R1+0x12a8] ;  /* 0x0012a80001127983 */ /* 0x000ee80000300800 */
[----:B------:R-:W3:Y:S01]  /*112e70*/  LDL.LU R19, [R1+0x12ac] ;  /* 0x0012ac0001137983 */ /* 0x000ee20000300800 */
[----:B------:R-:W-:-:S02]  /*112e80*/  IMAD.MOV.U32 R7, RZ, RZ, R3 ;  /* 0x000000ffff077224 */ /* 0x000fc400078e0003 */
[----:B--2---:R-:W-:Y:S01]  /*112e90*/  IMAD.MOV.U32 R6, RZ, RZ, R0 ;  /* 0x000000ffff067224 */ /* 0x004fe200078e0000 */
[----:B---3--:R-:W-:Y:S04]  /*112ea0*/  STL.64 [R1+0xa6e8], R18 ;  /* 0x00a6e81201007387 */ /* 0x008fe80000100a00 */
[----:B----4-:R0:W-:Y:S04]  /*112eb0*/  STL.64 [R1+0xa6e0], R16 ;  /* 0x00a6e01001007387 */ /* 0x0101e80000100a00 */
[----:B------:R-:W2:Y:S04]  /*112ec0*/  LDL.LU R0, [R1+0xa7c4] ;  /* 0x00a7c40001007983 */ /* 0x000ea80000300800 */
[----:B------:R-:W3:Y:S04]  /*112ed0*/  LDL.LU R3, [R1+0xa7c0] ;  /* 0x00a7c00001037983 */ /* 0x000ee80000300800 */
[----:B0-----:R-:W4:Y:S04]  /*112ee0*/  LDL.LU R16, [R1+0x12c0] ;  /* 0x0012c00001107983 */ /* 0x001f280000300800 */
[----:B------:R-:W4:Y:S04]  /*112ef0*/  LDL.LU R17, [R1+0x12c4] ;  /* 0x0012c40001117983 */ /* 0x000f280000300800 */
[----:B------:R-:W2:Y:S04]  /*112f00*/  LDL.LU R18, [R1+0x12c8] ;  /* 0x0012c80001127983 */ /* 0x000ea80000300800 */
[----:B------:R-:W2:Y:S04]  /*112f10*/  LDL.LU R19, [R1+0x12cc] ;  /* 0x0012cc0001137983 */ /* 0x000ea80000300800 */
[----:B--2---:R0:W-:Y:S02]  /*112f20*/  STL.64 [R1+0xa6f8], R18 ;  /* 0x00a6f81201007387 */ /* 0x0041e40000100a00 */
[----:B0-----:R-:W-:-:S02]  /*112f30*/  IMAD.MOV.U32 R18, RZ, RZ, R0 ;  /* 0x000000ffff127224 */ /* 0x001fc400078e0000 */
[----:B------:R-:W-:Y:S01]  /*112f40*/  IMAD.MOV.U32 R19, RZ, RZ, R2 ;  /* 0x000000ffff137224 */ /* 0x000fe200078e0002 */
[----:B------:R-:W2:Y:S04]  /*112f50*/  LDL.LU R0, [R1+0xa7bc] ;  /* 0x00a7bc0001007983 */ /* 0x000ea80000300800 */
[----:B------:R-:W2:Y:S04]  /*112f60*/  LDL.LU R2, [R1+0xa7b8] ;  /* 0x00a7b80001027983 */ /* 0x000ea80000300800 */
[----:B----4-:R0:W-:Y:S04]  /*112f70*/  STL.64 [R1+0xa6f0], R16 ;  /* 0x00a6f01001007387 */ /* 0x0101e80000100a00 */
[----:B0-----:R-:W4:Y:S04]  /*112f80*/  LDL.64 R16, [R1+0x70] ;  /* 0x0000700001107983 */ /* 0x001f280000100a00 */
[----:B------:R2:W-:Y:S04]  /*112f90*/  STL.64 [R1+0xa728], R18 ;  /* 0x00a7281201007387 */ /* 0x0005e80000100a00 */
[----:B----4-:R-:W-:Y:S04]  /*112fa0*/  STL.64 [R1+0xa720], R16 ;  /* 0x00a7201001007387 */ /* 0x010fe80000100a00 */
[----:B------:R-:W4:Y:S04]  /*112fb0*/  LDL.64 R4, [R1+0x60] ;  /* 0x0000600001047983 */ /* 0x000f280000100a00 */
[----:B------:R-:W-:Y:S01]  /*112fc0*/  STL.64 [R1+0xa708], R6 ;  /* 0x00a7080601007387 */ /* 0x000fe20000100a00 */
[----:B--2---:R-:W-:-:S02]  /*112fd0*/  IMAD.MOV.U32 R18, RZ, RZ, R0 ;  /* 0x000000ffff127224 */ /* 0x004fc400078e0000 */
[----:B---3--:R-:W-:Y:S01]  /*112fe0*/  IMAD.MOV.U32 R19, RZ, RZ, R3 ;  /* 0x000000ffff137224 */ /* 0x008fe200078e0003 */
[----:B----4-:R0:W-:Y:S04]  /*112ff0*/  STL.64 [R1+0xa700], R4 ;  /* 0x00a7000401007387 */ /* 0x0101e80000100a00 */
        /* <DEDUP_REMOVED lines=8> */
[----:B------:R-:W2:Y:S04]  /*113080*/  LDL.LU R10, [R1+0x1368] ;  /* 0x00136800010a7983 */ /* 0x000ea80000300800 */
[----:B------:R-:W2:Y:S04]  /*113090*/  LDL.LU R11, [R1+0x136c] ;  /* 0x00136c00010b7983 */ /* 0x000ea80000300800 */
[----:B--2---:R0:W-:Y:S04]  /*1130a0*/  STL.64 [R1+0xa750], R10 ;  /* 0x00a7500a01007387 */ /* 0x0041e80000100a00 */
[----:B0-----:R-:W2:Y:S01]  /*1130b0*/  LDL R10, [R1+0x88] ;  /* 0x00008800010a7983 */ /* 0x001ea20000100800 */
[----:B------:R-:W-:-:S03]  /*1130c0*/  IMAD.MOV.U32 R11, RZ, RZ, R2 ;  /* 0x000000ffff0b7224 */ /* 0x000fc600078e0002 */
[----:B------:R-:W3:Y:S04]  /*1130d0*/  LDL.LU R2, [R1+0xa7ac] ;  /* 0x00a7ac0001027983 */ /* 0x000ee80000300800 */
[----:B------:R0:W-:Y:S04]  /*1130e0*/  STL.64 [R1+0xa748], R8 ;  /* 0x00a7480801007387 */ /* 0x0001e80000100a00 */
[----:B--2---:R-:W-:Y:S04]  /*1130f0*/  STL.64 [R1+0xa768], R10 ;  /* 0x00a7680a01007387 */ /* 0x004fe80000100a00 */
[----:B------:R-:W2:Y:S04]  /*113100*/  LDL.64 R16, [R1+0x80] ;  /* 0x0000800001107983 */ /* 0x000ea80000100a00 */
[----:B------:R-:W-:Y:S01]  /*113110*/  STL.64 [R1+0xa760], R18 ;  /* 0x00a7601201007387 */ /* 0x000fe20000100a00 */
[----:B0-----:R-:W-:-:S02]  /*113120*/  IMAD.MOV.U32 R8, RZ, RZ, R3 ;  /* 0x000000ffff087224 */ /* 0x001fc400078e0003 */
[----:B----4-:R-:W-:Y:S01]  /*113130*/  IMAD.MOV.U32 R9, RZ, RZ, R0 ;  /* 0x000000ffff097224 */ /* 0x010fe200078e0000 */
[----:B--2---:R0:W-:Y:S04]  /*113140*/  STL.64 [R1+0xa758], R16 ;  /* 0x00a7581001007387 */ /* 0x0041e80000100a00 */
[----:B0-----:R-:W2:Y:S04]  /*113150*/  LDL.LU R16, [R1+0x1390] ;  /* 0x0013900001107983 */ /* 0x001ea80000300800 */
[----:B------:R-:W2:Y:S04]  /*113160*/  LDL.LU R17, [R1+0x1394] ;  /* 0x0013940001117983 */ /* 0x000ea80000300800 */
[----:B------:R-:W4:Y:S04]  /*113170*/  LDL.LU R18, [R1+0x1398] ;  /* 0x0013980001127983 */ /* 0x000f280000300800 */
[----:B------:R-:W4:Y:S04]  /*113180*/  LDL.LU R19, [R1+0x139c] ;  /* 0x00139c0001137983 */ /* 0x000f280000300800 */
[----:B------:R-:W2:Y:S04]  /*113190*/  LDL.LU R3, [R1+0x3ca0] ;  /* 0x003ca00001037983 */ /* 0x000ea80000300800 */
[----:B------:R-:W2:Y:S04]  /*1131a0*/  LDL.LU R0, [R1+0x3c9c] ;  /* 0x003c9c0001007983 */ /* 0x000ea80000300800 */
[----:B------:R-:W2:Y:S04]  /*1131b0*/  LDL.64 R10, [R1+0x98] ;  /* 0x00009800010a7983 */ /* 0x000ea80000100a00 */
        /* <DEDUP_REMOVED lines=24> */
[----:B------:R-:W-:-:S03]  /*113340*/  IMAD R0, R0, 0x100, R3 ;  /* 0x0000010000007824 */ /* 0x000fc600078e0203 */
        /* <DEDUP_REMOVED lines=15> */
[----:B------:R-:W-:Y:S04]  /*113440*/  STL.64 [R1+0x18d0], R12 ;  /* 0x0018d00c01007387 */ /* 0x000fe80000100a00 */
[----:B------:R0:W-:Y:S04]  /*113450*/  STL.64 [R1+0x18d8], R14 ;  /* 0x0018d80e01007387 */ /* 0x0001e80000100a00 */
[----:B0-----:R-:W2:Y:S01]  /*113460*/  LDL.LU R15, [R1+0x790] ;  /* 0x00079000010f7983 */ /* 0x001ea20000300800 */
[----:B------:R-:W-:Y:S02]  /*113470*/  F2FP.F16.E5M2.UNPACK_B R13, R28 ;  /* 0x0000001cff0d723e */ /* 0x000fe400020004ff */
[----:B------:R-:W-:Y:S01]  /*113480*/  F2FP.F16.E5M2.UNPACK_B R14, R29 ;  /* 0x0000001dff0e723e */ /* 0x000fe200020004ff */
[----:B------:R-:W-:Y:S04]  /*113490*/  STL [R1+0xa56c], R2 ;  /* 0x00a56c0201007387 */ /* 0x000fe80000100800 */
[----:B------:R-:W-:Y:S04]  /*1134a0*/  STL [R1+0xa568], R3 ;  /* 0x00a5680301007387 */ /* 0x000fe80000100800 */
[----:B------:R-:W3:Y:S04]  /*1134b0*/  LDL.LU R28, [R1+0xa794] ;  /* 0x00a79400011c7983 */ /* 0x000ee80000300800 */
[----:B------:R-:W3:Y:S01]  /*1134c0*/  LDL.LU R29, [R1+0xa790] ;  /* 0x00a79000011d7983 */ /* 0x000ee20000300800 */
[----:B--2---:R-:W-:-:S02]  /*1134d0*/  F2FP.F16.E5M2.UNPACK_B R12, R15 ;  /* 0x0000000fff0c723e */ /* 0x004fc400020004ff */
[----:B------:R-:W-:-:S07]  /*1134e0*/  F2FP.F16.E5M2.UNPACK_B R15, R0 ;  /* 0x00000000ff0f723e */ /* 0x000fce00020004ff */
[----:B------:R-:W-:-:S15]  /*1134f0*/  HMMA.16816.F32 R16, R12, R10, R16 ;  /* 0x0000000a0c10723c */ /* 0x000fde0000001810 */
[----:B------:R-:W-:-:S04]  /*113500*/  NOP ;  /* 0x0000000000007918 */ /* 0x000fc80000000000 */
        /* <DEDUP_REMOVED lines=9> */
[----:B------:R-:W-:Y:S04]  /*1135a0*/  STL.64 [R1+0x18b0], R8 ;  /* 0x0018b00801007387 */ /* 0x000fe80000100a00 */
[----:B------:R0:W-:Y:S04]  /*1135b0*/  STL.64 [R1+0x18b8], R10 ;  /* 0x0018b80a01007387 */ /* 0x0001e80000100a00 */
[----:B0-----:R-:W2:Y:S02]  /*1135c0*/  LDL.LU.64 R10, [R1+0xa768] ;  /* 0x00a76800010a7983 */ /* 0x001ea40000300a00 */
[----:B--2---:R-:W-:Y:S02]  /*1135d0*/  HMMA.16816.F32 R8, R12, R10, R16 ;  /* 0x0000000a0c08723c */ /* 0x004fe40000001810 */
[----:B------:R-:W3:Y:S04]  /*1135e0*/  LDL.LU.64 R18, [R1+0xa760] ;  /* 0x00a7600001127983 */ /* 0x000ee80000300a00 */
[----:B------:R-:W2:-:S13]  /*1135f0*/  LDL.LU.64 R16, [R1+0xa758] ;  /* 0x00a7580001107983 */ /* 0x000e9a0000300a00 */
[----:B------:R-:W-:Y:S04]  /*113600*/  STL.64 [R1+0x1890], R8 ;  /* 0x0018900801007387 */ /* 0x000fe80000100a00 */
[----:B------:R0:W-:Y:S04]  /*113610*/  STL.64 [R1+0x1898], R10 ;  /* 0x0018980a01007387 */ /* 0x0001e80000100a00 */
[----:B0-----:R-:W2:Y:S04]  /*113620*/  LDL.LU.64 R10, [R1+0xa750] ;  /* 0x00a75000010a7983 */ /* 0x001ea80000300a00 */
[----:B------:R-:W2:Y:S02]  /*113630*/  LDL.LU.64 R8, [R1+0xa748] ;  /* 0x00a7480001087983 */ /* 0x000ea40000300a00 */
[----:B--2---:R-:W-:-:S15]  /*113640*/  HMMA.16816.F32 R8, R12, R16, R8 ;  /* 0x000000100c08723c */ /* 0x004fde0000001808 */
[----:B------:R-:W-:-:S04]  /*113650*/  NOP ;  /* 0x0000000000007918 */ /* 0x000fc80000000000 */
[----:B------:R0:W-:Y:S04]  /*113660*/  STL.64 [R1+0x1880], R8 ;  /* 0x0018800801007387 */ /* 0x0001e80000100a00 */
[----:B------:R1:W-:Y:S04]  /*113670*/  STL.64 [R1+0x1888], R10 ;  /* 0x0018880a01007387 */ /* 0x0003e80000100a00 */
[----:B0-----:R-:W2:Y:S01]  /*113680*/  LDL.LU.64 R8, [R1+0xa740] ;  /* 0x00a7400001087983 */ /* 0x001ea20000300a00 */
[----:B-1----:R-:W-:Y:S02]  /*113690*/  IMAD.MOV.U32 R10, RZ, RZ, R16 ;  /* 0x000000ffff0a7224 */ /* 0x002fe400078e0010 */
[----:B------:R-:W-:-:S02]  /*1136a0*/  IMAD.MOV.U32 R11, RZ, RZ, R17 ;  /* 0x000000ffff0b7224 */ /* 0x000fc400078e0011 */
[C---:B---3--:R-:W-:Y:S03]  /*1136b0*/  HMMA.16816.F32 R16, R12.reuse, R18, R4 ;  /* 0x000000120c10723c */ /* 0x048fe60000001804 */
[----:B------:R-:W-:Y:S04]  /*1136c0*/  STL.64 [R1+0xa5d8], R10 ;  /* 0x00a5d80a01007387 */ /* 0x000fe80000100a00 */
[----:B--2---:R0:W-:Y:S04]  /*1136d0*/  STL.64 [R1+0xa5d0], R8 ;  /* 0x00a5d00801007387 */ /* 0x0041e80000100a00 */
        /* <DEDUP_REMOVED lines=20> */
[----:B------:R-:W3:-:S12]  /*113820*/  LDL.LU.64 R4, [R1+0xa700] ;  /* 0x00a7000001047983 */ /* 0x000ed80000300a00 */
        /* <DEDUP_REMOVED lines=9> */
[----:B------:R-:W3:Y:S01]  /*1138c0*/  LDL.LU.64 R16, [R1+0xa6e0] ;  /* 0x00a6e00001107983 */ /* 0x000ee20000300a00 */
[----:B--2---:R-:W-:Y:S01]  /*1138d0*/  HMMA.16816.F32 R8, R12, R6, R8 ;  /* 0x000000060c08723c */ /* 0x004fe20000001808 */
[----:B------:R-:W-:-:S05]  /*1138e0*/  IMAD.MOV.U32 R0, RZ, RZ, R5 ;  /* 0x000000ffff007224 */ /* 0x000fca00078e0005 */
[----:B------:R4:W-:Y:S02]  /*1138f0*/  STL [R1+0xa514], R0 ;  /* 0x00a5140001007387 */ /* 0x0009e40000100800 */
[----:B----4-:R-:W-:-:S11]  /*113900*/  IMAD.MOV.U32 R0, RZ, RZ, R25 ;  /* 0x000000ffff007224 */ /* 0x010fd600078e0019 */
[----:B------:R-:W-:Y:S04]  /*113910*/  STL.64 [R1+0x1800], R8 ;  /* 0x0018000801007387 */ /* 0x000fe80000100a00 */
[----:B------:R-:W-:Y:S04]  /*113920*/  STL.64 [R1+0x1808], R10 ;  /* 0x0018080a01007387 */ /* 0x000fe80000100a00 */
[----:B------:R-:W-:Y:S01]  /*113930*/  STL [R1+0xa518], R0 ;  /* 0x00a5180001007387 */ /* 0x000fe20000100800 */
[----:B---3--:R-:W-:-:S15]  /*113940*/  HMMA.16816.F32 R4, R12, R24, R16 ;  /* 0x000000180c04723c */ /* 0x008fde0000001810 */
[----:B------:R-:W-:-:S04]  /*113950*/  NOP ;  /* 0x0000000000007918 */ /* 0x000fc80000000000 */
[----:B------:R-:W-:Y:S04]  /*113960*/  STL.64 [R1+0x17f0], R4 ;  /* 0x0017f00401007387 */ /* 0x000fe80000100a00 */
[----:B------:R0:W-:Y:S02]  /*113970*/  STL.64 [R1+0x17f8], R6 ;  /* 0x0017f80601007387 */ /* 0x0001e40000100a00 */
[----:B0-----:R-:W-:Y:S02]  /*113980*/  HMMA.16816.F32 R4, R12, R26, R20 ;  /* 0x0000001a0c04723c */ /* 0x001fe40000001814 */
[----:B------:R-:W2:-:S15]  /*113990*/  LDL.LU R20, [R1+0x11c0] ;  /* 0x0011c00001147983 */ /* 0x000e9e0000300800 */
[----:B------:R-:W-:Y:S02]  /*1139a0*/  NOP ;  /* 0x0000000000007918 */ /* 0x000fe40000000000 */
        /* <DEDUP_REMOVED lines=9> */
[----:B--2---:R0:W-:Y:S04]  /*113a40*/  STL.64 [R1+0xa618], R26 ;  /* 0x00a6181a01007387 */ /* 0x0041e80000100a00 */
[----:B0-----:R-:W2:Y:S04]  /*113a50*/  LDL R26, [R1] ;  /* 0x00000000011a7983 */ /* 0x001ea80000100800 */
        /* <DEDUP_REMOVED lines=20> */
[----:B------:R-:W2:Y:S04]  /*113ba0*/  LDL.64 R24, [R1+0x18] ;  /* 0x0000180001187983 */ /* 0x000ea80000100a00 */
[----:B------:R-:W3:Y:S04]  /*113bb0*/  LDL R6, [R1+0x20] ;  /* 0x0000200001067983 */ /* 0x000ee80000100800 */
[----:B------:R-:W3:Y:S04]  /*113bc0*/  LDL R7, [R1+0x24] ;  /* 0x0000240001077983 */ /* 0x000ee80000100800 */
        /* <DEDUP_REMOVED lines=12> */
[----:B----4-:R0:W-:Y:S04]  /*113c90*/  STL.64 [R1+0xa698], R26 ;  /* 0x00a6981a01007387 */ /* 0x0101e80000100a00 */
[----:B0-----:R-:W4:Y:S04]  /*113ca0*/  LDL R26, [R1+0x30] ;  /* 0x00003000011a7983 */ /* 0x001f280000100800 */
[----:B------:R-:W4:Y:S04]  /*113cb0*/  LDL R27, [R1+0x34] ;  /* 0x00003400011b7983 */ /* 0x000f280000100800 */
[----:B--2---:R0:W-:Y:S04]  /*113cc0*/  STL.64 [R1+0xa690], R24 ;  /* 0x00a6901801007387 */ /* 0x0041e80000100a00 */
[----:B0-----:R-:W2:Y:S04]  /*113cd0*/  LDL.64 R24, [R1+0x38] ;  /* 0x0000380001187983 */ /* 0x001ea80000100a00 */
[----:B----4-:R-:W-:Y:S04]  /*113ce0*/  STL.64 [R1+0xa6c8], R26 ;  /* 0x00a6c81a01007387 */ /* 0x010fe80000100a00 */
[----:B--2---:R-:W-:Y:S04]  /*113cf0*/  STL.64 [R1+0xa6c0], R24 ;  /* 0x00a6c01801007387 */ /* 0x004fe80000100a00 */
[----:B------:R-:W2:Y:S04]  /*113d00*/  LDL.64 R4, [R1+0x28] ;  /* 0x0000280001047983 */ /* 0x000ea80000100a00 */
        /* <DEDUP_REMOVED lines=145> */
[----:B0-----:R-:W3:Y:S04]  /*114620*/  LDL.LU.64 R18, [R1+0xa5c8] ;  /* 0x00a5c80001127983 */ /* 0x001ee80000300a00 */
[----:B------:R-:W2:Y:S04]  /*114630*/  LDL.LU.64 R16, [R1+0xa5c0] ;  /* 0x00a5c00001107983 */ /* 0x000ea80000300a00 */
[----:B------:R-:W-:Y:S04]  /*114640*/  STL.64 [R1+0xa3c0], R22 ;  /* 0x00a3c01601007387 */ /* 0x000fe80000100a00 */
[----:B------:R3:W-:Y:S02]  /*114650*/  STL.64 [R1+0xa3b8], R20 ;  /* 0x00a3b81401007387 */ /* 0x0007e40000100a00 */
[----:B---3--:R-:W-:Y:S02]  /*114660*/  HMMA.16816.F32 R20, R12, R18, R24 ;  /* 0x000000120c14723c */ /* 0x008fe40000001818 */
[----:B------:R-:W3:-:S15]  /*114670*/  LDL.LU R24, [R1+0x10d0] ;  /* 0x0010d00001187983 */ /* 0x000ede0000300800 */
[----:B------:R-:W-:Y:S02]  /*114680*/  NOP ;  /* 0x0000000000007918 */ /* 0x000fe40000000000 */
[----:B------:R0:W-:Y:S04]  /*114690*/  STL.64 [R1+0x16a0], R20 ;  /* 0x0016a01401007387 */ /* 0x0001e80000100a00 */
[----:B------:R2:W-:Y:S04]  /*1146a0*/  STL.64 [R1+0x16a8], R22 ;  /* 0x0016a81601007387 */ /* 0x0005e80000100a00 */
[----:B------:R-:W3:Y:S04]  /*1146b0*/  LDL.LU R25, [R1+0x10d4] ;  /* 0x0010d40001197983 */ /* 0x000ee80000300800 */
[----:B------:R-:W2:Y:S04]  /*1146c0*/  LDL.LU R26, [R1+0x10d8] ;  /* 0x0010d800011a7983 */ /* 0x000ea80000300800 */
[----:B------:R-:W2:Y:S04]  /*1146d0*/  LDL.LU R27, [R1+0x10dc] ;  /* 0x0010dc00011b7983 */ /* 0x000ea80000300800 */
[----:B--2---:R-:W-:Y:S04]  /*1146e0*/  STL.64 [R1+0xa530], R26 ;  /* 0x00a5301a01007387 */ /* 0x004fe80000100a00 */
[----:B---3--:R1:W-:Y:S04]  /*1146f0*/  STL.64 [R1+0xa528], R24 ;  /* 0x00a5281801007387 */ /* 0x0083e80000100a00 */
[----:B0-----:R-:W2:Y:S01]  /*114700*/  LDL.64 R20, [R1+0x88] ;  /* 0x0000880001147983 */ /* 0x001ea20000100a00 */
[----:B------:R-:W-:-:S02]  /*114710*/  IMAD.MOV.U32 R22, RZ, RZ, R10 ;  /* 0x000000ffff167224 */ /* 0x000fc400078e000a */
[----:B------:R-:W-:Y:S01]  /*114720*/  IMAD.MOV.U32 R23, RZ, RZ, R11 ;  /* 0x000000ffff177224 */ /* 0x000fe200078e000b */
[----:B------:R-:W3:Y:S04]  /*114730*/  LDL.LU R10, [R1+0xa5bc] ;  /* 0x00a5bc00010a7983 */ /* 0x000ee80000300800 */
[----:B------:R-:W3:Y:S04]  /*114740*/  LDL.LU R11, [R1+0xa5b8] ;  /* 0x00a5b800010b7983 */ /* 0x000ee80000300800 */
[----:B------:R-:W-:Y:S01]  /*114750*/  STL.64 [R1+0xa540], R22 ;  /* 0x00a5401601007387 */ /* 0x000fe20000100a00 */
[----:B------:R-:W-:Y:S03]  /*114760*/  HMMA.16816.F32 R4, R12, R16, R4 ;  /* 0x000000100c04723c */ /* 0x000fe60000001804 */
[----:B--2---:R-:W-:Y:S04]  /*114770*/  STL.64 [R1+0xa538], R20 ;  /* 0x00a5381401007387 */ /* 0x004fe80000100a00 */
[----:B------:R-:W2:Y:S04]  /*114780*/  LDL.64 R28, [R1+0x78] ;  /* 0x00007800011c7983 */ /* 0x000ea80000100a00 */
[----:B--2---:R-:W-:Y:S04]  /*114790*/  STL [R1+0xa574], R29 ;  /* 0x00a5741d01007387 */ /* 0x004fe80000100800 */
[----:B-1----:R-:W2:Y:S04]  /*1147a0*/  LDL.LU R24, [R1+0x1100] ;  /* 0x0011000001187983 */ /* 0x002ea80000300800 */
[----:B------:R-:W-:Y:S04]  /*1147b0*/  STL.64 [R1+0x1690], R4 ;  /* 0x0016900401007387 */ /* 0x000fe80000100a00 */
[----:B------:R-:W-:Y:S04]  /*1147c0*/  STL.64 [R1+0x1698], R6 ;  /* 0x0016980601007387 */ /* 0x000fe80000100a00 */
        /* <DEDUP_REMOVED lines=38> */
[----:B------:R-:W3:Y:S04]  /*114a30*/  LDL.LU R2, [R1+0x3cb8] ;  /* 0x003cb80001027983 */ /* 0x000ee80000300800 */
        /* <DEDUP_REMOVED lines=41> */
[----:B------:R0:W-:Y:S04]  /*114cd0*/  STL.64 [R1+0xa360], R6 ;  /* 0x00a3600601007387 */ /* 0x0001e80000100a00 */
[----:B0-----:R-:W2:Y:S04]  /*114ce0*/  LDL R6, [R1+0x90] ;  /* 0x0000900001067983 */ /* 0x001ea80000100800 */
[----:B------:R-:W2:Y:S04]  /*114cf0*/  LDL R7, [R1+0x94] ;  /* 0x0000940001077983 */ /* 0x000ea80000100800 */
[----:B------:R0:W-:Y:S04]  /*114d00*/  STL.64 [R1+0xa358], R4 ;  /* 0x00a3580401007387 */ /* 0x0001e80000100a00 */
[----:B0-----:R-:W3:Y:S04]  /*114d10*/  LDL.LU R5, [R1+0x3cb4] ;  /* 0x003cb40001057983 */ /* 0x001ee80000300800 */
[----:B------:R-:W2:Y:S01]  /*114d20*/  LDL.LU R4, [R1+0x3cbc] ;  /* 0x003cbc0001047983 */ /* 0x000ea20000300800 */
[----:B----4-:R-:W-:-:S02]  /*114d30*/  IMAD R21, R21, 0x100, R29 ;  /* 0x0000010015157824 */ /* 0x010fc400078e021d */
[----:B------:R-:W-:Y:S01]  /*114d40*/  IMAD R20, R20, 0x100, R0 ;  /* 0x0000010014147824 */ /* 0x000fe200078e0200 */
[----:B------:R-:W4:Y:S04]  /*114d50*/  LDL.LU R29, [R1+0xa574] ;  /* 0x00a57400011d7983 */ /* 0x000f280000300800 */
[----:B------:R-:W4:Y:S01]  /*114d60*/  LDL.LU R0, [R1+0xa570] ;  /* 0x00a5700001007983 */ /* 0x000f220000300800 */
[----:B---3--:R-:W-:Y:S02]  /*114d70*/  IMAD R5, R5, 0x100, R2 ;  /* 0x0000010005057824 */ /* 0x008fe400078e0202 */
[----:B--2---:R-:W-:Y:S01]  /*114d80*/  IMAD R4, R4, 0x100, R3 ;  /* 0x0000010004047824 */ /* 0x004fe200078e0203 */
        /* <DEDUP_REMOVED lines=18> */
[----:B0-----:R-:W3:Y:S04]  /*114eb0*/  LDL.LU.64 R22, [R1+0xa540] ;  /* 0x00a5400001167983 */ /* 0x001ee80000300a00 */
[----:B------:R-:W3:Y:S01]  /*114ec0*/  LDL.LU.64 R20, [R1+0xa538] ;  /* 0x00a5380001147983 */ /* 0x000ee20000300a00 */
[----:B--2---:R-:W-:Y:S03]  /*114ed0*/  HMMA.16816.F32 R4, R12, R6, R24 ;  /* 0x000000060c04723c */ /* 0x004fe60000001818 */
[----:B------:R-:W4:Y:S04]  /*114ee0*/  LDL.LU.64 R26, [R1+0xa530] ;  /* 0x00a53000011a7983 */ /* 0x000f280000300a00 */
[----:B------:R-:W4:-:S12]  /*114ef0*/  LDL.LU.64 R24, [R1+0xa528] ;  /* 0x00a5280001187983 */ /* 0x000f180000300a00 */
[----:B------:R-:W-:Y:S04]  /*114f00*/  STL.64 [R1+0x1600], R4 ;  /* 0x0016000401007387 */ /* 0x000fe80000100a00 */
[----:B------:R3:W-:Y:S02]  /*114f10*/  STL.64 [R1+0x1608], R6 ;  /* 0x0016080601007387 */ /* 0x0007e40000100a00 */
[C---:B---3--:R-:W-:Y:S08]  /*114f20*/  HMMA.16816.F32 R4, R12.reuse, R20, R8 ;  /* 0x000000140c04723c */ /* 0x048ff00000001808 */
[----:B------:R-:W-:Y:S01]  /*114f30*/  HMMA.16816.F32 R8, R12, R22, R16 ;  /* 0x000000160c08723c */ /* 0x000fe20000001810 */
[----:B------:R-:W-:-:S02]  /*114f40*/  IMAD.MOV.U32 R3, RZ, RZ, R21 ;  /* 0x000000ffff037224 */ /* 0x000fc400078e0015 */
[----:B------:R-:W-:-:S08]  /*114f50*/  IMAD.MOV.U32 R2, RZ, RZ, R20 ;  /* 0x000000ffff027224 */ /* 0x000fd000078e0014 */
[----:B------:R-:W-:Y:S04]  /*114f60*/  STL.64 [R1+0x15f0], R4 ;  /* 0x0015f00401007387 */ /* 0x000fe80000100a00 */
[----:B------:R4:W-:Y:S04]  /*114f70*/  STL.64 [R1+0x15f8], R6 ;  /* 0x0015f80601007387 */ /* 0x0009e80000100a00 */
[----:B------:R-:W-:Y:S04]  /*114f80*/  STL [R1+0xa33c], R3 ;  /* 0x00a33c0301007387 */ /* 0x000fe80000100800 */
[----:B------:R-:W-:Y:S04]  /*114f90*/  STL [R1+0xa338], R2 ;  /* 0x00a3380201007387 */ /* 0x000fe80000100800 */
[----:B------:R-:W-:Y:S04]  /*114fa0*/  STL.64 [R1+0x15e0], R8 ;  /* 0x0015e00801007387 */ /* 0x000fe80000100a00 */
[----:B------:R-:W-:Y:S01]  /*114fb0*/  STL.64 [R1+0x15e8], R10 ;  /* 0x0015e80a01007387 */ /* 0x000fe20000100a00 */
[----:B----4-:R-:W-:-:S15]  /*114fc0*/  HMMA.16816.F32 R4, R12, R28, R24 ;  /* 0x0000001c0c04723c */ /* 0x010fde0000001818 */
[----:B------:R-:W-:-:S04]  /*114fd0*/  NOP ;  /* 0x0000000000007918 */ /* 0x000fc80000000000 */
[----:B------:R0:W-:Y:S04]  /*114fe0*/  STL.64 [R1+0x15d0], R4 ;  /* 0x0015d00401007387 */ /* 0x0001e80000100a00 */
[----:B------:R1:W-:Y:S04]  /*114ff0*/  STL.64 [R1+0x15d8], R6 ;  /* 0x0015d80601007387 */ /* 0x0003e80000100a00 */
[----:B------:R-:W2:Y:S04]  /*115000*/  LDL.LU R20, [R1+0xa10] ;  /* 0x000a100001147983 */ /* 0x000ea80000300800 */
[----:B------:R-:W2:Y:S04]  /*115010*/  LDL.LU R21, [R1+0xa14] ;  /* 0x000a140001157983 */ /* 0x000ea80000300800 */
[----:B------:R-:W3:Y:S04]  /*115020*/  LDL.LU R22, [R1+0xa18] ;  /* 0x000a180001167983 */ /* 0x000ee80000300800 */
[----:B------:R-:W3:Y:S01]  /*115030*/  LDL.LU R23, [R1+0xa1c] ;  /* 0x000a1c0001177983 */ /* 0x000ee20000300800 */
[----:B------:R-:W-:-:S03]  /*115040*/  IMAD.MOV.U32 R25, RZ, RZ, R0 ;  /* 0x000000ffff197224 */ /* 0x000fc600078e0000 */
[----:B---3--:R-:W-:Y:S04]  /*115050*/  STL.64 [R1+0xa428], R22 ;  /* 0x00a4281601007387 */ /* 0x008fe80000100a00 */
[----:B--2---:R-:W-:Y:S04]  /*115060*/  STL.64 [R1+0xa420], R20 ;  /* 0x00a4201401007387 */ /* 0x004fe80000100a00 */
[----:B------:R-:W2:Y:S04]  /*115070*/  LDL R24, [R1+0x18] ;  /* 0x0000180001187983 */ /* 0x000ea80000100800 */
[----:B------:R-:W3:Y:S04]  /*115080*/  LDL.LU R0, [R1+0xa520] ;  /* 0x00a5200001007983 */ /* 0x000ee80000300800 */
[----:B--2---:R-:W-:Y:S04]  /*115090*/  STL.64 [R1+0xa478], R24 ;  /* 0x00a4781801007387 */ /* 0x004fe80000100a00 */
[----:B0-----:R-:W2:Y:S04]  /*1150a0*/  LDL.LU R4, [R1+0xa40] ;  /* 0x000a400001047983 */ /* 0x001ea80000300800 */
[----:B------:R-:W2:Y:S04]  /*1150b0*/  LDL.LU R5, [R1+0xa44] ;  /* 0x000a440001057983 */ /* 0x000ea80000300800 */
[----:B-1----:R-:W4:Y:S04]  /*1150c0*/  LDL.LU R6, [R1+0xa48] ;  /* 0x000a480001067983 */ /* 0x002f280000300800 */
[----:B------:R-:W4:Y:S01]  /*1150d0*/  LDL.LU R7, [R1+0xa4c] ;  /* 0x000a4c0001077983 */ /* 0x000f220000300800 */
[----:B---3--:R-:W-:-:S03]  /*1150e0*/  IMAD.MOV.U32 R9, RZ, RZ, R0 ;  /* 0x000000ffff097224 */ /* 0x008fc600078e0000 */
[----:B----4-:R-:W-:Y:S04]  /*1150f0*/  STL.64 [R1+0xa440], R6 ;  /* 0x00a4400601007387 */ /* 0x010fe80000100a00 */
[----:B--2---:R0:W-:Y:S04]  /*115100*/  STL.64 [R1+0xa438], R4 ;  /* 0x00a4380401007387 */ /* 0x0041e80000100a00 */
[----:B------:R-:W2:Y:S04]  /*115110*/  LDL R8, [R1+0x28] ;  /* 0x0000280001087983 */ /* 0x000ea80000100800 */
[----:B------:R-:W3:Y:S04]  /*115120*/  LDL.LU R0, [R1+0xa51c] ;  /* 0x00a51c0001007983 */ /* 0x000ee80000300800 */
[----:B0-----:R-:W4:Y:S04]  /*115130*/  LDL.LU R4, [R1+0x1040] ;  /* 0x0010400001047983 */ /* 0x001f280000300800 */
[----:B------:R-:W4:Y:S04]  /*115140*/  LDL.LU R5, [R1+0x1044] ;  /* 0x0010440001057983 */ /* 0x000f280000300800 */
[----:B------:R-:W2:Y:S04]  /*115150*/  LDL.LU R6, [R1+0x1048] ;  /* 0x0010480001067983 */ /* 0x000ea80000300800 */
[----:B------:R-:W2:Y:S01]  /*115160*/  LDL.LU R7, [R1+0x104c] ;  /* 0x00104c0001077983 */ /* 0x000ea20000300800 */
[----:B------:R-:W-:-:S02]  /*115170*/  IMAD.MOV.U32 R3, RZ, RZ, R28 ;  /* 0x000000ffff037224 */ /* 0x000fc400078e001c */
[----:B------:R-:W-:Y:S01]  /*115180*/  IMAD.MOV.U32 R2, RZ, RZ, R29 ;  /* 0x000000ffff027224 */ /* 0x000fe200078e001d */
[----:B--2---:R0:W-:Y:S04]  /*115190*/  STL.64 [R1+0xa450], R6 ;  /* 0x00a4500601007387 */ /* 0x0041e80000100a00 */
[----:B0-----:R-:W2:Y:S01]  /*1151a0*/  LDL R6, [R1+0x38] ;  /* 0x0000380001067983 */ /* 0x001ea20000100800 */
[----:B---3--:R-:W-:-:S03]  /*1151b0*/  IMAD.MOV.U32 R7, RZ, RZ, R0 ;  /* 0x000000ffff077224 */ /* 0x008fc600078e0000 */
[----:B------:R-:W3:Y:S04]  /*1151c0*/  LDL.LU R0, [R1+0xa518] ;  /* 0x00a5180001007983 */ /* 0x000ee80000300800 */
[----:B----4-:R0:W-:Y:S04]  /*1151d0*/  STL.64 [R1+0xa448], R4 ;  /* 0x00a4480401007387 */ /* 0x0101e80000100a00 */
[----:B------:R-:W4:Y:S04]  /*1151e0*/  LDL.64 R28, [R1+0x30] ;  /* 0x00003000011c7983 */ /* 0x000f280000100a00 */
[----:B------:R-:W3:Y:S04]  /*1151f0*/  LDL.LU R20, [R1+0xd40] ;  /* 0x000d400001147983 */ /* 0x000ee80000300800 */
[----:B------:R-:W3:Y:S04]  /*115200*/  LDL.LU R21, [R1+0xd44] ;  /* 0x000d440001157983 */ /* 0x000ee80000300800 */
[----:B------:R-:W3:Y:S04]  /*115210*/  LDL.LU R22, [R1+0xd48] ;  /* 0x000d480001167983 */ /* 0x000ee80000300800 */
[----:B------:R-:W3:Y:S04]  /*115220*/  LDL.LU R23, [R1+0xd4c] ;  /* 0x000d4c0001177983 */ /* 0x000ee80000300800 */
[----:B------:R-:W3:Y:S04]  /*115230*/  LDL.64 R24, [R1+0x48] ;  /* 0x0000480001187983 */ /* 0x000ee80000100a00 */
[----:B0-----:R-:W3:Y:S04]  /*115240*/  LDL.64 R4, [R1+0x40] ;  /* 0x0000400001047983 */ /* 0x001ee80000100a00 */
[----:B--2---:R-:W-:Y:S04]  /*115250*/  STL.64 [R1+0xa488], R6 ;  /* 0x00a4880601007387 */ /* 0x004fe80000100a00 */
[----:B---3--:R0:W-:Y:S04]  /*115260*/  STL.64 [R1+0xa480], R4 ;  /* 0x00a4800401007387 */ /* 0x0081e80000100a00 */
[----:B0-----:R-:W2:Y:S04]  /*115270*/  LDL.LU R4, [R1+0x1070] ;  /* 0x0010700001047983 */ /* 0x001ea80000300800 */
[----:B------:R-:W2:Y:S04]  /*115280*/  LDL.LU R5, [R1+0x1074] ;  /* 0x0010740001057983 */ /* 0x000ea80000300800 */
[----:B------:R-:W3:Y:S04]  /*115290*/  LDL.LU R6, [R1+0x1078] ;  /* 0x0010780001067983 */ /* 0x000ee80000300800 */
[----:B------:R-:W3:Y:S04]  /*1152a0*/  LDL.LU R7, [R1+0x107c] ;  /* 0x00107c0001077983 */ /* 0x000ee80000300800 */
[----:B---3--:R0:W-:Y:S04]  /*1152b0*/  STL.64 [R1+0xa498], R6 ;  /* 0x00a4980601007387 */ /* 0x0081e80000100a00 */
[----:B0-----:R-:W3:Y:S01]  /*1152c0*/  LDL R6, [R1+0x50] ;  /* 0x0000500001067983 */ /* 0x001ee20000100800 */
[----:B------:R-:W-:-:S03]  /*1152d0*/  IMAD.MOV.U32 R7, RZ, RZ, R0 ;  /* 0x000000ffff077224 */ /* 0x000fc600078e0000 */
[----:B------:R-:W4:Y:S04]  /*1152e0*/  LDL.LU R0, [R1+0xa514] ;  /* 0x00a5140001007983 */ /* 0x000f280000300800 */
[----:B--2---:R0:W-:Y:S04]  /*1152f0*/  STL.64 [R1+0xa490], R4 ;  /* 0x00a4900401007387 */ /* 0x0041e80000100a00 */
[----:B0-----:R-:W2:Y:S04]  /*115300*/  LDL.64 R4, [R1+0x58] ;  /* 0x0000580001047983 */ /* 0x001ea80000100a00 */
[----:B---3--:R4:W-:Y:S04]  /*115310*/  STL.64 [R1+0xa4c8], R6 ;  /* 0x00a4c80601007387 */ /* 0x0089e80000100a00 */
[----:B--2---:R-:W-:Y:S04]  /*115320*/  STL.64 [R1+0xa4c0], R4 ;  /* 0x00a4c00401007387 */ /* 0x004fe80000100a00 */
[----:B------:R-:W-:Y:S04]  /*115330*/  STL.64 [R1+0xa460], R22 ;  /* 0x00a4601601007387 */ /* 0x000fe80000100a00 */
[----:B------:R0:W-:Y:S01]  /*115340*/  STL.64 [R1+0xa458], R20 ;  /* 0x00a4581401007387 */ /* 0x0001e20000100a00 */
[----:B----4-:R-:W-:-:S03]  /*115350*/  IMAD.MOV.U32 R7, RZ, RZ, R0 ;  /* 0x000000ffff077224 */ /* 0x010fc600078e0000 */
[----:B0-----:R-:W2:Y:S04]  /*115360*/  LDL.LU R20, [R1+0x1050] ;  /* 0x0010500001147983 */ /* 0x001ea80000300800 */
[----:B------:R-:W2:Y:S04]  /*115370*/  LDL.LU R21, [R1+0x1054] ;  /* 0x0010540001157983 */ /* 0x000ea80000300800 */
[----:B------:R-:W3:Y:S04]  /*115380*/  LDL.LU R22, [R1+0x1058] ;  /* 0x0010580001167983 */ /* 0x000ee80000300800 */
[----:B------:R-:W3:Y:S04]  /*115390*/  LDL.LU R23, [R1+0x105c] ;  /* 0x00105c0001177983 */ /* 0x000ee80000300800 */
[----:B------:R-:W4:Y:S04]  /*1153a0*/  LDL R6, [R1+0x60] ;  /* 0x0000600001067983 */ /* 0x000f280000100800 */
[----:B------:R-:W2:Y:S04]  /*1153b0*/  LDL.LU R0, [R1+0xa510] ;  /* 0x00a5100001007983 */ /* 0x000ea80000300800 */
        /* <DEDUP_REMOVED lines=41> */
[----:B------:R-:W2:Y:S04]  /*115650*/  LDL.64 R10, [R1+0x20] ;  /* 0x00002000010a7983 */ /* 0x000ea80000100a00 */
[----:B------:R-:W3:Y:S04]  /*115660*/  LDL.LU R16, [R1+0xa20] ;  /* 0x000a200001107983 */ /* 0x000ee80000300800 */
[----:B------:R-:W3:Y:S04]  /*115670*/  LDL.LU R17, [R1+0xa24] ;  /* 0x000a240001117983 */ /* 0x000ee80000300800 */
[----:B------:R-:W3:Y:S04]  /*115680*/  LDL.LU R18, [R1+0xa28] ;  /* 0x000a280001127983 */ /* 0x000ee80000300800 */
[----:B------:R-:W3:Y:S04]  /*115690*/  LDL.LU R19, [R1+0xa2c] ;  /* 0x000a2c0001137983 */ /* 0x000ee80000300800 */
[----:B------:R-:W2:Y:S04]  /*1156a0*/  LDL.64 R26, [R1+0x10] ;  /* 0x00001000011a7983 */ /* 0x000ea80000100a00 */
[----:B------:R-:W-:Y:S04]  /*1156b0*/  STL [R1+0xa344], R3 ;  /* 0x00a3440301007387 */ /* 0x000fe80000100800 */
        /* <DEDUP_REMOVED lines=47> */
[----:B------:R-:W2:Y:S01]  /*1159b0*/  LDL.LU.64 R4, [R1+0xa480] ;  /* 0x00a4800001047983 */ /* 0x000ea20000300a00 */
[----:B------:R-:W-:-:S02]  /*1159c0*/  IMAD.MOV.U32 R3, RZ, RZ, R24 ;  /* 0x000000ffff037224 */ /* 0x000fc400078e0018 */
[----:B------:R-:W-:Y:S02]  /*1159d0*/  IMAD.MOV.U32 R2, RZ, RZ, R25 ;  /* 0x000000ffff027224 */ /* 0x000fe400078e0019 */
[----:B------:R-:W3:Y:S01]  /*1159e0*/  LDL.LU.64 R24, [R1+0xa478] ;  /* 0x00a4780001187983 */ /* 0x000ee20000300a00 */
        /* <DEDUP_REMOVED lines=15> */
[----:B------:R-:W-:Y:S01]  /*115ae0*/  IMAD.MOV.U32 R0, RZ, RZ, R29 ;  /* 0x000000ffff007224 */ /* 0x000fe200078e001d */
[C---:B--2---:R-:W-:Y:S08]  /*115af0*/  HMMA.16816.F32 R20, R12.reuse, R8, R20 ;  /* 0x000000080c14723c */ /* 0x044ff00000001814 */
[----:B----4-:R-:W-:-:S15]  /*115b00*/  HMMA.16816.F32 R4, R12, R28, R4 ;  /* 0x0000001c0c04723c */ /* 0x010fde0000001804 */
[----:B------:R-:W-:-:S04]  /*115b10*/  NOP ;  /* 0x0000000000007918 */ /* 0x000fc80000000000 */
[----:B------:R-:W-:Y:S04]  /*115b20*/  STL.64 [R1+0x1520], R4 ;  /* 0x0015200401007387 */ /* 0x000fe80000100a00 */
[----:B------:R0:W-:Y:S04]  /*115b30*/  STL.64 [R1+0x1528], R6 ;  /* 0x0015280601007387 */ /* 0x0001e80000100a00 */
[----:B0-----:R-:W2:Y:S04]  /*115b40*/  LDL.LU.64 R6, [R1+0xa440] ;  /* 0x00a4400001067983 */ /* 0x001ea80000300a00 */
[----:B------:R-:W2:Y:S04]  /*115b50*/  LDL.LU.64 R4, [R1+0xa438] ;  /* 0x00a4380001047983 */ /* 0x000ea80000300a00 */
[----:B------:R-:W4:Y:S04]  /*115b60*/  LDL.LU.64 R28, [R1+0xa430] ;  /* 0x00a43000011c7983 */ /* 0x000f280000300a00 */
[----:B------:R-:W-:Y:S04]  /*115b70*/  STL [R1+0xa26c], R0 ;  /* 0x00a26c0001007387 */ /* 0x000fe80000100800 */
[----:B------:R-:W-:Y:S04]  /*115b80*/  STL.64 [R1+0x1510], R20 ;  /* 0x0015101401007387 */ /* 0x000fe80000100a00 */
[----:B------:R0:W-:Y:S04]  /*115b90*/  STL.64 [R1+0x1518], R22 ;  /* 0x0015181601007387 */ /* 0x0001e80000100a00 */
[----:B0-----:R-:W3:Y:S04]  /*115ba0*/  LDL.LU.64 R22, [R1+0xa428] ;  /* 0x00a4280001167983 */ /* 0x001ee80000300a00 */
[----:B------:R-:W3:Y:S01]  /*115bb0*/  LDL.LU.64 R20, [R1+0xa420] ;  /* 0x00a4200001147983 */ /* 0x000ee20000300a00 */
[----:B------:R-:W-:-:S05]  /*115bc0*/  IMAD.MOV.U32 R0, RZ, RZ, R11 ;  /* 0x000000ffff007224 */ /* 0x000fca00078e000b */
[----:B------:R0:W-:Y:S02]  /*115bd0*/  STL [R1+0xa270], R0 ;  /* 0x00a2700001007387 */ /* 0x0001e40000100800 */
[----:B0-----:R-:W-:Y:S01]  /*115be0*/  IMAD.MOV.U32 R0, RZ, RZ, R27 ;  /* 0x000000ffff007224 */ /* 0x001fe200078e001b */
[----:B--2---:R-:W-:-:S15]  /*115bf0*/  HMMA.16816.F32 R4, R12, R10, R4 ;  /* 0x0000000a0c04723c */ /* 0x004fde0000001804 */
[----:B------:R-:W-:-:S04]  /*115c00*/  NOP ;  /* 0x0000000000007918 */ /* 0x000fc80000000000 */
[----:B------:R-:W-:Y:S04]  /*115c10*/  STL.64 [R1+0x14f0], R4 ;  /* 0x0014f00401007387 */ /* 0x000fe80000100a00 */
[----:B------:R0:W-:Y:S01]  /*115c20*/  STL.64 [R1+0x14f8], R6 ;  /* 0x0014f80601007387 */ /* 0x0001e20000100a00 */
[C---:B---3--:R-:W-:Y:S08]  /*115c30*/  HMMA.16816.F32 R8, R12.reuse, R26, R20 ;  /* 0x0000001a0c08723c */ /* 0x048ff00000001814 */
[----:B0-----:R-:W-:-:S15]  /*115c40*/  HMMA.16816.F32 R4, R12, R24, R16 ;  /* 0x000000180c04723c */ /* 0x001fde0000001810 */
[----:B------:R-:W-:-:S04]  /*115c50*/  NOP ;  /* 0x0000000000007918 */ /* 0x000fc80000000000 */
        /* <DEDUP_REMOVED lines=31> */
[----:B------:R-:W3:Y:S04]  /*115e50*/  LDL R24, [R1+0x8] ;  /* 0x0000080001187983 */ /* 0x000ee80000100800 */
[----:B------:R-:W3:Y:S04]  /*115e60*/  LDL R25, [R1+0xc] ;  /* 0x00000c0001197983 */ /* 0x000ee80000100800 */
        /* <DEDUP_REMOVED lines=35> */
[----:B------:R0:W-:Y:S04]  /*1160a0*/  STL [R1+0xa318], R0 ;  /* 0x00a3180001007387 */ /* 0x0001e80000100800 */
[----:B0-----:R-:W2:Y:S04]  /*1160b0*/  LDL.LU R0, [R1+0x3cd4] ;  /* 0x003cd40001007983 */ /* 0x001ea80000300800 */
        /* <DEDUP_REMOVED lines=86> */
[----:B------:R-:W-:Y:S04]  /*116620*/  STL.64 [R1+0xa120], R10 ;  /* 0x00a1200a01007387 */ /* 0x000fe80000100a00 */
[----:B------:R4:W-:Y:S01]  /*116630*/  STL.64 [R1+0xa118], R8 ;  /* 0x00a1180801007387 */ /* 0x0009e20000100a00 */
[----:B------:R-:W-:-:S02]  /*116640*/  IMAD R0, R0, 0x100, R29 ;  /* 0x0000010000007824 */ /* 0x000fc400078e021d */
[----:B------:R-:W-:Y:S01]  /*116650*/  IMAD.MOV.U32 R29, RZ, RZ, R2 ;  /* 0x000000ffff1d7224 */ /* 0x000fe200078e0002 */
[----:B----4-:R-:W-:Y:S01]  /*116660*/  HMMA.16816.F32 R8, R12, R6, R16 ;  /* 0x000000060c08723c */ /* 0x010fe20000001810 */
[----:B------:R-:W-:Y:S04]  /*116670*/  STL [R1+0xa104], R6 ;  /* 0x00a1040601007387 */ /* 0x000fe80000100800 */
[----:B------:R-:W-:-:S14]  /*116680*/  STL [R1+0xa100], R7 ;  /* 0x00a1000701007387 */ /* 0x000fdc0000100800 */
[----:B------:R-:W-:Y:S04]  /*116690*/  STL.64 [R1+0x13f0], R8 ;  /* 0x0013f00801007387 */ /* 0x000fe80000100a00 */
[----:B------:R2:W-:Y:S02]  /*1166a0*/  STL.64 [R1+0x13f8], R10 ;  /* 0x0013f80a01007387 */ /* 0x0005e40000100a00 */
[----:B--2---:R-:W-:Y:S02]  /*1166b0*/  HMMA.16816.F32 R8, R12, R4, R20 ;  /* 0x000000040c08723c */ /* 0x004fe40000001814 */
[----:B------:R0:W-:Y:S04]  /*1166c0*/  STL [R1+0xa10c], R4 ;  /* 0x00a10c0401007387 */ /* 0x0001e80000100800 */
[----:B------:R1:W-:Y:S01]  /*1166d0*/  STL [R1+0xa108], R5 ;  /* 0x00a1080501007387 */ /* 0x0003e20000100800 */
[----:B0-----:R-:W-:-:S02]  /*1166e0*/  IMAD R4, R28, 0x100, R27 ;  /* 0x000001001c047824 */ /* 0x001fc400078e021b */
[----:B-1----:R-:W-:Y:S02]  /*1166f0*/  IMAD R5, R26, 0x100, R25 ;  /* 0x000001001a057824 */ /* 0x002fe400078e0219 */
[----:B------:R-:W-:-:S08]  /*116700*/  IMAD.MOV.U32 R28, RZ, RZ, R3 ;  /* 0x000000ffff1c7224 */ /* 0x000fd000078e0003 */
[----:B------:R0:W-:Y:S04]  /*116710*/  STL.64 [R1+0x13d0], R8 ;  /* 0x0013d00801007387 */ /* 0x0001e80000100a00 */
[----:B------:R1:W-:Y:S04]  /*116720*/  STL.64 [R1+0x13d8], R10 ;  /* 0x0013d80a01007387 */ /* 0x0003e80000100a00 */
[----:B------:R-:W-:Y:S04]  /*116730*/  STL [R1+0x790], R5 ;  /* 0x0007900501007387 */ /* 0x000fe80000100800 */
[----:B------:R-:W-:Y:S04]  /*116740*/  STL [R1+0x794], R4 ;  /* 0x0007940401007387 */ /* 0x000fe80000100800 */
[----:B------:R-:W2:Y:S04]  /*116750*/  LDL.LU R3, [R1+0xa354] ;  /* 0x00a3540001037983 */ /* 0x000ea80000300800 */
[----:B------:R-:W-:Y:S04]  /*116760*/  STL [R1+0x798], R0 ;  /* 0x0007980001007387 */ /* 0x000fe80000100800 */
[----:B------:R-:W3:Y:S04]  /*116770*/  LDL.LU R2, [R1+0xa350] ;  /* 0x00a3500001027983 */ /* 0x000ee80000300800 */
[----:B------:R-:W-:Y:S04]  /*116780*/  STL.64 [R1+0xa300], R28 ;  /* 0x00a3001c01007387 */ /* 0x000fe80000100a00 */
[----:B------:R-:W4:Y:S04]  /*116790*/  LDL R22, [R1+0x50] ;  /* 0x0000500001167983 */ /* 0x000f280000100800 */
[----:B------:R-:W4:Y:S04]  /*1167a0*/  LDL R23, [R1+0x54] ;  /* 0x0000540001177983 */ /* 0x000f280000100800 */
[----:B------:R-:W4:Y:S04]  /*1167b0*/  LDL.LU R16, [R1+0x770] ;  /* 0x0007700001107983 */ /* 0x000f280000300800 */
[----:B------:R-:W4:Y:S04]  /*1167c0*/  LDL.LU R17, [R1+0x774] ;  /* 0x0007740001117983 */ /* 0x000f280000300800 */
[----:B------:R-:W4:Y:S04]  /*1167d0*/  LDL.LU R18, [R1+0x778] ;  /* 0x0007780001127983 */ /* 0x000f280000300800 */
[----:B------:R-:W4:Y:S01]  /*1167e0*/  LDL.LU R19, [R1+0x77c] ;  /* 0x00077c0001137983 */ /* 0x000f220000300800 */
[----:B--2---:R-:W-:-:S02]  /*1167f0*/  IMAD.MOV.U32 R21, RZ, RZ, R3 ;  /* 0x000000ffff157224 */ /* 0x004fc400078e0003 */
[----:B---3--:R-:W-:Y:S01]  /*116800*/  IMAD.MOV.U32 R20, RZ, RZ, R2 ;  /* 0x000000ffff147224 */ /* 0x008fe200078e0002 */
[----:B----4-:R-:W-:Y:S04]  /*116810*/  STL.64 [R1+0xa280], R18 ;  /* 0x00a2801201007387 */ /* 0x010fe80000100a00 */
[----:B------:R2:W-:Y:S04]  /*116820*/  STL.64 [R1+0xa278], R16 ;  /* 0x00a2781001007387 */ /* 0x0005e80000100a00 */
[----:B------:R-:W3:Y:S04]  /*116830*/  LDL.LU R2, [R1+0xa34c] ;  /* 0x00a34c0001027983 */ /* 0x000ee80000300800 */
[----:B------:R-:W4:Y:S04]  /*116840*/  LDL.LU R3, [R1+0xa348] ;  /* 0x00a3480001037983 */ /* 0x000f280000300800 */
[----:B------:R4:W-:Y:S04]  /*116850*/  STL.64 [R1+0xa290], R22 ;  /* 0x00a2901601007387 */ /* 0x0009e80000100a00 */
[----:B------:R-:W-:Y:S04]  /*116860*/  STL.64 [R1+0xa288], R20 ;  /* 0x00a2881401007387 */ /* 0x000fe80000100a00 */
        /* <DEDUP_REMOVED lines=10> */
[----:B----4-:R-:W-:-:S02]  /*116910*/  IMAD.MOV.U32 R22, RZ, RZ, R3 ;  /* 0x000000ffff167224 */ /* 0x010fc400078e0003 */
[----:B---3--:R-:W-:Y:S01]  /*116920*/  IMAD.MOV.U32 R23, RZ, RZ, R2 ;  /* 0x000000ffff177224 */ /* 0x008fe200078e0002 */
[----:B--2---:R-:W-:Y:S04]  /*116930*/  STL.64 [R1+0xa2b0], R18 ;  /* 0x00a2b01201007387 */ /* 0x004fe80000100a00 */
[----:B------:R0:W-:Y:S04]  /*116940*/  STL.64 [R1+0xa2a8], R16 ;  /* 0x00a2a81001007387 */ /* 0x0001e80000100a00 */
        /* <DEDUP_REMOVED lines=8> */
[----:B---3--:R-:W-:Y:S01]  /*1169d0*/  IMAD.MOV.U32 R19, RZ, RZ, R2 ;  /* 0x000000ffff137224 */ /* 0x008fe200078e0002 */
[----:B------:R-:W2:Y:S04]  /*1169e0*/  LDL.LU R3, [R1+0xa33c] ;  /* 0x00a33c0001037983 */ /* 0x000ea80000300800 */
[----:B------:R-:W3:Y:S04]  /*1169f0*/  LDL.LU R2, [R1+0xa338] ;  /* 0x00a3380001027983 */ /* 0x000ee80000300800 */
[----:B----4-:R0:W-:Y:S04]  /*116a00*/  STL.64 [R1+0xa2b8], R16 ;  /* 0x00a2b81001007387 */ /* 0x0101e80000100a00 */
[----:B0-----:R-:W4:Y:S04]  /*116a10*/  LDL.64 R16, [R1+0x80] ;  /* 0x0000800001107983 */ /* 0x001f280000100a00 */
[----:B------:R-:W-:Y:S04]  /*116a20*/  STL.64 [R1+0xa2f0], R18 ;  /* 0x00a2f01201007387 */ /* 0x000fe80000100a00 */
[----:B----4-:R-:W-:Y:S04]  /*116a30*/  STL.64 [R1+0xa2e8], R16 ;  /* 0x00a2e81001007387 */ /* 0x010fe80000100a00 */
[----:B------:R-:W4:Y:S04]  /*116a40*/  LDL.64 R20, [R1+0x70] ;  /* 0x0000700001147983 */ /* 0x000f280000100a00 */
[----:B------:R-:W-:Y:S01]  /*116a50*/  STL.64 [R1+0xa2d0], R22 ;  /* 0x00a2d01601007387 */ /* 0x000fe20000100a00 */
[----:B---3--:R-:W-:-:S02]  /*116a60*/  IMAD.MOV.U32 R4, RZ, RZ, R2 ;  /* 0x000000ffff047224 */ /* 0x008fc400078e0002 */
[----:B--2---:R-:W-:Y:S01]  /*116a70*/  IMAD.MOV.U32 R5, RZ, RZ, R3 ;  /* 0x000000ffff057224 */ /* 0x004fe200078e0003 */
[----:B----4-:R0:W-:Y:S04]  /*116a80*/  STL.64 [R1+0xa2c8], R20 ;  /* 0x00a2c81401007387 */ /* 0x0101e80000100a00 */
[----:B0-----:R-:W2:Y:S04]  /*116a90*/  LDL.LU R20, [R1+0x7f0] ;  /* 0x0007f00001147983 */ /* 0x001ea80000300800 */
[----:B------:R-:W2:Y:S04]  /*116aa0*/  LDL.LU R21, [R1+0x7f4] ;  /* 0x0007f40001157983 */ /* 0x000ea80000300800 */
[----:B------:R-:W3:Y:S04]  /*116ab0*/  LDL.LU R22, [R1+0x7f8] ;  /* 0x0007f80001167983 */ /* 0x000ee80000300800 */
[----:B------:R-:W3:Y:S04]  /*116ac0*/  LDL.LU R23, [R1+0x7fc] ;  /* 0x0007fc0001177983 */ /* 0x000ee80000300800 */
[----:B------:R-:W4:Y:S04]  /*116ad0*/  LDL.LU R2, [R1+0xa334] ;  /* 0x00a3340001027983 */ /* 0x000f280000300800 */
[----:B------:R-:W2:Y:S04]  /*116ae0*/  LDL.64 R28, [R1+0x98] ;  /* 0x00009800011c7983 */ /* 0x000ea80000100a00 */
[----:B------:R0:W-:Y:S04]  /*116af0*/  STL.64 [R1+0xa2f8], R4 ;  /* 0x00a2f80401007387 */ /* 0x0001e80000100a00 */
[----:B0-----:R-:W2:Y:S04]  /*116b00*/  LDL.LU R4, [R1+0x820] ;  /* 0x0008200001047983 */ /* 0x001ea80000300800 */
[----:B------:R-:W2:Y:S04]  /*116b10*/  LDL.LU R5, [R1+0x824] ;  /* 0x0008240001057983 */ /* 0x000ea80000300800 */
[----:B------:R-:W2:Y:S04]  /*116b20*/  LDL.LU R6, [R1+0x828] ;  /* 0x0008280001067983 */ /* 0x000ea80000300800 */
[----:B------:R-:W2:Y:S04]  /*116b30*/  LDL.LU R7, [R1+0x82c] ;  /* 0x00082c0001077983 */ /* 0x000ea80000300800 */
[----:B------:R-:W3:Y:S04]  /*116b40*/  LDL.LU R3, [R1+0x3ce0] ;  /* 0x003ce00001037983 */ /* 0x000ee80000300800 */
[----:B------:R-:W3:Y:S04]  /*116b50*/  LDL.LU R0, [R1+0x3cdc] ;  /* 0x003cdc0001007983 */ /* 0x000ee80000300800 */
[----:B--2---:R-:W-:Y:S04]  /*116b60*/  STL.64 [R1+0xa310], R6 ;  /* 0x00a3100601007387 */ /* 0x004fe80000100a00 */
[----:B------:R0:W-:Y:S04]  /*116b70*/  STL.64 [R1+0xa308], R4 ;  /* 0x00a3080401007387 */ /* 0x0001e80000100a00 */
[----:B0-----:R-:W2:Y:S04]  /*116b80*/  LDL.LU R4, [R1+0x830] ;  /* 0x0008300001047983 */ /* 0x001ea80000300800 */
[----:B------:R-:W2:Y:S04]  /*116b90*/  LDL.LU R5, [R1+0x834] ;  /* 0x0008340001057983 */ /* 0x000ea80000300800 */
[----:B------:R-:W2:Y:S04]  /*116ba0*/  LDL.LU R6, [R1+0x838] ;  /* 0x0008380001067983 */ /* 0x000ea80000300800 */
[----:B------:R-:W2:Y:S01]  /*116bb0*/  LDL.LU R7, [R1+0x83c] ;  /* 0x00083c0001077983 */ /* 0x000ea20000300800 */
[----:B---3--:R-:W-:-:S03]  /*116bc0*/  IMAD R0, R0, 0x100, R3 ;  /* 0x0000010000007824 */ /* 0x008fc600078e0203 */
        /* <DEDUP_REMOVED lines=26> */
[----:B------:R-:W4:Y:S04]  /*116d70*/  LDL.LU.64 R6, [R1+0xa328] ;  /* 0x00a3280001067983 */ /* 0x000f280000300a00 */
[----:B------:R-:W4:-:S13]  /*116d80*/  LDL.LU.64 R4, [R1+0xa320] ;  /* 0x00a3200001047983 */ /* 0x000f1a0000300a00 */
[----:B------:R0:W-:Y:S04]  /*116d90*/  STL.64 [R1+0x13c0], R12 ;  /* 0x0013c00c01007387 */ /* 0x0001e80000100a00 */
[----:B------:R1:W-:Y:S04]  /*116da0*/  STL.64 [R1+0x13c8], R14 ;  /* 0x0013c80e01007387 */ /* 0x0003e80000100a00 */
[----:B0-----:R-:W2:Y:S04]  /*116db0*/  LDL.LU R13, [R1+0x790] ;  /* 0x00079000010d7983 */ /* 0x001ea80000300800 */
[----:B-1----:R-:W3:Y:S04]  /*116dc0*/  LDL.LU R14, [R1+0x794] ;  /* 0x00079400010e7983 */ /* 0x002ee80000300800 */
[----:B------:R-:W4:Y:S04]  /*116dd0*/  LDL.LU R15, [R1+0x798] ;  /* 0x00079800010f7983 */ /* 0x000f280000300800 */
[----:B------:R0:W-:Y:S04]  /*116de0*/  STL [R1+0xa0d4], R2 ;  /* 0x00a0d40201007387 */ /* 0x0001e80000100800 */
[----:B------:R1:W-:Y:S01]  /*116df0*/  STL [R1+0xa0d0], R3 ;  /* 0x00a0d00301007387 */ /* 0x0003e20000100800 */
[----:B0-----:R-:W-:-:S02]  /*116e00*/  IMAD.MOV.U32 R2, RZ, RZ, R29 ;  /* 0x000000ffff027224 */ /* 0x001fc400078e001d */
[----:B-1----:R-:W-:Y:S01]  /*116e10*/  IMAD.MOV.U32 R3, RZ, RZ, R28 ;  /* 0x000000ffff037224 */ /* 0x002fe200078e001c */
[----:B--2---:R-:W-:Y:S02]  /*116e20*/  F2FP.F16.E5M2.UNPACK_B R12, R13 ;  /* 0x0000000dff0c723e */ /* 0x004fe400020004ff */
[----:B---3--:R-:W-:Y:S02]  /*116e30*/  F2FP.F16.E5M2.UNPACK_B R13, R14 ;  /* 0x0000000eff0d723e */ /* 0x008fe400020004ff */
[----:B----4-:R-:W-:Y:S02]  /*116e40*/  F2FP.F16.E5M2.UNPACK_B R14, R15 ;  /* 0x0000000fff0e723e */ /* 0x010fe400020004ff */
[----:B------:R-:W-:Y:S02]  /*116e50*/  F2FP.F16.E5M2.UNPACK_B R15, R0 ;  /* 0x00000000ff0f723e */ /* 0x000fe400020004ff */
[----:B------:R-:W2:Y:S05]  /*116e60*/  LDL.LU R0, [R1+0xa318] ;  /* 0x00a3180001007983 */ /* 0x000eaa0000300800 */
[----:B------:R-:W-:-:S15]  /*116e70*/  HMMA.16816.F32 R4, R12, R28, R4 ;  /* 0x0000001c0c04723c */ /* 0x000fde0000001804 */
[----:B------:R-:W-:-:S04]  /*116e80*/  NOP ;  /* 0x0000000000007918 */ /* 0x000fc80000000000 */
[----:B------:R-:W-:Y:S04]  /*116e90*/  STL.64 [R1+0x13b0], R4 ;  /* 0x0013b00401007387 */ /* 0x000fe80000100a00 */
[----:B------:R0:W-:Y:S04]  /*116ea0*/  STL.64 [R1+0x13b8], R6 ;  /* 0x0013b80601007387 */ /* 0x0001e80000100a00 */
[----:B0-----:R-:W3:Y:S04]  /*116eb0*/  LDL.LU.64 R6, [R1+0xa310] ;  /* 0x00a3100001067983 */ /* 0x001ee80000300a00 */
[----:B------:R-:W3:Y:S04]  /*116ec0*/  LDL.LU.64 R4, [R1+0xa308] ;  /* 0x00a3080001047983 */ /* 0x000ee80000300a00 */
[----:B------:R-:W4:Y:S04]  /*116ed0*/  LDL.LU.64 R28, [R1+0xa300] ;  /* 0x00a30000011c7983 */ /* 0x000f280000300a00 */
[----:B------:R-:W-:Y:S04]  /*116ee0*/  STL [R1+0xa114], R2 ;  /* 0x00a1140201007387 */ /* 0x000fe80000100800 */
[----:B------:R0:W-:Y:S04]  /*116ef0*/  STL [R1+0xa110], R3 ;  /* 0x00a1100301007387 */ /* 0x0001e80000100800 */
[----:B0-----:R-:W3:Y:S02]  /*116f00*/  LDL.64 R2, [R1+0x90] ;  /* 0x0000900001027983 */ /* 0x001ee40000100a00 */
[----:B---3--:R-:W-:-:S15]  /*116f10*/  HMMA.16816.F32 R4, R12, R2, R4 ;  /* 0x000000020c04723c */ /* 0x008fde0000001804 */
[----:B------:R-:W-:-:S04]  /*116f20*/  NOP ;  /* 0x0000000000007918 */ /* 0x000fc80000000000 */
[----:B------:R0:W-:Y:S04]  /*116f30*/  STL.64 [R1+0x13a0], R4 ;  /* 0x0013a00401007387 */ /* 0x0001e80000100a00 */
[----:B------:R-:W-:Y:S04]  /*116f40*/  STL.64 [R1+0x13a8], R6 ;  /* 0x0013a80601007387 */ /* 0x000fe80000100a00 */
[----:B0-----:R-:W3:Y:S02]  /*116f50*/  LDL.LU.64 R4, [R1+0xa2f8] ;  /* 0x00a2f80001047983 */ /* 0x001ee40000300a00 */
[----:B---3--:R-:W-:-:S15]  /*116f60*/  HMMA.16816.F32 R16, R12, R4, R16 ;  /* 0x000000040c10723c */ /* 0x008fde0000001810 */
[----:B------:R-:W-:-:S04]  /*116f70*/  NOP ;  /* 0x0000000000007918 */ /* 0x000fc80000000000 */
        /* <DEDUP_REMOVED lines=11> */
[----:B------:R-:W-:Y:S02]  /*117030*/  IMAD.MOV.U32 R5, RZ, RZ, R17 ;  /* 0x000000ffff057224 */ /* 0x000fe400078e0011 */
[----:B------:R-:W-:Y:S02]  /*117040*/  IMAD.MOV.U32 R6, RZ, RZ, R2 ;  /* 0x000000ffff067224 */ /* 0x000fe400078e0002 */
[----:B------:R-:W-:-:S05]  /*117050*/  IMAD.MOV.U32 R7, RZ, RZ, R3 ;  /* 0x000000ffff077224 */ /* 0x000fca00078e0003 */
[----:B------:R0:W-:Y:S04]  /*117060*/  STL.64 [R1+0xa130], R6 ;  /* 0x00a1300601007387 */ /* 0x0001e80000100a00 */
[----:B0-----:R-:W2:Y:S04]  /*117070*/  LDL R6, [R1+0x60] ;  /* 0x0000600001067983 */ /* 0x001ea80000100800 */
[----:B------:R-:W2:Y:S04]  /*117080*/  LDL R7, [R1+0x64] ;  /* 0x0000640001077983 */ /* 0x000ea80000100800 */
[----:B------:R-:W-:Y:S01]  /*117090*/  STL.64 [R1+0xa128], R4 ;  /* 0x00a1280401007387 */ /* 0x000fe20000100a00 */
[----:B---3--:R-:W-:Y:S03]  /*1170a0*/  HMMA.16816.F32 R16, R12, R18, R20 ;  /* 0x000000120c10723c */ /* 0x008fe60000001814 */
[----:B------:R-:W3:Y:S04]  /*1170b0*/  LDL.LU.64 R22, [R1+0xa2d0] ;  /* 0x00a2d00001167983 */ /* 0x000ee80000300a00 */
        /* <DEDUP_REMOVED lines=13> */
[----:B---3--:R-:W-:Y:S01]  /*117190*/  HMMA.16816.F32 R20, R12, R22, R8 ;  /* 0x000000160c14723c */ /* 0x008fe20000001808 */
[----:B------:R-:W3:Y:S04]  /*1171a0*/  LDL.LU.64 R10, [R1+0xa2a0] ;  /* 0x00a2a000010a7983 */ /* 0x000ee80000300a00 */
[----:B------:R-:W3:-:S14]  /*1171b0*/  LDL.LU.64 R8, [R1+0xa298] ;  /* 0x00a2980001087983 */ /* 0x000edc0000300a00 */
[----:B------:R-:W-:Y:S04]  /*1171c0*/  STL.64 [R1+0x1340], R20 ;  /* 0x0013401401007387 */ /* 0x000fe80000100a00 */
[----:B------:R0:W-:Y:S04]  /*1171d0*/  STL.64 [R1+0x1348], R22 ;  /* 0x0013481601007387 */ /* 0x0001e80000100a00 */
[----:B0-----:R-:W3:Y:S04]  /*1171e0*/  LDL.LU.64 R22, [R1+0xa290] ;  /* 0x00a2900001167983 */ /* 0x001ee80000300a00 */
[----:B------:R-:W3:Y:S01]  /*1171f0*/  LDL.LU.64 R20, [R1+0xa288] ;  /* 0x00a2880001147983 */ /* 0x000ee20000300a00 */
[----:B--2---:R-:W-:Y:S03]  /*117200*/  HMMA.16816.F32 R4, R12, R6, R16 ;  /* 0x000000060c04723c */ /* 0x004fe60000001810 */
[----:B------:R-:W2:Y:S04]  /*117210*/  LDL.LU.64 R18, [R1+0xa280] ;  /* 0x00a2800001127983 */ /* 0x000ea80000300a00 */
[----:B------:R-:W2:-:S12]  /*117220*/  LDL.LU.64 R16, [R1+0xa278] ;  /* 0x00a2780001107983 */ /* 0x000e980000300a00 */
[----:B------:R-:W-:Y:S04]  /*117230*/  STL.64 [R1+0x1330], R4 ;  /* 0x0013300401007387 */ /* 0x000fe80000100a00 */
[----:B------:R3:W-:Y:S02]  /*117240*/  STL.64 [R1+0x1338], R6 ;  /* 0x0013380601007387 */ /* 0x0007e40000100a00 */
[----:B---3--:R-:W-:-:S15]  /*117250*/  HMMA.16816.F32 R4, R12, R20, R8 ;  /* 0x000000140c04723c */ /* 0x008fde0000001808 */
[----:B------:R-:W-:-:S04]  /*117260*/  NOP ;  /* 0x0000000000007918 */ /* 0x000fc80000000000 */
[----:B------:R-:W-:Y:S04]  /*117270*/  STL.64 [R1+0x1320], R4 ;  /* 0x0013200401007387 */ /* 0x000fe80000100a00 */
[----:B------:R4:W-:Y:S04]  /*117280*/  STL.64 [R1+0x1328], R6 ;  /* 0x0013280601007387 */ /* 0x0009e80000100a00 */
[----:B------:R-:W3:Y:S01]  /*117290*/  LDL.LU R20, [R1+0x6a0] ;  /* 0x0006a00001147983 */ /* 0x000ee20000300800 */
[C---:B----4-:R-:W-:Y:S08]  /*1172a0*/  HMMA.16816.F32 R4, R12.reuse, R28, R24 ;  /* 0x0000001c0c04723c */ /* 0x050ff00000001818 */
[----:B--2---:R-:W-:-:S15]  /*1172b0*/  HMMA.16816.F32 R8, R12, R22, R16 ;  /* 0x000000160c08723c */ /* 0x004fde0000001810 */
[----:B------:R-:W-:-:S04]  /*1172c0*/  NOP ;  /* 0x0000000000007918 */ /* 0x000fc80000000000 */
[----:B------:R-:W-:Y:S04]  /*1172d0*/  STL.64 [R1+0x1310], R8 ;  /* 0x0013100801007387 */ /* 0x000fe80000100a00 */
[----:B------:R-:W-:Y:S04]  /*1172e0*/  STL.64 [R1+0x1318], R10 ;  /* 0x0013180a01007387 */ /* 0x000fe80000100a00 */
        /* <DEDUP_REMOVED lines=15> */
[----:B----4-:R0:W-:Y:S04]  /*1173e0*/  STL.64 [R1+0xa1a8], R26 ;  /* 0x00a1a81a01007387 */ /* 0x0101e80000100a00 */
[----:B0-----:R-:W4:Y:S04]  /*1173f0*/  LDL R26, [R1+0x8] ;  /* 0x00000800011a7983 */ /* 0x001f280000100800 */
[----:B------:R-:W4:Y:S04]  /*117400*/  LDL R27, [R1+0xc] ;  /* 0x00000c00011b7983 */ /* 0x000f280000100800 */
[----:B--2---:R0:W-:Y:S02]  /*117410*/  STL.64 [R1+0xa1a0], R24 ;  /* 0x00a1a01801007387 */ /* 0x0041e40000100a00 */
[----:B0-----:R-:W-:-:S02]  /*117420*/  IMAD.MOV.U32 R25, RZ, RZ, R0 ;  /* 0x000000ffff197224 */ /* 0x001fc400078e0000 */
[----:B----4-:R-:W-:Y:S04]  /*117430*/  STL.64 [R1+0xa1c0], R26 ;  /* 0x00a1c01a01007387 */ /* 0x010fe80000100a00 */
[----:B------:R-:W2:Y:S04]  /*117440*/  LDL.64 R28, [R1] ;  /* 0x00000000011c7983 */ /* 0x000ea80000100a00 */
[----:B------:R-:W-:Y:S04]  /*117450*/  STL.64 [R1+0xa170], R22 ;  /* 0x00a1701601007387 */ /* 0x000fe80000100a00 */
[----:B---3--:R0:W-:Y:S04]  /*117460*/  STL.64 [R1+0xa168], R20 ;  /* 0x00a1681401007387 */ /* 0x0081e80000100a00 */
[----:B0-----:R-:W3:Y:S04]  /*117470*/  LDL.LU R20, [R1+0x6b0] ;  /* 0x0006b00001147983 */ /* 0x001ee80000300800 */
[----:B------:R-:W3:Y:S04]  /*117480*/  LDL.LU R21, [R1+0x6b4] ;  /* 0x0006b40001157983 */ /* 0x000ee80000300800 */
[----:B------:R-:W4:Y:S04]  /*117490*/  LDL.LU R22, [R1+0x6b8] ;  /* 0x0006b80001167983 */ /* 0x000f280000300800 */
[----:B------:R-:W4:Y:S04]  /*1174a0*/  LDL.LU R23, [R1+0x6bc] ;  /* 0x0006bc0001177983 */ /* 0x000f280000300800 */
[----:B------:R-:W2:Y:S04]  /*1174b0*/  LDL R24, [R1+0x10] ;  /* 0x0000100001187983 */ /* 0x000ea80000100800 */
[----:B------:R-:W3:Y:S04]  /*1174c0*/  LDL.LU R0, [R1+0xa270] ;  /* 0x00a2700001007983 */ /* 0x000ee80000300800 */
        /* <DEDUP_REMOVED lines=143> */
[----:B------:R-:W-:Y:S01]  /*117dc0*/  STL [R1+0xa0d8], R0 ;  /* 0x00a0d80001007387 */ /* 0x000fe20000100800 */
[----:B--2---:R-:W-:-:S15]  /*117dd0*/  HMMA.16816.F32 R24, R12, R28, R24 ;  /* 0x0000001c0c18723c */ /* 0x004fde0000001818 */
[----:B------:R-:W-:-:S04]  /*117de0*/  NOP ;  /* 0x0000000000007918 */ /* 0x000fc80000000000 */
[----:B------:R-:W-:Y:S04]  /*117df0*/  STL.64 [R1+0x1250], R24 ;  /* 0x0012501801007387 */ /* 0x000fe80000100a00 */
[----:B------:R0:W-:Y:S04]  /*117e00*/  STL.64 [R1+0x1258], R26 ;  /* 0x0012581a01007387 */ /* 0x0001e80000100a00 */
[----:B0-----:R-:W2:Y:S04]  /*117e10*/  LDL.LU.64 R26, [R1+0xa180] ;  /* 0x00a18000011a7983 */ /* 0x001ea80000300a00 */
[----:B------:R-:W3:Y:S04]  /*117e20*/  LDL.LU.64 R24, [R1+0xa178] ;  /* 0x00a1780001187983 */ /* 0x000ee80000300a00 */
[----:B------:R-:W-:Y:S01]  /*117e30*/  STL [R1+0xa0dc], R29 ;  /* 0x00a0dc1d01007387 */ /* 0x000fe20000100800 */
        /* <DEDUP_REMOVED lines=47> */
[----:B------:R2:W-:Y:S01]  /*118130*/  STL.64 [R1+0x9f18], R16 ;  /* 0x009f181001007387 */ /* 0x0005e20000100a00 */
[C---:B---3--:R-:W-:Y:S08]  /*118140*/  HMMA.16816.F32 R20, R12.reuse, R10, R20 ;  /* 0x0000000a0c14723c */ /* 0x048ff00000001814 */
[----:B--2---:R-:W-:Y:S11]  /*118150*/  HMMA.16816.F32 R16, R12, R8, R24 ;  /* 0x000000080c10723c */ /* 0x004ff60000001818 */
[----:B------:R0:W-:Y:S04]  /*118160*/  STL.64 [R1+0x11d0], R20 ;  /* 0x0011d01401007387 */ /* 0x0001e80000100a00 */
[----:B------:R1:W-:Y:S04]  /*118170*/  STL.64 [R1+0x11d8], R22 ;  /* 0x0011d81601007387 */ /* 0x0003e80000100a00 */
[----:B0-----:R-:W2:Y:S04]  /*118180*/  LDL.LU R20, [R1+0x5b0] ;  /* 0x0005b00001147983 */ /* 0x001ea80000300800 */
[----:B------:R0:W-:Y:S04]  /*118190*/  STL.64 [R1+0x11c0], R16 ;  /* 0x0011c01001007387 */ /* 0x0001e80000100a00 */
[----:B------:R3:W-:Y:S04]  /*1181a0*/  STL.64 [R1+0x11c8], R18 ;  /* 0x0011c81201007387 */ /* 0x0007e80000100a00 */
[----:B------:R-:W2:Y:S04]  /*1181b0*/  LDL.LU R21, [R1+0x5b4] ;  /* 0x0005b40001157983 */ /* 0x000ea80000300800 */
[----:B-1----:R-:W2:Y:S04]  /*1181c0*/  LDL.LU R22, [R1+0x5b8] ;  /* 0x0005b80001167983 */ /* 0x002ea80000300800 */
[----:B------:R-:W2:Y:S01]  /*1181d0*/  LDL.LU R23, [R1+0x5bc] ;  /* 0x0005bc0001177983 */ /* 0x000ea20000300800 */
[----:B------:R-:W-:-:S02]  /*1181e0*/  IMAD.MOV.U32 R24, RZ, RZ, R2 ;  /* 0x000000ffff187224 */ /* 0x000fc400078e0002 */
[----:B------:R-:W-:Y:S01]  /*1181f0*/  IMAD.MOV.U32 R25, RZ, RZ, R3 ;  /* 0x000000ffff197224 */ /* 0x000fe200078e0003 */
[----:B--2---:R-:W-:Y:S04]  /*118200*/  STL.64 [R1+0xa060], R22 ;  /* 0x00a0601601007387 */ /* 0x004fe80000100a00 */
[----:B------:R1:W-:Y:S04]  /*118210*/  STL.64 [R1+0xa058], R20 ;  /* 0x00a0581401007387 */ /* 0x0003e80000100a00 */
[----:B------:R-:W2:Y:S04]  /*118220*/  LDL.LU R2, [R1+0xa114] ;  /* 0x00a1140001027983 */ /* 0x000ea80000300800 */
[----:B------:R-:W2:Y:S04]  /*118230*/  LDL.LU R3, [R1+0xa110] ;  /* 0x00a1100001037983 */ /* 0x000ea80000300800 */
[----:B0-----:R-:W2:Y:S04]  /*118240*/  LDL.LU R16, [R1+0x5c0] ;  /* 0x0005c00001107983 */ /* 0x001ea80000300800 */
[----:B------:R-:W2:Y:S04]  /*118250*/  LDL.LU R17, [R1+0x5c4] ;  /* 0x0005c40001117983 */ /* 0x000ea80000300800 */
[----:B---3--:R-:W3:Y:S04]  /*118260*/  LDL.LU R18, [R1+0x5c8] ;  /* 0x0005c80001127983 */ /* 0x008ee80000300800 */
[----:B------:R-:W3:Y:S04]  /*118270*/  LDL.LU R19, [R1+0x5cc] ;  /* 0x0005cc0001137983 */ /* 0x000ee80000300800 */
[----:B-1----:R-:W2:Y:S01]  /*118280*/  LDL.64 R20, [R1+0x88] ;  /* 0x0000880001147983 */ /* 0x002ea20000100a00 */
[----:B----4-:R-:W-:-:S02]  /*118290*/  IMAD.MOV.U32 R22, RZ, RZ, R4 ;  /* 0x000000ffff167224 */ /* 0x010fc400078e0004 */
[----:B------:R-:W-:Y:S01]  /*1182a0*/  IMAD.MOV.U32 R23, RZ, RZ, R5 ;  /* 0x000000ffff177224 */ /* 0x000fe200078e0005 */
[----:B---3--:R-:W-:Y:S04]  /*1182b0*/  STL.64 [R1+0xa070], R18 ;  /* 0x00a0701201007387 */ /* 0x008fe80000100a00 */
[----:B--2---:R0:W-:Y:S04]  /*1182c0*/  STL.64 [R1+0xa068], R16 ;  /* 0x00a0681001007387 */ /* 0x0041e80000100a00 */
[----:B------:R-:W2:Y:S04]  /*1182d0*/  LDL.LU R4, [R1+0xa10c] ;  /* 0x00a10c0001047983 */ /* 0x000ea80000300800 */
[----:B------:R-:W2:Y:S04]  /*1182e0*/  LDL.LU R5, [R1+0xa108] ;  /* 0x00a1080001057983 */ /* 0x000ea80000300800 */
[----:B------:R1:W-:Y:S04]  /*1182f0*/  STL.64 [R1+0xa090], R22 ;  /* 0x00a0901601007387 */ /* 0x0003e80000100a00 */
[----:B------:R-:W-:Y:S04]  /*118300*/  STL.64 [R1+0xa088], R20 ;  /* 0x00a0881401007387 */ /* 0x000fe80000100a00 */
[----:B0-----:R-:W3:Y:S04]  /*118310*/  LDL.LU R16, [R1+0x5e0] ;  /* 0x0005e00001107983 */ /* 0x001ee80000300800 */
[----:B------:R-:W3:Y:S04]  /*118320*/  LDL.LU R17, [R1+0x5e4] ;  /* 0x0005e40001117983 */ /* 0x000ee80000300800 */
[----:B------:R-:W4:Y:S04]  /*118330*/  LDL.LU R18, [R1+0x5e8] ;  /* 0x0005e80001127983 */ /* 0x000f280000300800 */
[----:B------:R-:W4:Y:S01]  /*118340*/  LDL.LU R19, [R1+0x5ec] ;  /* 0x0005ec0001137983 */ /* 0x000f220000300800 */
[----:B-1----:R-:W-:-:S02]  /*118350*/  IMAD.MOV.U32 R22, RZ, RZ, R6 ;  /* 0x000000ffff167224 */ /* 0x002fc400078e0006 */
[----:B------:R-:W-:Y:S01]  /*118360*/  IMAD.MOV.U32 R23, RZ, RZ, R7 ;  /* 0x000000ffff177224 */ /* 0x000fe200078e0007 */
[----:B------:R-:W2:Y:S04]  /*118370*/  LDL.LU R6, [R1+0xa104] ;  /* 0x00a1040001067983 */ /* 0x000ea80000300800 */
[----:B------:R-:W2:Y:S04]  /*118380*/  LDL.LU R7, [R1+0xa100] ;  /* 0x00a1000001077983 */ /* 0x000ea80000300800 */
[----:B------:R-:W-:Y:S04]  /*118390*/  STL.64 [R1+0xa0a8], R22 ;  /* 0x00a0a81601007387 */ /* 0x000fe80000100a00 */
[----:B----4-:R-:W-:Y:S04]  /*1183a0*/  STL.64 [R1+0xa080], R18 ;  /* 0x00a0801201007387 */ /* 0x010fe80000100a00 */
[----:B---3--:R0:W-:Y:S04]  /*1183b0*/  STL.64 [R1+0xa078], R16 ;  /* 0x00a0781001007387 */ /* 0x0081e80000100a00 */
[----:B0-----:R-:W3:Y:S04]  /*1183c0*/  LDL.LU R16, [R1+0x5f0] ;  /* 0x0005f00001107983 */ /* 0x001ee80000300800 */
[----:B------:R-:W3:Y:S04]  /*1183d0*/  LDL.LU R17, [R1+0x5f4] ;  /* 0x0005f40001117983 */ /* 0x000ee80000300800 */
[----:B------:R-:W4:Y:S04]  /*1183e0*/  LDL.LU R18, [R1+0x5f8] ;  /* 0x0005f80001127983 */ /* 0x000f280000300800 */
[----:B------:R-:W4:Y:S04]  /*1183f0*/  LDL.LU R19, [R1+0x5fc] ;  /* 0x0005fc0001137983 */ /* 0x000f280000300800 */
[----:B------:R-:W2:Y:S04]  /*118400*/  LDL.LU R29, [R1+0x3ce8] ;  /* 0x003ce800011d7983 */ /* 0x000ea80000300800 */
[----:B------:R-:W2:Y:S04]  /*118410*/  LDL.LU R23, [R1+0x3ce4] ;  /* 0x003ce40001177983 */ /* 0x000ea80000300800 */
[----:B------:R-:W2:Y:S04]  /*118420*/  LDL.LU R0, [R1+0x3cf0] ;  /* 0x003cf00001007983 */ /* 0x000ea80000300800 */
[----:B------:R-:W2:Y:S01]  /*118430*/  LDL.LU R22, [R1+0x3cec] ;  /* 0x003cec0001167983 */ /* 0x000ea20000300800 */
[----:B------:R-:W-:-:S02]  /*118440*/  IMAD.MOV.U32 R20, RZ, RZ, R3 ;  /* 0x000000ffff147224 */ /* 0x000fc400078e0003 */
[----:B------:R-:W-:Y:S01]  /*118450*/  IMAD.MOV.U32 R21, RZ, RZ, R2 ;  /* 0x000000ffff157224 */ /* 0x000fe200078e0002 */
        /* <DEDUP_REMOVED lines=26> */
[C---:B--2---:R-:W-:Y:S03]  /*118600*/  HMMA.16816.F32 R20, R12.reuse, R6, R20 ;  /* 0x000000060c14723c */ /* 0x044fe60000001814 */
[----:B----4-:R-:W-:Y:S04]  /*118610*/  STL.64 [R1+0xa0c8], R18 ;  /* 0x00a0c81201007387 */ /* 0x010fe80000100a00 */
[----:B---3--:R0:W-:Y:S04]  /*118620*/  STL.64 [R1+0xa0c0], R16 ;  /* 0x00a0c01001007387 */ /* 0x0081e80000100a00 */
[----:B0-----:R-:W2:Y:S04]  /*118630*/  LDL.LU R16, [R1+0xc0] ;  /* 0x0000c00001107983 */ /* 0x001ea80000300800 */
[----:B------:R-:W2:Y:S04]  /*118640*/  LDL.LU R17, [R1+0xc4] ;  /* 0x0000c40001117983 */ /* 0x000ea80000300800 */
[----:B------:R-:W2:Y:S04]  /*118650*/  LDL.LU R18, [R1+0xc8] ;  /* 0x0000c80001127983 */ /* 0x000ea80000300800 */
[----:B------:R-:W2:Y:S04]  /*118660*/  LDL.LU R19, [R1+0xcc] ;  /* 0x0000cc0001137983 */ /* 0x000ea80000300800 */
[----:B------:R-:W3:Y:S04]  /*118670*/  LDL.64 R26, [R1+0x68] ;  /* 0x00006800011a7983 */ /* 0x000ee80000100a00 */
[----:B------:R0:W-:Y:S04]  /*118680*/  STL.64 [R1+0x9f00], R10 ;  /* 0x009f000a01007387 */ /* 0x0001e80000100a00 */
[----:B0-----:R-:W4:Y:S04]  /*118690*/  LDL.64 R10, [R1+0x78] ;  /* 0x00007800010a7983 */ /* 0x001f280000100a00 */
        /* <DEDUP_REMOVED lines=16> */
[----:B------:R-:W-:Y:S01]  /*1187a0*/  IMAD R8, R8, 0x100, R3 ;  /* 0x0000010008087824 */ /* 0x000fe200078e0203 */
[----:B0-----:R-:W4:Y:S04]  /*1187b0*/  LDL.LU R4, [R1+0x5d0] ;  /* 0x0005d00001047983 */ /* 0x001f280000300800 */
[----:B------:R-:W4:Y:S04]  /*1187c0*/  LDL.LU R5, [R1+0x5d4] ;  /* 0x0005d40001057983 */ /* 0x000f280000300800 */
[----:B------:R-:W4:Y:S04]  /*1187d0*/  LDL.LU R6, [R1+0x5d8] ;  /* 0x0005d80001067983 */ /* 0x000f280000300800 */
[----:B------:R-:W4:Y:S01]  /*1187e0*/  LDL.LU R7, [R1+0x5dc] ;  /* 0x0005dc0001077983 */ /* 0x000f220000300800 */
[----:B--2---:R-:W-:-:S02]  /*1187f0*/  IMAD R23, R23, 0x100, R29 ;  /* 0x0000010017177824 */ /* 0x004fc400078e021d */
[----:B------:R-:W-:Y:S01]  /*118800*/  IMAD R22, R22, 0x100, R0 ;  /* 0x0000010016167824 */ /* 0x000fe200078e0200 */
[----:B------:R-:W2:Y:S04]  /*118810*/  LDL.LU R29, [R1+0xa0dc] ;  /* 0x00a0dc00011d7983 */ /* 0x000ea80000300800 */
[----:B------:R-:W2:Y:S04]  /*118820*/  LDL.LU R0, [R1+0xa0d8] ;  /* 0x00a0d80001007983 */ /* 0x000ea80000300800 */
[----:B------:R-:W2:Y:S04]  /*118830*/  LDL.LU R2, [R1+0xa0d4] ;  /* 0x00a0d40001027983 */ /* 0x000ea80000300800 */
[----:B------:R-:W2:Y:S02]  /*118840*/  LDL.LU R3, [R1+0xa0d0] ;  /* 0x00a0d00001037983 */ /* 0x000ea40000300800 */
[----:B--2---:R-:W-:Y:S02]  /*118850*/  HMMA.16816.F32 R12, R12, R2, R16 ;  /* 0x000000020c0c723c */ /* 0x004fe40000001810 */
[----:B------:R-:W3:Y:S04]  /*118860*/  LDL.LU.64 R18, [R1+0xa0c8] ;  /* 0x00a0c80001127983 */ /* 0x000ee80000300a00 */
[----:B------:R-:W3:Y:S04]  /*118870*/  LDL.LU.64 R16, [R1+0xa0c0] ;  /* 0x00a0c00001107983 */ /* 0x000ee80000300a00 */
        /* <DEDUP_REMOVED lines=37> */
[----:B------:R-:W3:Y:S01]  /*118ad0*/  LDL.LU.64 R20, [R1+0xa058] ;  /* 0x00a0580001147983 */ /* 0x000ee20000300a00 */
[----:B----4-:R-:W-:Y:S01]  /*118ae0*/  HMMA.16816.F32 R4, R12, R10, R4 ;  /* 0x0000000a0c04723c */ /* 0x010fe20000001804 */
[----:B------:R-:W-:-:S02]  /*118af0*/  IMAD.MOV.U32 R3, RZ, RZ, R10 ;  /* 0x000000ffff037224 */ /* 0x000fc400078e000a */
[----:B------:R-:W-:-:S15]  /*118b00*/  IMAD.MOV.U32 R2, RZ, RZ, R11 ;  /* 0x000000ffff027224 */ /* 0x000fde00078e000b */
[----:B------:R-:W-:Y:S01]  /*118b10*/  NOP ;  /* 0x0000000000007918 */ /* 0x000fe20000000000 */
[----:B------:R-:W-:Y:S04]  /*118b20*/  STL.64 [R1+0x1130], R4 ;  /* 0x0011300401007387 */ /* 0x000fe80000100a00 */
[----:B------:R-:W-:Y:S04]  /*118b30*/  STL.64 [R1+0x1138], R6 ;  /* 0x0011380601007387 */ /* 0x000fe80000100a00 */
[----:B------:R0:W-:Y:S04]  /*118b40*/  STL [R1+0x9ea4], R2 ;  /* 0x009ea40201007387 */ /* 0x0001e80000100800 */
[----:B------:R1:W-:Y:S01]  /*118b50*/  STL [R1+0x9ea0], R3 ;  /* 0x009ea00301007387 */ /* 0x0003e20000100800 */
[----:B0-----:R-:W-:-:S02]  /*118b60*/  IMAD.MOV.U32 R2, RZ, RZ, R26 ;  /* 0x000000ffff027224 */ /* 0x001fc400078e001a */
[----:B-1----:R-:W-:Y:S01]  /*118b70*/  IMAD.MOV.U32 R3, RZ, RZ, R27 ;  /* 0x000000ffff037224 */ /* 0x002fe200078e001b */
[C---:B--2---:R-:W-:Y:S08]  /*118b80*/  HMMA.16816.F32 R8, R12.reuse, R24, R16 ;  /* 0x000000180c08723c */ /* 0x044ff00000001810 */
[C---:B---3--:R-:W-:Y:S11]  /*118b90*/  HMMA.16816.F32 R4, R12.reuse, R26, R20 ;  /* 0x0000001a0c04723c */ /* 0x048ff60000001814 */
[----:B------:R-:W-:Y:S04]  /*118ba0*/  STL.64 [R1+0x1120], R8 ;  /* 0x0011200801007387 */ /* 0x000fe80000100a00 */
[----:B------:R0:W-:Y:S04]  /*118bb0*/  STL.64 [R1+0x1128], R10 ;  /* 0x0011280a01007387 */ /* 0x0001e80000100a00 */
[----:B------:R-:W-:Y:S04]  /*118bc0*/  STL.64 [R1+0x1110], R4 ;  /* 0x0011100401007387 */ /* 0x000fe80000100a00 */
[----:B------:R-:W-:Y:S04]  /*118bd0*/  STL.64 [R1+0x1118], R6 ;  /* 0x0011180601007387 */ /* 0x000fe80000100a00 */
[----:B------:R-:W2:Y:S04]  /*118be0*/  LDL R26, [R1+0x10] ;  /* 0x00001000011a7983 */ /* 0x000ea80000100800 */
[----:B------:R-:W2:Y:S04]  /*118bf0*/  LDL R27, [R1+0x14] ;  /* 0x00001400011b7983 */ /* 0x000ea80000100800 */
[----:B------:R-:W3:Y:S04]  /*118c00*/  LDL.LU R16, [R1+0x510] ;  /* 0x0005100001107983 */ /* 0x000ee80000300800 */
[----:B------:R-:W3:Y:S04]  /*118c10*/  LDL.LU R17, [R1+0x514] ;  /* 0x0005140001117983 */ /* 0x000ee80000300800 */
[----:B------:R-:W4:Y:S04]  /*118c20*/  LDL.LU R18, [R1+0x518] ;  /* 0x0005180001127983 */ /* 0x000f280000300800 */
[----:B------:R-:W4:Y:S04]  /*118c30*/  LDL.LU R19, [R1+0x51c] ;  /* 0x00051c0001137983 */ /* 0x000f280000300800 */
[----:B----4-:R-:W-:Y:S04]  /*118c40*/  STL.64 [R1+0x9fa0], R18 ;  /* 0x009fa01201007387 */ /* 0x010fe80000100a00 */
[----:B---3--:R1:W-:Y:S04]  /*118c50*/  STL.64 [R1+0x9f98], R16 ;  /* 0x009f981001007387 */ /* 0x0083e80000100a00 */
[----:B0-----:R-:W3:Y:S04]  /*118c60*/  LDL R10, [R1+0x20] ;  /* 0x00002000010a7983 */ /* 0x001ee80000100800 */
[----:B------:R-:W3:Y:S04]  /*118c70*/  LDL R11, [R1+0x24] ;  /* 0x00002400010b7983 */ /* 0x000ee80000100800 */
        /* <DEDUP_REMOVED lines=9> */
[----:B--2---:R0:W-:Y:S04]  /*118d10*/  STL.64 [R1+0x9fe0], R18 ;  /* 0x009fe01201007387 */ /* 0x0041e80000100a00 */
[----:B0-----:R-:W2:Y:S04]  /*118d20*/  LDL R18, [R1+0x40] ;  /* 0x0000400001127983 */ /* 0x001ea80000100800 */
[----:B------:R-:W2:Y:S04]  /*118d30*/  LDL R19, [R1+0x44] ;  /* 0x0000440001137983 */ /* 0x000ea80000100800 */
[----:B----4-:R-:W-:Y:S04]  /*118d40*/  STL.64 [R1+0x9fd8], R16 ;  /* 0x009fd81001007387 */ /* 0x010fe80000100a00 */
[----:B------:R-:W4:Y:S04]  /*118d50*/  LDL.64 R8, [R1+0x28] ;  /* 0x0000280001087983 */ /* 0x000f280000100a00 */
[----:B---3--:R-:W-:Y:S04]  /*118d60*/  STL.64 [R1+0x9fc0], R10 ;  /* 0x009fc00a01007387 */ /* 0x008fe80000100a00 */
[----:B----4-:R0:W-:Y:S04]  /*118d70*/  STL.64 [R1+0x9fb8], R8 ;  /* 0x009fb80801007387 */ /* 0x0101e80000100a00 */
[----:B0-----:R-:W3:Y:S04]  /*118d80*/  LDL.LU R8, [R1+0x540] ;  /* 0x0005400001087983 */ /* 0x001ee80000300800 */
[----:B------:R-:W3:Y:S04]  /*118d90*/  LDL.LU R9, [R1+0x544] ;  /* 0x0005440001097983 */ /* 0x000ee80000300800 */
[----:B------:R-:W4:Y:S04]  /*118da0*/  LDL.LU R10, [R1+0x548] ;  /* 0x00054800010a7983 */ /* 0x000f280000300800 */
[----:B------:R-:W4:Y:S04]  /*118db0*/  LDL.LU R11, [R1+0x54c] ;  /* 0x00054c00010b7983 */ /* 0x000f280000300800 */
[----:B------:R-:W3:Y:S04]  /*118dc0*/  LDL.64 R16, [R1+0x48] ;  /* 0x0000480001107983 */ /* 0x000ee80000100a00 */
[----:B--2---:R0:W-:Y:S04]  /*118dd0*/  STL.64 [R1+0xa010], R18 ;  /* 0x00a0101201007387 */ /* 0x0041e80000100a00 */
[----:B0-----:R-:W2:Y:S04]  /*118de0*/  LDL R18, [R1+0x50] ;  /* 0x0000500001127983 */ /* 0x001ea80000100800 */
[----:B------:R-:W2:Y:S04]  /*118df0*/  LDL R19, [R1+0x54] ;  /* 0x0000540001137983 */ /* 0x000ea80000100800 */
[----:B---3--:R-:W-:Y:S04]  /*118e00*/  STL.64 [R1+0xa008], R16 ;  /* 0x00a0081001007387 */ /* 0x008fe80000100a00 */
[----:B----4-:R-:W-:Y:S04]  /*118e10*/  STL.64 [R1+0x9fd0], R10 ;  /* 0x009fd00a01007387 */ /* 0x010fe80000100a00 */
[----:B------:R0:W-:Y:S04]  /*118e20*/  STL.64 [R1+0x9fc8], R8 ;  /* 0x009fc80801007387 */ /* 0x0001e80000100a00 */
        /* <DEDUP_REMOVED lines=43> */
[----:B------:R-:W4:Y:S04]  /*1190e0*/  LDL.64 R24, [R1+0x18] ;  /* 0x0000180001187983 */ /* 0x000f280000100a00 */
[----:B------:R-:W3:Y:S04]  /*1190f0*/  LDL.LU R20, [R1+0x500] ;  /* 0x0005000001147983 */ /* 0x000ee80000300800 */
[----:B------:R-:W3:Y:S04]  /*119100*/  LDL.LU R21, [R1+0x504] ;  /* 0x0005040001157983 */ /* 0x000ee80000300800 */
[----:B------:R-:W3:Y:S04]  /*119110*/  LDL.LU R22, [R1+0x508] ;  /* 0x0005080001167983 */ /* 0x000ee80000300800 */
[----:B------:R-:W3:Y:S04]  /*119120*/  LDL.LU R23, [R1+0x50c] ;  /* 0x00050c0001177983 */ /* 0x000ee80000300800 */
        /* <DEDUP_REMOVED lines=68> */
[----:B---3--:R-:W-:Y:S03]  /*119570*/  HMMA.16816.F32 R8, R12, R10, R4 ;  /* 0x0000000a0c08723c */ /* 0x008fe60000001804 */
[----:B------:R-:W-:Y:S04]  /*119580*/  STL [R1+0x9ecc], R3 ;  /* 0x009ecc0301007387 */ /* 0x000fe80000100800 */
[----:B------:R4:W-:-:S12]  /*119590*/  STL [R1+0x9ec8], R2 ;  /* 0x009ec80201007387 */ /* 0x0009d80000100800 */
[----:B------:R-:W-:Y:S04]  /*1195a0*/  STL.64 [R1+0x1080], R8 ;  /* 0x0010800801007387 */ /* 0x000fe80000100a00 */
[----:B------:R0:W-:Y:S01]  /*1195b0*/  STL.64 [R1+0x1088], R10 ;  /* 0x0010880a01007387 */ /* 0x0001e20000100a00 */
[----:B----4-:R-:W-:Y:S01]  /*1195c0*/  IMAD.MOV.U32 R2, RZ, RZ, R25 ;  /* 0x000000ffff027224 */ /* 0x010fe200078e0019 */
[----:B0-----:R-:W-:Y:S01]  /*1195d0*/  HMMA.16816.F32 R8, R12, R26, R20 ;  /* 0x0000001a0c08723c */ /* 0x001fe20000001814 */
[----:B------:R-:W-:-:S07]  /*1195e0*/  IMAD.MOV.U32 R3, RZ, RZ, R24 ;  /* 0x000000ffff037224 */ /* 0x000fce00078e0018 */
[----:B--2---:R-:W-:-:S15]  /*1195f0*/  HMMA.16816.F32 R4, R12, R24, R16 ;  /* 0x000000180c04723c */ /* 0x004fde0000001810 */
[----:B------:R-:W-:-:S04]  /*119600*/  NOP ;  /* 0x0000000000007918 */ /* 0x000fc80000000000 */
[----:B------:R0:W-:Y:S04]  /*119610*/  STL.64 [R1+0x1070], R4 ;  /* 0x0010700401007387 */ /* 0x0001e80000100a00 */
[----:B------:R1:W-:Y:S04]  /*119620*/  STL.64 [R1+0x1078], R6 ;  /* 0x0010780601007387 */ /* 0x0003e80000100a00 */
[----:B------:R-:W-:Y:S04]  /*119630*/  STL [R1+0x9ed4], R2 ;  /* 0x009ed40201007387 */ /* 0x000fe80000100800 */
[----:B------:R-:W-:Y:S04]  /*119640*/  STL [R1+0x9ed0], R3 ;  /* 0x009ed00301007387 */ /* 0x000fe80000100800 */
[----:B0-----:R-:W2:Y:S04]  /*119650*/  LDL.LU R4, [R1+0x450] ;  /* 0x0004500001047983 */ /* 0x001ea80000300800 */
[----:B------:R0:W-:Y:S04]  /*119660*/  STL.64 [R1+0x1060], R8 ;  /* 0x0010600801007387 */ /* 0x0001e80000100a00 */
[----:B------:R3:W-:Y:S04]  /*119670*/  STL.64 [R1+0x1068], R10 ;  /* 0x0010680a01007387 */ /* 0x0007e80000100a00 */
[----:B------:R-:W2:Y:S04]  /*119680*/  LDL.LU R5, [R1+0x454] ;  /* 0x0004540001057983 */ /* 0x000ea80000300800 */
[----:B-1----:R-:W4:Y:S04]  /*119690*/  LDL.LU R6, [R1+0x458] ;  /* 0x0004580001067983 */ /* 0x002f280000300800 */
[----:B------:R-:W4:Y:S04]  /*1196a0*/  LDL.LU R7, [R1+0x45c] ;  /* 0x00045c0001077983 */ /* 0x000f280000300800 */
[----:B0-----:R-:W2:Y:S04]  /*1196b0*/  LDL.LU R8, [R1+0x470] ;  /* 0x0004700001087983 */ /* 0x001ea80000300800 */
[----:B------:R-:W2:Y:S04]  /*1196c0*/  LDL.LU R9, [R1+0x474] ;  /* 0x0004740001097983 */ /* 0x000ea80000300800 */
[----:B---3--:R-:W3:Y:S04]  /*1196d0*/  LDL.LU R10, [R1+0x478] ;  /* 0x00047800010a7983 */ /* 0x008ee80000300800 */
        /* <DEDUP_REMOVED lines=11> */
[----:B------:R0:W-:Y:S04]  /*119790*/  STL.64 [R1+0x9f68], R24 ;  /* 0x009f681801007387 */ /* 0x0001e80000100a00 */
[----:B0-----:R-:W2:Y:S04]  /*1197a0*/  LDL.64 R24, [R1+0x8] ;  /* 0x0000080001187983 */ /* 0x001ea80000100a00 */
        /* <DEDUP_REMOVED lines=23> */
[----:B--2---:R-:W-:Y:S02]  /*119920*/  HMMA.16816.F32 R20, R12, R24, R20 ;  /* 0x000000180c14723c */ /* 0x004fe40000001814 */
        /* <DEDUP_REMOVED lines=89> */
[----:B0-----:R-:W3:Y:S04]  /*119ec0*/  LDL.LU R16, [R1+0x430] ;  /* 0x0004300001107983 */ /* 0x001ee80000300800 */
[----:B------:R-:W3:Y:S04]  /*119ed0*/  LDL.LU R17, [R1+0x434] ;  /* 0x0004340001117983 */ /* 0x000ee80000300800 */
[----:B------:R-:W3:Y:S04]  /*119ee0*/  LDL.LU R18, [R1+0x438] ;  /* 0x0004380001127983 */ /* 0x000ee80000300800 */
[----:B------:R-:W3:Y:S01]  /*119ef0*/  LDL.LU R19, [R1+0x43c] ;  /* 0x00043c0001137983 */ /* 0x000ee20000300800 */
        /* <DEDUP_REMOVED lines=34> */
[----:B------:R-:W-:Y:S01]  /*11a120*/  IMAD R0, R0, 0x100, R27 ;  /* 0x0000010000007824 */ /* 0x000fe200078e021b */
[----:B---3--:R-:W-:Y:S04]  /*11a130*/  STL.64 [R1+0x9cb8], R10 ;  /* 0x009cb80a01007387 */ /* 0x008fe80000100a00 */
[----:B--2---:R0:W-:Y:S04]  /*11a140*/  STL.64 [R1+0x9cb0], R8 ;  /* 0x009cb00801007387 */ /* 0x0041e80000100a00 */
[----:B------:R-:W2:Y:S04]  /*11a150*/  LDL R26, [R1] ;  /* 0x00000000011a7983 */ /* 0x000ea80000100800 */
[----:B------:R-:W2:Y:S04]  /*11a160*/  LDL R27, [R1+0x4] ;  /* 0x00000400011b7983 */ /* 0x000ea80000100800 */
[----:B------:R-:W3:Y:S04]  /*11a170*/  LDL.LU R20, [R1+0x2f0] ;  /* 0x0002f00001147983 */ /* 0x000ee80000300800 */
[----:B------:R-:W3:Y:S04]  /*11a180*/  LDL.LU R21, [R1+0x2f4] ;  /* 0x0002f40001157983 */ /* 0x000ee80000300800 */
[----:B------:R-:W4:Y:S04]  /*11a190*/  LDL.LU R22, [R1+0x2f8] ;  /* 0x0002f80001167983 */ /* 0x000f280000300800 */
[----:B------:R-:W4:Y:S01]  /*11a1a0*/  LDL.LU R23, [R1+0x2fc] ;  /* 0x0002fc0001177983 */ /* 0x000f220000300800 */
[----:B------:R-:W-:-:S02]  /*11a1b0*/  IMAD R28, R28, 0x100, R25 ;  /* 0x000001001c1c7824 */ /* 0x000fc400078e0219 */
[----:B------:R-:W-:Y:S02]  /*11a1c0*/  IMAD.MOV.U32 R24, RZ, RZ, R2 ;  /* 0x000000ffff187224 */ /* 0x000fe400078e0002 */
[----:B------:R-:W-:Y:S01]  /*11a1d0*/  IMAD.MOV.U32 R25, RZ, RZ, R3 ;  /* 0x000000ffff197224 */ /* 0x000fe200078e0003 */
[----:B----4-:R1:W-:Y:S04]  /*11a1e0*/  STL.64 [R1+0x9cc8], R22 ;  /* 0x009cc81601007387 */ /* 0x0103e80000100a00 */
[----:B---3--:R-:W-:Y:S04]  /*11a1f0*/  STL.64 [R1+0x9cc0], R20 ;  /* 0x009cc01401007387 */ /* 0x008fe80000100a00 */
[----:B------:R-:W3:Y:S04]  /*11a200*/  LDL.LU R2, [R1+0x9ed4] ;  /* 0x009ed40001027983 */ /* 0x000ee80000300800 */
[----:B------:R-:W4:Y:S04]  /*11a210*/  LDL.LU R3, [R1+0x9ed0] ;  /* 0x009ed00001037983 */ /* 0x000f280000300800 */
[----:B--2---:R-:W-:Y:S04]  /*11a220*/  STL.64 [R1+0x9cd8], R26 ;  /* 0x009cd81a01007387 */ /* 0x004fe80000100a00 */
[----:B------:R2:W-:Y:S04]  /*11a230*/  STL.64 [R1+0x9cd0], R24 ;  /* 0x009cd01801007387 */ /* 0x0005e80000100a00 */
[----:B0-----:R-:W2:Y:S04]  /*11a240*/  LDL.LU R8, [R1+0x300] ;  /* 0x0003000001087983 */ /* 0x001ea80000300800 */
[----:B------:R-:W2:Y:S04]  /*11a250*/  LDL.LU R9, [R1+0x304] ;  /* 0x0003040001097983 */ /* 0x000ea80000300800 */
[----:B------:R-:W2:Y:S04]  /*11a260*/  LDL.LU R10, [R1+0x308] ;  /* 0x00030800010a7983 */ /* 0x000ea80000300800 */
[----:B------:R-:W2:Y:S04]  /*11a270*/  LDL.LU R11, [R1+0x30c] ;  /* 0x00030c00010b7983 */ /* 0x000ea80000300800 */
[----:B--2---:R-:W-:Y:S04]  /*11a280*/  STL.64 [R1+0x9ce8], R10 ;  /* 0x009ce80a01007387 */ /* 0x004fe80000100a00 */
[----:B------:R-:W-:Y:S04]  /*11a290*/  STL.64 [R1+0x9ce0], R8 ;  /* 0x009ce00801007387 */ /* 0x000fe80000100a00 */
[----:B-1----:R-:W2:Y:S04]  /*11a2a0*/  LDL R22, [R1+0x10] ;  /* 0x0000100001167983 */ /* 0x002ea80000100800 */
[----:B------:R-:W2:Y:S04]  /*11a2b0*/  LDL R23, [R1+0x14] ;  /* 0x0000140001177983 */ /* 0x000ea80000100800 */
[----:B------:R-:W2:Y:S04]  /*11a2c0*/  LDL.LU R24, [R1+0x310] ;  /* 0x0003100001187983 */ /* 0x000ea80000300800 */
[----:B------:R-:W2:Y:S04]  /*11a2d0*/  LDL.LU R25, [R1+0x314] ;  /* 0x0003140001197983 */ /* 0x000ea80000300800 */
[----:B------:R-:W2:Y:S04]  /*11a2e0*/  LDL.LU R26, [R1+0x318] ;  /* 0x00031800011a7983 */ /* 0x000ea80000300800 */
[----:B------:R-:W2:Y:S01]  /*11a2f0*/  LDL.LU R27, [R1+0x31c] ;  /* 0x00031c00011b7983 */ /* 0x000ea20000300800 */
[----:B----4-:R-:W-:-:S02]  /*11a300*/  IMAD.MOV.U32 R20, RZ, RZ, R3 ;  /* 0x000000ffff147224 */ /* 0x010fc400078e0003 */
[----:B---3--:R-:W-:Y:S01]  /*11a310*/  IMAD.MOV.U32 R21, RZ, RZ, R2 ;  /* 0x000000ffff157224 */ /* 0x008fe200078e0002 */
[----:B--2---:R0:W-:Y:S04]  /*11a320*/  STL.64 [R1+0x9cf8], R26 ;  /* 0x009cf81a01007387 */ /* 0x0041e80000100a00 */
[----:B------:R-:W-:Y:S04]  /*11a330*/  STL.64 [R1+0x9cf0], R24 ;  /* 0x009cf01801007387 */ /* 0x000fe80000100a00 */
[----:B------:R-:W2:Y:S04]  /*11a340*/  LDL.LU R3, [R1+0x9ecc] ;  /* 0x009ecc0001037983 */ /* 0x000ea80000300800 */
[----:B------:R-:W3:Y:S04]  /*11a350*/  LDL.LU R2, [R1+0x9ec8] ;  /* 0x009ec80001027983 */ /* 0x000ee80000300800 */
[----:B------:R-:W-:Y:S04]  /*11a360*/  STL.64 [R1+0x9d08], R22 ;  /* 0x009d081601007387 */ /* 0x000fe80000100a00 */
[----:B------:R1:W-:Y:S04]  /*11a370*/  STL.64 [R1+0x9d00], R20 ;  /* 0x009d001401007387 */ /* 0x0003e80000100a00 */
[----:B0-----:R-:W4:Y:S04]  /*11a380*/  LDL R26, [R1+0x20] ;  /* 0x00002000011a7983 */ /* 0x001f280000100800 */
[----:B------:R-:W4:Y:S04]  /*11a390*/  LDL R27, [R1+0x24] ;  /* 0x00002400011b7983 */ /* 0x000f280000100800 */
[----:B----4-:R-:W-:Y:S04]  /*11a3a0*/  STL.64 [R1+0x9d10], R26 ;  /* 0x009d101a01007387 */ /* 0x010fe80000100a00 */
[----:B-1----:R-:W4:Y:S04]  /*11a3b0*/  LDL.LU R20, [R1+0x330] ;  /* 0x0003300001147983 */ /* 0x002f280000300800 */
        /* <DEDUP_REMOVED lines=121> */
[----:B------:R-:W2:Y:S04]  /*11ab50*/  LDL.64 R26, [R1+0x90] ;  /* 0x00009000011a7983 */ /* 0x000ea80000100a00 */
[----:B--2---:R0:W-:Y:S04]  /*11ab60*/  STL.64 [R1+0x9e60], R26 ;  /* 0x009e601a01007387 */ /* 0x0041e80000100a00 */
[----:B0-----:R-:W2:Y:S04]  /*11ab70*/  LDL R26, [R1+0x98] ;  /* 0x00009800011a7983 */ /* 0x001ea80000100800 */
[----:B------:R-:W2:Y:S04]  /*11ab80*/  LDL R27, [R1+0x9c] ;  /* 0x00009c00011b7983 */ /* 0x000ea80000100800 */
[----:B------:R-:W-:Y:S04]  /*11ab90*/  STL.64 [R1+0x9e58], R24 ;  /* 0x009e581801007387 */ /* 0x000fe80000100a00 */
[----:B---3--:R-:W-:Y:S04]  /*11aba0*/  STL.64 [R1+0x9e28], R22 ;  /* 0x009e281601007387 */ /* 0x008fe80000100a00 */
[----:B------:R0:W-:Y:S04]  /*11abb0*/  STL.64 [R1+0x9e20], R20 ;  /* 0x009e201401007387 */ /* 0x0001e80000100a00 */
[----:B0-----:R-:W3:Y:S04]  /*11abc0*/  LDL.LU R20, [R1+0x3f0] ;  /* 0x0003f00001147983 */ /* 0x001ee80000300800 */
[----:B------:R-:W3:Y:S04]  /*11abd0*/  LDL.LU R21, [R1+0x3f4] ;  /* 0x0003f40001157983 */ /* 0x000ee80000300800 */
[----:B------:R-:W3:Y:S04]  /*11abe0*/  LDL.LU R22, [R1+0x3f8] ;  /* 0x0003f80001167983 */ /* 0x000ee80000300800 */
[----:B------:R-:W3:Y:S04]  /*11abf0*/  LDL.LU R23, [R1+0x3fc] ;  /* 0x0003fc0001177983 */ /* 0x000ee80000300800 */
[----:B------:R-:W3:Y:S04]  /*11ac00*/  LDL.LU R25, [R1+0xc0] ;  /* 0x0000c00001197983 */ /* 0x000ee80000300800 */
[----:B--2---:R-:W-:Y:S04]  /*11ac10*/  STL.64 [R1+0x9e88], R26 ;  /* 0x009e881a01007387 */ /* 0x004fe80000100a00 */
[----:B---3--:R0:W-:Y:S04]  /*11ac20*/  STL [R1+0x9e80], R25 ;  /* 0x009e801901007387 */ /* 0x0081e80000100800 */
[----:B------:R-:W4:Y:S04]  /*11ac30*/  LDL.LU R24, [R1+0xb0] ;  /* 0x0000b00001187983 */ /* 0x000f280000300800 */
[----:B0-----:R-:W4:Y:S04]  /*11ac40*/  LDL.LU R25, [R1+0xb4] ;  /* 0x0000b40001197983 */ /* 0x001f280000300800 */
        /* <DEDUP_REMOVED lines=14> */
[----:B----4-:R-:W-:Y:S03]  /*11ad30*/  HMMA.16816.F32 R12, R12, R2, R24 ;  /* 0x000000020c0c723c */ /* 0x010fe60000001818 */
        /* <DEDUP_REMOVED lines=18> */
[----:B------:R-:W2:Y:S04]  /*11ae60*/  LDL.LU.64 R26, [R1+0x9e88] ;  /* 0x009e8800011a7983 */ /* 0x000ea80000300a00 */
[----:B------:R-:W2:Y:S04]  /*11ae70*/  LDL.LU R25, [R1+0x9e80] ;  /* 0x009e800001197983 */ /* 0x000ea80000300800 */
        /* <DEDUP_REMOVED lines=8> */
[----:B------:R-:W-:Y:S01]  /*11af00*/  HMMA.16816.F32 R24, R12, R26, R20 ;  /* 0x0000001a0c18723c */ /* 0x000fe20000001814 */
[----:B------:R-:W2:Y:S04]  /*11af10*/  LDL.LU.64 R22, [R1+0x9e70] ;  /* 0x009e700001167983 */ /* 0x000ea80000300a00 */
[----:B------:R-:W2:-:S14]  /*11af20*/  LDL.LU.64 R20, [R1+0x9e68] ;  /* 0x009e680001147983 */ /* 0x000e9c0000300a00 */
        /* <DEDUP_REMOVED lines=91> */
[----:B------:R-:W3:-:S13]  /*11b4e0*/  LDL.LU.64 R20, [R1+0x9d00] ;  /* 0x009d000001147983 */ /* 0x000eda0000300a00 */
[----:B------:R-:W-:Y:S04]  /*11b4f0*/  STL.64 [R1+0xac0], R24 ;  /* 0x000ac01801007387 */ /* 0x000fe80000100a00 */
[----:B------:R0:W-:Y:S04]  /*11b500*/  STL.64 [R1+0xac8], R26 ;  /* 0x000ac81a01007387 */ /* 0x0001e80000100a00 */
[----:B0-----:R-:W2:Y:S04]  /*11b510*/  LDL.LU.64 R26, [R1+0x9cf8] ;  /* 0x009cf800011a7983 */ /* 0x001ea80000300a00 */
[----:B------:R-:W2:Y:S01]  /*11b520*/  LDL.LU.64 R24, [R1+0x9cf0] ;  /* 0x009cf00001187983 */ /* 0x000ea20000300a00 */
[----:B---3--:R-:W-:-:S15]  /*11b530*/  HMMA.16816.F32 R8, R12, R20, R8 ;  /* 0x000000140c08723c */ /* 0x008fde0000001808 */
[----:B------:R-:W-:-:S04]  /*11b540*/  NOP ;  /* 0x0000000000007918 */ /* 0x000fc80000000000 */
[----:B------:R-:W-:Y:S01]  /*11b550*/  STL.64 [R1+0xaa0], R8 ;  /* 0x000aa00801007387 */ /* 0x000fe20000100a00 */
[C---:B--2---:R-:W-:Y:S03]  /*11b560*/  HMMA.16816.F32 R20, R12.reuse, R22, R24 ;  /* 0x000000160c14723c */ /* 0x044fe60000001818 */
        /* <DEDUP_REMOVED lines=19> */
[----:B0-----:R-:W2:Y:S04]  /*11b6a0*/  LDL.LU.64 R26, [R1+0x9c98] ;  /* 0x009c9800011a7983 */ /* 0x001ea80000300a00 */
[----:B------:R-:W3:Y:S01]  /*11b6b0*/  LDL.LU.64 R24, [R1+0x9c90] ;  /* 0x009c900001187983 */ /* 0x000ee20000300a00 */
[----:B----4-:R-:W-:Y:S03]  /*11b6c0*/  HMMA.16816.F32 R4, R12, R28, R4 ;  /* 0x0000001c0c04723c */ /* 0x010fe60000001804 */
[----:B------:R0:W-:-:S15]  /*11b6d0*/  STL.64 [R1+0x9b00], R28 ;  /* 0x009b001c01007387 */ /* 0x0001de0000100a00 */
[----:B------:R-:W-:Y:S01]  /*11b6e0*/  NOP ;  /* 0x0000000000007918 */ /* 0x000fe20000000000 */
[----:B------:R-:W-:Y:S04]  /*11b6f0*/  STL.64 [R1+0xa30], R4 ;  /* 0x000a300401007387 */ /* 0x000fe80000100a00 */
[----:B------:R2:W-:Y:S04]  /*11b700*/  STL.64 [R1+0xa38], R6 ;  /* 0x000a380601007387 */ /* 0x0005e80000100a00 */
[----:B0-----:R-:W4:Y:S01]  /*11b710*/  LDL.64 R28, [R1+0x98] ;  /* 0x00009800011c7983 */ /* 0x001f220000100a00 */
[C---:B--2---:R-:W-:Y:S08]  /*11b720*/  HMMA.16816.F32 R4, R12.reuse, R26, R8 ;  /* 0x0000001a0c04723c */ /* 0x044ff00000001808 */
[C---:B---3--:R-:W-:Y:S11]  /*11b730*/  HMMA.16816.F32 R8, R12.reuse, R24, R16 ;  /* 0x000000180c08723c */ /* 0x048ff60000001810 */
        /* <DEDUP_REMOVED lines=118> */
[----:B------:R0:W-:Y:S04]  /*11bea0*/  STL.64 [R1+0x9a88], R6 ;  /* 0x009a880601007387 */ /* 0x0001e80000100a00 */
[----:B------:R1:W-:Y:S01]  /*11beb0*/  STL.64 [R1+0x9a80], R4 ;  /* 0x009a800401007387 */ /* 0x0003e20000100a00 */
[----:B------:R-:W-:-:S03]  /*11bec0*/  IMAD R8, R9, 0x100, R8 ;  /* 0x0000010009087824 */ /* 0x000fc600078e0208 */
[----:B------:R-:W-:Y:S04]  /*11bed0*/  STL [R1+0x9a0c], R2 ;  /* 0x009a0c0201007387 */ /* 0x000fe80000100800 */
[----:B------:R-:W-:Y:S01]  /*11bee0*/  STL [R1+0x9a08], R3 ;  /* 0x009a080301007387 */ /* 0x000fe20000100800 */
[----:B0-----:R-:W-:Y:S02]  /*11bef0*/  IMAD R6, R11, 0x100, R10 ;  /* 0x000001000b067824 */ /* 0x001fe400078e020a */
[----:B-1----:R-:W-:Y:S02]  /*11bf00*/  IMAD R5, R17, 0x100, R16 ;  /* 0x0000010011057824 */ /* 0x002fe400078e0210 */
[----:B------:R-:W-:Y:S01]  /*11bf10*/  IMAD R4, R19, 0x100, R18 ;  /* 0x0000010013047824 */ /* 0x000fe200078e0212 */
[----:B------:R0:W-:Y:S04]  /*11bf20*/  STL.64 [R1+0x940], R12 ;  /* 0x0009400c01007387 */ /* 0x0001e80000100a00 */
[----:B------:R1:W-:Y:S01]  /*11bf30*/  STL.64 [R1+0x948], R14 ;  /* 0x0009480e01007387 */ /* 0x0003e20000100a00 */
[----:B0-----:R-:W-:-:S02]  /*11bf40*/  F2FP.F16.E5M2.UNPACK_B R12, R8 ;  /* 0x00000008ff0c723e */ /* 0x001fc400020004ff */
[----:B------:R-:W-:Y:S02]  /*11bf50*/  F2FP.F16.E5M2.UNPACK_B R13, R6 ;  /* 0x00000006ff0d723e */ /* 0x000fe400020004ff */
[----:B-1----:R-:W-:Y:S02]  /*11bf60*/  F2FP.F16.E5M2.UNPACK_B R14, R5 ;  /* 0x00000005ff0e723e */ /* 0x002fe400020004ff */
[----:B------:R-:W-:-:S07]  /*11bf70*/  F2FP.F16.E5M2.UNPACK_B R15, R4 ;  /* 0x00000004ff0f723e */ /* 0x000fce00020004ff */
[----:B----4-:R-:W-:-:S15]  /*11bf80*/  HMMA.16816.F32 R4, R12, R28, R24 ;  /* 0x0000001c0c04723c */ /* 0x010fde0000001818 */
[----:B------:R-:W-:-:S04]  /*11bf90*/  NOP ;  /* 0x0000000000007918 */ /* 0x000fc80000000000 */
[----:B------:R0:W-:Y:S04]  /*11bfa0*/  STL.64 [R1+0x930], R4 ;  /* 0x0009300401007387 */ /* 0x0001e80000100a00 */
[----:B------:R-:W-:Y:S04]  /*11bfb0*/  STL.64 [R1+0x938], R6 ;  /* 0x0009380601007387 */ /* 0x000fe80000100a00 */
[----:B------:R-:W2:Y:S04]  /*11bfc0*/  LDL.LU R16, [R1+0x1b0] ;  /* 0x0001b00001107983 */ /* 0x000ea80000300800 */
[----:B------:R-:W2:Y:S04]  /*11bfd0*/  LDL.LU R17, [R1+0x1b4] ;  /* 0x0001b40001117983 */ /* 0x000ea80000300800 */
[----:B------:R-:W3:Y:S04]  /*11bfe0*/  LDL.LU R18, [R1+0x1b8] ;  /* 0x0001b80001127983 */ /* 0x000ee80000300800 */
[----:B------:R-:W3:Y:S04]  /*11bff0*/  LDL.LU R19, [R1+0x1bc] ;  /* 0x0001bc0001137983 */ /* 0x000ee80000300800 */
[----:B0-----:R-:W4:Y:S04]  /*11c000*/  LDL.64 R4, [R1+0x70] ;  /* 0x0000700001047983 */ /* 0x001f280000100a00 */
        /* <DEDUP_REMOVED lines=26> */
[----:B0-----:R-:W3:Y:S01]  /*11c1b0*/  LDL R18, [R1+0x90] ;  /* 0x0000900001127983 */ /* 0x001ee20000100800 */
[----:B------:R-:W-:-:S03]  /*11c1c0*/  IMAD.MOV.U32 R19, RZ, RZ, R0 ;  /* 0x000000ffff137224 */ /* 0x000fc600078e0000 */
        /* <DEDUP_REMOVED lines=25> */
[----:B------:R-:W-:-:S03]  /*11c360*/  IMAD.MOV.U32 R2, RZ, RZ, R29 ;  /* 0x000000ffff027224 */ /* 0x000fc600078e001d */
[----:B------:R-:W2:Y:S04]  /*11c370*/  LDL.64 R20, [R1+0x60] ;  /* 0x0000600001147983 */ /* 0x000ea80000100a00 */
[----:B------:R-:W4:Y:S01]  /*11c380*/  LDL.64 R22, [R1+0x58] ;  /* 0x0000580001167983 */ /* 0x000f220000100a00 */
[----:B------:R-:W-:-:S03]  /*11c390*/  IMAD.MOV.U32 R3, RZ, RZ, R28 ;  /* 0x000000ffff037224 */ /* 0x000fc600078e001c */
[----:B------:R-:W2:Y:S04]  /*11c3a0*/  LDL.LU R24, [R1+0x1a0] ;  /* 0x0001a00001187983 */ /* 0x000ea80000300800 */
[----:B------:R-:W2:Y:S04]  /*11c3b0*/  LDL.LU R25, [R1+0x1a4] ;  /* 0x0001a40001197983 */ /* 0x000ea80000300800 */
[----:B------:R-:W2:Y:S04]  /*11c3c0*/  LDL.LU R26, [R1+0x1a8] ;  /* 0x0001a800011a7983 */ /* 0x000ea80000300800 */
[----:B------:R-:W2:Y:S04]  /*11c3d0*/  LDL.64 R28, [R1+0x50] ;  /* 0x00005000011c7983 */ /* 0x000ea80000100a00 */
        /* <DEDUP_REMOVED lines=17> */
[----:B------:R-:W-:-:S03]  /*11c4f0*/  IMAD.MOV.U32 R27, RZ, RZ, R0 ;  /* 0x000000ffff1b7224 */ /* 0x000fc600078e0000 */
[----:B------:R-:W-:Y:S04]  /*11c500*/  STL [R1+0x9a24], R3 ;  /* 0x009a240301007387 */ /* 0x000fe80000100800 */
[----:B------:R-:W-:Y:S01]  /*11c510*/  STL [R1+0x9a20], R2 ;  /* 0x009a200201007387 */ /* 0x000fe20000100800 */
[----:B--2---:R-:W-:Y:S03]  /*11c520*/  HMMA.16816.F32 R16, R12, R18, R4 ;  /* 0x000000120c10723c */ /* 0x004fe60000001804 */
[----:B------:R-:W2:Y:S04]  /*11c530*/  LDL.LU.64 R6, [R1+0x9bd0] ;  /* 0x009bd00001067983 */ /* 0x000ea80000300a00 */
[----:B------:R-:W3:-:S12]  /*11c540*/  LDL.LU.64 R4, [R1+0x9bc8] ;  /* 0x009bc80001047983 */ /* 0x000ed80000300a00 */
[----:B------:R-:W-:Y:S04]  /*11c550*/  STL.64 [R1+0x900], R16 ;  /* 0x0009001001007387 */ /* 0x000fe80000100a00 */
[----:B------:R0:W-:Y:S01]  /*11c560*/  STL [R1+0x908], R18 ;  /* 0x0009081201007387 */ /* 0x0001e20000100800 */
[----:B------:R-:W-:-:S03]  /*11c570*/  IMAD.MOV.U32 R0, RZ, RZ, R19 ;  /* 0x000000ffff007224 */ /* 0x000fc600078e0013 */
[----:B0-----:R-:W2:Y:S04]  /*11c580*/  LDL.LU.64 R18, [R1+0x9bc0] ;  /* 0x009bc00001127983 */ /* 0x001ea80000300a00 */
[----:B------:R-:W2:Y:S04]  /*11c590*/  LDL.LU.64 R16, [R1+0x9bb8] ;  /* 0x009bb80001107983 */ /* 0x000ea80000300a00 */
[----:B------:R0:W-:Y:S01]  /*11c5a0*/  STL [R1+0x76f0], R0 ;  /* 0x0076f00001007387 */ /* 0x0001e20000100800 */
[----:B---3--:R-:W-:Y:S02]  /*11c5b0*/  IMAD.MOV.U32 R2, RZ, RZ, R4 ;  /* 0x000000ffff027224 */ /* 0x008fe400078e0004 */
[----:B0-----:R-:W-:Y:S01]  /*11c5c0*/  IMAD.MOV.U32 R0, RZ, RZ, R5 ;  /* 0x000000ffff007224 */ /* 0x001fe200078e0005 */
        /* <DEDUP_REMOVED lines=32> */
[----:B----4-:R-:W-:-:S02]  /*11c7d0*/  IMAD.MOV.U32 R0, RZ, RZ, R23 ;  /* 0x000000ffff007224 */ /* 0x010fc400078e0017 */
[----:B------:R-:W-:Y:S01]  /*11c7e0*/  IMAD.MOV.U32 R2, RZ, RZ, R22 ;  /* 0x000000ffff027224 */ /* 0x000fe200078e0016 */
[----:B--2---:R-:W-:-:S15]  /*11c7f0*/  HMMA.16816.F32 R4, R12, R22, R16 ;  /* 0x000000160c04723c */ /* 0x004fde0000001810 */
        /* <DEDUP_REMOVED lines=415> */
[----:B------:R-:W-:Y:S04]  /*11e1f0*/  STL.64 [R1+0x9990], R8 ;  /* 0x0099900801007387 */ /* 0x000fe80000100a00 */
[----:B--2---:R-:W-:Y:S04]  /*11e200*/  STL.64 [R1+0x9970], R26 ;  /* 0x0099701a01007387 */ /* 0x004fe80000100a00 */
[----:B------:R0:W-:Y:S04]  /*11e210*/  STL.64 [R1+0x9968], R24 ;  /* 0x0099681801007387 */ /* 0x0001e80000100a00 */
[----:B0-----:R-:W2:Y:S04]  /*11e220*/  LDL.LU R24, [R1+0xaf0] ;  /* 0x000af00001187983 */ /* 0x001ea80000300800 */
[----:B------:R-:W2:Y:S04]  /*11e230*/  LDL.LU R25, [R1+0xaf4] ;  /* 0x000af40001197983 */ /* 0x000ea80000300800 */
[----:B------:R-:W2:Y:S04]  /*11e240*/  LDL.LU R26, [R1+0xaf8] ;  /* 0x000af800011a7983 */ /* 0x000ea80000300800 */
[----:B------:R-:W2:Y:S04]  /*11e250*/  LDL.LU R27, [R1+0xafc] ;  /* 0x000afc00011b7983 */ /* 0x000ea80000300800 */
[----:B------:R-:W2:Y:S04]  /*11e260*/  LDL R10, [R1+0x80] ;  /* 0x00008000010a7983 */ /* 0x000ea80000100800 */
[----:B------:R-:W2:Y:S04]  /*11e270*/  LDL R11, [R1+0x84] ;  /* 0x00008400010b7983 */ /* 0x000ea80000100800 */
[----:B--2---:R-:W-:Y:S04]  /*11e280*/  STL.64 [R1+0x99a8], R10 ;  /* 0x0099a80a01007387 */ /* 0x004fe80000100a00 */
[----:B------:R-:W-:Y:S04]  /*11e290*/  STL.64 [R1+0x9988], R26 ;  /* 0x0099881a01007387 */ /* 0x000fe80000100a00 */
[----:B------:R0:W-:Y:S04]  /*11e2a0*/  STL.64 [R1+0x9980], R24 ;  /* 0x0099801801007387 */ /* 0x0001e80000100a00 */
[----:B0-----:R-:W2:Y:S04]  /*11e2b0*/  LDL.LU R24, [R1+0xad0] ;  /* 0x000ad00001187983 */ /* 0x001ea80000300800 */
[----:B------:R-:W2:Y:S04]  /*11e2c0*/  LDL.LU R25, [R1+0xad4] ;  /* 0x000ad40001197983 */ /* 0x000ea80000300800 */
[----:B------:R-:W2:Y:S04]  /*11e2d0*/  LDL.LU R26, [R1+0xad8] ;  /* 0x000ad800011a7983 */ /* 0x000ea80000300800 */
[----:B------:R-:W2:Y:S01]  /*11e2e0*/  LDL.LU R27, [R1+0xadc] ;  /* 0x000adc00011b7983 */ /* 0x000ea20000300800 */
[----:B----4-:R-:W-:-:S02]  /*11e2f0*/  IMAD.MOV.U32 R8, RZ, RZ, R2 ;  /* 0x000000ffff087224 */ /* 0x010fc400078e0002 */
[----:B---3--:R-:W-:Y:S01]  /*11e300*/  IMAD.MOV.U32 R9, RZ, RZ, R3 ;  /* 0x000000ffff097224 */ /* 0x008fe200078e0003 */
[----:B------:R-:W3:Y:S04]  /*11e310*/  LDL.LU R2, [R1+0x9a1c] ;  /* 0x009a1c0001027983 */ /* 0x000ee80000300800 */
        /* <DEDUP_REMOVED lines=22> */
[----:B------:R-:W3:Y:S01]  /*11e480*/  LDL.LU R2, [R1+0x6d18] ;  /* 0x006d180001027983 */ /* 0x000ee20000300800 */
[----:B----4-:R-:W-:-:S03]  /*11e490*/  IMAD.MOV.U32 R8, RZ, RZ, R3 ;  /* 0x000000ffff087224 */ /* 0x010fc600078e0003 */
        /* <DEDUP_REMOVED lines=300> */
[----:B------:R3:W-:Y:S02]  /*11f760*/  STL.64 [R1+0x9558], R4 ;  /* 0x0095580401007387 */ /* 0x0007e40000100a00 */
[----:B---3--:R-:W-:-:S10]  /*11f770*/  IMAD R4, R20, 0x100, R19 ;  /* 0x0000010014047824 */ /* 0x008fd400078e0213 */
[----:B------:R0:W-:Y:S04]  /*11f780*/  STL.64 [R1+0x510], R8 ;  /* 0x0005100801007387 */ /* 0x0001e80000100a00 */
[----:B------:R-:W-:Y:S04]  /*11f790*/  STL.64 [R1+0x518], R10 ;  /* 0x0005180a01007387 */ /* 0x000fe80000100a00 */
[----:B------:R2:W-:Y:S04]  /*11f7a0*/  STL [R1+0xa0], R4 ;  /* 0x0000a00401007387 */ /* 0x0005e80000100800 */
[----:B0-----:R-:W3:Y:S01]  /*11f7b0*/  LDL.LU R8, [R1+0xea0] ;  /* 0x000ea00001087983 */ /* 0x001ee20000300800 */
[----:B--2---:R-:W-:-:S15]  /*11f7c0*/  HMMA.16816.F32 R4, R12, R2, R24 ;  /* 0x000000020c04723c */ /* 0x004fde0000001818 */
[----:B------:R-:W-:-:S04]  /*11f7d0*/  NOP ;  /* 0x0000000000007918 */ /* 0x000fc80000000000 */
[----:B------:R-:W-:Y:S04]  /*11f7e0*/  STL.64 [R1+0x470], R4 ;  /* 0x0004700401007387 */ /* 0x000fe80000100a00 */
[----:B------:R-:W-:Y:S04]  /*11f7f0*/  STL.64 [R1+0x478], R6 ;  /* 0x0004780601007387 */ /* 0x000fe80000100a00 */
[----:B------:R-:W3:Y:S04]  /*11f800*/  LDL.LU R9, [R1+0xea4] ;  /* 0x000ea40001097983 */ /* 0x000ee80000300800 */
[----:B------:R-:W2:Y:S04]  /*11f810*/  LDL.LU R10, [R1+0xea8] ;  /* 0x000ea800010a7983 */ /* 0x000ea80000300800 */
[----:B------:R-:W2:Y:S01]  /*11f820*/  LDL.LU R11, [R1+0xeac] ;  /* 0x000eac00010b7983 */ /* 0x000ea20000300800 */
[----:B------:R-:W-:-:S02]  /*11f830*/  IMAD R28, R28, 0x100, R21 ;  /* 0x000001001c1c7824 */ /* 0x000fc400078e0215 */
[----:B------:R-:W-:Y:S02]  /*11f840*/  IMAD R29, R29, 0x100, R22 ;  /* 0x000001001d1d7824 */ /* 0x000fe400078e0216 */
[----:B------:R-:W-:Y:S01]  /*11f850*/  IMAD R0, R0, 0x100, R23 ;  /* 0x0000010000007824 */ /* 0x000fe200078e0217 */
[----:B--2---:R0:W-:Y:S04]  /*11f860*/  STL.64 [R1+0x95c0], R10 ;  /* 0x0095c00a01007387 */ /* 0x0041e80000100a00 */
[----:B---3--:R-:W-:Y:S04]  /*11f870*/  STL.64 [R1+0x95b8], R8 ;  /* 0x0095b80801007387 */ /* 0x008fe80000100a00 */
[----:B------:R-:W2:Y:S04]  /*11f880*/  LDL.LU R20, [R1+0xed0] ;  /* 0x000ed00001147983 */ /* 0x000ea80000300800 */
[----:B------:R-:W2:Y:S04]  /*11f890*/  LDL.LU R21, [R1+0xed4] ;  /* 0x000ed40001157983 */ /* 0x000ea80000300800 */
        /* <DEDUP_REMOVED lines=9> */
[----:B--2---:R2:W-:Y:S04]  /*11f930*/  STL.64 [R1+0x95d8], R16 ;  /* 0x0095d81001007387 */ /* 0x0045e80000100a00 */
[----:B0-----:R-:W3:Y:S04]  /*11f940*/  LDL.LU R10, [R1] ;  /* 0x00000000010a7983 */ /* 0x001ee80000300800 */
[----:B------:R-:W3:Y:S04]  /*11f950*/  LDL.LU R11, [R1+0x4] ;  /* 0x00000400010b7983 */ /* 0x000ee80000300800 */
[----:B-1----:R-:W4:Y:S04]  /*11f960*/  LDL.LU R20, [R1+0xf00] ;  /* 0x000f000001147983 */ /* 0x002f280000300800 */
[----:B------:R-:W4:Y:S04]  /*11f970*/  LDL.LU R21, [R1+0xf04] ;  /* 0x000f040001157983 */ /* 0x000f280000300800 */
[----:B------:R-:W2:Y:S04]  /*11f980*/  LDL.LU R22, [R1+0xf08] ;  /* 0x000f080001167983 */ /* 0x000ea80000300800 */
[----:B------:R-:W2:Y:S04]  /*11f990*/  LDL.LU R23, [R1+0xf0c] ;  /* 0x000f0c0001177983 */ /* 0x000ea80000300800 */
[----:B--2---:R0:W-:Y:S04]  /*11f9a0*/  STL.64 [R1+0x95f0], R22 ;  /* 0x0095f01601007387 */ /* 0x0041e80000100a00 */
[----:B----4-:R-:W-:Y:S04]  /*11f9b0*/  STL.64 [R1+0x95e8], R20 ;  /* 0x0095e81401007387 */ /* 0x010fe80000100a00 */
[----:B------:R-:W2:Y:S04]  /*11f9c0*/  LDL.LU R8, [R1+0x8] ;  /* 0x0000080001087983 */ /* 0x000ea80000300800 */
[----:B------:R-:W2:Y:S04]  /*11f9d0*/  LDL.LU R9, [R1+0xc] ;  /* 0x00000c0001097983 */ /* 0x000ea80000300800 */
        /* <DEDUP_REMOVED lines=12> */
[----:B------:R-:W4:Y:S04]  /*11faa0*/  LDL.LU R10, [R1+0xf28] ;  /* 0x000f2800010a7983 */ /* 0x000f280000300800 */
[----:B------:R-:W4:Y:S04]  /*11fab0*/  LDL.LU R11, [R1+0xf2c] ;  /* 0x000f2c00010b7983 */ /* 0x000f280000300800 */
[----:B----4-:R0:W-:Y:S04]  /*11fac0*/  STL.64 [R1+0x9620], R10 ;  /* 0x0096200a01007387 */ /* 0x0101e80000100a00 */
[----:B---3--:R-:W-:Y:S04]  /*11fad0*/  STL.64 [R1+0x9618], R8 ;  /* 0x0096180801007387 */ /* 0x008fe80000100a00 */
[----:B------:R-:W3:Y:S04]  /*11fae0*/  LDL.LU R20, [R1+0x18] ;  /* 0x0000180001147983 */ /* 0x000ee80000300800 */
[----:B------:R-:W3:Y:S04]  /*11faf0*/  LDL.LU R21, [R1+0x1c] ;  /* 0x00001c0001157983 */ /* 0x000ee80000300800 */
[----:B--2---:R-:W-:Y:S04]  /*11fb00*/  STL.64 [R1+0x9630], R22 ;  /* 0x0096301601007387 */ /* 0x004fe80000100a00 */
[----:B---3--:R1:W-:Y:S04]  /*11fb10*/  STL.64 [R1+0x9628], R20 ;  /* 0x0096281401007387 */ /* 0x0083e80000100a00 */
[----:B0-----:R-:W2:Y:S04]  /*11fb20*/  LDL.LU R10, [R1+0x20] ;  /* 0x00002000010a7983 */ /* 0x001ea80000300800 */
[----:B------:R-:W2:Y:S04]  /*11fb30*/  LDL.LU R11, [R1+0x24] ;  /* 0x00002400010b7983 */ /* 0x000ea80000300800 */
[----:B--2---:R-:W-:Y:S04]  /*11fb40*/  STL.64 [R1+0x9638], R10 ;  /* 0x0096380a01007387 */ /* 0x004fe80000100a00 */
[----:B-1----:R-:W2:Y:S04]  /*11fb50*/  LDL.LU R20, [R1+0xf40] ;  /* 0x000f400001147983 */ /* 0x002ea80000300800 */
[----:B------:R-:W2:Y:S04]  /*11fb60*/  LDL.LU R21, [R1+0xf44] ;  /* 0x000f440001157983 */ /* 0x000ea80000300800 */
[----:B------:R-:W3:Y:S04]  /*11fb70*/  LDL.LU R22, [R1+0xf48] ;  /* 0x000f480001167983 */ /* 0x000ee80000300800 */
[----:B------:R-:W3:Y:S04]  /*11fb80*/  LDL.LU R23, [R1+0xf4c] ;  /* 0x000f4c0001177983 */ /* 0x000ee80000300800 */
[----:B---3--:R-:W-:Y:S04]  /*11fb90*/  STL.64 [R1+0x9648], R22 ;  /* 0x0096481601007387 */ /* 0x008fe80000100a00 */
[----:B--2---:R0:W-:Y:S04]  /*11fba0*/  STL.64 [R1+0x9640], R20 ;  /* 0x0096401401007387 */ /* 0x0041e80000100a00 */
[----:B------:R-:W2:Y:S04]  /*11fbb0*/  LDL.LU R8, [R1+0x28] ;  /* 0x0000280001087983 */ /* 0x000ea80000300800 */
[----:B------:R-:W2:Y:S04]  /*11fbc0*/  LDL.LU R9, [R1+0x2c] ;  /* 0x00002c0001097983 */ /* 0x000ea80000300800 */
[----:B--2---:R-:W-:Y:S04]  /*11fbd0*/  STL.64 [R1+0x9650], R8 ;  /* 0x0096500801007387 */ /* 0x004fe80000100a00 */
[----:B0-----:R-:W2:Y:S04]  /*11fbe0*/  LDL.LU R20, [R1+0xf50] ;  /* 0x000f500001147983 */ /* 0x001ea80000300800 */
[----:B------:R-:W2:Y:S04]  /*11fbf0*/  LDL.LU R21, [R1+0xf54] ;  /* 0x000f540001157983 */ /* 0x000ea80000300800 */
[----:B------:R-:W3:Y:S04]  /*11fc00*/  LDL.LU R22, [R1+0xf58] ;  /* 0x000f580001167983 */ /* 0x000ee80000300800 */
[----:B------:R-:W3:Y:S04]  /*11fc10*/  LDL.LU R23, [R1+0xf5c] ;  /* 0x000f5c0001177983 */ /* 0x000ee80000300800 */
[----:B---3--:R-:W-:Y:S04]  /*11fc20*/  STL.64 [R1+0x9660], R22 ;  /* 0x0096601601007387 */ /* 0x008fe80000100a00 */
[----:B--2---:R0:W-:Y:S04]  /*11fc30*/  STL.64 [R1+0x9658], R20 ;  /* 0x0096581401007387 */ /* 0x0041e80000100a00 */
[----:B------:R-:W2:Y:S04]  /*11fc40*/  LDL.LU R10, [R1+0x30] ;  /* 0x00003000010a7983 */ /* 0x000ea80000300800 */
[----:B------:R-:W2:Y:S04]  /*11fc50*/  LDL.LU R11, [R1+0x34] ;  /* 0x00003400010b7983 */ /* 0x000ea80000300800 */
[----:B--2---:R1:W-:Y:S04]  /*11fc60*/  STL.64 [R1+0x9668], R10 ;  /* 0x0096680a01007387 */ /* 0x0043e80000100a00 */
        /* <DEDUP_REMOVED lines=8> */
[----:B-1----:R-:W3:Y:S04]  /*11fcf0*/  LDL.LU R10, [R1+0x40] ;  /* 0x00004000010a7983 */ /* 0x002ee80000300800 */
[----:B------:R-:W3:Y:S04]  /*11fd00*/  LDL.LU R11, [R1+0x44] ;  /* 0x00004400010b7983 */ /* 0x000ee80000300800 */
[----:B--2---:R1:W-:Y:S04]  /*11fd10*/  STL.64 [R1+0x9680], R8 ;  /* 0x0096800801007387 */ /* 0x0043e80000100a00 */
[----:B---3--:R-:W-:Y:S04]  /*11fd20*/  STL.64 [R1+0x9698], R10 ;  /* 0x0096980a01007387 */ /* 0x008fe80000100a00 */
[----:B0-----:R-:W2:Y:S04]  /*11fd30*/  LDL.LU R20, [R1+0xf70] ;  /* 0x000f700001147983 */ /* 0x001ea80000300800 */
[----:B------:R-:W2:Y:S04]  /*11fd40*/  LDL.LU R21, [R1+0xf74] ;  /* 0x000f740001157983 */ /* 0x000ea80000300800 */
[----:B------:R-:W3:Y:S04]  /*11fd50*/  LDL.LU R22, [R1+0xf78] ;  /* 0x000f780001167983 */ /* 0x000ee80000300800 */
[----:B------:R-:W3:Y:S04]  /*11fd60*/  LDL.LU R23, [R1+0xf7c] ;  /* 0x000f7c0001177983 */ /* 0x000ee80000300800 */
[----:B-1----:R-:W4:Y:S04]  /*11fd70*/  LDL.LU R8, [R1+0x48] ;  /* 0x0000480001087983 */ /* 0x002f280000300800 */
        /* <DEDUP_REMOVED lines=98> */
[----:B----4-:R-:W-:-:S02]  /*1203a0*/  F2FP.F16.E5M2.UNPACK_B R12, R15 ;  /* 0x0000000fff0c723e */ /* 0x010fc400020004ff */
[----:B------:R-:W-:Y:S01]  /*1203b0*/  F2FP.F16.E5M2.UNPACK_B R13, R28 ;  /* 0x0000001cff0d723e */ /* 0x000fe200020004ff */
[----:B---3--:R-:W-:Y:S04]  /*1203c0*/  STL.64 [R1+0x9798], R22 ;  /* 0x0097981601007387 */ /* 0x008fe80000100a00 */
        /* <DEDUP_REMOVED lines=19> */
[----:B------:R-:W-:Y:S04]  /*120500*/  STL [R1+0x952c], R2 ;  /* 0x00952c0201007387 */ /* 0x000fe80000100800 */
[----:B------:R-:W-:Y:S04]  /*120510*/  STL [R1+0x9528], R3 ;  /* 0x0095280301007387 */ /* 0x000fe80000100800 */
[----:B------:R-:W4:Y:S04]  /*120520*/  LDL.LU R28, [R1+0x97a4] ;  /* 0x0097a400011c7983 */ /* 0x000f280000300800 */
        /* <DEDUP_REMOVED lines=111> */
[C---:B----4-:R-:W-:Y:S08]  /*120c20*/  HMMA.16816.F32 R24, R12.reuse, R28, R24 ;  /* 0x0000001c0c18723c */ /* 0x050ff00000001818 */
        /* <DEDUP_REMOVED lines=20> */
[----:B0-----:R-:W4:Y:S04]  /*120d70*/  LDL.LU.64 R18, [R1+0x95a0] ;  /* 0x0095a00001127983 */ /* 0x001f280000300a00 */
[----:B------:R-:W2:Y:S04]  /*120d80*/  LDL.LU.64 R16, [R1+0x9598] ;  /* 0x0095980001107983 */ /* 0x000ea80000300a00 */
[----:B------:R-:W3:Y:S04]  /*120d90*/  LDL.LU.64 R22, [R1+0x9590] ;  /* 0x0095900001167983 */ /* 0x000ee80000300a00 */
[----:B------:R-:W2:Y:S04]  /*120da0*/  LDL.LU.64 R20, [R1+0x9588] ;  /* 0x0095880001147983 */ /* 0x000ea80000300a00 */
[----:B------:R0:W-:Y:S04]  /*120db0*/  STL.64 [R1+0x1a0], R24 ;  /* 0x0001a01801007387 */ /* 0x0001e80000100a00 */
[----:B------:R1:W-:Y:S04]  /*120dc0*/  STL.64 [R1+0x1a8], R26 ;  /* 0x0001a81a01007387 */ /* 0x0003e80000100a00 */
[----:B0-----:R-:W3:Y:S04]  /*120dd0*/  LDL.LU R24, [R1+0xec0] ;  /* 0x000ec00001187983 */ /* 0x001ee80000300800 */
[----:B------:R-:W3:Y:S04]  /*120de0*/  LDL.LU R25, [R1+0xec4] ;  /* 0x000ec40001197983 */ /* 0x000ee80000300800 */
[----:B-1----:R-:W3:Y:S04]  /*120df0*/  LDL.LU R26, [R1+0xec8] ;  /* 0x000ec800011a7983 */ /* 0x002ee80000300800 */
[----:B------:R-:W3:Y:S02]  /*120e00*/  LDL.LU R27, [R1+0xecc] ;  /* 0x000ecc00011b7983 */ /* 0x000ee40000300800 */
[----:B---3--:R-:W-:-:S15]  /*120e10*/  HMMA.16816.F32 R24, R12, R22, R24 ;  /* 0x000000160c18723c */ /* 0x008fde0000001818 */
[----:B------:R-:W-:-:S04]  /*120e20*/  NOP ;  /* 0x0000000000007918 */ /* 0x000fc80000000000 */
[----:B------:R-:W-:Y:S04]  /*120e30*/  STL.64 [R1+0x180], R24 ;  /* 0x0001801801007387 */ /* 0x000fe80000100a00 */
[----:B------:R2:W-:Y:S02]  /*120e40*/  STL.64 [R1+0x188], R26 ;  /* 0x0001881a01007387 */ /* 0x0005e40000100a00 */
[C---:B--2---:R-:W-:Y:S08]  /*120e50*/  HMMA.16816.F32 R24, R12.reuse, R20, R4 ;  /* 0x000000140c18723c */ /* 0x044ff00000001804 */
[C---:B----4-:R-:W-:Y:S01]  /*120e60*/  HMMA.16816.F32 R4, R12.reuse, R18, R8 ;  /* 0x000000120c04723c */ /* 0x050fe20000001808 */
        /* <DEDUP_REMOVED lines=15> */
[----:B0-----:R-:W3:Y:S04]  /*120f60*/  LDL.LU R22, [R1+0x3764] ;  /* 0x0037640001167983 */ /* 0x001ee80000300800 */
[----:B------:R-:W3:Y:S04]  /*120f70*/  LDL.LU R23, [R1+0x3770] ;  /* 0x0037700001177983 */ /* 0x000ee80000300800 */
[----:B--2---:R0:W-:Y:S04]  /*120f80*/  STL.64 [R1+0x94f8], R20 ;  /* 0x0094f81401007387 */ /* 0x0041e80000100a00 */
[----:B0-----:R-:W2:Y:S04]  /*120f90*/  LDL.LU R21, [R1+0x3760] ;  /* 0x0037600001157983 */ /* 0x001ea80000300800 */
[----:B---3--:R-:W-:Y:S04]  /*120fa0*/  STL.64 [R1+0x9520], R22 ;  /* 0x0095201601007387 */ /* 0x008fe80000100a00 */
[----:B--2---:R0:W-:Y:S04]  /*120fb0*/  STL [R1+0x9518], R21 ;  /* 0x0095181501007387 */ /* 0x0041e80000100800 */
[----:B------:R-:W2:Y:S04]  /*120fc0*/  LDL.LU R20, [R1+0xe10] ;  /* 0x000e100001147983 */ /* 0x000ea80000300800 */
[----:B--2---:R-:W-:Y:S04]  /*120fd0*/  STL [R1+0x9530], R20 ;  /* 0x0095301401007387 */ /* 0x004fe80000100800 */
[----:B0-----:R-:W2:Y:S04]  /*120fe0*/  LDL.LU R21, [R1+0xe14] ;  /* 0x000e140001157983 */ /* 0x001ea80000300800 */
[----:B--2---:R-:W-:Y:S04]  /*120ff0*/  STL [R1+0x9534], R21 ;  /* 0x0095341501007387 */ /* 0x004fe80000100800 */
[----:B------:R-:W2:Y:S04]  /*121000*/  LDL.LU R22, [R1+0xe18] ;  /* 0x000e180001167983 */ /* 0x000ea80000300800 */
[----:B------:R-:W2:Y:S04]  /*121010*/  LDL.LU R23, [R1+0xe1c] ;  /* 0x000e1c0001177983 */ /* 0x000ea80000300800 */
[----:B------:R-:W3:Y:S04]  /*121020*/  LDL.LU R4, [R1+0xe70] ;  /* 0x000e700001047983 */ /* 0x000ee80000300800 */
[----:B------:R-:W3:Y:S04]  /*121030*/  LDL.LU R5, [R1+0xe74] ;  /* 0x000e740001057983 */ /* 0x000ee80000300800 */
[----:B------:R-:W4:Y:S04]  /*121040*/  LDL.LU R6, [R1+0xe78] ;  /* 0x000e780001067983 */ /* 0x000f280000300800 */
[----:B------:R-:W4:Y:S04]  /*121050*/  LDL.LU R7, [R1+0xe7c] ;  /* 0x000e7c0001077983 */ /* 0x000f280000300800 */
        /* <DEDUP_REMOVED lines=68> */
[----:B------:R-:W4:Y:S04]  /*1214a0*/  LDL.LU.64 R20, [R1+0x9548] ;  /* 0x0095480001147983 */ /* 0x000f280000300a00 */
[----:B------:R-:W3:Y:S04]  /*1214b0*/  LDL.LU R6, [R1+0x6d54] ;  /* 0x006d540001067983 */ /* 0x000ee80000300800 */
[----:B------:R-:W2:Y:S01]  /*1214c0*/  LDL.LU R7, [R1+0x6d5c] ;  /* 0x006d5c0001077983 */ /* 0x000ea20000300800 */
[----:B----4-:R-:W-:-:S15]  /*1214d0*/  HMMA.16816.F32 R20, R12, R4, R20 ;  /* 0x000000040c14723c */ /* 0x010fde0000001814 */
[----:B------:R-:W-:-:S04]  /*1214e0*/  NOP ;  /* 0x0000000000007918 */ /* 0x000fc80000000000 */
[----:B------:R-:W-:Y:S04]  /*1214f0*/  STL.64 [R1+0xb0], R20 ;  /* 0x0000b01401007387 */ /* 0x000fe80000100a00 */
[----:B------:R0:W-:Y:S04]  /*121500*/  STL.64 [R1+0xb8], R22 ;  /* 0x0000b81601007387 */ /* 0x0001e80000100a00 */
[----:B0-----:R-:W4:Y:S04]  /*121510*/  LDL.LU.64 R22, [R1+0x9540] ;  /* 0x0095400001167983 */ /* 0x001f280000300a00 */
[----:B------:R-:W4:Y:S04]  /*121520*/  LDL.LU.64 R20, [R1+0x9538] ;  /* 0x0095380001147983 */ /* 0x000f280000300a00 */
[----:B------:R-:W4:Y:S04]  /*121530*/  LDL.LU R4, [R1+0x6d44] ;  /* 0x006d440001047983 */ /* 0x000f280000300800 */
[----:B------:R-:W4:Y:S01]  /*121540*/  LDL.LU R5, [R1+0x6d4c] ;  /* 0x006d4c0001057983 */ /* 0x000f220000300800 */
[----:B---3--:R-:W-:-:S02]  /*121550*/  IMAD R6, R6, 0x100, R2 ;  /* 0x0000010006067824 */ /* 0x008fc400078e0202 */
[----:B--2---:R-:W-:Y:S02]  /*121560*/  IMAD R7, R7, 0x100, R3 ;  /* 0x0000010007077824 */ /* 0x004fe400078e0203 */
[----:B----4-:R-:W-:Y:S02]  /*121570*/  IMAD R4, R4, 0x100, R21 ;  /* 0x0000010004047824 */ /* 0x010fe400078e0215 */
[----:B------:R-:W-:Y:S01]  /*121580*/  IMAD R5, R5, 0x100, R20 ;  /* 0x0000010005057824 */ /* 0x000fe200078e0214 */
[----:B------:R-:W2:Y:S04]  /*121590*/  LDL.LU R21, [R1+0x9534] ;  /* 0x0095340001157983 */ /* 0x000ea80000300800 */
[----:B------:R-:W2:Y:S04]  /*1215a0*/  LDL.LU R20, [R1+0x9530] ;  /* 0x0095300001147983 */ /* 0x000ea80000300800 */
[----:B------:R-:W2:Y:S04]  /*1215b0*/  LDL.LU R2, [R1+0x952c] ;  /* 0x00952c0001027983 */ /* 0x000ea80000300800 */
[----:B------:R-:W2:Y:S02]  /*1215c0*/  LDL.LU R3, [R1+0x9528] ;  /* 0x0095280001037983 */ /* 0x000ea40000300800 */
[----:B--2---:R-:W-:Y:S02]  /*1215d0*/  HMMA.16816.F32 R12, R12, R2, R20 ;  /* 0x000000020c0c723c */ /* 0x004fe40000001814 */
[----:B------:R-:W2:Y:S04]  /*1215e0*/  LDL.LU.64 R22, [R1+0x9520] ;  /* 0x0095200001167983 */ /* 0x000ea80000300a00 */
[----:B------:R-:W3:Y:S04]  /*1215f0*/  LDL.LU R21, [R1+0x9518] ;  /* 0x0095180001157983 */ /* 0x000ee80000300800 */
[----:B------:R-:W4:Y:S09]  /*121600*/  LDL.LU R3, [R1+0x3774] ;  /* 0x0037740001037983 */ /* 0x000f320000300800 */
[----:B------:R0:W-:Y:S04]  /*121610*/  STL.64 [R1+0xa0], R12 ;  /* 0x0000a00c01007387 */ /* 0x0001e80000100a00 */
[----:B------:R1:W-:Y:S01]  /*121620*/  STL.64 [R1+0xa8], R14 ;  /* 0x0000a80e01007387 */ /* 0x0003e20000100a00 */
[----:B0-----:R-:W-:-:S02]  /*121630*/  F2FP.F16.E5M2.UNPACK_B R12, R4 ;  /* 0x00000004ff0c723e */ /* 0x001fc400020004ff */
[----:B------:R-:W-:Y:S02]  /*121640*/  F2FP.F16.E5M2.UNPACK_B R13, R5 ;  /* 0x00000005ff0d723e */ /* 0x000fe400020004ff */
[----:B-1----:R-:W-:Y:S02]  /*121650*/  F2FP.F16.E5M2.UNPACK_B R14, R6 ;  /* 0x00000006ff0e723e */ /* 0x002fe400020004ff */
[----:B------:R-:W-:Y:S02]  /*121660*/  F2FP.F16.E5M2.UNPACK_B R15, R7 ;  /* 0x00000007ff0f723e */ /* 0x000fe400020004ff */
[----:B---3--:R-:W-:Y:S02]  /*121670*/  F2FP.F16.E5M2.UNPACK_B R20, R21.H1 ;  /* 0x00000015ff14723e */ /* 0x008fe400030004ff */
[----:B--2---:R-:W-:Y:S02]  /*121680*/  F2FP.F16.E5M2.UNPACK_B R21, R22.H1 ;  /* 0x00000016ff15723e */ /* 0x004fe400030004ff */
        /* <DEDUP_REMOVED lines=9> */
[----:B----4-:R-:W-:-:S05]  /*121720*/  F2FP.F16.E5M2.UNPACK_B R5, R3.H1 ;  /* 0x00000003ff05723e */ /* 0x010fca00030004ff */
[----:B------:R3:W-:Y:S01]  /*121730*/  STL.64 [R1+0x90], R4 ;  /* 0x0000900401007387 */ /* 0x0007e20000100a00 */
[----:B------:R-:W-:Y:S02]  /*121740*/  F2FP.F16.E5M2.UNPACK_B R2, R16.H1 ;  /* 0x00000010ff02723e */ /* 0x000fe400030004ff */
[----:B------:R-:W-:-:S07]  /*121750*/  F2FP.F16.E5M2.UNPACK_B R3, R17.H1 ;  /* 0x00000011ff03723e */ /* 0x000fce00030004ff */
[C---:B------:R-:W-:Y:S08]  /*121760*/  HMMA.16816.F32 R8, R12.reuse, R2, R8 ;  /* 0x000000020c08723c */ /* 0x040ff00000001808 */
[----:B---3--:R-:W-:Y:S01]  /*121770*/  HMMA.16816.F32 R4, R12, R4, R20 ;  /* 0x000000040c04723c */ /* 0x008fe20000001814 */
[----:B------:R-:W3:Y:S04]  /*121780*/  LDL.LU.64 R22, [R1+0x94f0] ;  /* 0x0094f00001167983 */ /* 0x000ee80000300a00 */
[----:B------:R-:W3:-:S14]  /*121790*/  LDL.LU.64 R20, [R1+0x94e8] ;  /* 0x0094e80001147983 */ /* 0x000edc0000300a00 */
[----:B------:R0:W-:Y:S04]  /*1217a0*/  STL.64 [R1+0xf0], R4 ;  /* 0x0000f00401007387 */ /* 0x0001e80000100a00 */
[----:B------:R-:W-:Y:S04]  /*1217b0*/  STL.64 [R1+0xf8], R6 ;  /* 0x0000f80601007387 */ /* 0x000fe80000100a00 */
[----:B------:R1:W-:Y:S04]  /*1217c0*/  STL.64 [R1+0x88], R2 ;  /* 0x0000880201007387 */ /* 0x0003e80000100a00 */
[----:B------:R-:W-:Y:S04]  /*1217d0*/  STL.64 [R1+0x110], R8 ;  /* 0x0001100801007387 */ /* 0x000fe80000100a00 */
[----:B------:R-:W-:Y:S01]  /*1217e0*/  STL.64 [R1+0x118], R10 ;  /* 0x0001180a01007387 */ /* 0x000fe20000100a00 */
[----:B0-----:R-:W-:-:S02]  /*1217f0*/  F2FP.F16.E5M2.UNPACK_B R4, R18.H1 ;  /* 0x00000012ff04723e */ /* 0x001fc400030004ff */
[----:B------:R-:W-:-:S05]  /*121800*/  F2FP.F16.E5M2.UNPACK_B R5, R19.H1 ;  /* 0x00000013ff05723e */ /* 0x000fca00030004ff */
[----:B------:R3:W-:Y:S01]  /*121810*/  STL.64 [R1+0x80], R4 ;  /* 0x0000800401007387 */ /* 0x0007e20000100a00 */
[----:B-1----:R-:W-:Y:S02]  /*121820*/  F2FP.F16.E5M2.UNPACK_B R2, R28.H1 ;  /* 0x0000001cff02723e */ /* 0x002fe400030004ff */
[----:B------:R-:W-:Y:S02]  /*121830*/  F2FP.F16.E5M2.UNPACK_B R3, R29.H1 ;  /* 0x0000001dff03723e */ /* 0x000fe400030004ff */
[----:B------:R-:W-:Y:S01]  /*121840*/  F2FP.F16.E5M2.UNPACK_B R0, R0.H1 ;  /* 0x00000000ff00723e */ /* 0x000fe200030004ff */
[----:B---3--:R-:W-:-:S15]  /*121850*/  HMMA.16816.F32 R4, R12, R4, R20 ;  /* 0x000000040c04723c */ /* 0x008fde0000001814 */
[----:B------:R-:W-:-:S04]  /*121860*/  NOP ;  /* 0x0000000000007918 */ /* 0x000fc80000000000 */
[----:B------:R-:W-:Y:S04]  /*121870*/  STL.64 [R1+0x130], R4 ;  /* 0x0001300401007387 */ /* 0x000fe80000100a00 */
[----:B------:R2:W-:Y:S02]  /*121880*/  STL.64 [R1+0x138], R6 ;  /* 0x0001380601007387 */ /* 0x0005e40000100a00 */
[----:B--2---:R-:W-:Y:S02]  /*121890*/  HMMA.16816.F32 R4, R12, R2, R24 ;  /* 0x000000020c04723c */ /* 0x004fe40000001818 */
        /* <DEDUP_REMOVED lines=21> */
[----:B--2---:R2:W-:Y:S04]  /*1219f0*/  STL.64 [R1+0x9468], R20 ;  /* 0x0094681401007387 */ /* 0x0045e80000100a00 */
[----:B------:R-:W3:Y:S04]  /*121a00*/  LDL.LU R5, [R1+0x3804] ;  /* 0x0038040001057983 */ /* 0x000ee80000300800 */
[----:B------:R-:W3:Y:S04]  /*121a10*/  LDL.LU R4, [R1+0x3810] ;  /* 0x0038100001047983 */ /* 0x000ee80000300800 */
[----:B-1----:R-:W4:Y:S04]  /*121a20*/  LDL.LU R8, [R1+0x1630] ;  /* 0x0016300001087983 */ /* 0x002f280000300800 */
[----:B------:R-:W4:Y:S04]  /*121a30*/  LDL.LU R9, [R1+0x1634] ;  /* 0x0016340001097983 */ /* 0x000f280000300800 */
[----:B------:R-:W2:Y:S04]  /*121a40*/  LDL.LU R10, [R1+0x1638] ;  /* 0x00163800010a7983 */ /* 0x000ea80000300800 */
[----:B------:R-:W2:Y:S04]  /*121a50*/  LDL.LU R11, [R1+0x163c] ;  /* 0x00163c00010b7983 */ /* 0x000ea80000300800 */
[----:B0-----:R-:W2:Y:S04]  /*121a60*/  LDL.LU R22, [R1+0x37e4] ;  /* 0x0037e40001167983 */ /* 0x001ea80000300800 */
        /* <DEDUP_REMOVED lines=10> */
[----:B------:R-:W2:Y:S04]  /*121b10*/  LDL.LU R7, [R1+0x37f4] ;  /* 0x0037f40001077983 */ /* 0x000ea80000300800 */
[----:B------:R-:W2:Y:S04]  /*121b20*/  LDL.LU R6, [R1+0x3800] ;  /* 0x0038000001067983 */ /* 0x000ea80000300800 */
[----:B--2---:R0:W-:Y:S04]  /*121b30*/  STL.64 [R1+0x9490], R6 ;  /* 0x0094900601007387 */ /* 0x0041e80000100a00 */
[----:B0-----:R-:W2:Y:S04]  /*121b40*/  LDL.LU R7, [R1+0x37d4] ;  /* 0x0037d40001077983 */ /* 0x001ea80000300800 */
[----:B---3--:R0:W-:Y:S04]  /*121b50*/  STL.64 [R1+0x9488], R4 ;  /* 0x0094880401007387 */ /* 0x0081e80000100a00 */
[----:B0-----:R-:W3:Y:S04]  /*121b60*/  LDL.LU R5, [R1+0x37e0] ;  /* 0x0037e00001057983 */ /* 0x001ee80000300800 */
[----:B--2---:R-:W-:Y:S04]  /*121b70*/  STL [R1+0x94d4], R7 ;  /* 0x0094d40701007387 */ /* 0x004fe80000100800 */
[----:B---3--:R-:W-:Y:S04]  /*121b80*/  STL [R1+0x94d0], R5 ;  /* 0x0094d00501007387 */ /* 0x008fe80000100800 */
[----:B------:R-:W-:Y:S04]  /*121b90*/  STL.64 [R1+0x9480], R10 ;  /* 0x0094800a01007387 */ /* 0x000fe80000100a00 */
[----:B----4-:R0:W-:Y:S04]  /*121ba0*/  STL.64 [R1+0x9478], R8 ;  /* 0x0094780801007387 */ /* 0x0101e80000100a00 */
        /* <DEDUP_REMOVED lines=19> */
[----:B----4-:R-:W-:-:S02]  /*121ce0*/  F2FP.F16.E5M2.UNPACK_B R7, R20.H1 ;  /* 0x00000014ff07723e */ /* 0x010fc400030004ff */
        /* <DEDUP_REMOVED lines=53> */
[----:B0-----:R-:W3:Y:S01]  /*122040*/  LDL.LU.64 R6, [R1+0x9490] ;  /* 0x0094900001067983 */ /* 0x001ee20000300a00 */
[----:B------:R-:W-:-:S03]  /*122050*/  F2FP.F16.E5M2.UNPACK_B R20, R23.H1 ;  /* 0x00000017ff14723e */ /* 0x000fc600030004ff */
[----:B------:R-:W2:Y:S01]  /*122060*/  LDL.LU.64 R4, [R1+0x9488] ;  /* 0x0094880001047983 */ /* 0x000ea20000300a00 */
[----:B---3--:R-:W-:-:S05]  /*122070*/  F2FP.F16.E5M2.UNPACK_B R21, R7.H1 ;  /* 0x00000007ff15723e */ /* 0x008fca00030004ff */
        /* <DEDUP_REMOVED lines=8> */
[----:B------:R-:W-:-:S02]  /*122100*/  F2FP.F16.E5M2.UNPACK_B R6, R6.H1 ;  /* 0x00000006ff06723e */ /* 0x000fc400030004ff */
[----:B------:R-:W-:-:S05]  /*122110*/  F2FP.F16.E5M2.UNPACK_B R7, R5.H1 ;  /* 0x00000005ff07723e */ /* 0x000fca00030004ff */
[----:B------:R-:W-:Y:S01]  /*122120*/  STL.64 [R1+0x48], R6 ;  /* 0x0000480601007387 */ /* 0x000fe20000100a00 */
[----:B------:R-:W-:Y:S02]  /*122130*/  F2FP.F16.E5M2.UNPACK_B R4, R4.H1 ;  /* 0x00000004ff04723e */ /* 0x000fe400030004ff */
[----:B------:R-:W-:Y:S01]  /*122140*/  F2FP.F16.E5M2.UNPACK_B R5, R2.H1 ;  /* 0x00000002ff05723e */ /* 0x000fe200030004ff */
[----:B--2---:R-:W-:-:S15]  /*122150*/  HMMA.16816.F32 R8, R12, R6, R8 ;  /* 0x000000060c08723c */ /* 0x004fde0000001808 */
[----:B------:R-:W-:-:S04]  /*122160*/  NOP ;  /* 0x0000000000007918 */ /* 0x000fc80000000000 */
[----:B------:R-:W-:Y:S04]  /*122170*/  STL.64 [R1+0x210], R8 ;  /* 0x0002100801007387 */ /* 0x000fe80000100a00 */
[----:B------:R0:W-:Y:S04]  /*122180*/  STL.64 [R1+0x218], R10 ;  /* 0x0002180a01007387 */ /* 0x0001e80000100a00 */
[----:B0-----:R-:W2:Y:S04]  /*122190*/  LDL.LU.64 R10, [R1+0x9460] ;  /* 0x00946000010a7983 */ /* 0x001ea80000300a00 */
[----:B------:R-:W2:Y:S04]  /*1221a0*/  LDL.LU.64 R8, [R1+0x9458] ;  /* 0x0094580001087983 */ /* 0x000ea80000300a00 */
[----:B------:R3:W-:Y:S02]  /*1221b0*/  STL.64 [R1+0x40], R4 ;  /* 0x0000400401007387 */ /* 0x0007e40000100a00 */
[----:B---3--:R-:W-:Y:S02]  /*1221c0*/  HMMA.16816.F32 R4, R12, R4, R20 ;  /* 0x000000040c04723c */ /* 0x008fe40000001814 */
[----:B------:R-:W3:Y:S04]  /*1221d0*/  LDL.LU.64 R22, [R1+0x9450] ;  /* 0x0094500001167983 */ /* 0x000ee80000300a00 */
[----:B------:R-:W3:Y:S01]  /*1221e0*/  LDL.LU.64 R20, [R1+0x9448] ;  /* 0x0094480001147983 */ /* 0x000ee20000300a00 */
[----:B----4-:R-:W-:-:S02]  /*1221f0*/  F2FP.F16.E5M2.UNPACK_B R2, R3.H1 ;  /* 0x00000003ff02723e */ /* 0x010fc400030004ff */
        /* <DEDUP_REMOVED lines=9> */
[----:B------:R-:W-:-:S07]  /*122290*/  F2FP.F16.E5M2.UNPACK_B R3, R28.H1 ;  /* 0x0000001cff03723e */ /* 0x000fce00030004ff */
[C---:B------:R-:W-:Y:S09]  /*1222a0*/  HMMA.16816.F32 R16, R12.reuse, R2, R24 ;  /* 0x000000020c10723c */ /* 0x040ff20000001818 */
[----:B------:R-:W-:Y:S04]  /*1222b0*/  STL.64 [R1+0x250], R8 ;  /* 0x0002500801007387 */ /* 0x000fe80000100a00 */
[----:B------:R3:W-:Y:S02]  /*1222c0*/  STL.64 [R1+0x258], R10 ;  /* 0x0002580a01007387 */ /* 0x0007e40000100a00 */
[----:B---3--:R-:W-:Y:S02]  /*1222d0*/  HMMA.16816.F32 R8, R12, R4, R20 ;  /* 0x000000040c08723c */ /* 0x008fe40000001814 */
[----:B------:R0:W-:Y:S02]  /*1222e0*/  STL.64 [R1+0x30], R4 ;  /* 0x0000300401007387 */ /* 0x0001e40000100a00 */
[----:B0-----:R-:W-:-:S15]  /*1222f0*/  F2FP.F16.E5M2.UNPACK_B R4, R29.H1 ;  /* 0x0000001dff04723e */ /* 0x001fde00030004ff */
[----:B------:R0:W-:Y:S04]  /*122300*/  STL.64 [R1+0x270], R8 ;  /* 0x0002700801007387 */ /* 0x0001e80000100a00 */
[----:B------:R1:W-:Y:S04]  /*122310*/  STL.64 [R1+0x278], R10 ;  /* 0x0002780a01007387 */ /* 0x0003e80000100a00 */
[----:B------:R-:W-:Y:S04]  /*122320*/  STL.64 [R1+0x28], R2 ;  /* 0x0000280201007387 */ /* 0x000fe80000100a00 */
[----:B0-----:R-:W2:Y:S04]  /*122330*/  LDL.LU R8, [R1+0x1900] ;  /* 0x0019000001087983 */ /* 0x001ea80000300800 */
[----:B------:R-:W-:Y:S04]  /*122340*/  STL.64 [R1+0x290], R16 ;  /* 0x0002901001007387 */ /* 0x000fe80000100a00 */
[----:B------:R-:W-:Y:S04]  /*122350*/  STL.64 [R1+0x298], R18 ;  /* 0x0002981201007387 */ /* 0x000fe80000100a00 */
[----:B------:R-:W-:Y:S04]  /*122360*/  STL [R1+0x20], R4 ;  /* 0x0000200401007387 */ /* 0x000fe80000100800 */
[----:B------:R-:W2:Y:S04]  /*122370*/  LDL.LU R9, [R1+0x1904] ;  /* 0x0019040001097983 */ /* 0x000ea80000300800 */
[----:B-1----:R-:W3:Y:S04]  /*122380*/  LDL.LU R10, [R1+0x1908] ;  /* 0x00190800010a7983 */ /* 0x002ee80000300800 */
[----:B------:R-:W-:Y:S04]  /*122390*/  STL [R1+0x24], R0 ;  /* 0x0000240001007387 */ /* 0x000fe80000100800 */
        /* <DEDUP_REMOVED lines=17> */
[----:B---3--:R0:W-:Y:S04]  /*1224b0*/  STL.64 [R1+0x93e8], R10 ;  /* 0x0093e80a01007387 */ /* 0x0081e80000100a00 */
[----:B0-----:R-:W3:Y:S04]  /*1224c0*/  LDL.LU R10, [R1+0x3874] ;  /* 0x00387400010a7983 */ /* 0x001ee80000300800 */
[----:B------:R-:W3:Y:S04]  /*1224d0*/  LDL.LU R11, [R1+0x3880] ;  /* 0x00388000010b7983 */ /* 0x000ee80000300800 */
[----:B--2---:R0:W-:Y:S04]  /*1224e0*/  STL.64 [R1+0x93e0], R8 ;  /* 0x0093e00801007387 */ /* 0x0041e80000100a00 */
[----:B---3--:R1:W-:Y:S04]  /*1224f0*/  STL.64 [R1+0x9420], R10 ;  /* 0x0094200a01007387 */ /* 0x0083e80000100a00 */
[----:B0-----:R-:W2:Y:S04]  /*122500*/  LDL.LU R8, [R1+0x17e0] ;  /* 0x0017e00001087983 */ /* 0x001ea80000300800 */
[----:B------:R-:W2:Y:S04]  /*122510*/  LDL.LU R9, [R1+0x17e4] ;  /* 0x0017e40001097983 */ /* 0x000ea80000300800 */
[----:B-1----:R-:W3:Y:S04]  /*122520*/  LDL.LU R10, [R1+0x17e8] ;  /* 0x0017e800010a7983 */ /* 0x002ee80000300800 */
[----:B------:R-:W3:Y:S04]  /*122530*/  LDL.LU R11, [R1+0x17ec] ;  /* 0x0017ec00010b7983 */ /* 0x000ee80000300800 */
[----:B---3--:R0:W-:Y:S04]  /*122540*/  STL.64 [R1+0x9430], R10 ;  /* 0x0094300a01007387 */ /* 0x0081e80000100a00 */
[----:B--2---:R1:W-:Y:S04]  /*122550*/  STL.64 [R1+0x9428], R8 ;  /* 0x0094280801007387 */ /* 0x0043e80000100a00 */
[----:B------:R-:W2:Y:S04]  /*122560*/  LDL.LU R29, [R1+0x38a4] ;  /* 0x0038a400011d7983 */ /* 0x000ea80000300800 */
[----:B------:R-:W3:Y:S04]  /*122570*/  LDL.LU R26, [R1+0x38b0] ;  /* 0x0038b000011a7983 */ /* 0x000ee80000300800 */
[----:B------:R-:W3:Y:S04]  /*122580*/  LDL.LU R27, [R1+0x38b4] ;  /* 0x0038b400011b7983 */ /* 0x000ee80000300800 */
[----:B------:R-:W2:Y:S01]  /*122590*/  LDL.LU R24, [R1+0x38c0] ;  /* 0x0038c00001187983 */ /* 0x000ea20000300800 */
[----:B0-----:R-:W-:-:S03]  /*1225a0*/  IMAD.MOV.U32 R10, RZ, RZ, R4 ;  /* 0x000000ffff0a7224 */ /* 0x001fc600078e0004 */
[----:B------:R-:W2:Y:S04]  /*1225b0*/  LDL.LU R4, [R1+0x18e0] ;  /* 0x0018e00001047983 */ /* 0x000ea80000300800 */
[----:B------:R-:W2:Y:S04]  /*1225c0*/  LDL.LU R5, [R1+0x18e4] ;  /* 0x0018e40001057983 */ /* 0x000ea80000300800 */
[----:B------:R-:W2:Y:S04]  /*1225d0*/  LDL.LU R6, [R1+0x18e8] ;  /* 0x0018e80001067983 */ /* 0x000ea80000300800 */
[----:B------:R-:W2:Y:S04]  /*1225e0*/  LDL.LU R7, [R1+0x18ec] ;  /* 0x0018ec0001077983 */ /* 0x000ea80000300800 */
[----:B-1----:R-:W3:Y:S04]  /*1225f0*/  LDL.LU R9, [R1+0x3860] ;  /* 0x0038600001097983 */ /* 0x002ee80000300800 */
[----:B--2---:R-:W-:Y:S04]  /*122600*/  STL.64 [R1+0x93f8], R6 ;  /* 0x0093f80601007387 */ /* 0x004fe80000100a00 */
[----:B------:R0:W-:Y:S04]  /*122610*/  STL.64 [R1+0x93f0], R4 ;  /* 0x0093f00401007387 */ /* 0x0001e80000100a00 */
[----:B0-----:R-:W2:Y:S04]  /*122620*/  LDL.LU R4, [R1+0x1840] ;  /* 0x0018400001047983 */ /* 0x001ea80000300800 */
[----:B------:R-:W2:Y:S04]  /*122630*/  LDL.LU R5, [R1+0x1844] ;  /* 0x0018440001057983 */ /* 0x000ea80000300800 */
[----:B------:R-:W2:Y:S04]  /*122640*/  LDL.LU R6, [R1+0x1848] ;  /* 0x0018480001067983 */ /* 0x000ea80000300800 */
[----:B------:R-:W2:Y:S04]  /*122650*/  LDL.LU R7, [R1+0x184c] ;  /* 0x00184c0001077983 */ /* 0x000ea80000300800 */
[----:B--2---:R0:W-:Y:S04]  /*122660*/  STL.64 [R1+0x9408], R6 ;  /* 0x0094080601007387 */ /* 0x0041e80000100a00 */
[----:B0-----:R-:W2:Y:S04]  /*122670*/  LDL.LU R7, [R1+0x3864] ;  /* 0x0038640001077983 */ /* 0x001ea80000300800 */
[----:B------:R0:W-:Y:S04]  /*122680*/  STL.64 [R1+0x9400], R4 ;  /* 0x0094000401007387 */ /* 0x0001e80000100a00 */
[----:B0-----:R-:W2:Y:S04]  /*122690*/  LDL.LU R5, [R1+0x3870] ;  /* 0x0038700001057983 */ /* 0x001ea80000300800 */
[----:B------:R-:W2:Y:S04]  /*1226a0*/  LDL.LU R25, [R1+0x38c4] ;  /* 0x0038c40001197983 */ /* 0x000ea80000300800 */
        /* <DEDUP_REMOVED lines=12> */
[----:B------:R-:W2:Y:S01]  /*122770*/  LDL.LU R27, [R1+0x17bc] ;  /* 0x0017bc00011b7983 */ /* 0x000ea20000300800 */
[----:B------:R-:W-:-:S03]  /*122780*/  F2FP.F16.E5M2.UNPACK_B R6, R9.H1 ;  /* 0x00000009ff06723e */ /* 0x000fc600030004ff */
        /* <DEDUP_REMOVED lines=8> */
[----:B--2---:R-:W-:Y:S03]  /*122810*/  HMMA.16816.F32 R8, R12, R10, R24 ;  /* 0x0000000a0c08723c */ /* 0x004fe60000001818 */
[----:B------:R-:W2:Y:S04]  /*122820*/  LDL.LU.64 R26, [R1+0x9440] ;  /* 0x00944000011a7983 */ /* 0x000ea80000300a00 */
[----:B------:R-:W2:-:S12]  /*122830*/  LDL.LU.64 R24, [R1+0x9438] ;  /* 0x0094380001187983 */ /* 0x000e980000300a00 */
[----:B------:R-:W-:Y:S04]  /*122840*/  STL.64 [R1+0x2b0], R8 ;  /* 0x0002b00801007387 */ /* 0x000fe80000100a00 */
[----:B------:R0:W-:Y:S04]  /*122850*/  STL.64 [R1+0x2b8], R10 ;  /* 0x0002b80a01007387 */ /* 0x0001e80000100a00 */
[----:B0-----:R-:W2:Y:S04]  /*122860*/  LDL.LU.64 R10, [R1+0x9430] ;  /* 0x00943000010a7983 */ /* 0x001ea80000300a00 */
[----:B------:R-:W2:Y:S01]  /*122870*/  LDL.LU.64 R8, [R1+0x9428] ;  /* 0x0094280001087983 */ /* 0x000ea20000300a00 */
[----:B------:R-:W-:-:S05]  /*122880*/  F2FP.F16.E5M2.UNPACK_B R7, R7.H1 ;  /* 0x00000007ff07723e */ /* 0x000fca00030004ff */
        /* <DEDUP_REMOVED lines=27> */
[----:B----4-:R-:W-:-:S05]  /*122a40*/  F2FP.F16.E5M2.UNPACK_B R3, R20.H1 ;  /* 0x00000014ff03723e */ /* 0x010fca00030004ff */
[----:B------:R-:W-:Y:S02]  /*122a50*/  STL.64 [R1], R2 ;  /* 0x0000000201007387 */ /* 0x000fe40000100a00 */
        /* <DEDUP_REMOVED lines=9> */
[----:B------:R-:W-:-:S03]  /*122af0*/  F2FP.F16.E5M2.UNPACK_B R27, R27.H1 ;  /* 0x0000001bff1b723e */ /* 0x000fc600030004ff */
[----:B--2---:R-:W-:-:S15]  /*122b00*/  HMMA.16816.F32 R8, R12, R28, R8 ;  /* 0x0000001c0c08723c */ /* 0x004fde0000001808 */
[----:B------:R-:W-:-:S04]  /*122b10*/  NOP ;  /* 0x0000000000007918 */ /* 0x000fc80000000000 */
[----:B------:R-:W-:Y:S04]  /*122b20*/  STL.64 [R1+0x350], R8 ;  /* 0x0003500801007387 */ /* 0x000fe80000100a00 */
[----:B------:R0:W-:Y:S04]  /*122b30*/  STL.64 [R1+0x358], R10 ;  /* 0x0003580a01007387 */ /* 0x0001e80000100a00 */
[----:B0-----:R-:W2:Y:S04]  /*122b40*/  LDL.LU.64 R10, [R1+0x93c8] ;  /* 0x0093c800010a7983 */ /* 0x001ea80000300a00 */
[----:B------:R-:W2:Y:S01]  /*122b50*/  LDL.LU.64 R8, [R1+0x93c0] ;  /* 0x0093c00001087983 */ /* 0x000ea20000300a00 */
[----:B------:R-:W-:Y:S01]  /*122b60*/  HMMA.16816.F32 R4, R12, R26, R4 ;  /* 0x0000001a0c04723c */ /* 0x000fe20000001804 */
[----:B------:R-:W-:-:S02]  /*122b70*/  F2FP.F16.E5M2.UNPACK_B R24, R24.H1 ;  /* 0x00000018ff18723e */ /* 0x000fc400030004ff */
[----:B------:R-:W-:Y:S01]  /*122b80*/  F2FP.F16.E5M2.UNPACK_B R25, R25.H1 ;  /* 0x00000019ff19723e */ /* 0x000fe200030004ff */
[----:B------:R-:W-:Y:S04]  /*122b90*/  STL [R1+0x934c], R28 ;  /* 0x00934c1c01007387 */ /* 0x000fe80000100800 */
[----:B------:R-:W-:Y:S11]  /*122ba0*/  STL [R1+0x9348], R29 ;  /* 0x0093481d01007387 */ /* 0x000ff60000100800 */
[----:B------:R-:W-:Y:S04]  /*122bb0*/  STL.64 [R1+0x370], R4 ;  /* 0x0003700401007387 */ /* 0x000fe80000100a00 */
[----:B------:R2:W-:Y:S01]  /*122bc0*/  STL.64 [R1+0x378], R6 ;  /* 0x0003780601007387 */ /* 0x0005e20000100a00 */
[----:B---3--:R-:W-:-:S02]  /*122bd0*/  F2FP.F16.E5M2.UNPACK_B R22, R22.H1 ;  /* 0x00000016ff16723e */ /* 0x008fc400030004ff */
[----:B------:R-:W-:Y:S01]  /*122be0*/  F2FP.F16.E5M2.UNPACK_B R23, R23.H1 ;  /* 0x00000017ff17723e */ /* 0x000fe200030004ff */
[----:B------:R-:W-:Y:S04]  /*122bf0*/  STL.64 [R1+0x9168], R26 ;  /* 0x0091681a01007387 */ /* 0x000fe80000100a00 */
[----:B------:R0:W-:Y:S01]  /*122c00*/  STL.64 [R1+0x9160], R24 ;  /* 0x0091601801007387 */ /* 0x0001e20000100a00 */
[----:B--2---:R-:W-:-:S15]  /*122c10*/  HMMA.16816.F32 R4, R12, R24, R8 ;  /* 0x000000180c04723c */ /* 0x004fde0000001808 */
[----:B------:R-:W-:-:S04]  /*122c20*/  NOP ;  /* 0x0000000000007918 */ /* 0x000fc80000000000 */
[----:B------:R-:W-:Y:S04]  /*122c30*/  STL.64 [R1+0x390], R4 ;  /* 0x0003900401007387 */ /* 0x000fe80000100a00 */
[----:B------:R1:W-:Y:S04]  /*122c40*/  STL.64 [R1+0x398], R6 ;  /* 0x0003980601007387 */ /* 0x0003e80000100a00 */
[----:B0-----:R-:W2:Y:S01]  /*122c50*/  LDL.LU R24, [R1+0x2530] ;  /* 0x0025300001187983 */ /* 0x001ea20000300800 */
[----:B-1----:R-:W-:-:S15]  /*122c60*/  HMMA.16816.F32 R4, R12, R22, R16 ;  /* 0x000000160c04723c */ /* 0x002fde0000001810 */
        /* <DEDUP_REMOVED lines=28> */
[----:B------:R-:W4:Y:S04]  /*122e30*/  LDL.LU R16, [R1+0x3900] ;  /* 0x0039000001107983 */ /* 0x000f280000300800 */
[----:B------:R-:W4:Y:S04]  /*122e40*/  LDL.LU R17, [R1+0x3904] ;  /* 0x0039040001117983 */ /* 0x000f280000300800 */
        /* <DEDUP_REMOVED lines=21> */
[----:B------:R-:W-:-:S02]  /*122fa0*/  F2FP.F16.E5M2.UNPACK_B R20, R21.H1 ;  /* 0x00000015ff14723e */ /* 0x000fc400030004ff */
[----:B------:R-:W-:Y:S01]  /*122fb0*/  F2FP.F16.E5M2.UNPACK_B R21, R0.H1 ;  /* 0x00000000ff15723e */ /* 0x000fe200030004ff */
        /* <DEDUP_REMOVED lines=20> */
[----:B------:R-:W-:-:S02]  /*123100*/  F2FP.F16.E5M2.UNPACK_B R18, R18.H1 ;  /* 0x00000012ff12723e */ /* 0x000fc400030004ff */
[----:B----4-:R-:W-:Y:S01]  /*123110*/  F2FP.F16.E5M2.UNPACK_B R19, R19.H1 ;  /* 0x00000013ff13723e */ /* 0x010fe200030004ff */
[----:B------:R0:W-:Y:S04]  /*123120*/  STL.64 [R1+0x9178], R22 ;  /* 0x0091781601007387 */ /* 0x0001e80000100a00 */
[----:B0-----:R-:W4:Y:S04]  /*123130*/  LDL.LU R22, [R1+0x6d78] ;  /* 0x006d780001167983 */ /* 0x001f280000300800 */
        /* <DEDUP_REMOVED lines=20> */
[----:B------:R0:W-:Y:S04]  /*123280*/  STL.64 [R1+0x9148], R18 ;  /* 0x0091481201007387 */ /* 0x0001e80000100a00 */
[----:B0-----:R-:W3:Y:S04]  /*123290*/  LDL.LU R19, [R1+0x6d68] ;  /* 0x006d680001137983 */ /* 0x001ee80000300800 */
[----:B------:R-:W-:Y:S01]  /*1232a0*/  STL.64 [R1+0x9140], R16 ;  /* 0x0091401001007387 */ /* 0x000fe20000100a00 */
        /* <DEDUP_REMOVED lines=15> */
[----:B---3--:R-:W-:-:S07]  /*1233a0*/  F2FP.F16.E5M2.UNPACK_B R5, R5.H1 ;  /* 0x00000005ff05723e */ /* 0x008fce00030004ff */
        /* <DEDUP_REMOVED lines=17> */
[----:B------:R-:W-:Y:S04]  /*1234c0*/  STL.64 [R1+0x9100], R4 ;  /* 0x0091000401007387 */ /* 0x000fe80000100a00 */
[----:B------:R-:W-:Y:S04]  /*1234d0*/  STL.64 [R1+0x9128], R10 ;  /* 0x0091280a01007387 */ /* 0x000fe80000100a00 */
[----:B------:R0:W-:Y:S01]  /*1234e0*/  STL.64 [R1+0x9120], R8 ;  /* 0x0091200801007387 */ /* 0x0001e20000100a00 */
[----:B--2---:R-:W-:-:S15]  /*1234f0*/  HMMA.16816.F32 R12, R12, R8, R24 ;  /* 0x000000080c0c723c */ /* 0x004fde0000001818 */
[----:B------:R-:W-:-:S04]  /*123500*/  NOP ;  /* 0x0000000000007918 */ /* 0x000fc80000000000 */
[----:B------:R-:W-:Y:S04]  /*123510*/  STL.64 [R1+0x4f0], R12 ;  /* 0x0004f00c01007387 */ /* 0x000fe80000100a00 */
[----:B------:R-:W-:Y:S04]  /*123520*/  STL.64 [R1+0x4f8], R14 ;  /* 0x0004f80e01007387 */ /* 0x000fe80000100a00 */
[----:B0-----:R-:W2:Y:S04]  /*123530*/  LDL.LU R8, [R1+0x2710] ;  /* 0x0027100001087983 */ /* 0x001ea80000300800 */
[----:B------:R-:W2:Y:S04]  /*123540*/  LDL.LU R9, [R1+0x2714] ;  /* 0x0027140001097983 */ /* 0x000ea80000300800 */
[----:B------:R-:W3:Y:S04]  /*123550*/  LDL.LU R10, [R1+0x2718] ;  /* 0x00271800010a7983 */ /* 0x000ee80000300800 */
[----:B------:R-:W3:Y:S01]  /*123560*/  LDL.LU R11, [R1+0x271c] ;  /* 0x00271c00010b7983 */ /* 0x000ee20000300800 */
[----:B------:R-:W-:-:S02]  /*123570*/  IMAD R4, R20, 0x100, R19 ;  /* 0x0000010014047824 */ /* 0x000fc400078e0213 */
[----:B------:R-:W-:Y:S02]  /*123580*/  IMAD R28, R28, 0x100, R21 ;  /* 0x000001001c1c7824 */ /* 0x000fe400078e0215 */
[----:B----4-:R-:W-:Y:S02]  /*123590*/  IMAD R29, R29, 0x100, R22 ;  /* 0x000001001d1d7824 */ /* 0x010fe400078e0216 */
[----:B------:R-:W-:Y:S01]  /*1235a0*/  IMAD R0, R0, 0x100, R23 ;  /* 0x0000010000007824 */ /* 0x000fe200078e0217 */
[----:B---3--:R-:W-:Y:S04]  /*1235b0*/  STL.64 [R1+0x9188], R10 ;  /* 0x0091880a01007387 */ /* 0x008fe80000100a00 */
[----:B--2---:R-:W-:Y:S04]  /*1235c0*/  STL.64 [R1+0x9180], R8 ;  /* 0x0091800801007387 */ /* 0x004fe80000100a00 */
[----:B------:R-:W2:Y:S04]  /*1235d0*/  LDL R26, [R1] ;  /* 0x00000000011a7983 */ /* 0x000ea80000100800 */
[----:B------:R-:W2:Y:S04]  /*1235e0*/  LDL R27, [R1+0x4] ;  /* 0x00000400011b7983 */ /* 0x000ea80000100800 */
[----:B------:R-:W3:Y:S04]  /*1235f0*/  LDL.LU R20, [R1+0x2720] ;  /* 0x0027200001147983 */ /* 0x000ee80000300800 */
[----:B------:R-:W3:Y:S04]  /*123600*/  LDL.LU R21, [R1+0x2724] ;  /* 0x0027240001157983 */ /* 0x000ee80000300800 */
[----:B------:R-:W4:Y:S04]  /*123610*/  LDL.LU R22, [R1+0x2728] ;  /* 0x0027280001167983 */ /* 0x000f280000300800 */
[----:B------:R-:W4:Y:S04]  /*123620*/  LDL.LU R23, [R1+0x272c] ;  /* 0x00272c0001177983 */ /* 0x000f280000300800 */
[----:B----4-:R0:W-:Y:S04]  /*123630*/  STL.64 [R1+0x9198], R22 ;  /* 0x0091981601007387 */ /* 0x0101e80000100a00 */
[----:B---3--:R-:W-:Y:S04]  /*123640*/  STL.64 [R1+0x9190], R20 ;  /* 0x0091901401007387 */ /* 0x008fe80000100a00 */
[----:B------:R-:W3:Y:S04]  /*123650*/  LDL R24, [R1+0x8] ;  /* 0x0000080001187983 */ /* 0x000ee80000100800 */
[----:B------:R-:W3:Y:S04]  /*123660*/  LDL R25, [R1+0xc] ;  /* 0x00000c0001197983 */ /* 0x000ee80000100800 */
[----:B--2---:R-:W-:Y:S04]  /*123670*/  STL.64 [R1+0x91a8], R26 ;  /* 0x0091a81a01007387 */ /* 0x004fe80000100a00 */
[----:B---3--:R1:W-:Y:S04]  /*123680*/  STL.64 [R1+0x91a0], R24 ;  /* 0x0091a01801007387 */ /* 0x0083e80000100a00 */
        /* <DEDUP_REMOVED lines=157> */
[----:B0-----:R-:W4:Y:S04]  /*124060*/  LDL.LU R24, [R1+0x2870] ;  /* 0x0028700001187983 */ /* 0x001f280000300800 */
[----:B------:R-:W4:Y:S04]  /*124070*/  LDL.LU R25, [R1+0x2874] ;  /* 0x0028740001197983 */ /* 0x000f280000300800 */
[----:B------:R-:W4:Y:S04]  /*124080*/  LDL.LU R26, [R1+0x2878] ;  /* 0x00287800011a7983 */ /* 0x000f280000300800 */
[----:B------:R-:W4:Y:S01]  /*124090*/  LDL.LU R27, [R1+0x287c] ;  /* 0x00287c00011b7983 */ /* 0x000f220000300800 */
[----:B------:R-:W-:-:S02]  /*1240a0*/  F2FP.F16.E5M2.UNPACK_B R14, R29 ;  /* 0x0000001dff0e723e */ /* 0x000fc400020004ff */
        /* <DEDUP_REMOVED lines=119> */
[----:B------:R-:W2:-:S13]  /*124820*/  LDL.LU.64 R24, [R1+0x91a0] ;  /* 0x0091a00001187983 */ /* 0x000e9a0000300a00 */
[----:B------:R-:W-:Y:S04]  /*124830*/  STL.64 [R1+0x1e10], R20 ;  /* 0x001e101401007387 */ /* 0x000fe80000100a00 */
[----:B------:R0:W-:Y:S04]  /*124840*/  STL.64 [R1+0x1e18], R22 ;  /* 0x001e181601007387 */ /* 0x0001e80000100a00 */
[----:B0-----:R-:W4:Y:S04]  /*124850*/  LDL.LU.64 R22, [R1+0x9198] ;  /* 0x0091980001167983 */ /* 0x001f280000300a00 */
[----:B------:R-:W4:Y:S04]  /*124860*/  LDL.LU.64 R20, [R1+0x9190] ;  /* 0x0091900001147983 */ /* 0x000f280000300a00 */
[----:B------:R-:W3:Y:S01]  /*124870*/  LDL.LU R0, [R1+0x6d9c] ;  /* 0x006d9c0001007983 */ /* 0x000ee20000300800 */
[----:B--2---:R-:W-:-:S15]  /*124880*/  HMMA.16816.F32 R8, R12, R24, R8 ;  /* 0x000000180c08723c */ /* 0x004fde0000001808 */
[----:B------:R-:W-:-:S04]  /*124890*/  NOP ;  /* 0x0000000000007918 */ /* 0x000fc80000000000 */
[----:B------:R-:W-:Y:S04]  /*1248a0*/  STL.64 [R1+0x3670], R8 ;  /* 0x0036700801007387 */ /* 0x000fe80000100a00 */
[----:B------:R0:W-:Y:S01]  /*1248b0*/  STL.64 [R1+0x3678], R10 ;  /* 0x0036780a01007387 */ /* 0x0001e20000100a00 */
[C---:B----4-:R-:W-:Y:S03]  /*1248c0*/  HMMA.16816.F32 R24, R12.reuse, R26, R20 ;  /* 0x0000001a0c18723c */ /* 0x050fe60000001814 */
[----:B0-----:R-:W2:Y:S04]  /*1248d0*/  LDL.LU.64 R10, [R1+0x9188] ;  /* 0x00918800010a7983 */ /* 0x001ea80000300a00 */
[----:B------:R-:W2:Y:S04]  /*1248e0*/  LDL.LU.64 R8, [R1+0x9180] ;  /* 0x0091800001087983 */ /* 0x000ea80000300a00 */
[----:B------:R-:W4:Y:S04]  /*1248f0*/  LDL.LU.64 R22, [R1+0x9178] ;  /* 0x0091780001167983 */ /* 0x000f280000300a00 */
[----:B------:R-:W3:Y:S04]  /*124900*/  LDL.LU.64 R20, [R1+0x9170] ;  /* 0x0091700001147983 */ /* 0x000ee80000300a00 */
[----:B------:R-:W-:Y:S04]  /*124910*/  STL.64 [R1+0x3660], R24 ;  /* 0x0036601801007387 */ /* 0x000fe80000100a00 */
[----:B------:R0:W-:Y:S04]  /*124920*/  STL.64 [R1+0x3668], R26 ;  /* 0x0036681a01007387 */ /* 0x0001e80000100a00 */
[----:B0-----:R-:W3:Y:S04]  /*124930*/  LDL.LU.64 R26, [R1+0x9168] ;  /* 0x00916800011a7983 */ /* 0x001ee80000300a00 */
[----:B------:R-:W4:Y:S04]  /*124940*/  LDL.LU.64 R24, [R1+0x9160] ;  /* 0x0091600001187983 */ /* 0x000f280000300a00 */
[----:B------:R0:W-:Y:S01]  /*124950*/  STL [R1+0x90dc], R28 ;  /* 0x0090dc1c01007387 */ /* 0x0001e20000100800 */
[----:B--2---:R-:W-:Y:S03]  /*124960*/  HMMA.16816.F32 R8, R12, R28, R8 ;  /* 0x0000001c0c08723c */ /* 0x004fe60000001808 */
[----:B0-----:R-:W2:-:S15]  /*124970*/  LDL.LU R28, [R1+0x6d8c] ;  /* 0x006d8c00011c7983 */ /* 0x001e9e0000300800 */
[----:B------:R-:W-:Y:S01]  /*124980*/  NOP ;  /* 0x0000000000007918 */ /* 0x000fe20000000000 */
[----:B------:R-:W-:Y:S04]  /*124990*/  STL.64 [R1+0x3650], R8 ;  /* 0x0036500801007387 */ /* 0x000fe80000100a00 */
[----:B------:R4:W-:Y:S01]  /*1249a0*/  STL.64 [R1+0x3658], R10 ;  /* 0x0036580a01007387 */ /* 0x0009e20000100a00 */
[C---:B---3--:R-:W-:Y:S08]  /*1249b0*/  HMMA.16816.F32 R4, R12.reuse, R26, R4 ;  /* 0x0000001a0c04723c */ /* 0x048ff00000001804 */
[C---:B----4-:R-:W-:Y:S01]  /*1249c0*/  HMMA.16816.F32 R8, R12.reuse, R24, R16 ;  /* 0x000000180c08723c */ /* 0x050fe20000001810 */
[----:B------:R0:W-:Y:S04]  /*1249d0*/  STL [R1+0x90d8], R29 ;  /* 0x0090d81d01007387 */ /* 0x0001e80000100800 */
[----:B0-----:R-:W3:Y:S06]  /*1249e0*/  LDL.LU R29, [R1+0x6d94] ;  /* 0x006d9400011d7983 */ /* 0x001eec0000300800 */
[----:B------:R0:W-:Y:S04]  /*1249f0*/  STL.64 [R1+0x3640], R4 ;  /* 0x0036400401007387 */ /* 0x0001e80000100a00 */
[----:B------:R1:W-:Y:S04]  /*124a00*/  STL.64 [R1+0x3648], R6 ;  /* 0x0036480601007387 */ /* 0x0003e80000100a00 */
[----:B0-----:R-:W4:Y:S04]  /*124a10*/  LDL.LU R4, [R1+0x2690] ;  /* 0x0026900001047983 */ /* 0x001f280000300800 */
[----:B------:R0:W-:Y:S04]  /*124a20*/  STL.64 [R1+0x3630], R8 ;  /* 0x0036300801007387 */ /* 0x0001e80000100a00 */
[----:B------:R0:W-:Y:S04]  /*124a30*/  STL.64 [R1+0x3638], R10 ;  /* 0x0036380a01007387 */ /* 0x0001e80000100a00 */
[----:B------:R-:W4:Y:S04]  /*124a40*/  LDL.LU R5, [R1+0x2694] ;  /* 0x0026940001057983 */ /* 0x000f280000300800 */
        /* <DEDUP_REMOVED lines=101> */
[----:B------:R-:W2:Y:S04]  /*1250a0*/  LDL.LU.64 R24, [R1+0x90e0] ;  /* 0x0090e00001187983 */ /* 0x000ea80000300a00 */
[----:B------:R-:W-:Y:S04]  /*1250b0*/  STL.64 [R1+0x8e98], R6 ;  /* 0x008e980601007387 */ /* 0x000fe80000100a00 */
[----:B------:R2:W-:Y:S04]  /*1250c0*/  STL.64 [R1+0x8e90], R4 ;  /* 0x008e900401007387 */ /* 0x0005e80000100a00 */
        /* <DEDUP_REMOVED lines=4032> */
[----:B------:R-:W-:Y:S04]  /*134cd0*/  STL [R1+0x7878], R9 ;  /* 0x0078780901007387 */ /* 0x000fe80000100800 */
[----:B------:R-:W-:Y:S01]  /*134ce0*/  STL.64 [R1+0x78c8], R10 ;  /* 0x0078c80a01007387 */ /* 0x000fe20000100a00 */
[----:B--2---:R-:W-:-:S15]  /*134cf0*/  HMMA.16816.F32 R4, R12, R8, R24 ;  /* 0x000000080c04723c */ /* 0x004fde0000001818 */
[----:B------:R-:W-:-:S04]  /*134d00*/  NOP ;  /* 0x0000000000007918 */ /* 0x000fc80000000000 */
[----:B------:R-:W-:Y:S04]  /*134d10*/  STL.64 [R1+0x850], R4 ;  /* 0x0008500401007387 */ /* 0x000fe80000100a00 */
[----:B------:R-:W-:Y:S04]  /*134d20*/  STL.64 [R1+0x858], R6 ;  /* 0x0008580601007387 */ /* 0x000fe80000100a00 */
[----:B------:R0:W-:Y:S04]  /*134d30*/  STL [R1+0x78c0], R8 ;  /* 0x0078c00801007387 */ /* 0x0001e80000100800 */
[----:B0-----:R-:W2:Y:S04]  /*134d40*/  LDL.LU R8, [R1+0xdc0] ;  /* 0x000dc00001087983 */ /* 0x001ea80000300800 */
[----:B------:R-:W2:Y:S04]  /*134d50*/  LDL.LU R9, [R1+0xdc4] ;  /* 0x000dc40001097983 */ /* 0x000ea80000300800 */
[----:B------:R-:W4:Y:S04]  /*134d60*/  LDL.LU R10, [R1+0xdc8] ;  /* 0x000dc800010a7983 */ /* 0x000f280000300800 */
[----:B------:R-:W4:Y:S01]  /*134d70*/  LDL.LU R11, [R1+0xdcc] ;  /* 0x000dcc00010b7983 */ /* 0x000f220000300800 */
[----:B---3--:R-:W-:-:S05]  /*134d80*/  IMAD R16, R20, 0x100, R19 ;  /* 0x0000010014107824 */ /* 0x008fca00078e0213 */
[----:B------:R-:W-:Y:S01]  /*134d90*/  F2FP.F16.E5M2.UNPACK_B R12, R16 ;  /* 0x00000010ff0c723e */ /* 0x000fe200020004ff */
[----:B----4-:R0:W-:Y:S04]  /*134da0*/  STL.64 [R1+0x7908], R10 ;  /* 0x0079080a01007387 */ /* 0x0101e80000100a00 */
        /* <DEDUP_REMOVED lines=344> */
[----:B------:R4:W-:Y:S02]  /*136330*/  STL.64 [R1+0x77e8], R24 ;  /* 0x0077e81801007387 */ /* 0x0009e40000100a00 */
[C---:B----4-:R-:W-:Y:S08]  /*136340*/  HMMA.16816.F32 R24, R12.reuse, R22, R8 ;  /* 0x000000160c18723c */ /* 0x050ff00000001808 */
[C---:B--2---:R-:W-:Y:S01]  /*136350*/  HMMA.16816.F32 R4, R12.reuse, R20, R4 ;  /* 0x000000140c04723c */ /* 0x044fe20000001804 */
[----:B------:R-:W2:Y:S10]  /*136360*/  LDL.LU R8, [R1+0xd80] ;  /* 0x000d800001087983 */ /* 0x000eb40000300800 */
[----:B------:R0:W-:Y:S04]  /*136370*/  STL.64 [R1+0x9c0], R24 ;  /* 0x0009c01801007387 */ /* 0x0001e80000100a00 */
[----:B------:R1:W-:Y:S04]  /*136380*/  STL.64 [R1+0x9c8], R26 ;  /* 0x0009c81a01007387 */ /* 0x0003e80000100a00 */
[----:B------:R-:W-:Y:S04]  /*136390*/  STL.64 [R1+0x9b0], R4 ;  /* 0x0009b00401007387 */ /* 0x000fe80000100a00 */
[----:B------:R-:W-:Y:S04]  /*1363a0*/  STL.64 [R1+0x9b8], R6 ;  /* 0x0009b80601007387 */ /* 0x000fe80000100a00 */
[----:B------:R-:W2:Y:S04]  /*1363b0*/  LDL.LU R9, [R1+0xd84] ;  /* 0x000d840001097983 */ /* 0x000ea80000300800 */
[----:B------:R-:W2:Y:S04]  /*1363c0*/  LDL.LU R10, [R1+0xd88] ;  /* 0x000d8800010a7983 */ /* 0x000ea80000300800 */
[----:B------:R-:W2:Y:S04]  /*1363d0*/  LDL.LU R11, [R1+0xd8c] ;  /* 0x000d8c00010b7983 */ /* 0x000ea80000300800 */
[----:B0-----:R-:W4:Y:S04]  /*1363e0*/  LDL.LU R24, [R1+0xd40] ;  /* 0x000d400001187983 */ /* 0x001f280000300800 */
[----:B------:R-:W4:Y:S04]  /*1363f0*/  LDL.LU R25, [R1+0xd44] ;  /* 0x000d440001197983 */ /* 0x000f280000300800 */
[----:B-1----:R-:W2:Y:S04]  /*136400*/  LDL.LU R26, [R1+0xd48] ;  /* 0x000d4800011a7983 */ /* 0x002ea80000300800 */
[----:B------:R-:W2:Y:S04]  /*136410*/  LDL.LU R27, [R1+0xd4c] ;  /* 0x000d4c00011b7983 */ /* 0x000ea80000300800 */
[----:B--2---:R-:W-:Y:S04]  /*136420*/  STL.64 [R1+0x78b8], R26 ;  /* 0x0078b81a01007387 */ /* 0x004fe80000100a00 */
[----:B----4-:R0:W-:Y:S04]  /*136430*/  STL.64 [R1+0x78b0], R24 ;  /* 0x0078b01801007387 */ /* 0x0101e80000100a00 */
        /* <DEDUP_REMOVED lines=10> */
[----:B------:R-:W2:Y:S04]  /*1364e0*/  LDL.LU R23, [R1+0xcbc] ;  /* 0x000cbc0001177983 */ /* 0x000ea80000300800 */
[----:B------:R-:W3:Y:S04]  /*1364f0*/  LDL.LU R4, [R1+0xd20] ;  /* 0x000d200001047983 */ /* 0x000ee80000300800 */
[----:B------:R-:W3:Y:S04]  /*136500*/  LDL.LU R5, [R1+0xd24] ;  /* 0x000d240001057983 */ /* 0x000ee80000300800 */
[----:B------:R-:W3:Y:S04]  /*136510*/  LDL.LU R6, [R1+0xd28] ;  /* 0x000d280001067983 */ /* 0x000ee80000300800 */
[----:B------:R-:W3:Y:S01]  /*136520*/  LDL.LU R7, [R1+0xd2c] ;  /* 0x000d2c0001077983 */ /* 0x000ee20000300800 */
[C---:B------:R-:W-:Y:S03]  /*136530*/  HMMA.16816.F32 R8, R12.reuse, R18, R8 ;  /* 0x000000120c08723c */ /* 0x040fe60000001808 */
[----:B--2---:R-:W-:Y:S04]  /*136540*/  STL.64 [R1+0x7888], R22 ;  /* 0x0078881601007387 */ /* 0x004fe80000100a00 */
[----:B----4-:R0:W-:Y:S04]  /*136550*/  STL.64 [R1+0x7880], R20 ;  /* 0x0078801401007387 */ /* 0x0101e80000100a00 */
[----:B0-----:R-:W2:Y:S04]  /*136560*/  LDL.LU R20, [R1+0xce0] ;  /* 0x000ce00001147983 */ /* 0x001ea80000300800 */
[----:B------:R-:W2:Y:S04]  /*136570*/  LDL.LU R21, [R1+0xce4] ;  /* 0x000ce40001157983 */ /* 0x000ea80000300800 */
[----:B------:R-:W4:Y:S04]  /*136580*/  LDL.LU R22, [R1+0xce8] ;  /* 0x000ce80001167983 */ /* 0x000f280000300800 */
[----:B------:R-:W4:Y:S01]  /*136590*/  LDL.LU R23, [R1+0xcec] ;  /* 0x000cec0001177983 */ /* 0x000f220000300800 */
[C---:B---3--:R-:W-:Y:S03]  /*1365a0*/  HMMA.16816.F32 R24, R12.reuse, R16, R24 ;  /* 0x000000100c18723c */ /* 0x048fe60000001818 */
        /* <DEDUP_REMOVED lines=8> */
[----:B0-----:R-:W3:Y:S04]  /*136630*/  LDL.LU.64 R10, [R1+0x78c8] ;  /* 0x0078c800010a7983 */ /* 0x001ee80000300a00 */
[----:B------:R-:W4:Y:S04]  /*136640*/  LDL.LU R8, [R1+0x78c0] ;  /* 0x0078c00001087983 */ /* 0x000f280000300800 */
[----:B------:R-:W2:Y:S04]  /*136650*/  LDL.LU R9, [R1+0x6ec8] ;  /* 0x006ec80001097983 */ /* 0x000ea80000300800 */
[----:B------:R-:W-:Y:S04]  /*136660*/  STL.64 [R1+0x990], R24 ;  /* 0x0009901801007387 */ /* 0x000fe80000100a00 */
[----:B------:R0:W-:Y:S04]  /*136670*/  STL.64 [R1+0x998], R26 ;  /* 0x0009981a01007387 */ /* 0x0001e80000100a00 */
[----:B0-----:R-:W2:Y:S04]  /*136680*/  LDL.LU.64 R26, [R1+0x78b8] ;  /* 0x0078b800011a7983 */ /* 0x001ea80000300a00 */
[----:B------:R-:W2:Y:S01]  /*136690*/  LDL.LU.64 R24, [R1+0x78b0] ;  /* 0x0078b00001187983 */ /* 0x000ea20000300a00 */
[C---:B------:R-:W-:Y:S03]  /*1366a0*/  HMMA.16816.F32 R4, R12.reuse, R2, R4 ;  /* 0x000000020c04723c */ /* 0x040fe60000001804 */
[----:B------:R0:W-:Y:S04]  /*1366b0*/  STL.64 [R1+0x77b0], R18 ;  /* 0x0077b01201007387 */ /* 0x0001e80000100a00 */
[----:B0-----:R-:W4:Y:S04]  /*1366c0*/  LDL.LU R18, [R1+0x6ed4] ;  /* 0x006ed40001127983 */ /* 0x001f280000300800 */
[----:B------:R-:W4:Y:S04]  /*1366d0*/  LDL.LU R19, [R1+0x6ee0] ;  /* 0x006ee00001137983 */ /* 0x000f280000300800 */
[----:B------:R0:W-:Y:S04]  /*1366e0*/  STL.64 [R1+0x77a8], R16 ;  /* 0x0077a81001007387 */ /* 0x0001e80000100a00 */
[----:B0-----:R-:W4:Y:S04]  /*1366f0*/  LDL.LU R16, [R1+0x6ec4] ;  /* 0x006ec40001107983 */ /* 0x001f280000300800 */
[----:B------:R-:W4:Y:S04]  /*136700*/  LDL.LU R17, [R1+0x6ed8] ;  /* 0x006ed80001117983 */ /* 0x000f280000300800 */
[----:B---3--:R0:W-:Y:S01]  /*136710*/  STL [R1+0x7874], R10 ;  /* 0x0078740a01007387 */ /* 0x0081e20000100800 */
[----:B--2---:R-:W-:Y:S03]  /*136720*/  HMMA.16816.F32 R24, R12, R10, R24 ;  /* 0x0000000a0c18723c */ /* 0x004fe60000001818 */
[----:B0-----:R-:W2:-:S15]  /*136730*/  LDL.LU R10, [R1+0x6ecc] ;  /* 0x006ecc00010a7983 */ /* 0x001e9e0000300800 */
[----:B------:R-:W-:Y:S01]  /*136740*/  NOP ;  /* 0x0000000000007918 */ /* 0x000fe20000000000 */
[----:B------:R-:W-:Y:S04]  /*136750*/  STL.64 [R1+0x2860], R24 ;  /* 0x0028601801007387 */ /* 0x000fe80000100a00 */
[----:B------:R-:W-:Y:S04]  /*136760*/  STL.64 [R1+0x2868], R26 ;  /* 0x0028681a01007387 */ /* 0x000fe80000100a00 */
[----:B------:R0:W-:Y:S04]  /*136770*/  STL [R1+0x7870], R11 ;  /* 0x0078700b01007387 */ /* 0x0001e80000100800 */
[----:B0-----:R-:W2:Y:S04]  /*136780*/  LDL.LU R11, [R1+0x6ed0] ;  /* 0x006ed000010b7983 */ /* 0x001ea80000300800 */
[----:B------:R-:W3:Y:S04]  /*136790*/  LDL.LU R24, [R1+0xc80] ;  /* 0x000c800001187983 */ /* 0x000ee80000300800 */
[----:B------:R-:W3:Y:S04]  /*1367a0*/  LDL.LU R25, [R1+0xc84] ;  /* 0x000c840001197983 */ /* 0x000ee80000300800 */
[----:B------:R-:W3:Y:S04]  /*1367b0*/  LDL.LU R26, [R1+0xc88] ;  /* 0x000c8800011a7983 */ /* 0x000ee80000300800 */
[----:B------:R-:W3:Y:S04]  /*1367c0*/  LDL.LU R27, [R1+0xc8c] ;  /* 0x000c8c00011b7983 */ /* 0x000ee80000300800 */
[----:B------:R-:W3:Y:S04]  /*1367d0*/  LDL.64 R28, [R1+0x90] ;  /* 0x00009000011c7983 */ /* 0x000ee80000100a00 */
[----:B------:R-:W-:Y:S04]  /*1367e0*/  STL.64 [R1+0x2850], R4 ;  /* 0x0028500401007387 */ /* 0x000fe80000100a00 */
[----:B------:R0:W-:Y:S04]  /*1367f0*/  STL.64 [R1+0x2858], R6 ;  /* 0x0028580601007387 */ /* 0x0001e80000100a00 */
[----:B0-----:R-:W2:Y:S04]  /*136800*/  LDL.LU.64 R6, [R1+0x78a8] ;  /* 0x0078a80001067983 */ /* 0x001ea80000300a00 */
[----:B------:R-:W2:Y:S04]  /*136810*/  LDL.LU.64 R4, [R1+0x78a0] ;  /* 0x0078a00001047983 */ /* 0x000ea80000300a00 */
[----:B------:R0:W-:Y:S04]  /*136820*/  STL.64 [R1+0x7838], R2 ;  /* 0x0078380201007387 */ /* 0x0001e80000100a00 */
[----:B0-----:R-:W3:Y:S01]  /*136830*/  LDL.64 R2, [R1+0x98] ;  /* 0x0000980001027983 */ /* 0x001ee20000100a00 */
[----:B--2---:R-:W-:-:S15]  /*136840*/  HMMA.16816.F32 R20, R12, R4, R20 ;  /* 0x000000040c14723c */ /* 0x004fde0000001814 */
[----:B------:R-:W-:-:S04]  /*136850*/  NOP ;  /* 0x0000000000007918 */ /* 0x000fc80000000000 */
[----:B------:R-:W-:Y:S04]  /*136860*/  STL.64 [R1+0x2840], R20 ;  /* 0x0028401401007387 */ /* 0x000fe80000100a00 */
[----:B------:R0:W-:Y:S04]  /*136870*/  STL.64 [R1+0x2848], R22 ;  /* 0x0028481601007387 */ /* 0x0001e80000100a00 */
[----:B0-----:R-:W2:Y:S04]  /*136880*/  LDL.LU.64 R22, [R1+0x7898] ;  /* 0x0078980001167983 */ /* 0x001ea80000300a00 */
[----:B------:R-:W2:Y:S04]  /*136890*/  LDL.LU.64 R20, [R1+0x7890] ;  /* 0x0078900001147983 */ /* 0x000ea80000300a00 */
[----:B------:R-:W-:Y:S04]  /*1368a0*/  STL [R1+0x76f8], R4 ;  /* 0x0076f80401007387 */ /* 0x000fe80000100800 */
[----:B------:R-:W-:Y:S01]  /*1368b0*/  STL [R1+0x76f4], R5 ;  /* 0x0076f40501007387 */ /* 0x000fe20000100800 */
[----:B----4-:R-:W-:Y:S01]  /*1368c0*/  IMAD R16, R16, 0x100, R9 ;  /* 0x0000010010107824 */ /* 0x010fe200078e0209 */
[----:B--2---:R-:W-:-:S15]  /*1368d0*/  HMMA.16816.F32 R20, R12, R6, R20 ;  /* 0x000000060c14723c */ /* 0x004fde0000001814 */
[----:B------:R-:W-:-:S04]  /*1368e0*/  NOP ;  /* 0x0000000000007918 */ /* 0x000fc80000000000 */
[----:B------:R-:W-:Y:S04]  /*1368f0*/  STL.64 [R1+0x950], R20 ;  /* 0x0009501401007387 */ /* 0x000fe80000100a00 */
[----:B------:R0:W-:Y:S04]  /*136900*/  STL.64 [R1+0x958], R22 ;  /* 0x0009581601007387 */ /* 0x0001e80000100a00 */
[----:B0-----:R-:W2:Y:S04]  /*136910*/  LDL.LU.64 R22, [R1+0x7888] ;  /* 0x0078880001167983 */ /* 0x001ea80000300a00 */
[----:B------:R-:W2:Y:S04]  /*136920*/  LDL.LU.64 R20, [R1+0x7880] ;  /* 0x0078800001147983 */ /* 0x000ea80000300a00 */
[----:B------:R0:W-:Y:S04]  /*136930*/  STL [R1+0x7700], R6 ;  /* 0x0077000601007387 */ /* 0x0001e80000100800 */
[----:B------:R1:W-:Y:S04]  /*136940*/  STL [R1+0x76fc], R7 ;  /* 0x0076fc0701007387 */ /* 0x0003e80000100800 */
[----:B------:R-:W3:Y:S04]  /*136950*/  LDL.LU R4, [R1+0xca0] ;  /* 0x000ca00001047983 */ /* 0x000ee80000300800 */
[----:B------:R-:W3:Y:S04]  /*136960*/  LDL.LU R5, [R1+0xca4] ;  /* 0x000ca40001057983 */ /* 0x000ee80000300800 */
[----:B0-----:R-:W3:Y:S04]  /*136970*/  LDL.LU R6, [R1+0xca8] ;  /* 0x000ca80001067983 */ /* 0x001ee80000300800 */
[----:B-1----:R-:W3:Y:S04]  /*136980*/  LDL.LU R7, [R1+0xcac] ;  /* 0x000cac0001077983 */ /* 0x002ee80000300800 */
[----:B------:R-:W2:Y:S01]  /*136990*/  LDL.LU R9, [R1+0x7878] ;  /* 0x0078780001097983 */ /* 0x000ea20000300800 */
[----:B------:R-:W-:-:S02]  /*1369a0*/  IMAD R10, R10, 0x100, R11 ;  /* 0x000001000a0a7824 */ /* 0x000fc400078e020b */
[----:B------:R-:W-:Y:S02]  /*1369b0*/  IMAD R11, R18, 0x100, R17 ;  /* 0x00000100120b7824 */ /* 0x000fe400078e0211 */
[----:B------:R-:W-:Y:S01]  /*1369c0*/  IMAD R0, R0, 0x100, R19 ;  /* 0x0000010000007824 */ /* 0x000fe200078e0213 */
[----:B--2---:R-:W-:Y:S01]  /*1369d0*/  HMMA.16816.F32 R12, R12, R8, R20 ;  /* 0x000000080c0c723c */ /* 0x004fe20000001814 */
[----:B------:R-:W2:Y:S04]  /*1369e0*/  LDL.64 R20, [R1+0x88] ;  /* 0x0000880001147983 */ /* 0x000ea80000100a00 */
[----:B------:R-:W-:-:S14]  /*1369f0*/  STL [R1+0x76c4], R8 ;  /* 0x0076c40801007387 */ /* 0x000fdc0000100800 */
[----:B------:R0:W-:Y:S04]  /*136a00*/  STL.64 [R1+0x7a0], R12 ;  /* 0x0007a00c01007387 */ /* 0x0001e80000100a00 */
[----:B------:R1:W-:Y:S01]  /*136a10*/  STL.64 [R1+0x7a8], R14 ;  /* 0x0007a80e01007387 */ /* 0x0003e20000100a00 */
[----:B0-----:R-:W-:Y:S02]  /*136a20*/  F2FP.F16.E5M2.UNPACK_B R12, R16 ;  /* 0x00000010ff0c723e */ /* 0x001fe400020004ff */
[----:B------:R-:W-:Y:S02]  /*136a30*/  F2FP.F16.E5M2.UNPACK_B R13, R10 ;  /* 0x0000000aff0d723e */ /* 0x000fe400020004ff */
[----:B-1----:R-:W-:Y:S02]  /*136a40*/  F2FP.F16.E5M2.UNPACK_B R14, R11 ;  /* 0x0000000bff0e723e */ /* 0x002fe400020004ff */
[----:B------:R-:W-:-:S07]  /*136a50*/  F2FP.F16.E5M2.UNPACK_B R15, R0 ;  /* 0x00000000ff0f723e */ /* 0x000fce00020004ff */
[C---:B---3--:R-:W-:Y:S08]  /*136a60*/  HMMA.16816.F32 R4, R12.reuse, R2, R4 ;  /* 0x000000020c04723c */ /* 0x048ff00000001804 */
[----:B------:R-:W-:Y:S01]  /*136a70*/  HMMA.16816.F32 R24, R12, R28, R24 ;  /* 0x0000001c0c18723c */ /* 0x000fe20000001818 */
[----:B------:R0:W-:Y:S04]  /*136a80*/  STL [R1+0x76c0], R9 ;  /* 0x0076c00901007387 */ /* 0x0001e80000100800 */
[----:B------:R-:W3:Y:S04]  /*136a90*/  LDL.LU R16, [R1+0xc40] ;  /* 0x000c400001107983 */ /* 0x000ee80000300800 */
[----:B------:R-:W3:Y:S04]  /*136aa0*/  LDL.LU R17, [R1+0xc44] ;  /* 0x000c440001117983 */ /* 0x000ee80000300800 */
[----:B------:R-:W3:Y:S04]  /*136ab0*/  LDL.LU R18, [R1+0xc48] ;  /* 0x000c480001127983 */ /* 0x000ee80000300800 */
[----:B------:R-:W3:Y:S04]  /*136ac0*/  LDL.LU R19, [R1+0xc4c] ;  /* 0x000c4c0001137983 */ /* 0x000ee80000300800 */
[----:B------:R-:W3:Y:S01]  /*136ad0*/  LDL.64 R22, [R1+0x80] ;  /* 0x0000800001167983 */ /* 0x000ee20000100a00 */
[----:B------:R-:W-:-:S03]  /*136ae0*/  IMAD.MOV.U32 R8, RZ, RZ, R3 ;  /* 0x000000ffff087224 */ /* 0x000fc600078e0003 */
[----:B------:R-:W4:Y:S01]  /*136af0*/  LDL.LU R10, [R1+0x7874] ;  /* 0x00787400010a7983 */ /* 0x000f220000300800 */
[----:B0-----:R-:W-:-:S03]  /*136b00*/  IMAD.MOV.U32 R9, RZ, RZ, R2 ;  /* 0x000000ffff097224 */ /* 0x001fc600078e0002 */
[----:B------:R-:W4:Y:S04]  /*136b10*/  LDL.LU R11, [R1+0x7870] ;  /* 0x00787000010b7983 */ /* 0x000f280000300800 */
[----:B------:R-:W-:Y:S04]  /*136b20*/  STL.64 [R1+0x2830], R4 ;  /* 0x0028300401007387 */ /* 0x000fe80000100a00 */
[----:B------:R-:W-:Y:S04]  /*136b30*/  STL.64 [R1+0x2838], R6 ;  /* 0x0028380601007387 */ /* 0x000fe80000100a00 */
[----:B------:R-:W-:Y:S04]  /*136b40*/  STL [R1+0x7708], R8 ;  /* 0x0077080801007387 */ /* 0x000fe80000100800 */
[----:B------:R-:W-:Y:S04]  /*136b50*/  STL [R1+0x7704], R9 ;  /* 0x0077040901007387 */ /* 0x000fe80000100800 */
[----:B------:R0:W-:Y:S04]  /*136b60*/  STL.64 [R1+0x2820], R24 ;  /* 0x0028201801007387 */ /* 0x0001e80000100a00 */
[----:B------:R1:W-:Y:S04]  /*136b70*/  STL.64 [R1+0x2828], R26 ;  /* 0x0028281a01007387 */ /* 0x0003e80000100a00 */
[----:B0-----:R-:W2:Y:S04]  /*136b80*/  LDL.LU R24, [R1+0xc00] ;  /* 0x000c000001187983 */ /* 0x001ea80000300800 */
[----:B------:R-:W2:Y:S04]  /*136b90*/  LDL.LU R25, [R1+0xc04] ;  /* 0x000c040001197983 */ /* 0x000ea80000300800 */
[----:B-1----:R-:W2:Y:S04]  /*136ba0*/  LDL.LU R26, [R1+0xc08] ;  /* 0x000c0800011a7983 */ /* 0x002ea80000300800 */
        /* <DEDUP_REMOVED lines=9> */
[----:B------:R-:W2:Y:S04]  /*136c40*/  LDL.64 R28, [R1+0x70] ;  /* 0x00007000011c7983 */ /* 0x000ea80000100a00 */
[----:B------:R-:W-:Y:S04]  /*136c50*/  STL [R1+0x7710], R0 ;  /* 0x0077100001007387 */ /* 0x000fe80000100800 */
[----:B------:R0:W-:Y:S04]  /*136c60*/  STL [R1+0x770c], R5 ;  /* 0x00770c0501007387 */ /* 0x0001e80000100800 */
[----:B------:R-:W2:Y:S04]  /*136c70*/  LDL.LU R4, [R1+0xc60] ;  /* 0x000c600001047983 */ /* 0x000ea80000300800 */
[----:B0-----:R-:W2:Y:S04]  /*136c80*/  LDL.LU R5, [R1+0xc64] ;  /* 0x000c640001057983 */ /* 0x001ea80000300800 */
[----:B------:R-:W2:Y:S04]  /*136c90*/  LDL.LU R6, [R1+0xc68] ;  /* 0x000c680001067983 */ /* 0x000ea80000300800 */
[----:B------:R-:W2:Y:S01]  /*136ca0*/  LDL.LU R7, [R1+0xc6c] ;  /* 0x000c6c0001077983 */ /* 0x000ea20000300800 */
[C---:B---3--:R-:W-:Y:S08]  /*136cb0*/  HMMA.16816.F32 R16, R12.reuse, R22, R16 ;  /* 0x000000160c10723c */ /* 0x048ff00000001810 */
[----:B--2---:R-:W-:-:S15]  /*136cc0*/  HMMA.16816.F32 R4, R12, R20, R4 ;  /* 0x000000140c04723c */ /* 0x004fde0000001804 */
[----:B------:R-:W-:-:S04]  /*136cd0*/  NOP ;  /* 0x0000000000007918 */ /* 0x000fc80000000000 */
[----:B------:R0:W-:Y:S04]  /*136ce0*/  STL.64 [R1+0x2810], R4 ;  /* 0x0028100401007387 */ /* 0x0001e80000100a00 */
[----:B------:R1:W-:Y:S04]  /*136cf0*/  STL.64 [R1+0x2818], R6 ;  /* 0x0028180601007387 */ /* 0x0003e80000100a00 */
[----:B------:R-:W2:Y:S01]  /*136d00*/  LDL.64 R2, [R1+0x60] ;  /* 0x0000600001027983 */ /* 0x000ea20000100a00 */
[----:B0-----:R-:W-:Y:S02]  /*136d10*/  IMAD.MOV.U32 R4, RZ, RZ, R21 ;  /* 0x000000ffff047224 */ /* 0x001fe400078e0015 */
[----:B-1----:R-:W-:-:S03]  /*136d20*/  IMAD.MOV.U32 R7, RZ, RZ, R20 ;  /* 0x000000ffff077224 */ /* 0x002fc600078e0014 */
[----:B------:R-:W-:Y:S04]  /*136d30*/  STL [R1+0x7718], R4 ;  /* 0x0077180401007387 */ /* 0x000fe80000100800 */
[----:B------:R-:W-:Y:S04]  /*136d40*/  STL [R1+0x7714], R7 ;  /* 0x0077140701007387 */ /* 0x000fe80000100800 */
[----:B------:R0:W-:Y:S04]  /*136d50*/  STL.64 [R1+0x2800], R16 ;  /* 0x0028001001007387 */ /* 0x0001e80000100a00 */
[----:B------:R1:W-:Y:S04]  /*136d60*/  STL.64 [R1+0x2808], R18 ;  /* 0x0028081201007387 */ /* 0x0003e80000100a00 */
[----:B------:R-:W3:Y:S04]  /*136d70*/  LDL.64 R20, [R1+0x58] ;  /* 0x0000580001147983 */ /* 0x000ee80000100a00 */
        /* <DEDUP_REMOVED lines=13> */
[----:B------:R0:W-:Y:S04]  /*136e50*/  STL [R1+0x7720], R6 ;  /* 0x0077200601007387 */ /* 0x0001e80000100800 */
[----:B0-----:R-:W2:Y:S04]  /*136e60*/  LDL.64 R6, [R1+0x78] ;  /* 0x0000780001067983 */ /* 0x001ea80000100a00 */
[----:B------:R-:W-:Y:S01]  /*136e70*/  STL [R1+0x771c], R9 ;  /* 0x00771c0901007387 */ /* 0x000fe20000100800 */
        /* <DEDUP_REMOVED lines=8> */
[----:B------:R-:W-:Y:S04]  /*136f00*/  STL [R1+0x7728], R8 ;  /* 0x0077280801007387 */ /* 0x000fe80000100800 */
[----:B------:R0:W-:Y:S04]  /*136f10*/  STL [R1+0x7724], R5 ;  /* 0x0077240501007387 */ /* 0x0001e80000100800 */
[----:B0-----:R-:W3:Y:S01]  /*136f20*/  LDL.64 R4, [R1+0x68] ;  /* 0x0000680001047983 */ /* 0x001ee20000100a00 */
[----:B------:R-:W-:-:S02]  /*136f30*/  IMAD.MOV.U32 R0, RZ, RZ, R29 ;  /* 0x000000ffff007224 */ /* 0x000fc400078e001d */
[----:B------:R-:W-:Y:S01]  /*136f40*/  IMAD.MOV.U32 R7, RZ, RZ, R28 ;  /* 0x000000ffff077224 */ /* 0x000fe200078e001c */
[C---:B--2---:R-:W-:Y:S08]  /*136f50*/  HMMA.16816.F32 R24, R12.reuse, R28, R24 ;  /* 0x0000001c0c18723c */ /* 0x044ff00000001818 */
[----:B---3--:R-:W-:Y:S11]  /*136f60*/  HMMA.16816.F32 R16, R12, R4, R16 ;  /* 0x000000040c10723c */ /* 0x008ff60000001810 */
[----:B------:R0:W-:Y:S04]  /*136f70*/  STL.64 [R1+0x27e0], R24 ;  /* 0x0027e01801007387 */ /* 0x0001e80000100a00 */
[----:B------:R1:W-:Y:S01]  /*136f80*/  STL.64 [R1+0x27e8], R26 ;  /* 0x0027e81a01007387 */ /* 0x0003e20000100a00 */
[----:B------:R-:W-:-:S02]  /*136f90*/  IMAD.MOV.U32 R9, RZ, RZ, R4 ;  /* 0x000000ffff097224 */ /* 0x000fc400078e0004 */
[----:B------:R-:W-:Y:S01]  /*136fa0*/  IMAD.MOV.U32 R4, RZ, RZ, R5 ;  /* 0x000000ffff047224 */ /* 0x000fe200078e0005 */
[----:B0-----:R-:W2:Y:S04]  /*136fb0*/  LDL.LU R24, [R1+0xb60] ;  /* 0x000b600001187983 */ /* 0x001ea80000300800 */
[----:B------:R-:W2:Y:S04]  /*136fc0*/  LDL.LU R25, [R1+0xb64] ;  /* 0x000b640001197983 */ /* 0x000ea80000300800 */
[----:B-1----:R-:W2:Y:S04]  /*136fd0*/  LDL.LU R26, [R1+0xb68] ;  /* 0x000b6800011a7983 */ /* 0x002ea80000300800 */
[----:B------:R-:W2:Y:S04]  /*136fe0*/  LDL.LU R27, [R1+0xb6c] ;  /* 0x000b6c00011b7983 */ /* 0x000ea80000300800 */
[----:B------:R-:W2:Y:S04]  /*136ff0*/  LDL.64 R28, [R1+0x48] ;  /* 0x00004800011c7983 */ /* 0x000ea80000100a00 */
[----:B------:R-:W-:Y:S04]  /*137000*/  STL [R1+0x7730], R0 ;  /* 0x0077300001007387 */ /* 0x000fe80000100800 */
[----:B------:R-:W-:Y:S04]  /*137010*/  STL [R1+0x772c], R7 ;  /* 0x00772c0701007387 */ /* 0x000fe80000100800 */
[----:B------:R-:W-:Y:S04]  /*137020*/  STL.64 [R1+0x27d0], R16 ;  /* 0x0027d01001007387 */ /* 0x000fe80000100a00 */
[----:B------:R0:W-:Y:S04]  /*137030*/  STL.64 [R1+0x27d8], R18 ;  /* 0x0027d81201007387 */ /* 0x0001e80000100a00 */
[----:B0-----:R-:W3:Y:S04]  /*137040*/  LDL.LU.64 R18, [R1+0x7858] ;  /* 0x0078580001127983 */ /* 0x001ee80000300a00 */
[----:B------:R-:W3:Y:S04]  /*137050*/  LDL.LU.64 R16, [R1+0x7850] ;  /* 0x0078500001107983 */ /* 0x000ee80000300a00 */
[----:B------:R0:W-:Y:S04]  /*137060*/  STL [R1+0x7738], R4 ;  /* 0x0077380401007387 */ /* 0x0001e80000100800 */
[----:B0-----:R-:W2:Y:S04]  /*137070*/  LDL.LU R4, [R1+0xbc0] ;  /* 0x000bc00001047983 */ /* 0x001ea80000300800 */
[----:B------:R-:W2:Y:S04]  /*137080*/  LDL.LU R5, [R1+0xbc4] ;  /* 0x000bc40001057983 */ /* 0x000ea80000300800 */
[----:B------:R-:W2:Y:S04]  /*137090*/  LDL.LU R6, [R1+0xbc8] ;  /* 0x000bc80001067983 */ /* 0x000ea80000300800 */
[----:B------:R-:W2:Y:S04]  /*1370a0*/  LDL.LU R7, [R1+0xbcc] ;  /* 0x000bcc0001077983 */ /* 0x000ea80000300800 */
[----:B------:R-:W-:Y:S01]  /*1370b0*/  STL [R1+0x7734], R9 ;  /* 0x0077340901007387 */ /* 0x000fe20000100800 */
[----:B--2---:R-:W-:-:S15]  /*1370c0*/  HMMA.16816.F32 R4, R12, R2, R4 ;  /* 0x000000020c04723c */ /* 0x004fde0000001804 */
[----:B------:R-:W-:-:S04]  /*1370d0*/  NOP ;  /* 0x0000000000007918 */ /* 0x000fc80000000000 */
[----:B------:R0:W-:Y:S04]  /*1370e0*/  STL.64 [R1+0x27c0], R4 ;  /* 0x0027c00401007387 */ /* 0x0001e80000100a00 */
[----:B------:R1:W-:Y:S01]  /*1370f0*/  STL.64 [R1+0x27c8], R6 ;  /* 0x0027c80601007387 */ /* 0x0003e20000100a00 */
[----:B0-----:R-:W-:Y:S02]  /*137100*/  IMAD.MOV.U32 R5, RZ, RZ, R2 ;  /* 0x000000ffff057224 */ /* 0x001fe400078e0002 */
[----:B-1----:R-:W-:-:S05]  /*137110*/  IMAD.MOV.U32 R6, RZ, RZ, R3 ;  /* 0x000000ffff067224 */ /* 0x002fca00078e0003 */
[----:B------:R-:W-:Y:S04]  /*137120*/  STL [R1+0x7740], R6 ;  /* 0x0077400601007387 */ /* 0x000fe80000100800 */
[----:B------:R0:W-:Y:S04]  /*137130*/  STL [R1+0x773c], R5 ;  /* 0x00773c0501007387 */ /* 0x0001e80000100800 */
[----:B------:R-:W2:Y:S04]  /*137140*/  LDL.LU R4, [R1+0xba0] ;  /* 0x000ba00001047983 */ /* 0x000ea80000300800 */
[----:B0-----:R-:W2:Y:S04]  /*137150*/  LDL.LU R5, [R1+0xba4] ;  /* 0x000ba40001057983 */ /* 0x001ea80000300800 */
[----:B------:R-:W2:Y:S04]  /*137160*/  LDL.LU R6, [R1+0xba8] ;  /* 0x000ba80001067983 */ /* 0x000ea80000300800 */
[----:B------:R-:W2:Y:S01]  /*137170*/  LDL.LU R7, [R1+0xbac] ;  /* 0x000bac0001077983 */ /* 0x000ea20000300800 */
[----:B------:R-:W-:-:S02]  /*137180*/  IMAD.MOV.U32 R8, RZ, RZ, R21 ;  /* 0x000000ffff087224 */ /* 0x000fc400078e0015 */
[----:B------:R-:W-:Y:S02]  /*137190*/  IMAD.MOV.U32 R0, RZ, RZ, R23 ;  /* 0x000000ffff007224 */ /* 0x000fe400078e0017 */
[----:B------:R-:W-:Y:S01]  /*1371a0*/  IMAD.MOV.U32 R9, RZ, RZ, R22 ;  /* 0x000000ffff097224 */ /* 0x000fe200078e0016 */
[----:B--2---:R-:W-:-:S15]  /*1371b0*/  HMMA.16816.F32 R4, R12, R20, R4 ;  /* 0x000000140c04723c */ /* 0x004fde0000001804 */
[----:B------:R-:W-:-:S04]  /*1371c0*/  NOP ;  /* 0x0000000000007918 */ /* 0x000fc80000000000 */
[----:B------:R-:W-:Y:S04]  /*1371d0*/  STL.64 [R1+0x27b0], R4 ;  /* 0x0027b00401007387 */ /* 0x000fe80000100a00 */
[----:B------:R0:W-:Y:S04]  /*1371e0*/  STL.64 [R1+0x27b8], R6 ;  /* 0x0027b80601007387 */ /* 0x0001e80000100a00 */
[----:B------:R-:W-:Y:S01]  /*1371f0*/  STL [R1+0x7748], R8 ;  /* 0x0077480801007387 */ /* 0x000fe20000100800 */
[----:B0-----:R-:W-:-:S05]  /*137200*/  IMAD.MOV.U32 R7, RZ, RZ, R20 ;  /* 0x000000ffff077224 */ /* 0x001fca00078e0014 */
[----:B------:R3:W-:Y:S02]  /*137210*/  STL [R1+0x7744], R7 ;  /* 0x0077440701007387 */ /* 0x0007e40000100800 */
[----:B---3--:R-:W-:-:S15]  /*137220*/  HMMA.16816.F32 R4, R12, R22, R16 ;  /* 0x000000160c04723c */ /* 0x008fde0000001810 */
[----:B------:R-:W-:-:S04]  /*137230*/  NOP ;  /* 0x0000000000007918 */ /* 0x000fc80000000000 */
[----:B------:R-:W-:Y:S04]  /*137240*/  STL.64 [R1+0x27a0], R4 ;  /* 0x0027a00401007387 */ /* 0x000fe80000100a00 */
[----:B------:R-:W-:Y:S04]  /*137250*/  STL.64 [R1+0x27a8], R6 ;  /* 0x0027a80601007387 */ /* 0x000fe80000100a00 */
[----:B------:R-:W2:Y:S04]  /*137260*/  LDL.64 R2, [R1+0x40] ;  /* 0x0000400001027983 */ /* 0x000ea80000100a00 */
[----:B------:R-:W-:Y:S04]  /*137270*/  STL [R1+0x7750], R0 ;  /* 0x0077500001007387 */ /* 0x000fe80000100800 */
[----:B------:R0:W-:Y:S04]  /*137280*/  STL [R1+0x774c], R9 ;  /* 0x00774c0901007387 */ /* 0x0001e80000100800 */
[----:B----4-:R1:W-:Y:S04]  /*137290*/  STL.64 [R1+0x7830], R10 ;  /* 0x0078300a01007387 */ /* 0x0103e80000100a00 */
[----:B------:R-:W3:Y:S04]  /*1372a0*/  LDL.LU R8, [R1+0xb20] ;  /* 0x000b200001087983 */ /* 0x000ee80000300800 */
[----:B0-----:R-:W3:Y:S04]  /*1372b0*/  LDL.LU R9, [R1+0xb24] ;  /* 0x000b240001097983 */ /* 0x001ee80000300800 */
[----:B-1----:R-:W4:Y:S04]  /*1372c0*/  LDL.LU R10, [R1+0xb28] ;  /* 0x000b2800010a7983 */ /* 0x002f280000300800 */
        /* <DEDUP_REMOVED lines=8> */
[----:B------:R0:W-:Y:S04]  /*137350*/  STL.64 [R1+0x2790], R16 ;  /* 0x0027901001007387 */ /* 0x0001e80000100a00 */
[----:B------:R1:W-:Y:S04]  /*137360*/  STL.64 [R1+0x2798], R18 ;  /* 0x0027981201007387 */ /* 0x0003e80000100a00 */
[----:B------:R-:W4:Y:S04]  /*137370*/  LDL.64 R20, [R1+0x20] ;  /* 0x0000200001147983 */ /* 0x000f280000100a00 */
[----:B0-----:R-:W4:Y:S04]  /*137380*/  LDL.LU R16, [R1+0xaa0] ;  /* 0x000aa00001107983 */ /* 0x001f280000300800 */
[----:B------:R-:W4:Y:S04]  /*137390*/  LDL.LU R17, [R1+0xaa4] ;  /* 0x000aa40001117983 */ /* 0x000f280000300800 */
[----:B-1----:R-:W4:Y:S04]  /*1373a0*/  LDL.LU R18, [R1+0xaa8] ;  /* 0x000aa80001127983 */ /* 0x002f280000300800 */
[----:B------:R-:W4:Y:S01]  /*1373b0*/  LDL.LU R19, [R1+0xaac] ;  /* 0x000aac0001137983 */ /* 0x000f220000300800 */
[----:B------:R-:W-:-:S02]  /*1373c0*/  IMAD.MOV.U32 R4, RZ, RZ, R29 ;  /* 0x000000ffff047224 */ /* 0x000fc400078e001d */
[----:B------:R-:W-:Y:S02]  /*1373d0*/  IMAD.MOV.U32 R5, RZ, RZ, R28 ;  /* 0x000000ffff057224 */ /* 0x000fe400078e001c */
[----:B--2---:R-:W-:Y:S02]  /*1373e0*/  IMAD.MOV.U32 R6, RZ, RZ, R3 ;  /* 0x000000ffff067224 */ /* 0x004fe400078e0003 */
[----:B------:R-:W-:Y:S01]  /*1373f0*/  IMAD.MOV.U32 R7, RZ, RZ, R2 ;  /* 0x000000ffff077224 */ /* 0x000fe200078e0002 */
[C---:B---3--:R-:W-:Y:S01]  /*137400*/  HMMA.16816.F32 R8, R12.reuse, R2, R8 ;  /* 0x000000020c08723c */ /* 0x048fe20000001808 */
[----:B----4-:R-:W-:Y:S04]  /*137410*/  STL.64 [R1+0x7828], R18 ;  /* 0x0078281201007387 */ /* 0x010fe80000100a00 */
[----:B------:R0:W-:Y:S04]  /*137420*/  STL.64 [R1+0x7820], R16 ;  /* 0x0078201001007387 */ /* 0x0001e80000100a00 */
        /* <DEDUP_REMOVED lines=9> */
[----:B------:R-:W4:Y:S04]  /*1374c0*/  LDL.64 R28, [R1+0x10] ;  /* 0x00001000011c7983 */ /* 0x000f280000100a00 */
[----:B------:R-:W-:Y:S04]  /*1374d0*/  STL [R1+0x7758], R4 ;  /* 0x0077580401007387 */ /* 0x000fe80000100800 */
[----:B------:R0:W-:Y:S04]  /*1374e0*/  STL [R1+0x7754], R5 ;  /* 0x0077540501007387 */ /* 0x0001e80000100800 */
[----:B0-----:R-:W2:Y:S04]  /*1374f0*/  LDL.64 R4, [R1+0x38] ;  /* 0x0000380001047983 */ /* 0x001ea80000100a00 */
[----:B------:R-:W-:Y:S04]  /*137500*/  STL.64 [R1+0x2780], R8 ;  /* 0x0027800801007387 */ /* 0x000fe80000100a00 */
[----:B------:R0:W-:Y:S04]  /*137510*/  STL.64 [R1+0x2788], R10 ;  /* 0x0027880a01007387 */ /* 0x0001e80000100a00 */
[----:B0-----:R-:W2:Y:S04]  /*137520*/  LDL.LU.64 R10, [R1+0x7848] ;  /* 0x00784800010a7983 */ /* 0x001ea80000300a00 */
[----:B------:R-:W2:Y:S04]  /*137530*/  LDL.LU.64 R8, [R1+0x7840] ;  /* 0x0078400001087983 */ /* 0x000ea80000300a00 */
[----:B------:R-:W3:Y:S04]  /*137540*/  LDL.LU.64 R2, [R1+0x7838] ;  /* 0x0078380001027983 */ /* 0x000ee80000300a00 */
[----:B------:R-:W-:Y:S04]  /*137550*/  STL [R1+0x7760], R6 ;  /* 0x0077600601007387 */ /* 0x000fe80000100800 */
[----:B------:R0:W-:Y:S04]  /*137560*/  STL [R1+0x775c], R7 ;  /* 0x00775c0701007387 */ /* 0x0001e80000100800 */
[----:B0-----:R-:W3:Y:S01]  /*137570*/  LDL.64 R6, [R1+0x30] ;  /* 0x0000300001067983 */ /* 0x001ee20000100a00 */
[C---:B--2---:R-:W-:Y:S08]  /*137580*/  HMMA.16816.F32 R8, R12.reuse, R4, R8 ;  /* 0x000000040c08723c */ /* 0x044ff00000001808 */
[----:B---3--:R-:W-:Y:S11]  /*137590*/  HMMA.16816.F32 R16, R12, R6, R16 ;  /* 0x000000060c10723c */ /* 0x008ff60000001810 */
[----:B------:R0:W-:Y:S04]  /*1375a0*/  STL.64 [R1+0x2770], R8 ;  /* 0x0027700801007387 */ /* 0x0001e80000100a00 */
[----:B------:R1:W-:Y:S01]  /*1375b0*/  STL.64 [R1+0x2778], R10 ;  /* 0x0027780a01007387 */ /* 0x0003e20000100a00 */
[----:B------:R-:W-:-:S02]  /*1375c0*/  IMAD.MOV.U32 R0, RZ, RZ, R7 ;  /* 0x000000ffff007224 */ /* 0x000fc400078e0007 */
[----:B0-----:R-:W-:Y:S02]  /*1375d0*/  IMAD.MOV.U32 R8, RZ, RZ, R5 ;  /* 0x000000ffff087224 */ /* 0x001fe400078e0005 */
[----:B------:R-:W-:Y:S01]  /*1375e0*/  IMAD.MOV.U32 R9, RZ, RZ, R4 ;  /* 0x000000ffff097224 */ /* 0x000fe200078e0004 */
[----:B-1----:R-:W2:Y:S04]  /*1375f0*/  LDL.LU.64 R10, [R1+0x7830] ;  /* 0x00783000010a7983 */ /* 0x002ea80000300a00 */
[----:B------:R-:W-:Y:S01]  /*137600*/  STL [R1+0x7768], R8 ;  /* 0x0077680801007387 */ /* 0x000fe20000100800 */
[----:B------:R-:W-:-:S03]  /*137610*/  IMAD.MOV.U32 R5, RZ, RZ, R6 ;  /* 0x000000ffff057224 */ /* 0x000fc600078e0006 */
[----:B------:R0:W-:Y:S04]  /*137620*/  STL [R1+0x7764], R9 ;  /* 0x0077640901007387 */ /* 0x0001e80000100800 */
[----:B0-----:R-:W3:Y:S04]  /*137630*/  LDL.64 R8, [R1+0x28] ;  /* 0x0000280001087983 */ /* 0x001ee80000100a00 */
[----:B------:R-:W-:Y:S04]  /*137640*/  STL.64 [R1+0x2760], R16 ;  /* 0x0027601001007387 */ /* 0x000fe80000100a00 */
[----:B------:R0:W-:Y:S04]  /*137650*/  STL.64 [R1+0x2768], R18 ;  /* 0x0027681201007387 */ /* 0x0001e80000100a00 */
[----:B0-----:R-:W2:Y:S04]  /*137660*/  LDL.LU.64 R18, [R1+0x7828] ;  /* 0x0078280001127983 */ /* 0x001ea80000300a00 */
[----:B------:R-:W2:Y:S04]  /*137670*/  LDL.LU.64 R16, [R1+0x7820] ;  /* 0x0078200001107983 */ /* 0x000ea80000300a00 */
[----:B------:R-:W-:Y:S04]  /*137680*/  STL [R1+0x7770], R0 ;  /* 0x0077700001007387 */ /* 0x000fe80000100800 */
[----:B------:R0:W-:Y:S04]  /*137690*/  STL [R1+0x776c], R5 ;  /* 0x00776c0501007387 */ /* 0x0001e80000100800 */
[----:B------:R-:W3:Y:S04]  /*1376a0*/  LDL.LU R4, [R1+0xae0] ;  /* 0x000ae00001047983 */ /* 0x000ee80000300800 */
[----:B0-----:R-:W3:Y:S04]  /*1376b0*/  LDL.LU R5, [R1+0xae4] ;  /* 0x000ae40001057983 */ /* 0x001ee80000300800 */
[----:B------:R-:W3:Y:S04]  /*1376c0*/  LDL.LU R6, [R1+0xae8] ;  /* 0x000ae80001067983 */ /* 0x000ee80000300800 */
[----:B------:R-:W3:Y:S02]  /*1376d0*/  LDL.LU R7, [R1+0xaec] ;  /* 0x000aec0001077983 */ /* 0x000ee40000300800 */
[----:B---3--:R-:W-:-:S15]  /*1376e0*/  HMMA.16816.F32 R4, R12, R8, R4 ;  /* 0x000000080c04723c */ /* 0x008fde0000001804 */
[----:B------:R-:W-:-:S04]  /*1376f0*/  NOP ;  /* 0x0000000000007918 */ /* 0x000fc80000000000 */
[----:B------:R0:W-:Y:S04]  /*137700*/  STL.64 [R1+0x2750], R4 ;  /* 0x0027500401007387 */ /* 0x0001e80000100a00 */
[----:B------:R1:W-:Y:S01]  /*137710*/  STL.64 [R1+0x2758], R6 ;  /* 0x0027580601007387 */ /* 0x0003e20000100a00 */
[----:B0-----:R-:W-:Y:S02]  /*137720*/  IMAD.MOV.U32 R4, RZ, RZ, R9 ;  /* 0x000000ffff047224 */ /* 0x001fe400078e0009 */
[----:B-1----:R-:W-:-:S03]  /*137730*/  IMAD.MOV.U32 R7, RZ, RZ, R8 ;  /* 0x000000ffff077224 */ /* 0x002fc600078e0008 */
[----:B------:R0:W-:Y:S04]  /*137740*/  STL [R1+0x7778], R4 ;  /* 0x0077780401007387 */ /* 0x0001e80000100800 */
[----:B------:R1:W-:Y:S04]  /*137750*/  STL [R1+0x7774], R7 ;  /* 0x0077740701007387 */ /* 0x0003e80000100800 */
[----:B0-----:R-:W3:Y:S04]  /*137760*/  LDL.LU R4, [R1+0xac0] ;  /* 0x000ac00001047983 */ /* 0x001ee80000300800 */
[----:B------:R-:W3:Y:S04]  /*137770*/  LDL.LU R5, [R1+0xac4] ;  /* 0x000ac40001057983 */ /* 0x000ee80000300800 */
[----:B------:R-:W3:Y:S04]  /*137780*/  LDL.LU R6, [R1+0xac8] ;  /* 0x000ac80001067983 */ /* 0x000ee80000300800 */
[----:B-1----:R-:W3:Y:S01]  /*137790*/  LDL.LU R7, [R1+0xacc] ;  /* 0x000acc0001077983 */ /* 0x002ee20000300800 */
[----:B--2---:R-:W-:Y:S01]  /*1377a0*/  HMMA.16816.F32 R16, R12, R22, R16 ;  /* 0x000000160c10723c */ /* 0x004fe20000001810 */
[----:B------:R-:W-:-:S02]  /*1377b0*/  IMAD.MOV.U32 R9, RZ, RZ, R20 ;  /* 0x000000ffff097224 */ /* 0x000fc400078e0014 */
[----:B------:R-:W-:-:S05]  /*1377c0*/  IMAD.MOV.U32 R8, RZ, RZ, R23 ;  /* 0x000000ffff087224 */ /* 0x000fca00078e0017 */
[----:B---3--:R-:W-:-:S15]  /*1377d0*/  HMMA.16816.F32 R4, R12, R20, R4 ;  /* 0x000000140c04723c */ /* 0x008fde0000001804 */
[----:B------:R-:W-:-:S04]  /*1377e0*/  NOP ;  /* 0x0000000000007918 */ /* 0x000fc80000000000 */
[----:B------:R-:W-:Y:S04]  /*1377f0*/  STL.64 [R1+0x2740], R4 ;  /* 0x0027400401007387 */ /* 0x000fe80000100a00 */
[----:B------:R0:W-:Y:S02]  /*137800*/  STL.64 [R1+0x2748], R6 ;  /* 0x0027480601007387 */ /* 0x0001e40000100a00 */
[----:B0-----:R-:W-:-:S05]  /*137810*/  IMAD.MOV.U32 R6, RZ, RZ, R21 ;  /* 0x000000ffff067224 */ /* 0x001fca00078e0015 */
[----:B------:R-:W-:Y:S04]  /*137820*/  STL [R1+0x7780], R6 ;  /* 0x0077800601007387 */ /* 0x000fe80000100800 */
[----:B------:R-:W-:Y:S04]  /*137830*/  STL [R1+0x777c], R9 ;  /* 0x00777c0901007387 */ /* 0x000fe80000100800 */
[----:B------:R-:W-:Y:S04]  /*137840*/  STL.64 [R1+0x2730], R16 ;  /* 0x0027301001007387 */ /* 0x000fe80000100a00 */
[----:B------:R-:W-:Y:S04]  /*137850*/  STL.64 [R1+0x2738], R18 ;  /* 0x0027381201007387 */ /* 0x000fe80000100a00 */
[----:B------:R-:W-:Y:S04]  /*137860*/  STL.64 [R1+0x7818], R10 ;  /* 0x0078180a01007387 */ /* 0x000fe80000100a00 */
[----:B------:R4:W-:Y:S02]  /*137870*/  STL [R1+0x7810], R8 ;  /* 0x0078100801007387 */ /* 0x0009e40000100800 */
[----:B----4-:R-:W-:Y:S01]  /*137880*/  HMMA.16816.F32 R8, R12, R28, R24 ;  /* 0x0000001c0c08723c */ /* 0x010fe20000001818 */
[----:B------:R-:W-:-:S05]  /*137890*/  IMAD.MOV.U32 R5, RZ, RZ, R22 ;  /* 0x000000ffff057224 */ /* 0x000fca00078e0016 */
[----:B------:R-:W-:-:S13]  /*1378a0*/  STL [R1+0x7784], R5 ;  /* 0x0077840501007387 */ /* 0x000fda0000100800 */
[----:B------:R0:W-:Y:S04]  /*1378b0*/  STL.64 [R1+0x2720], R8 ;  /* 0x0027200801007387 */ /* 0x0001e80000100a00 */
[----:B------:R1:W-:Y:S04]  /*1378c0*/  STL.64 [R1+0x2728], R10 ;  /* 0x0027280a01007387 */ /* 0x0003e80000100a00 */
[----:B0-----:R-:W2:Y:S04]  /*1378d0*/  LDL.LU R8, [R1+0xa60] ;  /* 0x000a600001087983 */ /* 0x001ea80000300800 */
[----:B------:R-:W2:Y:S04]  /*1378e0*/  LDL.LU R9, [R1+0xa64] ;  /* 0x000a640001097983 */ /* 0x000ea80000300800 */
[----:B-1----:R-:W2:Y:S04]  /*1378f0*/  LDL.LU R10, [R1+0xa68] ;  /* 0x000a6800010a7983 */ /* 0x002ea80000300800 */
[----:B------:R-:W2:Y:S04]  /*137900*/  LDL.LU R11, [R1+0xa6c] ;  /* 0x000a6c00010b7983 */ /* 0x000ea80000300800 */
[----:B------:R-:W2:Y:S04]  /*137910*/  LDL.64 R4, [R1+0x8] ;  /* 0x0000080001047983 */ /* 0x000ea80000100a00 */
[----:B------:R-:W3:Y:S04]  /*137920*/  LDL.LU R20, [R1+0xa10] ;  /* 0x000a100001147983 */ /* 0x000ee80000300800 */
        /* <DEDUP_REMOVED lines=15> */
[----:B------:R-:W2:Y:S04]  /*137a20*/  LDL.64 R28, [R1] ;  /* 0x00000000011c7983 */ /* 0x000ea80000100a00 */
        /* <DEDUP_REMOVED lines=20> */
[----:B------:R-:W2:Y:S01]  /*137b70*/  LDL.LU R8, [R1+0x7810] ;  /* 0x0078100001087983 */ /* 0x000ea20000300800 */
[----:B------:R-:W-:Y:S01]  /*137b80*/  IMAD.MOV.U32 R9, RZ, RZ, R4 ;  /* 0x000000ffff097224 */ /* 0x000fe200078e0004 */
[----:B------:R-:W-:Y:S02]  /*137b90*/  HMMA.16816.F32 R24, R12, R28, R24 ;  /* 0x0000001c0c18723c */ /* 0x000fe40000001818 */
[----:B----4-:R-:W-:Y:S04]  /*137ba0*/  STL.64 [R1+0x7790], R10 ;  /* 0x0077900a01007387 */ /* 0x010fe80000100a00 */
[----:B--2---:R0:W-:Y:S04]  /*137bb0*/  STL.64 [R1+0x7788], R8 ;  /* 0x0077880801007387 */ /* 0x0041e80000100a00 */
[----:B0-----:R-:W2:Y:S04]  /*137bc0*/  LDL.LU R8, [R1+0x9d0] ;  /* 0x0009d00001087983 */ /* 0x001ea80000300800 */
[----:B------:R-:W2:Y:S04]  /*137bd0*/  LDL.LU R9, [R1+0x9d4] ;  /* 0x0009d40001097983 */ /* 0x000ea80000300800 */
[----:B------:R-:W4:Y:S04]  /*137be0*/  LDL.LU R10, [R1+0x9d8] ;  /* 0x0009d800010a7983 */ /* 0x000f280000300800 */
[----:B------:R-:W4:Y:S01]  /*137bf0*/  LDL.LU R11, [R1+0x9dc] ;  /* 0x0009dc00010b7983 */ /* 0x000f220000300800 */
[----:B------:R-:W-:-:S02]  /*137c00*/  IMAD.MOV.U32 R4, RZ, RZ, R5 ;  /* 0x000000ffff047224 */ /* 0x000fc400078e0005 */
[----:B------:R-:W-:Y:S02]  /*137c10*/  IMAD.MOV.U32 R5, RZ, RZ, R28 ;  /* 0x000000ffff057224 */ /* 0x000fe400078e001c */
[----:B------:R-:W-:Y:S01]  /*137c20*/  IMAD.MOV.U32 R6, RZ, RZ, R29 ;  /* 0x000000ffff067224 */ /* 0x000fe200078e001d */
        /* <DEDUP_REMOVED lines=9> */
[----:B------:R-:W4:Y:S04]  /*137cc0*/  LDL.LU.64 R24, [R1+0x7800] ;  /* 0x0078000001187983 */ /* 0x000f280000300a00 */
[----:B------:R-:W4:Y:S02]  /*137cd0*/  LDL.LU.64 R28, [R1+0x77f8] ;  /* 0x0077f800011c7983 */ /* 0x000f240000300a00 */
[----:B----4-:R-:W-:-:S15]  /*137ce0*/  HMMA.16816.F32 R24, R12, R28, R24 ;  /* 0x0000001c0c18723c */ /* 0x010fde0000001818 */
[----:B------:R-:W-:-:S04]  /*137cf0*/  NOP ;  /* 0x0000000000007918 */ /* 0x000fc80000000000 */
[----:B------:R-:W-:Y:S04]  /*137d00*/  STL.64 [R1+0x26f0], R24 ;  /* 0x0026f01801007387 */ /* 0x000fe80000100a00 */
[----:B------:R0:W-:Y:S04]  /*137d10*/  STL.64 [R1+0x26f8], R26 ;  /* 0x0026f81a01007387 */ /* 0x0001e80000100a00 */
[----:B0-----:R-:W3:Y:S04]  /*137d20*/  LDL.LU.64 R26, [R1+0x77f0] ;  /* 0x0077f000011a7983 */ /* 0x001ee80000300a00 */
[----:B------:R-:W4:Y:S04]  /*137d30*/  LDL.LU.64 R24, [R1+0x77e8] ;  /* 0x0077e80001187983 */ /* 0x000f280000300a00 */
[----:B------:R-:W-:Y:S04]  /*137d40*/  STL [R1+0x76c8], R28 ;  /* 0x0076c81c01007387 */ /* 0x000fe80000100800 */
[----:B------:R-:W-:Y:S01]  /*137d50*/  STL [R1+0x76ac], R29 ;  /* 0x0076ac1d01007387 */ /* 0x000fe20000100800 */
        /* <DEDUP_REMOVED lines=49> */
[----:B------:R0:W-:Y:S02]  /*138070*/  STL.64 [R1+0x74e0], R16 ;  /* 0x0074e01001007387 */ /* 0x0001e40000100a00 */
[----:B0-----:R-:W-:Y:S01]  /*138080*/  HMMA.16816.F32 R16, R12, R2, R24 ;  /* 0x000000020c10723c */ /* 0x001fe20000001818 */
[----:B------:R-:W-:-:S02]  /*138090*/  IMAD.MOV.U32 R26, RZ, RZ, R5 ;  /* 0x000000ffff1a7224 */ /* 0x000fc400078e0005 */
[----:B------:R-:W-:Y:S02]  /*1380a0*/  IMAD.MOV.U32 R27, RZ, RZ, R6 ;  /* 0x000000ffff1b7224 */ /* 0x000fe400078e0006 */
[----:B------:R-:W-:-:S03]  /*1380b0*/  IMAD.MOV.U32 R25, RZ, RZ, R4 ;  /* 0x000000ffff197224 */ /* 0x000fc600078e0004 */
[----:B----4-:R-:W-:Y:S01]  /*1380c0*/  HMMA.16816.F32 R20, R12, R10, R20 ;  /* 0x0000000a0c14723c */ /* 0x010fe20000001814 */
[----:B------:R-:W-:Y:S01]  /*1380d0*/  STL [R1+0x76cc], R11 ;  /* 0x0076cc0b01007387 */ /* 0x000fe20000100800 */
[----:B--2---:R-:W-:-:S15]  /*1380e0*/  IMAD.MOV.U32 R24, RZ, RZ, R9 ;  /* 0x000000ffff187224 */ /* 0x004fde00078e0009 */
[----:B------:R-:W-:Y:S02]  /*1380f0*/  NOP ;  /* 0x0000000000007918 */ /* 0x000fe40000000000 */
        /* <DEDUP_REMOVED lines=9> */
[----:B------:R-:W-:Y:S04]  /*138190*/  STL.64 [R1+0x74f0], R24 ;  /* 0x0074f01801007387 */ /* 0x000fe80000100a00 */
        /* <DEDUP_REMOVED lines=10> */
[----:B------:R-:W-:Y:S04]  /*138240*/  STL.64 [R1+0x7510], R26 ;  /* 0x0075101a01007387 */ /* 0x000fe80000100a00 */
[----:B0-----:R-:W2:Y:S04]  /*138250*/  LDL.LU R16, [R1+0x7e0] ;  /* 0x0007e00001107983 */ /* 0x001ea80000300800 */
[----:B------:R-:W2:Y:S04]  /*138260*/  LDL.LU R17, [R1+0x7e4] ;  /* 0x0007e40001117983 */ /* 0x000ea80000300800 */
[----:B------:R-:W2:Y:S04]  /*138270*/  LDL.LU R18, [R1+0x7e8] ;  /* 0x0007e80001127983 */ /* 0x000ea80000300800 */
[----:B------:R-:W2:Y:S01]  /*138280*/  LDL.LU R19, [R1+0x7ec] ;  /* 0x0007ec0001137983 */ /* 0x000ea20000300800 */
[----:B------:R-:W-:-:S02]  /*138290*/  IMAD.MOV.U32 R24, RZ, RZ, R5 ;  /* 0x000000ffff187224 */ /* 0x000fc400078e0005 */
[----:B------:R-:W-:Y:S01]  /*1382a0*/  IMAD.MOV.U32 R25, RZ, RZ, R8 ;  /* 0x000000ffff197224 */ /* 0x000fe200078e0008 */
[----:B--2---:R-:W-:Y:S04]  /*1382b0*/  STL.64 [R1+0x7520], R18 ;  /* 0x0075201201007387 */ /* 0x004fe80000100a00 */
[----:B------:R0:W-:Y:S04]  /*1382c0*/  STL.64 [R1+0x7518], R16 ;  /* 0x0075181001007387 */ /* 0x0001e80000100a00 */
[----:B------:R-:W2:Y:S04]  /*1382d0*/  LDL.LU R5, [R1+0x776c] ;  /* 0x00776c0001057983 */ /* 0x000ea80000300800 */
[----:B------:R-:W2:Y:S04]  /*1382e0*/  LDL.LU R8, [R1+0x7768] ;  /* 0x0077680001087983 */ /* 0x000ea80000300800 */
[----:B------:R1:W-:Y:S04]  /*1382f0*/  STL.64 [R1+0x7528], R24 ;  /* 0x0075281801007387 */ /* 0x0003e80000100a00 */
[----:B0-----:R-:W2:Y:S04]  /*138300*/  LDL.LU R16, [R1+0x7f0] ;  /* 0x0007f00001107983 */ /* 0x001ea80000300800 */
[----:B------:R-:W2:Y:S04]  /*138310*/  LDL.LU R17, [R1+0x7f4] ;  /* 0x0007f40001117983 */ /* 0x000ea80000300800 */
[----:B------:R-:W2:Y:S04]  /*138320*/  LDL.LU R18, [R1+0x7f8] ;  /* 0x0007f80001127983 */ /* 0x000ea80000300800 */
[----:B------:R-:W2:Y:S01]  /*138330*/  LDL.LU R19, [R1+0x7fc] ;  /* 0x0007fc0001137983 */ /* 0x000ea20000300800 */
[----:B----4-:R-:W-:-:S02]  /*138340*/  IMAD.MOV.U32 R26, RZ, RZ, R9 ;  /* 0x000000ffff1a7224 */ /* 0x010fc400078e0009 */
[----:B---3--:R-:W-:Y:S02]  /*138350*/  IMAD.MOV.U32 R27, RZ, RZ, R6 ;  /* 0x000000ffff1b7224 */ /* 0x008fe400078e0006 */
[----:B-1----:R-:W-:Y:S02]  /*138360*/  IMAD.MOV.U32 R24, RZ, RZ, R7 ;  /* 0x000000ffff187224 */ /* 0x002fe400078e0007 */
[----:B------:R-:W-:Y:S01]  /*138370*/  IMAD.MOV.U32 R25, RZ, RZ, R4 ;  /* 0x000000ffff197224 */ /* 0x000fe200078e0004 */
[----:B--2---:R-:W-:Y:S04]  /*138380*/  STL.64 [R1+0x7538], R18 ;  /* 0x0075381201007387 */ /* 0x004fe80000100a00 */
[----:B------:R0:W-:Y:S04]  /*138390*/  STL.64 [R1+0x7530], R16 ;  /* 0x0075301001007387 */ /* 0x0001e80000100a00 */
[----:B------:R-:W2:Y:S04]  /*1383a0*/  LDL.LU R9, [R1+0x7764] ;  /* 0x0077640001097983 */ /* 0x000ea80000300800 */
[----:B------:R-:W3:Y:S04]  /*1383b0*/  LDL.LU R6, [R1+0x7760] ;  /* 0x0077600001067983 */ /* 0x000ee80000300800 */
[----:B------:R-:W4:Y:S04]  /*1383c0*/  LDL.LU R7, [R1+0x775c] ;  /* 0x00775c0001077983 */ /* 0x000f280000300800 */
        /* <DEDUP_REMOVED lines=53> */
[----:B------:R-:W4:Y:S01]  /*138720*/  LDL.LU R9, [R1+0x7734] ;  /* 0x0077340001097983 */ /* 0x000f220000300800 */
[----:B---3--:R-:W-:Y:S02]  /*138730*/  IMAD.MOV.U32 R24, RZ, RZ, R7 ;  /* 0x000000ffff187224 */ /* 0x008fe400078e0007 */
[----:B------:R-:W-:Y:S01]  /*138740*/  IMAD.MOV.U32 R25, RZ, RZ, R8 ;  /* 0x000000ffff197224 */ /* 0x000fe200078e0008 */
[----:B------:R-:W3:Y:S04]  /*138750*/  LDL.LU R0, [R1+0x7730] ;  /* 0x0077300001007983 */ /* 0x000ee80000300800 */
[----:B------:R-:W3:Y:S04]  /*138760*/  LDL.LU R7, [R1+0x772c] ;  /* 0x00772c0001077983 */ /* 0x000ee80000300800 */
[----:B------:R-:W3:Y:S04]  /*138770*/  LDL.LU R8, [R1+0x7728] ;  /* 0x0077280001087983 */ /* 0x000ee80000300800 */
        /* <DEDUP_REMOVED lines=42> */
[----:B------:R-:W-:Y:S01]  /*138a20*/  IMAD.MOV.U32 R25, RZ, RZ, R8 ;  /* 0x000000ffff197224 */ /* 0x000fe200078e0008 */
        /* <DEDUP_REMOVED lines=44> */
[----:B------:R-:W3:Y:S01]  /*138cf0*/  LDL.LU R29, [R1+0x6ee4] ;  /* 0x006ee400011d7983 */ /* 0x000ee20000300800 */
[----:B----4-:R-:W-:-:S03]  /*138d00*/  IMAD.MOV.U32 R19, RZ, RZ, R0 ;  /* 0x000000ffff137224 */ /* 0x010fc600078e0000 */
[----:B------:R-:W4:Y:S04]  /*138d10*/  LDL.LU R28, [R1+0x6ef0] ;  /* 0x006ef000011c7983 */ /* 0x000f280000300800 */
[----:B------:R-:W4:Y:S04]  /*138d20*/  LDL.LU R0, [R1+0x6eec] ;  /* 0x006eec0001007983 */ /* 0x000f280000300800 */
[----:B------:R-:W3:Y:S04]  /*138d30*/  LDL.LU R8, [R1+0x6ef8] ;  /* 0x006ef80001087983 */ /* 0x000ee80000300800 */
        /* <DEDUP_REMOVED lines=54> */
[----:B----4-:R-:W-:-:S02]  /*1390a0*/  IMAD R0, R0, 0x100, R28 ;  /* 0x0000010000007824 */ /* 0x010fc400078e021c */
[----:B--2---:R-:W-:Y:S02]  /*1390b0*/  IMAD R29, R29, 0x100, R11 ;  /* 0x000001001d1d7824 */ /* 0x004fe400078e020b */
[----:B---3--:R-:W-:Y:S01]  /*1390c0*/  IMAD R27, R27, 0x100, R8 ;  /* 0x000001001b1b7824 */ /* 0x008fe200078e0208 */
[----:B------:R-:W2:Y:S04]  /*1390d0*/  LDL.LU R11, [R1+0x76cc] ;  /* 0x0076cc00010b7983 */ /* 0x000ea80000300800 */
[----:B------:R-:W3:Y:S04]  /*1390e0*/  LDL.LU R28, [R1+0x76c8] ;  /* 0x0076c800011c7983 */ /* 0x000ee80000300800 */
[----:B------:R-:W4:Y:S01]  /*1390f0*/  LDL.LU R8, [R1+0x76c4] ;  /* 0x0076c40001087983 */ /* 0x000f220000300800 */
[----:B------:R-:W-:-:S03]  /*139100*/  IMAD R26, R26, 0x100, R9 ;  /* 0x000001001a1a7824 */ /* 0x000fc600078e0209 */
[----:B------:R-:W4:Y:S02]  /*139110*/  LDL.LU R9, [R1+0x76c0] ;  /* 0x0076c00001097983 */ /* 0x000f240000300800 */
[----:B----4-:R-:W-:Y:S02]  /*139120*/  HMMA.16816.F32 R12, R12, R8, R16 ;  /* 0x000000080c0c723c */ /* 0x010fe40000001810 */
[----:B------:R-:W4:Y:S04]  /*139130*/  LDL.LU.64 R18, [R1+0x76b8] ;  /* 0x0076b80001127983 */ /* 0x000f280000300a00 */
[----:B------:R-:W4:-:S13]  /*139140*/  LDL.LU.64 R16, [R1+0x76b0] ;  /* 0x0076b00001107983 */ /* 0x000f1a0000300a00 */
[----:B------:R0:W-:Y:S04]  /*139150*/  STL.64 [R1+0x2260], R12 ;  /* 0x0022600c01007387 */ /* 0x0001e80000100a00 */
[----:B------:R1:W-:Y:S01]  /*139160*/  STL.64 [R1+0x2268], R14 ;  /* 0x0022680e01007387 */ /* 0x0003e20000100a00 */
[----:B0-----:R-:W-:Y:S02]  /*139170*/  F2FP.F16.E5M2.UNPACK_B R12, R29 ;  /* 0x0000001dff0c723e */ /* 0x001fe400020004ff */
[----:B------:R-:W-:Y:S02]  /*139180*/  F2FP.F16.E5M2.UNPACK_B R13, R0 ;  /* 0x00000000ff0d723e */ /* 0x000fe400020004ff */
[----:B-1----:R-:W-:Y:S02]  /*139190*/  F2FP.F16.E5M2.UNPACK_B R14, R27 ;  /* 0x0000001bff0e723e */ /* 0x002fe400020004ff */
[----:B------:R-:W-:Y:S01]  /*1391a0*/  F2FP.F16.E5M2.UNPACK_B R15, R26 ;  /* 0x0000001aff0f723e */ /* 0x000fe200020004ff */
[----:B------:R-:W3:Y:S04]  /*1391b0*/  LDL.LU R29, [R1+0x76ac] ;  /* 0x0076ac00011d7983 */ /* 0x000ee80000300800 */
[----:B------:R-:W2:Y:S02]  /*1391c0*/  LDL.LU R0, [R1+0x76a8] ;  /* 0x0076a80001007983 */ /* 0x000ea40000300800 */
        /* <DEDUP_REMOVED lines=109> */
[C---:B----4-:R-:W-:Y:S08]  /*1398a0*/  HMMA.16816.F32 R16, R12.reuse, R24, R16 ;  /* 0x000000180c10723c */ /* 0x050ff00000001810 */
[C---:B--2---:R-:W-:Y:S11]  /*1398b0*/  HMMA.16816.F32 R24, R12.reuse, R26, R20 ;  /* 0x0000001a0c18723c */ /* 0x044ff60000001814 */
[----:B------:R-:W-:Y:S04]  /*1398c0*/  STL.64 [R1+0x2520], R16 ;  /* 0x0025201001007387 */ /* 0x000fe80000100a00 */
[----:B------:R0:W-:Y:S04]  /*1398d0*/  STL.64 [R1+0x2528], R18 ;  /* 0x0025281201007387 */ /* 0x0001e80000100a00 */
[----:B0-----:R-:W2:Y:S04]  /*1398e0*/  LDL.LU.64 R18, [R1+0x74e8] ;  /* 0x0074e80001127983 */ /* 0x001ea80000300a00 */
[----:B------:R-:W4:Y:S04]  /*1398f0*/  LDL.LU.64 R16, [R1+0x74e0] ;  /* 0x0074e00001107983 */ /* 0x000f280000300a00 */
[----:B------:R-:W3:Y:S04]  /*139900*/  LDL.LU.64 R22, [R1+0x74d8] ;  /* 0x0074d80001167983 */ /* 0x000ee80000300a00 */
[----:B------:R-:W3:Y:S04]  /*139910*/  LDL.LU.64 R20, [R1+0x74d0] ;  /* 0x0074d00001147983 */ /* 0x000ee80000300a00 */
[----:B------:R-:W-:Y:S04]  /*139920*/  STL.64 [R1+0x2510], R24 ;  /* 0x0025101801007387 */ /* 0x000fe80000100a00 */
[----:B------:R0:W-:Y:S04]  /*139930*/  STL.64 [R1+0x2518], R26 ;  /* 0x0025181a01007387 */ /* 0x0001e80000100a00 */
[----:B0-----:R-:W3:Y:S04]  /*139940*/  LDL.LU.64 R26, [R1+0x74c8] ;  /* 0x0074c800011a7983 */ /* 0x001ee80000300a00 */
[----:B------:R-:W3:Y:S04]  /*139950*/  LDL.LU.64 R24, [R1+0x74c0] ;  /* 0x0074c00001187983 */ /* 0x000ee80000300a00 */
        /* <DEDUP_REMOVED lines=17> */
[----:B------:R-:W3:Y:S04]  /*139a70*/  LDL.LU R7, [R1+0x7bc] ;  /* 0x0007bc0001077983 */ /* 0x000ee80000300800 */
[----:B------:R0:W-:Y:S04]  /*139a80*/  STL [R1+0x74bc], R0 ;  /* 0x0074bc0001007387 */ /* 0x0001e80000100800 */
[----:B0-----:R-:W2:Y:S01]  /*139a90*/  LDL.LU R0, [R1+0x6f1c] ;  /* 0x006f1c0001007983 */ /* 0x001ea20000300800 */
[----:B---3--:R-:W-:-:S15]  /*139aa0*/  HMMA.16816.F32 R4, R12, R28, R4 ;  /* 0x0000001c0c04723c */ /* 0x008fde0000001804 */
[----:B------:R-:W-:-:S04]  /*139ab0*/  NOP ;  /* 0x0000000000007918 */ /* 0x000fc80000000000 */
[----:B------:R-:W-:Y:S04]  /*139ac0*/  STL.64 [R1+0x2500], R4 ;  /* 0x0025000401007387 */ /* 0x000fe80000100a00 */
[----:B------:R4:W-:Y:S02]  /*139ad0*/  STL.64 [R1+0x2508], R6 ;  /* 0x0025080601007387 */ /* 0x0009e40000100a00 */
        /* <DEDUP_REMOVED lines=87> */
[----:B0-----:R-:W3:Y:S01]  /*13a050*/  LDL.LU R17, [R1+0x6f08] ;  /* 0x006f080001117983 */ /* 0x001ee20000300800 */
        /* <DEDUP_REMOVED lines=23> */
[----:B------:R-:W2:Y:S01]  /*13a1d0*/  LDL.LU.64 R24, [R1+0xc4d0] ;  /* 0x00c4d00001187983 */ /* 0x000ea20000300a00 */
[----:B---3--:R-:W-:-:S02]  /*13a1e0*/  IMAD R16, R18, 0x100, R17 ;  /* 0x0000010012107824 */ /* 0x008fc400078e0211 */
[----:B------:R-:W-:Y:S01]  /*13a1f0*/  IMAD R0, R0, 0x100, R23 ;  /* 0x0000010000007824 */ /* 0x000fe200078e0217 */
[----:B------:R-:W-:Y:S04]  /*13a200*/  STL.64 [R1+0xc290], R6 ;  /* 0x00c2900601007387 */ /* 0x000fe80000100a00 */
[----:B------:R0:W-:Y:S04]  /*13a210*/  STL.64 [R1+0xc288], R4 ;  /* 0x00c2880401007387 */ /* 0x0001e80000100a00 */
[----:B------:R-:W-:Y:S04]  /*13a220*/  STL.64 [R1+0xc2b0], R10 ;  /* 0x00c2b00a01007387 */ /* 0x000fe80000100a00 */
[----:B------:R1:W-:Y:S01]  /*13a230*/  STL.64 [R1+0xc2a8], R8 ;  /* 0x00c2a80801007387 */ /* 0x0003e20000100a00 */
[----:B0-----:R-:W-:-:S02]  /*13a240*/  IMAD R5, R20, 0x100, R19 ;  /* 0x0000010014057824 */ /* 0x001fc400078e0213 */
[----:B------:R-:W-:Y:S01]  /*13a250*/  IMAD R4, R22, 0x100, R21 ;  /* 0x0000010016047824 */ /* 0x000fe200078e0215 */
[----:B--2---:R-:W-:-:S15]  /*13a260*/  HMMA.16816.F32 R12, R12, R8, R24 ;  /* 0x000000080c0c723c */ /* 0x004fde0000001818 */
[----:B------:R-:W-:-:S04]  /*13a270*/  NOP ;  /* 0x0000000000007918 */ /* 0x000fc80000000000 */
[----:B------:R0:W-:Y:S04]  /*13a280*/  STL.64 [R1+0x480], R12 ;  /* 0x0004800c01007387 */ /* 0x0001e80000100a00 */
[----:B------:R2:W-:Y:S04]  /*13a290*/  STL.64 [R1+0x488], R14 ;  /* 0x0004880e01007387 */ /* 0x0005e80000100a00 */
[----:B-1----:R-:W3:Y:S04]  /*13a2a0*/  LDL.LU R8, [R1+0x5b0] ;  /* 0x0005b00001087983 */ /* 0x002ee80000300800 */
[----:B------:R-:W3:Y:S01]  /*13a2b0*/  LDL.LU R9, [R1+0x5b4] ;  /* 0x0005b40001097983 */ /* 0x000ee20000300800 */
[----:B0-----:R-:W-:-:S02]  /*13a2c0*/  F2FP.F16.E5M2.UNPACK_B R12, R16 ;  /* 0x00000010ff0c723e */ /* 0x001fc400020004ff */
[----:B------:R-:W-:Y:S01]  /*13a2d0*/  F2FP.F16.E5M2.UNPACK_B R13, R5 ;  /* 0x00000005ff0d723e */ /* 0x000fe200020004ff */
[----:B------:R-:W4:Y:S01]  /*13a2e0*/  LDL.LU R10, [R1+0x5b8] ;  /* 0x0005b800010a7983 */ /* 0x000f220000300800 */
[----:B--2---:R-:W-:-:S03]  /*13a2f0*/  F2FP.F16.E5M2.UNPACK_B R14, R4 ;  /* 0x00000004ff0e723e */ /* 0x004fc600020004ff */
[----:B------:R-:W4:Y:S04]  /*13a300*/  LDL.LU R11, [R1+0x5bc] ;  /* 0x0005bc00010b7983 */ /* 0x000f280000300800 */
[----:B----4-:R-:W-:Y:S04]  /*13a310*/  STL.64 [R1+0xc310], R10 ;  /* 0x00c3100a01007387 */ /* 0x010fe80000100a00 */
[----:B---3--:R0:W-:Y:S04]  /*13a320*/  STL.64 [R1+0xc308], R8 ;  /* 0x00c3080801007387 */ /* 0x0081e80000100a00 */
[----:B------:R-:W2:Y:S04]  /*13a330*/  LDL R26, [R1] ;  /* 0x00000000011a7983 */ /* 0x000ea80000100800 */
[----:B------:R-:W2:Y:S04]  /*13a340*/  LDL R27, [R1+0x4] ;  /* 0x00000400011b7983 */ /* 0x000ea80000100800 */
[----:B------:R-:W3:Y:S04]  /*13a350*/  LDL R24, [R1+0x8] ;  /* 0x0000080001187983 */ /* 0x000ee80000100800 */
        /* <DEDUP_REMOVED lines=162> */
[----:B------:R-:W-:-:S03]  /*13ad80*/  F2FP.F16.E5M2.UNPACK_B R15, R0 ;  /* 0x00000000ff0f723e */ /* 0x000fc600020004ff */
        /* <DEDUP_REMOVED lines=57> */
[----:B------:R-:W-:Y:S01]  /*13b120*/  STL.64 [R1+0x23f0], R24 ;  /* 0x0023f01801007387 */ /* 0x000fe20000100a00 */
[----:B------:R-:W-:-:S03]  /*13b130*/  IMAD.MOV.U32 R0, RZ, RZ, R27 ;  /* 0x000000ffff007224 */ /* 0x000fc600078e001b */
[----:B------:R0:W-:Y:S04]  /*13b140*/  STL [R1+0x23f8], R26 ;  /* 0x0023f81a01007387 */ /* 0x0001e80000100800 */
[----:B0-----:R-:W4:Y:S04]  /*13b150*/  LDL.LU.64 R26, [R1+0xc428] ;  /* 0x00c42800011a7983 */ /* 0x001f280000300a00 */
[----:B------:R-:W-:Y:S01]  /*13b160*/  STL [R1+0xa2f8], R0 ;  /* 0x00a2f80001007387 */ /* 0x000fe20000100800 */
        /* <DEDUP_REMOVED lines=72> */
[----:B------:R-:W2:Y:S04]  /*13b5f0*/  LDL.LU.64 R8, [R1+0xc308] ;  /* 0x00c3080001087983 */ /* 0x000ea80000300a00 */
[----:B------:R-:W4:Y:S04]  /*13b600*/  LDL.LU R0, [R1+0x6f3c] ;  /* 0x006f3c0001007983 */ /* 0x000f280000300800 */
[----:B------:R-:W3:Y:S04]  /*13b610*/  LDL.LU.64 R22, [R1+0xc300] ;  /* 0x00c3000001167983 */ /* 0x000ee80000300a00 */
        /* <DEDUP_REMOVED lines=126> */
[----:B------:R-:W4:Y:S01]  /*13be00*/  LDL.LU R16, [R1+0x1a0] ;  /* 0x0001a00001107983 */ /* 0x000f220000300800 */
[----:B---3--:R-:W-:Y:S01]  /*13be10*/  IMAD R3, R20, 0x100, R19 ;  /* 0x0000010014037824 */ /* 0x008fe200078e0213 */
[----:B--2---:R-:W-:-:S15]  /*13be20*/  HMMA.16816.F32 R4, R12, R8, R24 ;  /* 0x000000080c04723c */ /* 0x004fde0000001818 */
[----:B------:R-:W-:-:S04]  /*13be30*/  NOP ;  /* 0x0000000000007918 */ /* 0x000fc80000000000 */
[----:B------:R0:W-:Y:S04]  /*13be40*/  STL.64 [R1+0x2250], R4 ;  /* 0x0022500401007387 */ /* 0x0001e80000100a00 */
[----:B------:R1:W-:Y:S04]  /*13be50*/  STL.64 [R1+0x2258], R6 ;  /* 0x0022580601007387 */ /* 0x0003e80000100a00 */
[----:B------:R-:W4:Y:S04]  /*13be60*/  LDL.LU R17, [R1+0x1a4] ;  /* 0x0001a40001117983 */ /* 0x000f280000300800 */
[----:B------:R-:W2:Y:S04]  /*13be70*/  LDL.LU R18, [R1+0x1a8] ;  /* 0x0001a80001127983 */ /* 0x000ea80000300800 */
[----:B------:R-:W2:Y:S04]  /*13be80*/  LDL.LU R19, [R1+0x1ac] ;  /* 0x0001ac0001137983 */ /* 0x000ea80000300800 */
[----:B--2---:R-:W-:Y:S04]  /*13be90*/  STL.64 [R1+0xc098], R18 ;  /* 0x00c0981201007387 */ /* 0x004fe80000100a00 */
[----:B----4-:R2:W-:Y:S04]  /*13bea0*/  STL.64 [R1+0xc090], R16 ;  /* 0x00c0901001007387 */ /* 0x0105e80000100a00 */
[----:B0-----:R-:W3:Y:S04]  /*13beb0*/  LDL.LU R4, [R1+0x1c0] ;  /* 0x0001c00001047983 */ /* 0x001ee80000300800 */
[----:B------:R-:W3:Y:S04]  /*13bec0*/  LDL.LU R5, [R1+0x1c4] ;  /* 0x0001c40001057983 */ /* 0x000ee80000300800 */
[----:B-1----:R-:W4:Y:S04]  /*13bed0*/  LDL.LU R6, [R1+0x1c8] ;  /* 0x0001c80001067983 */ /* 0x002f280000300800 */
[----:B------:R-:W4:Y:S04]  /*13bee0*/  LDL.LU R7, [R1+0x1cc] ;  /* 0x0001cc0001077983 */ /* 0x000f280000300800 */
[----:B----4-:R0:W-:Y:S04]  /*13bef0*/  STL.64 [R1+0xc0a8], R6 ;  /* 0x00c0a80601007387 */ /* 0x0101e80000100a00 */
[----:B---3--:R-:W-:Y:S04]  /*13bf00*/  STL.64 [R1+0xc0a0], R4 ;  /* 0x00c0a00401007387 */ /* 0x008fe80000100a00 */
[----:B------:R-:W3:Y:S04]  /*13bf10*/  LDL.LU R26, [R1] ;  /* 0x00000000011a7983 */ /* 0x000ee80000300800 */
[----:B------:R-:W3:Y:S04]  /*13bf20*/  LDL.LU R27, [R1+0x4] ;  /* 0x00000400011b7983 */ /* 0x000ee80000300800 */
[----:B------:R-:W4:Y:S04]  /*13bf30*/  LDL.LU R24, [R1+0x8] ;  /* 0x0000080001187983 */ /* 0x000f280000300800 */
[----:B------:R-:W4:Y:S04]  /*13bf40*/  LDL.LU R25, [R1+0xc] ;  /* 0x00000c0001197983 */ /* 0x000f280000300800 */
[----:B---3--:R-:W-:Y:S04]  /*13bf50*/  STL.64 [R1+0xc0b8], R26 ;  /* 0x00c0b81a01007387 */ /* 0x008fe80000100a00 */
[----:B----4-:R1:W-:Y:S04]  /*13bf60*/  STL.64 [R1+0xc0b0], R24 ;  /* 0x00c0b01801007387 */ /* 0x0103e80000100a00 */
[----:B--2---:R-:W2:Y:S04]  /*13bf70*/  LDL.LU R16, [R1+0x220] ;  /* 0x0002200001107983 */ /* 0x004ea80000300800 */
        /* <DEDUP_REMOVED lines=163> */
[----:B------:R-:W2:Y:S01]  /*13c9b0*/  LDL.LU R16, [R1+0x260] ;  /* 0x0002600001107983 */ /* 0x000ea20000300800 */
[----:B------:R-:W-:Y:S02]  /*13c9c0*/  F2FP.F16.E5M2.UNPACK_B R14, R29 ;  /* 0x0000001dff0e723e */ /* 0x000fe400020004ff */
[----:B------:R-:W-:Y:S01]  /*13c9d0*/  F2FP.F16.E5M2.UNPACK_B R15, R0 ;  /* 0x00000000ff0f723e */ /* 0x000fe200020004ff */
[----:B------:R-:W2:Y:S04]  /*13c9e0*/  LDL.LU R17, [R1+0x264] ;  /* 0x0002640001117983 */ /* 0x000ea80000300800 */
[----:B------:R-:W2:Y:S04]  /*13c9f0*/  LDL.LU R18, [R1+0x268] ;  /* 0x0002680001127983 */ /* 0x000ea80000300800 */
[----:B------:R-:W2:Y:S04]  /*13ca00*/  LDL.LU R19, [R1+0x26c] ;  /* 0x00026c0001137983 */ /* 0x000ea80000300800 */
[----:B------:R-:W3:Y:S04]  /*13ca10*/  LDL.LU R20, [R1+0x200] ;  /* 0x0002000001147983 */ /* 0x000ee80000300800 */
        /* <DEDUP_REMOVED lines=113> */
[----:B0-----:R-:W2:Y:S01]  /*13d130*/  LDL.LU.64 R18, [R1+0xc0c8] ;  /* 0x00c0c80001127983 */ /* 0x001ea20000300a00 */
[C---:B----4-:R-:W-:Y:S03]  /*13d140*/  HMMA.16816.F32 R4, R12.reuse, R6, R24 ;  /* 0x000000060c04723c */ /* 0x050fe60000001818 */
[----:B------:R-:W2:Y:S04]  /*13d150*/  LDL.LU.64 R16, [R1+0xc0c0] ;  /* 0x00c0c00001107983 */ /* 0x000ea80000300a00 */
[----:B------:R-:W4:Y:S04]  /*13d160*/  LDL R0, [R1+0x3778] ;  /* 0x0037780001007983 */ /* 0x000f280000100800 */
        /* <DEDUP_REMOVED lines=17> */
[----:B------:R-:W2:Y:S01]  /*13d280*/  LDL.LU.64 R24, [R1+0xc070] ;  /* 0x00c0700001187983 */ /* 0x000ea20000300a00 */
[----:B------:R-:W-:Y:S03]  /*13d290*/  HMMA.16816.F32 R8, R12, R28, R8 ;  /* 0x0000001c0c08723c */ /* 0x000fe60000001808 */
[----:B------:R-:W2:Y:S04]  /*13d2a0*/  LDL R28, [R1+0x376c] ;  /* 0x00376c00011c7983 */ /* 0x000ea80000100800 */
[----:B------:R-:W3:-:S12]  /*13d2b0*/  LDL R29, [R1+0x377c] ;  /* 0x00377c00011d7983 */ /* 0x000ed80000100800 */
[----:B------:R-:W-:Y:S04]  /*13d2c0*/  STL.64 [R1+0x2100], R8 ;  /* 0x0021000801007387 */ /* 0x000fe80000100a00 */
[----:B------:R4:W-:Y:S02]  /*13d2d0*/  STL.64 [R1+0x2108], R10 ;  /* 0x0021080a01007387 */ /* 0x0009e40000100a00 */
        /* <DEDUP_REMOVED lines=20> */
[----:B----4-:R-:W-:Y:S04]  /*13d420*/  STL.64 [R1+0xc048], R10 ;  /* 0x00c0480a01007387 */ /* 0x010fe80000100a00 */
[----:B------:R0:W-:Y:S04]  /*13d430*/  STL.64 [R1+0xc040], R8 ;  /* 0x00c0400801007387 */ /* 0x0001e80000100a00 */
[----:B0-----:R-:W2:Y:S04]  /*13d440*/  LDL.LU R8, [R1+0x140] ;  /* 0x0001400001087983 */ /* 0x001ea80000300800 */
[----:B------:R-:W2:Y:S04]  /*13d450*/  LDL.LU R9, [R1+0x144] ;  /* 0x0001440001097983 */ /* 0x000ea80000300800 */
        /* <DEDUP_REMOVED lines=16> */
[C---:B---3--:R-:W-:Y:S03]  /*13d560*/  HMMA.16816.F32 R16, R12.reuse, R22, R16 ;  /* 0x000000160c10723c */ /* 0x048fe60000001810 */
[----:B--2---:R-:W-:Y:S04]  /*13d570*/  STL.64 [R1+0xbff8], R26 ;  /* 0x00bff81a01007387 */ /* 0x004fe80000100a00 */
[----:B----4-:R0:W-:Y:S04]  /*13d580*/  STL.64 [R1+0xbff0], R24 ;  /* 0x00bff01801007387 */ /* 0x0101e80000100a00 */
        /* <DEDUP_REMOVED lines=14> */
[----:B------:R-:W4:Y:S04]  /*13d670*/  LDL.LU R22, [R1+0x6f5c] ;  /* 0x006f5c0001167983 */ /* 0x000f280000300800 */
[----:B------:R-:W2:Y:S01]  /*13d680*/  LDL R23, [R1+0x3768] ;  /* 0x0037680001177983 */ /* 0x000ea20000100800 */
[----:B---3--:R-:W-:-:S15]  /*13d690*/  HMMA.16816.F32 R16, R12, R20, R16 ;  /* 0x000000140c10723c */ /* 0x008fde0000001810 */
[----:B------:R-:W-:-:S04]  /*13d6a0*/  NOP ;  /* 0x0000000000007918 */ /* 0x000fc80000000000 */
[----:B------:R-:W-:Y:S04]  /*13d6b0*/  STL.64 [R1+0x160], R16 ;  /* 0x0001601001007387 */ /* 0x000fe80000100a00 */
[----:B------:R0:W-:Y:S04]  /*13d6c0*/  STL.64 [R1+0x168], R18 ;  /* 0x0001681201007387 */ /* 0x0001e80000100a00 */
[----:B0-----:R-:W3:Y:S04]  /*13d6d0*/  LDL.LU.64 R18, [R1+0xc058] ;  /* 0x00c0580001127983 */ /* 0x001ee80000300a00 */
[----:B------:R-:W2:Y:S04]  /*13d6e0*/  LDL.LU.64 R16, [R1+0xc050] ;  /* 0x00c0500001107983 */ /* 0x000ea80000300a00 */
[----:B------:R-:W2:Y:S04]  /*13d6f0*/  LDL.LU R20, [R1+0x6f54] ;  /* 0x006f540001147983 */ /* 0x000ea80000300800 */
[----:B------:R-:W4:Y:S01]  /*13d700*/  LDL.LU R21, [R1+0x6f60] ;  /* 0x006f600001157983 */ /* 0x000f220000300800 */
[----:B---3--:R-:W-:-:S15]  /*13d710*/  HMMA.16816.F32 R8, R12, R18, R8 ;  /* 0x000000120c08723c */ /* 0x008fde0000001808 */
[----:B------:R-:W-:-:S04]  /*13d720*/  NOP ;  /* 0x0000000000007918 */ /* 0x000fc80000000000 */
        /* <DEDUP_REMOVED lines=40> */
[----:B0-----:R-:W2:Y:S04]  /*13d9b0*/  LDL.LU.64 R26, [R1+0xbff8] ;  /* 0x00bff800011a7983 */ /* 0x001ea80000300a00 */
[----:B------:R-:W2:Y:S01]  /*13d9c0*/  LDL.LU.64 R24, [R1+0xbff0] ;  /* 0x00bff00001187983 */ /* 0x000ea20000300a00 */
[----:B---3--:R-:W-:-:S02]  /*13d9d0*/  IMAD R3, R10, 0x100, R3 ;  /* 0x000001000a037824 */ /* 0x008fc400078e0203 */
[----:B------:R-:W-:Y:S02]  /*13d9e0*/  IMAD R4, R20, 0x100, R11 ;  /* 0x0000010014047824 */ /* 0x000fe400078e020b */
[----:B------:R-:W-:Y:S01]  /*13d9f0*/  HMMA.16816.F32 R8, R12, R8, R16 ;  /* 0x000000080c08723c */ /* 0x000fe20000001810 */
[----:B------:R-:W-:Y:S02]  /*13da00*/  IMAD R2, R2, 0x100, R5 ;  /* 0x0000010002027824 */ /* 0x000fe400078e0205 */
[----:B----4-:R-:W-:Y:S01]  /*13da10*/  IMAD R5, R22, 0x100, R21 ;  /* 0x0000010016057824 */ /* 0x010fe200078e0215 */
[----:B------:R-:W-:Y:S02]  /*13da20*/  F2FP.F16.E5M2.UNPACK_B R13, R3 ;  /* 0x00000003ff0d723e */ /* 0x000fe400020004ff */
[----:B------:R-:W-:Y:S02]  /*13da30*/  F2FP.F16.E5M2.UNPACK_B R12, R2 ;  /* 0x00000002ff0c723e */ /* 0x000fe400020004ff */
[----:B------:R-:W-:-:S02]  /*13da40*/  F2FP.F16.E5M2.UNPACK_B R14, R4 ;  /* 0x00000004ff0e723e */ /* 0x000fc400020004ff */
[----:B------:R-:W-:Y:S02]  /*13da50*/  F2FP.F16.E5M2.UNPACK_B R15, R5 ;  /* 0x00000005ff0f723e */ /* 0x000fe400020004ff */
[----:B------:R-:W-:Y:S02]  /*13da60*/  F2FP.F16.E5M2.UNPACK_B R6, R23 ;  /* 0x00000017ff06723e */ /* 0x000fe400020004ff */
[----:B------:R-:W-:-:S05]  /*13da70*/  F2FP.F16.E5M2.UNPACK_B R7, R28 ;  /* 0x0000001cff07723e */ /* 0x000fca00020004ff */
[----:B------:R-:W-:Y:S04]  /*13da80*/  STL.64 [R1+0xa0], R8 ;  /* 0x0000a00801007387 */ /* 0x000fe80000100a00 */
[----:B------:R-:W-:Y:S01]  /*13da90*/  STL.64 [R1+0xa8], R10 ;  /* 0x0000a80a01007387 */ /* 0x000fe20000100a00 */
[----:B------:R-:W-:-:S03]  /*13daa0*/  F2FP.F16.E5M2.UNPACK_B R0, R0 ;  /* 0x00000000ff00723e */ /* 0x000fc600020004ff */
[----:B------:R-:W-:Y:S04]  /*13dab0*/  STL.64 [R1+0x98], R6 ;  /* 0x0000980601007387 */ /* 0x000fe80000100a00 */
[----:B------:R0:W-:Y:S02]  /*13dac0*/  STL [R1+0x90], R0 ;  /* 0x0000900001007387 */ /* 0x0001e40000100800 */
[----:B0-----:R-:W-:-:S05]  /*13dad0*/  IMAD.MOV.U32 R0, RZ, RZ, R7 ;  /* 0x000000ffff007224 */ /* 0x001fca00078e0007 */
[----:B------:R0:W-:Y:S02]  /*13dae0*/  STL [R1+0xbe40], R0 ;  /* 0x00be400001007387 */ /* 0x0001e40000100800 */
[----:B0-----:R-:W-:Y:S01]  /*13daf0*/  F2FP.F16.E5M2.UNPACK_B R0, R29 ;  /* 0x0000001dff00723e */ /* 0x001fe200020004ff */
[----:B--2---:R-:W-:-:S15]  /*13db00*/  HMMA.16816.F32 R8, R12, R6, R24 ;  /* 0x000000060c08723c */ /* 0x004fde0000001818 */
[----:B------:R-:W-:-:S04]  /*13db10*/  NOP ;  /* 0x0000000000007918 */ /* 0x000fc80000000000 */
[----:B------:R0:W-:Y:S04]  /*13db20*/  STL.64 [R1+0xc0], R8 ;  /* 0x0000c00801007387 */ /* 0x0001e80000100a00 */
[----:B------:R1:W-:Y:S04]  /*13db30*/  STL.64 [R1+0xc8], R10 ;  /* 0x0000c80a01007387 */ /* 0x0003e80000100a00 */
[----:B0-----:R-:W2:Y:S04]  /*13db40*/  LDL.LU R8, [R1+0x170] ;  /* 0x0001700001087983 */ /* 0x001ea80000300800 */
[----:B------:R-:W-:Y:S04]  /*13db50*/  STL [R1+0x94], R0 ;  /* 0x0000940001007387 */ /* 0x000fe80000100800 */
[----:B------:R-:W2:Y:S04]  /*13db60*/  LDL.LU R9, [R1+0x174] ;  /* 0x0001740001097983 */ /* 0x000ea80000300800 */
[----:B-1----:R-:W3:Y:S04]  /*13db70*/  LDL.LU R10, [R1+0x178] ;  /* 0x00017800010a7983 */ /* 0x002ee80000300800 */
        /* <DEDUP_REMOVED lines=14> */
[----:B----4-:R0:W-:Y:S04]  /*13dc60*/  STL.64 [R1+0xbfd8], R2 ;  /* 0x00bfd80201007387 */ /* 0x0101e80000100a00 */
[----:B------:R-:W4:Y:S04]  /*13dc70*/  LDL R4, [R1+0x37a8] ;  /* 0x0037a80001047983 */ /* 0x000f280000100800 */
        /* <DEDUP_REMOVED lines=19> */
[----:B------:R-:W2:Y:S04]  /*13ddb0*/  LDL R16, [R1+0x37bc] ;  /* 0x0037bc0001107983 */ /* 0x000ea80000100800 */
[----:B------:R-:W3:Y:S04]  /*13ddc0*/  LDL R17, [R1+0x37c8] ;  /* 0x0037c80001117983 */ /* 0x000ee80000100800 */
[----:B------:R-:W2:Y:S04]  /*13ddd0*/  LDL.LU R20, [R1+0x190] ;  /* 0x0001900001147983 */ /* 0x000ea80000300800 */
[----:B------:R-:W2:Y:S04]  /*13dde0*/  LDL.LU R21, [R1+0x194] ;  /* 0x0001940001157983 */ /* 0x000ea80000300800 */
[----:B------:R-:W2:Y:S04]  /*13ddf0*/  LDL.LU R22, [R1+0x198] ;  /* 0x0001980001167983 */ /* 0x000ea80000300800 */
[----:B------:R-:W2:Y:S04]  /*13de00*/  LDL.LU R23, [R1+0x19c] ;  /* 0x00019c0001177983 */ /* 0x000ea80000300800 */
[----:B------:R-:W2:Y:S04]  /*13de10*/  LDL R18, [R1+0x37cc] ;  /* 0x0037cc0001127983 */ /* 0x000ea80000100800 */
[----:B------:R-:W2:Y:S04]  /*13de20*/  LDL R19, [R1+0x37d8] ;  /* 0x0037d80001137983 */ /* 0x000ea80000100800 */
[----:B------:R-:W2:Y:S04]  /*13de30*/  LDL R28, [R1+0x37dc] ;  /* 0x0037dc00011c7983 */ /* 0x000ea80000100800 */
[----:B------:R-:W2:Y:S04]  /*13de40*/  LDL R29, [R1+0x37e8] ;  /* 0x0037e800011d7983 */ /* 0x000ea80000100800 */
        /* <DEDUP_REMOVED lines=10> */
[----:B------:R-:W-:-:S02]  /*13def0*/  F2FP.F16.E5M2.UNPACK_B R6, R0 ;  /* 0x00000000ff06723e */ /* 0x000fc400020004ff */
[----:B------:R-:W-:Y:S01]  /*13df00*/  F2FP.F16.E5M2.UNPACK_B R7, R5 ;  /* 0x00000005ff07723e */ /* 0x000fe200020004ff */
[----:B------:R-:W-:Y:S02]  /*13df10*/  IMAD.MOV.U32 R0, RZ, RZ, R3 ;  /* 0x000000ffff007224 */ /* 0x000fe400078e0003 */
[----:B------:R-:W2:Y:S04]  /*13df20*/  LDL.LU.64 R2, [R1+0xbfd8] ;  /* 0x00bfd80001027983 */ /* 0x000ea80000300a00 */
[----:B------:R-:W-:Y:S04]  /*13df30*/  STL [R1+0xbe44], R0 ;  /* 0x00be440001007387 */ /* 0x000fe80000100800 */
[----:B------:R-:W-:Y:S04]  /*13df40*/  STL [R1+0x88], R6 ;  /* 0x0000880601007387 */ /* 0x000fe80000100800 */
[----:B------:R-:W-:Y:S01]  /*13df50*/  STL [R1+0x8c], R7 ;  /* 0x00008c0701007387 */ /* 0x000fe20000100800 */
[----:B----4-:R-:W-:-:S15]  /*13df60*/  HMMA.16816.F32 R8, R12, R6, R8 ;  /* 0x000000060c08723c */ /* 0x010fde0000001808 */
[----:B------:R-:W-:-:S04]  /*13df70*/  NOP ;  /* 0x0000000000007918 */ /* 0x000fc80000000000 */
[----:B------:R-:W-:Y:S04]  /*13df80*/  STL.64 [R1+0x110], R8 ;  /* 0x0001100801007387 */ /* 0x000fe80000100a00 */
[----:B------:R0:W-:Y:S04]  /*13df90*/  STL.64 [R1+0x118], R10 ;  /* 0x0001180a01007387 */ /* 0x0001e80000100a00 */
[----:B0-----:R-:W4:Y:S04]  /*13dfa0*/  LDL.LU.64 R10, [R1+0xbfd0] ;  /* 0x00bfd000010a7983 */ /* 0x001f280000300a00 */
[----:B------:R-:W4:Y:S01]  /*13dfb0*/  LDL.LU.64 R8, [R1+0xbfc8] ;  /* 0x00bfc80001087983 */ /* 0x000f220000300a00 */
[----:B--2---:R-:W-:-:S02]  /*13dfc0*/  F2FP.F16.E5M2.UNPACK_B R2, R2 ;  /* 0x00000002ff02723e */ /* 0x004fc400020004ff */
        /* <DEDUP_REMOVED lines=12> */
[----:B------:R-:W-:-:S02]  /*13e090*/  F2FP.F16.E5M2.UNPACK_B R4, R4 ;  /* 0x00000004ff04723e */ /* 0x000fc400020004ff */
[----:B--2---:R-:W-:-:S05]  /*13e0a0*/  F2FP.F16.E5M2.UNPACK_B R5, R6 ;  /* 0x00000006ff05723e */ /* 0x004fca00020004ff */
[----:B------:R-:W-:Y:S02]  /*13e0b0*/  STL.64 [R1+0x78], R4 ;  /* 0x0000780401007387 */ /* 0x000fe40000100a00 */
[----:B----4-:R-:W-:-:S15]  /*13e0c0*/  HMMA.16816.F32 R8, R12, R4, R8 ;  /* 0x000000040c08723c */ /* 0x010fde0000001808 */
[----:B------:R-:W-:-:S04]  /*13e0d0*/  NOP ;  /* 0x0000000000007918 */ /* 0x000fc80000000000 */
[----:B------:R-:W-:Y:S04]  /*13e0e0*/  STL.64 [R1+0x1d20], R8 ;  /* 0x001d200801007387 */ /* 0x000fe80000100a00 */
[----:B------:R0:W-:Y:S04]  /*13e0f0*/  STL.64 [R1+0x1d28], R10 ;  /* 0x001d280a01007387 */ /* 0x0001e80000100a00 */
[----:B0-----:R-:W2:Y:S04]  /*13e100*/  LDL.LU.64 R10, [R1+0xbfa8] ;  /* 0x00bfa800010a7983 */ /* 0x001ea80000300a00 */
[----:B------:R-:W2:Y:S01]  /*13e110*/  LDL.LU.64 R8, [R1+0xbfa0] ;  /* 0x00bfa00001087983 */ /* 0x000ea20000300a00 */
[----:B------:R-:W-:-:S02]  /*13e120*/  F2FP.F16.E5M2.UNPACK_B R2, R7 ;  /* 0x00000007ff02723e */ /* 0x000fc400020004ff */
[----:B------:R-:W-:Y:S01]  /*13e130*/  F2FP.F16.E5M2.UNPACK_B R3, R16 ;  /* 0x00000010ff03723e */ /* 0x000fe200020004ff */
[----:B------:R-:W-:Y:S01]  /*13e140*/  IMAD.MOV.U32 R0, RZ, RZ, R5 ;  /* 0x000000ffff007224 */ /* 0x000fe200078e0005 */
[----:B---3--:R-:W-:Y:S02]  /*13e150*/  F2FP.F16.E5M2.UNPACK_B R4, R17 ;  /* 0x00000011ff04723e */ /* 0x008fe400020004ff */
[----:B------:R-:W-:Y:S02]  /*13e160*/  F2FP.F16.E5M2.UNPACK_B R5, R18 ;  /* 0x00000012ff05723e */ /* 0x000fe400020004ff */
[----:B------:R0:W-:Y:S04]  /*13e170*/  STL [R1+0xbe4c], R0 ;  /* 0x00be4c0001007387 */ /* 0x0001e80000100800 */
[----:B------:R-:W-:Y:S01]  /*13e180*/  STL [R1+0x70], R2 ;  /* 0x0000700201007387 */ /* 0x000fe20000100800 */
[----:B0-----:R-:W-:-:S03]  /*13e190*/  IMAD.MOV.U32 R0, RZ, RZ, R3 ;  /* 0x000000ffff007224 */ /* 0x001fc600078e0003 */
[----:B------:R-:W-:Y:S04]  /*13e1a0*/  STL [R1+0x74], R3 ;  /* 0x0000740301007387 */ /* 0x000fe80000100800 */
[----:B------:R0:W-:Y:S02]  /*13e1b0*/  STL [R1+0xbe50], R0 ;  /* 0x00be500001007387 */ /* 0x0001e40000100800 */
[----:B0-----:R-:W-:Y:S01]  /*13e1c0*/  IMAD.MOV.U32 R0, RZ, RZ, R5 ;  /* 0x000000ffff007224 */ /* 0x001fe200078e0005 */
[----:B--2---:R-:W-:Y:S01]  /*13e1d0*/  HMMA.16816.F32 R8, R12, R2, R8 ;  /* 0x000000020c08723c */ /* 0x004fe20000001808 */
[----:B------:R-:W-:Y:S02]  /*13e1e0*/  F2FP.F16.E5M2.UNPACK_B R2, R19 ;  /* 0x00000013ff02723e */ /* 0x000fe400020004ff */
[----:B------:R-:W-:-:S15]  /*13e1f0*/  F2FP.F16.E5M2.UNPACK_B R3, R28 ;  /* 0x0000001cff03723e */ /* 0x000fde00020004ff */
[----:B------:R-:W-:Y:S01]  /*13e200*/  NOP ;  /* 0x0000000000007918 */ /* 0x000fe20000000000 */
[----:B------:R-:W-:Y:S04]  /*13e210*/  STL.64 [R1+0x20b0], R8 ;  /* 0x0020b00801007387 */ /* 0x000fe80000100a00 */
[----:B------:R0:W-:Y:S04]  /*13e220*/  STL.64 [R1+0x20b8], R10 ;  /* 0x0020b80a01007387 */ /* 0x0001e80000100a00 */
[----:B------:R-:W-:Y:S01]  /*13e230*/  STL [R1+0x68], R4 ;  /* 0x0000680401007387 */ /* 0x000fe20000100800 */
[C---:B0-----:R-:W-:Y:S03]  /*13e240*/  HMMA.16816.F32 R8, R12.reuse, R4, R20 ;  /* 0x000000040c08723c */ /* 0x041fe60000001814 */
[----:B------:R0:W-:Y:S05]  /*13e250*/  STL [R1+0x6c], R5 ;  /* 0x00006c0501007387 */ /* 0x0001ea0000100800 */
[----:B0-----:R-:W-:Y:S01]  /*13e260*/  HMMA.16816.F32 R4, R12, R2, R24 ;  /* 0x000000020c04723c */ /* 0x001fe20000001818 */
[----:B------:R0:W-:Y:S10]  /*13e270*/  STL [R1+0xbe54], R0 ;  /* 0x00be540001007387 */ /* 0x0001f40000100800 */
[----:B------:R-:W-:Y:S01]  /*13e280*/  STL.64 [R1+0x20a0], R8 ;  /* 0x0020a00801007387 */ /* 0x000fe20000100a00 */
[----:B0-----:R-:W-:-:S03]  /*13e290*/  F2FP.F16.E5M2.UNPACK_B R0, R29 ;  /* 0x0000001dff00723e */ /* 0x001fc600020004ff */
        /* <DEDUP_REMOVED lines=14> */
[----:B--2---:R-:W-:Y:S04]  /*13e380*/  STL.64 [R1+0xbf50], R16 ;  /* 0x00bf501001007387 */ /* 0x004fe80000100a00 */
[----:B------:R-:W2:Y:S04]  /*13e390*/  LDL.LU R18, [R1+0x238] ;  /* 0x0002380001127983 */ /* 0x000ea80000300800 */
[----:B------:R-:W2:Y:S01]  /*13e3a0*/  LDL.LU R19, [R1+0x23c] ;  /* 0x00023c0001137983 */ /* 0x000ea20000300800 */
[----:B------:R-:W-:-:S03]  /*13e3b0*/  IMAD.MOV.U32 R0, RZ, RZ, R3 ;  /* 0x000000ffff007224 */ /* 0x000fc600078e0003 */
[----:B--2---:R0:W-:Y:S04]  /*13e3c0*/  STL.64 [R1+0xbf88], R18 ;  /* 0x00bf881201007387 */ /* 0x0041e80000100a00 */
[----:B------:R-:W2:Y:S04]  /*13e3d0*/  LDL R4, [R1+0x380c] ;  /* 0x00380c0001047983 */ /* 0x000ea80000100800 */
[----:B------:R-:W3:Y:S04]  /*13e3e0*/  LDL R3, [R1+0x3818] ;  /* 0x0038180001037983 */ /* 0x000ee80000100800 */
[----:B0-----:R-:W4:Y:S04]  /*13e3f0*/  LDL R18, [R1+0x58] ;  /* 0x0000580001127983 */ /* 0x001f280000100800 */
[----:B------:R-:W2:Y:S04]  /*13e400*/  LDL R2, [R1+0x381c] ;  /* 0x00381c0001027983 */ /* 0x000ea80000100800 */
[----:B------:R-:W2:Y:S04]  /*13e410*/  LDL R6, [R1+0x3828] ;  /* 0x0038280001067983 */ /* 0x000ea80000100800 */
[----:B------:R-:W2:Y:S04]  /*13e420*/  LDL.LU R8, [R1+0x250] ;  /* 0x0002500001087983 */ /* 0x000ea80000300800 */
[----:B------:R-:W2:Y:S04]  /*13e430*/  LDL.LU R9, [R1+0x254] ;  /* 0x0002540001097983 */ /* 0x000ea80000300800 */
[----:B------:R-:W2:Y:S04]  /*13e440*/  LDL.LU R10, [R1+0x258] ;  /* 0x00025800010a7983 */ /* 0x000ea80000300800 */
[----:B------:R-:W2:Y:S04]  /*13e450*/  LDL.LU R11, [R1+0x25c] ;  /* 0x00025c00010b7983 */ /* 0x000ea80000300800 */
[----:B------:R-:W3:Y:S04]  /*13e460*/  LDL R29, [R1+0x37ec] ;  /* 0x0037ec00011d7983 */ /* 0x000ee80000100800 */
        /* <DEDUP_REMOVED lines=8> */
[----:B--2---:R0:W-:Y:S04]  /*13e4f0*/  STL.64 [R1+0xbf70], R10 ;  /* 0x00bf700a01007387 */ /* 0x0041e80000100a00 */
[----:B0-----:R-:W2:Y:S04]  /*13e500*/  LDL R11, [R1+0x37f8] ;  /* 0x0037f800010b7983 */ /* 0x001ea80000100800 */
[----:B------:R-:W-:Y:S04]  /*13e510*/  STL.64 [R1+0xbf68], R8 ;  /* 0x00bf680801007387 */ /* 0x000fe80000100a00 */
[----:B------:R-:W2:Y:S04]  /*13e520*/  LDL R7, [R1+0x382c] ;  /* 0x00382c0001077983 */ /* 0x000ea80000100800 */
[----:B--2---:R-:W-:Y:S04]  /*13e530*/  STL.64 [R1+0xbf80], R6 ;  /* 0x00bf800601007387 */ /* 0x004fe80000100a00 */
[----:B------:R0:W-:Y:S04]  /*13e540*/  STL [R1+0xbf78], R4 ;  /* 0x00bf780401007387 */ /* 0x0001e80000100800 */
[----:B0-----:R-:W2:Y:S04]  /*13e550*/  LDL.LU R4, [R1+0x1f0] ;  /* 0x0001f00001047983 */ /* 0x001ea80000300800 */
[----:B------:R-:W2:Y:S04]  /*13e560*/  LDL.LU R5, [R1+0x1f4] ;  /* 0x0001f40001057983 */ /* 0x000ea80000300800 */
[----:B------:R-:W2:Y:S04]  /*13e570*/  LDL.LU R6, [R1+0x1f8] ;  /* 0x0001f80001067983 */ /* 0x000ea80000300800 */
[----:B------:R-:W2:Y:S01]  /*13e580*/  LDL.LU R7, [R1+0x1fc] ;  /* 0x0001fc0001077983 */ /* 0x000ea20000300800 */
[----:B---3--:R-:W-:-:S03]  /*13e590*/  F2FP.F16.E5M2.UNPACK_B R19, R29 ;  /* 0x0000001dff13723e */ /* 0x008fc600020004ff */
[----:B--2---:R-:W-:Y:S04]  /*13e5a0*/  STL.64 [R1+0xbf98], R6 ;  /* 0x00bf980601007387 */ /* 0x004fe80000100a00 */
[----:B------:R0:W-:Y:S04]  /*13e5b0*/  STL.64 [R1+0xbf90], R4 ;  /* 0x00bf900401007387 */ /* 0x0001e80000100a00 */
[----:B0-----:R-:W4:Y:S04]  /*13e5c0*/  LDL.LU R4, [R1+0x1d0] ;  /* 0x0001d00001047983 */ /* 0x001f280000300800 */
[----:B------:R-:W4:Y:S04]  /*13e5d0*/  LDL.LU R5, [R1+0x1d4] ;  /* 0x0001d40001057983 */ /* 0x000f280000300800 */
[----:B------:R-:W4:Y:S04]  /*13e5e0*/  LDL.LU R6, [R1+0x1d8] ;  /* 0x0001d80001067983 */ /* 0x000f280000300800 */
[----:B------:R-:W4:Y:S04]  /*13e5f0*/  LDL.LU R7, [R1+0x1dc] ;  /* 0x0001dc0001077983 */ /* 0x000f280000300800 */
[----:B------:R-:W2:Y:S04]  /*13e600*/  LDL R20, [R1+0x3838] ;  /* 0x0038380001147983 */ /* 0x000ea80000100800 */
[----:B------:R-:W3:Y:S04]  /*13e610*/  LDL R21, [R1+0x383c] ;  /* 0x00383c0001157983 */ /* 0x000ee80000100800 */
[----:B------:R-:W2:Y:S04]  /*13e620*/  LDL R22, [R1+0x3848] ;  /* 0x0038480001167983 */ /* 0x000ea80000100800 */
[----:B------:R-:W2:Y:S04]  /*13e630*/  LDL R23, [R1+0x384c] ;  /* 0x00384c0001177983 */ /* 0x000ea80000100800 */
[----:B------:R-:W2:Y:S04]  /*13e640*/  LDL R28, [R1+0x3858] ;  /* 0x00385800011c7983 */ /* 0x000ea80000100800 */
[----:B------:R-:W2:Y:S04]  /*13e650*/  LDL.LU R24, [R1+0x290] ;  /* 0x0002900001187983 */ /* 0x000ea80000300800 */
[----:B------:R-:W2:Y:S04]  /*13e660*/  LDL.LU R25, [R1+0x294] ;  /* 0x0002940001197983 */ /* 0x000ea80000300800 */
[----:B------:R-:W2:Y:S04]  /*13e670*/  LDL.LU R26, [R1+0x298] ;  /* 0x00029800011a7983 */ /* 0x000ea80000300800 */
[----:B------:R-:W2:Y:S04]  /*13e680*/  LDL.LU R27, [R1+0x29c] ;  /* 0x00029c00011b7983 */ /* 0x000ea80000300800 */
[----:B------:R-:W-:Y:S04]  /*13e690*/  STL [R1+0xbe58], R0 ;  /* 0x00be580001007387 */ /* 0x000fe80000100800 */
[----:B------:R-:W2:Y:S04]  /*13e6a0*/  LDL R29, [R1+0x385c] ;  /* 0x00385c00011d7983 */ /* 0x000ea80000100800 */
        /* <DEDUP_REMOVED lines=8> */
[----:B------:R-:W-:-:S02]  /*13e730*/  F2FP.F16.E5M2.UNPACK_B R8, R11 ;  /* 0x0000000bff08723e */ /* 0x000fc400020004ff */
[----:B------:R-:W-:Y:S01]  /*13e740*/  F2FP.F16.E5M2.UNPACK_B R9, R16 ;  /* 0x00000010ff09723e */ /* 0x000fe200020004ff */
[----:B------:R-:W2:Y:S04]  /*13e750*/  LDL.LU.64 R18, [R1+0xbf88] ;  /* 0x00bf880001127983 */ /* 0x000ea80000300a00 */
[----:B------:R-:W-:Y:S04]  /*13e760*/  STL [R1+0xbe5c], R0 ;  /* 0x00be5c0001007387 */ /* 0x000fe80000100800 */
[----:B------:R-:W-:Y:S04]  /*13e770*/  STL [R1+0x50], R8 ;  /* 0x0000500801007387 */ /* 0x000fe80000100800 */
[----:B------:R4:W-:Y:S02]  /*13e780*/  STL [R1+0x54], R9 ;  /* 0x0000540901007387 */ /* 0x0009e40000100800 */
[----:B----4-:R-:W-:Y:S02]  /*13e790*/  HMMA.16816.F32 R8, R12, R8, R4 ;  /* 0x000000080c08723c */ /* 0x010fe40000001804 */
[----:B------:R-:W4:Y:S04]  /*13e7a0*/  LDL.LU.64 R6, [R1+0xbf80] ;  /* 0x00bf800001067983 */ /* 0x000f280000300a00 */
[----:B------:R-:W2:-:S13]  /*13e7b0*/  LDL.LU R4, [R1+0xbf78] ;  /* 0x00bf780001047983 */ /* 0x000e9a0000300800 */
[----:B------:R-:W-:Y:S04]  /*13e7c0*/  STL.64 [R1+0x2070], R8 ;  /* 0x0020700801007387 */ /* 0x000fe80000100a00 */
[----:B------:R0:W-:Y:S04]  /*13e7d0*/  STL.64 [R1+0x2078], R10 ;  /* 0x0020780a01007387 */ /* 0x0001e80000100a00 */
[----:B0-----:R-:W3:Y:S04]  /*13e7e0*/  LDL.LU.64 R10, [R1+0xbf70] ;  /* 0x00bf7000010a7983 */ /* 0x001ee80000300a00 */
[----:B------:R-:W3:Y:S01]  /*13e7f0*/  LDL.LU.64 R8, [R1+0xbf68] ;  /* 0x00bf680001087983 */ /* 0x000ee20000300a00 */
[----:B------:R-:W-:-:S02]  /*13e800*/  F2FP.F16.E5M2.UNPACK_B R16, R17 ;  /* 0x00000011ff10723e */ /* 0x000fc400020004ff */
[----:B--2---:R-:W-:-:S05]  /*13e810*/  F2FP.F16.E5M2.UNPACK_B R17, R4 ;  /* 0x00000004ff11723e */ /* 0x004fca00020004ff */
[----:B------:R-:W-:Y:S01]  /*13e820*/  STL.64 [R1+0x48], R16 ;  /* 0x0000481001007387 */ /* 0x000fe20000100a00 */
[----:B------:R-:W-:Y:S01]  /*13e830*/  IMAD.MOV.U32 R0, RZ, RZ, R17 ;  /* 0x000000ffff007224 */ /* 0x000fe200078e0011 */
[----:B---3--:R-:W-:-:S15]  /*13e840*/  HMMA.16816.F32 R8, R12, R16, R8 ;  /* 0x000000100c08723c */ /* 0x008fde0000001808 */
[----:B------:R-:W-:-:S04]  /*13e850*/  NOP ;  /* 0x0000000000007918 */ /* 0x000fc80000000000 */
[----:B------:R-:W-:Y:S04]  /*13e860*/  STL.64 [R1+0x2060], R8 ;  /* 0x0020600801007387 */ /* 0x000fe80000100a00 */
[----:B------:R0:W-:Y:S04]  /*13e870*/  STL.64 [R1+0x2068], R10 ;  /* 0x0020680a01007387 */ /* 0x0001e80000100a00 */
[----:B0-----:R-:W2:Y:S04]  /*13e880*/  LDL.LU.64 R10, [R1+0xbf60] ;  /* 0x00bf6000010a7983 */ /* 0x001ea80000300a00 */
[----:B------:R-:W2:Y:S04]  /*13e890*/  LDL.LU.64 R8, [R1+0xbf58] ;  /* 0x00bf580001087983 */ /* 0x000ea80000300a00 */
[----:B------:R-:W3:Y:S01]  /*13e8a0*/  LDL.LU.64 R16, [R1+0xbf50] ;  /* 0x00bf500001107983 */ /* 0x000ee20000300a00 */
[----:B------:R-:W-:-:S02]  /*13e8b0*/  F2FP.F16.E5M2.UNPACK_B R4, R3 ;  /* 0x00000003ff04723e */ /* 0x000fc400020004ff */
[----:B------:R-:W-:Y:S01]  /*13e8c0*/  F2FP.F16.E5M2.UNPACK_B R5, R2 ;  /* 0x00000002ff05723e */ /* 0x000fe200020004ff */
        /* <DEDUP_REMOVED lines=11> */
[----:B--2---:R-:W-:Y:S01]  /*13e980*/  HMMA.16816.F32 R8, R12, R2, R8 ;  /* 0x000000020c08723c */ /* 0x004fe20000001808 */
[----:B------:R-:W-:Y:S01]  /*13e990*/  IMAD.MOV.U32 R0, RZ, RZ, R5 ;  /* 0x000000ffff007224 */ /* 0x000fe200078e0005 */
[----:B------:R-:W-:-:S04]  /*13e9a0*/  F2FP.F16.E5M2.UNPACK_B R4, R20 ;  /* 0x00000014ff04723e */ /* 0x000fc800020004ff */
[----:B------:R0:W-:Y:S01]  /*13e9b0*/  STL [R1+0xbe64], R0 ;  /* 0x00be640001007387 */ /* 0x0001e20000100800 */
[----:B------:R-:W-:-:S03]  /*13e9c0*/  F2FP.F16.E5M2.UNPACK_B R5, R21 ;  /* 0x00000015ff05723e */ /* 0x000fc600020004ff */
[----:B------:R1:W-:Y:S01]  /*13e9d0*/  STL [R1+0x38], R2 ;  /* 0x0000380201007387 */ /* 0x0003e20000100800 */
[----:B0-----:R-:W-:-:S03]  /*13e9e0*/  IMAD.MOV.U32 R0, RZ, RZ, R3 ;  /* 0x000000ffff007224 */ /* 0x001fc600078e0003 */
[----:B------:R0:W-:Y:S04]  /*13e9f0*/  STL [R1+0x3c], R3 ;  /* 0x00003c0301007387 */ /* 0x0001e80000100800 */
[----:B------:R2:W-:Y:S04]  /*13ea00*/  STL [R1+0xbe68], R0 ;  /* 0x00be680001007387 */ /* 0x0005e80000100800 */
[----:B------:R-:W-:Y:S04]  /*13ea10*/  STL.64 [R1+0x2040], R8 ;  /* 0x0020400801007387 */ /* 0x000fe80000100a00 */
[----:B------:R-:W-:Y:S04]  /*13ea20*/  STL.64 [R1+0x2048], R10 ;  /* 0x0020480a01007387 */ /* 0x000fe80000100a00 */
[----:B------:R-:W-:Y:S04]  /*13ea30*/  STL [R1+0x30], R4 ;  /* 0x0000300401007387 */ /* 0x000fe80000100800 */
[----:B------:R3:W-:Y:S01]  /*13ea40*/  STL [R1+0x34], R5 ;  /* 0x0000340501007387 */ /* 0x0007e20000100800 */
[----:B-1----:R-:W-:-:S02]  /*13ea50*/  F2FP.F16.E5M2.UNPACK_B R2, R22 ;  /* 0x00000016ff02723e */ /* 0x002fc400020004ff */
[----:B0-----:R-:W-:Y:S02]  /*13ea60*/  F2FP.F16.E5M2.UNPACK_B R3, R23 ;  /* 0x00000017ff03723e */ /* 0x001fe400020004ff */
[----:B--2---:R-:W-:Y:S01]  /*13ea70*/  F2FP.F16.E5M2.UNPACK_B R0, R28 ;  /* 0x0000001cff00723e */ /* 0x004fe200020004ff */
[----:B---3--:R-:W-:-:S15]  /*13ea80*/  HMMA.16816.F32 R4, R12, R4, R16 ;  /* 0x000000040c04723c */ /* 0x008fde0000001810 */
[----:B------:R-:W-:-:S04]  /*13ea90*/  NOP ;  /* 0x0000000000007918 */ /* 0x000fc80000000000 */
[----:B------:R-:W-:Y:S04]  /*13eaa0*/  STL.64 [R1+0x2030], R4 ;  /* 0x0020300401007387 */ /* 0x000fe80000100a00 */
[----:B------:R0:W-:Y:S02]  /*13eab0*/  STL.64 [R1+0x2038], R6 ;  /* 0x0020380601007387 */ /* 0x0001e40000100a00 */
[----:B0-----:R-:W-:Y:S02]  /*13eac0*/  HMMA.16816.F32 R4, R12, R2, R24 ;  /* 0x000000020c04723c */ /* 0x001fe40000001818 */
[----:B------:R-:W-:Y:S04]  /*13ead0*/  STL.64 [R1+0x28], R2 ;  /* 0x0000280201007387 */ /* 0x000fe80000100a00 */
[----:B------:R0:W-:Y:S02]  /*13eae0*/  STL [R1+0x20], R0 ;  /* 0x0000200001007387 */ /* 0x0001e40000100800 */
[----:B0-----:R-:W-:-:S05]  /*13eaf0*/  IMAD.MOV.U32 R0, RZ, RZ, R3 ;  /* 0x000000ffff007224 */ /* 0x001fca00078e0003 */
[----:B------:R0:W-:Y:S06]  /*13eb00*/  STL [R1+0xbe6c], R0 ;  /* 0x00be6c0001007387 */ /* 0x0001ec0000100800 */
[----:B------:R1:W-:Y:S01]  /*13eb10*/  STL.64 [R1+0x2020], R4 ;  /* 0x0020200401007387 */ /* 0x0003e20000100a00 */
[----:B0-----:R-:W-:-:S03]  /*13eb20*/  F2FP.F16.E5M2.UNPACK_B R0, R29 ;  /* 0x0000001dff00723e */ /* 0x001fc600020004ff */
        /* <DEDUP_REMOVED lines=8> */
[----:B-1----:R-:W3:Y:S04]  /*13ebb0*/  LDL.LU R4, [R1+0x350] ;  /* 0x0003500001047983 */ /* 0x002ee80000300800 */
[----:B------:R-:W3:Y:S04]  /*13ebc0*/  LDL.LU R5, [R1+0x354] ;  /* 0x0003540001057983 */ /* 0x000ee80000300800 */
[----:B---3--:R-:W-:Y:S04]  /*13ebd0*/  STL.64 [R1+0xbee0], R4 ;  /* 0x00bee00401007387 */ /* 0x008fe80000100a00 */
[----:B0-----:R-:W3:Y:S04]  /*13ebe0*/  LDL.LU R6, [R1+0x358] ;  /* 0x0003580001067983 */ /* 0x001ee80000300800 */
[----:B------:R-:W3:Y:S04]  /*13ebf0*/  LDL.LU R7, [R1+0x35c] ;  /* 0x00035c0001077983 */ /* 0x000ee80000300800 */
[----:B--2---:R-:W2:Y:S04]  /*13ec00*/  LDL.LU R16, [R1+0x330] ;  /* 0x0003300001107983 */ /* 0x004ea80000300800 */
[----:B------:R-:W2:Y:S04]  /*13ec10*/  LDL.LU R17, [R1+0x334] ;  /* 0x0003340001117983 */ /* 0x000ea80000300800 */
[----:B------:R-:W4:Y:S04]  /*13ec20*/  LDL.LU R18, [R1+0x338] ;  /* 0x0003380001127983 */ /* 0x000f280000300800 */
[----:B------:R-:W4:Y:S04]  /*13ec30*/  LDL.LU R19, [R1+0x33c] ;  /* 0x00033c0001137983 */ /* 0x000f280000300800 */
[----:B------:R-:W2:Y:S04]  /*13ec40*/  LDL R2, [R1+0x388c] ;  /* 0x00388c0001027983 */ /* 0x000ea80000100800 */
[----:B------:R-:W3:Y:S04]  /*13ec50*/  LDL R20, [R1+0x3898] ;  /* 0x0038980001147983 */ /* 0x000ee80000100800 */
[----:B----4-:R-:W-:Y:S04]  /*13ec60*/  STL.64 [R1+0xbef0], R18 ;  /* 0x00bef01201007387 */ /* 0x010fe80000100a00 */
[----:B--2---:R0:W-:Y:S04]  /*13ec70*/  STL.64 [R1+0xbee8], R16 ;  /* 0x00bee81001007387 */ /* 0x0041e80000100a00 */
[----:B0-----:R-:W2:Y:S04]  /*13ec80*/  LDL.LU R16, [R1+0x310] ;  /* 0x0003100001107983 */ /* 0x001ea80000300800 */
[----:B------:R-:W2:Y:S04]  /*13ec90*/  LDL.LU R17, [R1+0x314] ;  /* 0x0003140001117983 */ /* 0x000ea80000300800 */
[----:B------:R-:W4:Y:S04]  /*13eca0*/  LDL.LU R18, [R1+0x318] ;  /* 0x0003180001127983 */ /* 0x000f280000300800 */
[----:B------:R-:W4:Y:S04]  /*13ecb0*/  LDL.LU R19, [R1+0x31c] ;  /* 0x00031c0001137983 */ /* 0x000f280000300800 */
[----:B------:R-:W2:Y:S04]  /*13ecc0*/  LDL R5, [R1+0x387c] ;  /* 0x00387c0001057983 */ /* 0x000ea80000100800 */
[----:B------:R-:W4:Y:S04]  /*13ecd0*/  LDL R23, [R1+0x3868] ;  /* 0x0038680001177983 */ /* 0x000f280000100800 */
        /* <DEDUP_REMOVED lines=8> */
[----:B------:R-:W2:Y:S04]  /*13ed60*/  LDL R3, [R1+0x3888] ;  /* 0x0038880001037983 */ /* 0x000ea80000100800 */
[----:B----4-:R0:W-:Y:S04]  /*13ed70*/  STL.64 [R1+0xbf00], R18 ;  /* 0x00bf001201007387 */ /* 0x0101e80000100a00 */
[----:B0-----:R-:W4:Y:S04]  /*13ed80*/  LDL R19, [R1+0x386c] ;  /* 0x00386c0001137983 */ /* 0x001f280000100800 */
[----:B------:R0:W-:Y:S04]  /*13ed90*/  STL.64 [R1+0xbef8], R16 ;  /* 0x00bef81001007387 */ /* 0x0001e80000100a00 */
[----:B------:R-:W2:Y:S04]  /*13eda0*/  LDL R21, [R1+0x389c] ;  /* 0x00389c0001157983 */ /* 0x000ea80000100800 */
[----:B------:R-:W2:Y:S04]  /*13edb0*/  LDL R28, [R1+0x38a8] ;  /* 0x0038a800011c7983 */ /* 0x000ea80000100800 */
[----:B0-----:R-:W2:Y:S04]  /*13edc0*/  LDL R17, [R1+0x3878] ;  /* 0x0038780001117983 */ /* 0x001ea80000100800 */
        /* <DEDUP_REMOVED lines=21> */
[----:B------:R-:W3:Y:S01]  /*13ef20*/  LDL R22, [R1+0x38d8] ;  /* 0x0038d80001167983 */ /* 0x000ee20000100800 */
        /* <DEDUP_REMOVED lines=8> */
[----:B------:R-:W-:-:S02]  /*13efb0*/  F2FP.F16.E5M2.UNPACK_B R18, R23 ;  /* 0x00000017ff12723e */ /* 0x000fc400020004ff */
[----:B----4-:R-:W-:Y:S01]  /*13efc0*/  F2FP.F16.E5M2.UNPACK_B R19, R19 ;  /* 0x00000013ff13723e */ /* 0x010fe200020004ff */
[----:B------:R-:W4:Y:S04]  /*13efd0*/  LDL R23, [R1+0x38dc] ;  /* 0x0038dc0001177983 */ /* 0x000f280000100800 */
        /* <DEDUP_REMOVED lines=9> */
[----:B------:R-:W-:Y:S01]  /*13f070*/  F2FP.F16.E5M2.UNPACK_B R16, R17 ;  /* 0x00000011ff10723e */ /* 0x000fe200020004ff */
[----:B------:R-:W-:-:S05]  /*13f080*/  IMAD.MOV.U32 R0, RZ, RZ, R19 ;  /* 0x000000ffff007224 */ /* 0x000fca00078e0013 */
[----:B------:R-:W-:Y:S04]  /*13f090*/  STL [R1+0xbe74], R0 ;  /* 0x00be740001007387 */ /* 0x000fe80000100800 */
[----:B------:R-:W-:Y:S01]  /*13f0a0*/  STL [R1+0x10], R16 ;  /* 0x0000101001007387 */ /* 0x000fe20000100800 */
[----:B--2---:R-:W-:-:S05]  /*13f0b0*/  F2FP.F16.E5M2.UNPACK_B R17, R5 ;  /* 0x00000005ff11723e */ /* 0x004fca00020004ff */
        /* <DEDUP_REMOVED lines=19> */
[----:B------:R-:W-:Y:S02]  /*13f1f0*/  F2FP.F16.E5M2.UNPACK_B R2, R20 ;  /* 0x00000014ff02723e */ /* 0x000fe400020004ff */
[----:B------:R-:W-:Y:S01]  /*13f200*/  F2FP.F16.E5M2.UNPACK_B R3, R21 ;  /* 0x00000015ff03723e */ /* 0x000fe200020004ff */
[----:B------:R-:W-:Y:S04]  /*13f210*/  STL [R1+0xbe78], R0 ;  /* 0x00be780001007387 */ /* 0x000fe80000100800 */
[----:B------:R-:W-:Y:S04]  /*13f220*/  STL [R1], R2 ;  /* 0x0000000201007387 */ /* 0x000fe80000100800 */
[----:B------:R-:W-:Y:S01]  /*13f230*/  STL [R1+0x4], R3 ;  /* 0x0000040301007387 */ /* 0x000fe20000100800 */
[----:B------:R-:W-:-:S02]  /*13f240*/  F2FP.F16.E5M2.UNPACK_B R28, R28 ;  /* 0x0000001cff1c723e */ /* 0x000fc400020004ff */
[----:B------:R-:W-:Y:S01]  /*13f250*/  F2FP.F16.E5M2.UNPACK_B R29, R29 ;  /* 0x0000001dff1d723e */ /* 0x000fe200020004ff */
[----:B--2---:R-:W-:-:S15]  /*13f260*/  HMMA.16816.F32 R16, R12, R2, R16 ;  /* 0x000000020c10723c */ /* 0x004fde0000001810 */
[----:B------:R-:W-:-:S04]  /*13f270*/  NOP ;  /* 0x0000000000007918 */ /* 0x000fc80000000000 */
[----:B------:R-:W-:Y:S04]  /*13f280*/  STL.64 [R1+0x1fd0], R16 ;  /* 0x001fd01001007387 */ /* 0x000fe80000100a00 */
[----:B------:R0:W-:Y:S04]  /*13f290*/  STL.64 [R1+0x1fd8], R18 ;  /* 0x001fd81201007387 */ /* 0x0001e80000100a00 */
[----:B0-----:R-:W2:Y:S04]  /*13f2a0*/  LDL.LU.64 R18, [R1+0xbed8] ;  /* 0x00bed80001127983 */ /* 0x001ea80000300a00 */
[----:B------:R-:W2:Y:S01]  /*13f2b0*/  LDL.LU.64 R16, [R1+0xbed0] ;  /* 0x00bed00001107983 */ /* 0x000ea20000300a00 */
[----:B---3--:R-:W-:Y:S01]  /*13f2c0*/  HMMA.16816.F32 R4, R12, R28, R4 ;  /* 0x0000001c0c04723c */ /* 0x008fe20000001804 */
[----:B------:R-:W-:-:S02]  /*13f2d0*/  F2FP.F16.E5M2.UNPACK_B R26, R26 ;  /* 0x0000001aff1a723e */ /* 0x000fc400020004ff */
[----:B------:R-:W-:Y:S01]  /*13f2e0*/  F2FP.F16.E5M2.UNPACK_B R27, R27 ;  /* 0x0000001bff1b723e */ /* 0x000fe200020004ff */
[----:B------:R-:W-:Y:S04]  /*13f2f0*/  STL [R1+0xbe30], R28 ;  /* 0x00be301c01007387 */ /* 0x000fe80000100800 */
[----:B------:R-:W-:Y:S11]  /*13f300*/  STL [R1+0xbe18], R29 ;  /* 0x00be181d01007387 */ /* 0x000ff60000100800 */
[----:B------:R-:W-:Y:S04]  /*13f310*/  STL.64 [R1+0x1fc0], R4 ;  /* 0x001fc00401007387 */ /* 0x000fe80000100a00 */
[----:B------:R0:W-:Y:S02]  /*13f320*/  STL.64 [R1+0x1fc8], R6 ;  /* 0x001fc80601007387 */ /* 0x0001e40000100a00 */
[----:B0-----:R-:W-:Y:S01]  /*13f330*/  HMMA.16816.F32 R4, R12, R26, R8 ;  /* 0x0000001a0c04723c */ /* 0x001fe20000001808 */
[----:B------:R-:W-:-:S02]  /*13f340*/  F2FP.F16.E5M2.UNPACK_B R24, R24 ;  /* 0x00000018ff18723e */ /* 0x000fc400020004ff */
[----:B------:R-:W-:-:S15]  /*13f350*/  F2FP.F16.E5M2.UNPACK_B R25, R25 ;  /* 0x00000019ff19723e */ /* 0x000fde00020004ff */
[----:B------:R-:W-:Y:S01]  /*13f360*/  NOP ;  /* 0x0000000000007918 */ /* 0x000fe20000000000 */
[----:B------:R-:W-:Y:S04]  /*13f370*/  STL.64 [R1+0x1fb0], R4 ;  /* 0x001fb00401007387 */ /* 0x000fe80000100a00 */
[----:B------:R2:W-:Y:S04]  /*13f380*/  STL.64 [R1+0x1fb8], R6 ;  /* 0x001fb80601007387 */ /* 0x0005e80000100a00 */
[----:B------:R-:W-:Y:S04]  /*13f390*/  STL.64 [R1+0xbc68], R26 ;  /* 0x00bc681a01007387 */ /* 0x000fe80000100a00 */
[----:B------:R-:W-:Y:S01]  /*13f3a0*/  STL.64 [R1+0xbc60], R24 ;  /* 0x00bc601801007387 */ /* 0x000fe20000100a00 */
[----:B--2---:R-:W-:-:S15]  /*13f3b0*/  HMMA.16816.F32 R4, R12, R24, R16 ;  /* 0x000000180c04723c */ /* 0x004fde0000001810 */
[----:B------:R-:W-:-:S04]  /*13f3c0*/  NOP ;  /* 0x0000000000007918 */ /* 0x000fc80000000000 */
[----:B------:R0:W-:Y:S04]  /*13f3d0*/  STL.64 [R1+0x1fa0], R4 ;  /* 0x001fa00401007387 */ /* 0x0001e80000100a00 */
[----:B------:R1:W-:Y:S04]  /*13f3e0*/  STL.64 [R1+0x1fa8], R6 ;  /* 0x001fa80601007387 */ /* 0x0003e80000100a00 */
[----:B------:R-:W2:Y:S04]  /*13f3f0*/  LDL R17, [R1+0x390c] ;  /* 0x00390c0001117983 */ /* 0x000ea80000100800 */
[----:B0-----:R-:W3:Y:S04]  /*13f400*/  LDL R4, [R1+0x3948] ;  /* 0x0039480001047983 */ /* 0x001ee80000100800 */
[----:B-1----:R-:W2:Y:S04]  /*13f410*/  LDL R6, [R1+0x3938] ;  /* 0x0039380001067983 */ /* 0x002ea80000100800 */
[----:B------:R-:W2:Y:S04]  /*13f420*/  LDL R7, [R1+0x393c] ;  /* 0x00393c0001077983 */ /* 0x000ea80000100800 */
[----:B------:R-:W3:Y:S04]  /*13f430*/  LDL R5, [R1+0x394c] ;  /* 0x00394c0001057983 */ /* 0x000ee80000100800 */
        /* <DEDUP_REMOVED lines=31> */
[----:B------:R-:W-:-:S02]  /*13f630*/  F2FP.F16.E5M2.UNPACK_B R22, R22 ;  /* 0x00000016ff16723e */ /* 0x000fc400020004ff */
[----:B----4-:R-:W-:Y:S01]  /*13f640*/  F2FP.F16.E5M2.UNPACK_B R23, R23 ;  /* 0x00000017ff17723e */ /* 0x010fe200020004ff */
[----:B---3--:R-:W-:Y:S04]  /*13f650*/  STL.64 [R1+0xbeb8], R6 ;  /* 0x00beb80601007387 */ /* 0x008fe80000100a00 */
[----:B--2---:R0:W-:Y:S04]  /*13f660*/  STL.64 [R1+0xbeb0], R4 ;  /* 0x00beb00401007387 */ /* 0x0041e80000100a00 */
[----:B0-----:R-:W2:Y:S04]  /*13f670*/  LDL.LU R4, [R1+0x3d0] ;  /* 0x0003d00001047983 */ /* 0x001ea80000300800 */
[----:B------:R-:W2:Y:S04]  /*13f680*/  LDL.LU R5, [R1+0x3d4] ;  /* 0x0003d40001057983 */ /* 0x000ea80000300800 */
[----:B------:R-:W2:Y:S04]  /*13f690*/  LDL.LU R6, [R1+0x3d8] ;  /* 0x0003d80001067983 */ /* 0x000ea80000300800 */
[----:B------:R-:W2:Y:S01]  /*13f6a0*/  LDL.LU R7, [R1+0x3dc] ;  /* 0x0003dc0001077983 */ /* 0x000ea20000300800 */
[----:B------:R-:W-:Y:S01]  /*13f6b0*/  F2FP.F16.E5M2.UNPACK_B R20, R20 ;  /* 0x00000014ff14723e */ /* 0x000fe200020004ff */
[----:B------:R-:W-:Y:S01]  /*13f6c0*/  HMMA.16816.F32 R16, R12, R22, R16 ;  /* 0x000000160c10723c */ /* 0x000fe20000001810 */
[----:B------:R-:W-:Y:S01]  /*13f6d0*/  F2FP.F16.E5M2.UNPACK_B R21, R21 ;  /* 0x00000015ff15723e */ /* 0x000fe200020004ff */
[----:B------:R-:W3:Y:S04]  /*13f6e0*/  LDL R11, [R1+0x391c] ;  /* 0x00391c00010b7983 */ /* 0x000ee80000100800 */
[----:B------:R-:W4:Y:S04]  /*13f6f0*/  LDL R8, [R1+0x3928] ;  /* 0x0039280001087983 */ /* 0x000f280000100800 */
[----:B------:R-:W3:Y:S04]  /*13f700*/  LDL R2, [R1+0x3958] ;  /* 0x0039580001027983 */ /* 0x000ee80000100800 */
[----:B------:R-:W3:Y:S04]  /*13f710*/  LDL.LU R24, [R1+0x3740] ;  /* 0x0037400001187983 */ /* 0x000ee80000300800 */
[----:B------:R-:W3:Y:S04]  /*13f720*/  LDL.LU R25, [R1+0x3744] ;  /* 0x0037440001197983 */ /* 0x000ee80000300800 */
[----:B------:R-:W3:Y:S04]  /*13f730*/  LDL.LU R26, [R1+0x3748] ;  /* 0x00374800011a7983 */ /* 0x000ee80000300800 */
[----:B------:R-:W3:Y:S04]  /*13f740*/  LDL.LU R27, [R1+0x374c] ;  /* 0x00374c00011b7983 */ /* 0x000ee80000300800 */
[----:B------:R-:W-:Y:S01]  /*13f750*/  STL.64 [R1+0x1f90], R16 ;  /* 0x001f901001007387 */ /* 0x000fe20000100a00 */
[----:B------:R-:W-:-:S03]  /*13f760*/  IMAD.MOV.U32 R0, RZ, RZ, R3 ;  /* 0x000000ffff007224 */ /* 0x000fc600078e0003 */
[----:B------:R0:W-:Y:S04]  /*13f770*/  STL.64 [R1+0x1f98], R18 ;  /* 0x001f981201007387 */ /* 0x0001e80000100a00 */
[----:B0-----:R-:W3:Y:S04]  /*13f780*/  LDL.LU.64 R18, [R1+0xbec8] ;  /* 0x00bec80001127983 */ /* 0x001ee80000300a00 */
[----:B------:R-:W4:Y:S04]  /*13f790*/  LDL.LU.64 R16, [R1+0xbec0] ;  /* 0x00bec00001107983 */ /* 0x000f280000300a00 */
[----:B------:R-:W4:Y:S01]  /*13f7a0*/  LDL R3, [R1+0x395c] ;  /* 0x00395c0001037983 */ /* 0x000f220000100800 */
        /* <DEDUP_REMOVED lines=42> */
[----:B------:R-:W-:-:S02]  /*13fa50*/  F2FP.F16.E5M2.UNPACK_B R8, R8 ;  /* 0x00000008ff08723e */ /* 0x000fc400020004ff */
[----:B------:R-:W-:Y:S01]  /*13fa60*/  F2FP.F16.E5M2.UNPACK_B R9, R9 ;  /* 0x00000009ff09723e */ /* 0x000fe200020004ff */
[----:B------:R-:W-:Y:S04]  /*13fa70*/  STL.64 [R1+0xbc08], R10 ;  /* 0x00bc080a01007387 */ /* 0x000fe80000100a00 */
[----:B------:R-:W-:Y:S02]  /*13fa80*/  STL.64 [R1+0xbc00], R8 ;  /* 0x00bc000801007387 */ /* 0x000fe40000100a00 */
[----:B----4-:R-:W-:Y:S01]  /*13fa90*/  HMMA.16816.F32 R16, R12, R8, R16 ;  /* 0x000000080c10723c */ /* 0x010fe20000001810 */
[----:B------:R-:W-:-:S15]  /*13faa0*/  F2FP.F16.E5M2.UNPACK_B R2, R2 ;  /* 0x00000002ff02723e */ /* 0x000fde00020004ff */
[----:B------:R-:W-:-:S03]  /*13fab0*/  NOP ;  /* 0x0000000000007918 */ /* 0x000fc60000000000 */
[----:B------:R-:W-:Y:S04]  /*13fac0*/  STL.64 [R1+0x1f40], R16 ;  /* 0x001f401001007387 */ /* 0x000fe80000100a00 */
[----:B------:R0:W-:Y:S02]  /*13fad0*/  STL.64 [R1+0x1f48], R18 ;  /* 0x001f481201007387 */ /* 0x0001e40000100a00 */
[----:B0-----:R-:W-:Y:S01]  /*13fae0*/  IMAD.MOV.U32 R19, RZ, RZ, R0 ;  /* 0x000000ffff137224 */ /* 0x001fe200078e0000 */
[----:B--2---:R-:W-:Y:S02]  /*13faf0*/  F2FP.F16.E5M2.UNPACK_B R6, R6 ;  /* 0x00000006ff06723e */ /* 0x004fe400020004ff */
[----:B------:R-:W-:-:S07]  /*13fb00*/  F2FP.F16.E5M2.UNPACK_B R7, R7 ;  /* 0x00000007ff07723e */ /* 0x000fce00020004ff */
[----:B---3--:R-:W-:Y:S01]  /*13fb10*/  HMMA.16816.F32 R8, R12, R6, R20 ;  /* 0x000000060c08723c */ /* 0x008fe20000001814 */
[----:B------:R-:W-:Y:S02]  /*13fb20*/  F2FP.F16.E5M2.UNPACK_B R4, R4 ;  /* 0x00000004ff04723e */ /* 0x000fe400020004ff */
[----:B------:R-:W-:-:S15]  /*13fb30*/  F2FP.F16.E5M2.UNPACK_B R5, R5 ;  /* 0x00000005ff05723e */ /* 0x000fde00020004ff */
        /* <DEDUP_REMOVED lines=73> */
[----:B------:R-:W3:Y:S01]  /*13ffd0*/  LDL.LU R19, [R1+0x36cc] ;  /* 0x0036cc0001137983 */ /* 0x000ee20000300800 */
[----:B----4-:R-:W-:-:S03]  /*13ffe0*/  IMAD.MOV.U32 R27, RZ, RZ, R0 ;  /* 0x000000ffff1b7224 */ /* 0x010fc600078e0000 */
[----:B---3--:R-:W-:Y:S04]  /*13fff0*/  STL.64 [R1+0xbd08], R18 ;  /* 0x00bd081201007387 */ /* 0x008fe80000100a00 */
[----:B--2---:R0:W-:Y:S04]  /*140000*/  STL.64 [R1+0xbd00], R16 ;  /* 0x00bd001001007387 */ /* 0x0041e80000100a00 */
[----:B------:R-:W2:Y:S04]  /*140010*/  LDL R26, [R1+0x40] ;  /* 0x00004000011a7983 */ /* 0x000ea80000100800 */
        /* <DEDUP_REMOVED lines=29> */
[----:B-1----:R-:W2:Y:S01]  /*1401f0*/  LDL R26, [R1+0x60] ;  /* 0x00006000011a7983 */ /* 0x002ea20000100800 */
        /* <DEDUP_REMOVED lines=41> */
[----:B------:R-:W3:Y:S01]  /*140490*/  LDL R24, [R1+0x88] ;  /* 0x0000880001187983 */ /* 0x000ee20000100800 */
[----:B----4-:R-:W-:-:S03]  /*1404a0*/  IMAD.MOV.U32 R25, RZ, RZ, R0 ;  /* 0x000000ffff197224 */ /* 0x010fc600078e0000 */
[----:B------:R-:W4:Y:S04]  /*1404b0*/  LDL.LU R0, [R1+0xbe44] ;  /* 0x00be440001007983 */ /* 0x000f280000300800 */
        /* <DEDUP_REMOVED lines=27> */
[----:B------:R-:W2:Y:S01]  /*140670*/  LDL.LU R15, [R1+0x6f70] ;  /* 0x006f7000010f7983 */ /* 0x000ea20000300800 */
[----:B----4-:R-:W-:-:S03]  /*140680*/  IMAD.MOV.U32 R25, RZ, RZ, R0 ;  /* 0x000000ffff197224 */ /* 0x010fc600078e0000 */
        /* <DEDUP_REMOVED lines=18> */
[----:B----4-:R-:W-:Y:S02]  /*1407b0*/  IMAD R27, R27, 0x100, R15 ;  /* 0x000001001b1b7824 */ /* 0x010fe400078e020f */
[----:B------:R-:W-:Y:S01]  /*1407c0*/  IMAD R26, R26, 0x100, R2 ;  /* 0x000001001a1a7824 */ /* 0x000fe200078e0202 */
        /* <DEDUP_REMOVED lines=20> */
[----:B------:R-:W2:Y:S01]  /*140910*/  LDL.LU R2, [R1+0xbe34] ;  /* 0x00be340001027983 */ /* 0x000ea20000300800 */
[----:B------:R-:W-:Y:S01]  /*140920*/  F2FP.F16.E5M2.UNPACK_B R3, R3 ;  /* 0x00000003ff03723e */ /* 0x000fe200020004ff */
[----:B------:R-:W-:-:S02]  /*140930*/  IMAD R0, R0, 0x100, R28 ;  /* 0x0000010000007824 */ /* 0x000fc400078e021c */
[----:B------:R-:W3:Y:S04]  /*140940*/  LDL.LU R28, [R1+0xbe30] ;  /* 0x00be3000011c7983 */ /* 0x000ee80000300800 */
[----:B--2---:R-:W-:Y:S01]  /*140950*/  HMMA.16816.F32 R12, R12, R2, R16 ;  /* 0x000000020c0c723c */ /* 0x004fe20000001810 */
[----:B------:R-:W2:Y:S04]  /*140960*/  LDL.LU.64 R18, [R1+0xbe28] ;  /* 0x00be280001127983 */ /* 0x000ea80000300a00 */
[----:B------:R-:W2:-:S14]  /*140970*/  LDL.LU.64 R16, [R1+0xbe20] ;  /* 0x00be200001107983 */ /* 0x000e9c0000300a00 */
[----:B------:R0:W-:Y:S04]  /*140980*/  STL.64 [R1+0x1d10], R12 ;  /* 0x001d100c01007387 */ /* 0x0001e80000100a00 */
[----:B------:R1:W-:Y:S01]  /*140990*/  STL.64 [R1+0x1d18], R14 ;  /* 0x001d180e01007387 */ /* 0x0003e20000100a00 */
[----:B0-----:R-:W-:Y:S02]  /*1409a0*/  F2FP.F16.E5M2.UNPACK_B R12, R29 ;  /* 0x0000001dff0c723e */ /* 0x001fe400020004ff */
[----:B------:R-:W-:Y:S01]  /*1409b0*/  F2FP.F16.E5M2.UNPACK_B R13, R27 ;  /* 0x0000001bff0d723e */ /* 0x000fe200020004ff */
[----:B------:R-:W3:Y:S01]  /*1409c0*/  LDL.LU R29, [R1+0xbe18] ;  /* 0x00be1800011d7983 */ /* 0x000ee20000300800 */
[----:B-1----:R-:W-:Y:S02]  /*1409d0*/  F2FP.F16.E5M2.UNPACK_B R14, R26 ;  /* 0x0000001aff0e723e */ /* 0x002fe400020004ff */
[----:B------:R-:W-:-:S07]  /*1409e0*/  F2FP.F16.E5M2.UNPACK_B R15, R0 ;  /* 0x00000000ff0f723e */ /* 0x000fce00020004ff */
        /* <DEDUP_REMOVED lines=88> */
[----:B------:R0:W-:Y:S01]  /*140f70*/  STL.64 [R1+0x1e48], R18 ;  /* 0x001e481201007387 */ /* 0x0001e20000100a00 */
[C---:B---3--:R-:W-:Y:S03]  /*140f80*/  HMMA.16816.F32 R4, R12.reuse, R6, R24 ;  /* 0x000000060c04723c */ /* 0x048fe60000001818 */
        /* <DEDUP_REMOVED lines=619> */
[----:B0-----:R-:W3:Y:S01]  /*143640*/  LDL.LU R7, [R1+0x6fa8] ;  /* 0x006fa80001077983 */ /* 0x001ee20000300800 */
[----:B------:R-:W-:-:S03]  /*143650*/  IMAD R0, R0, 0x100, R21 ;  /* 0x0000010000007824 */ /* 0x000fc600078e0215 */
[----:B------:R4:W-:Y:S02]  /*143660*/  STL.64 [R1+0xb7e8], R4 ;  /* 0x00b7e80401007387 */ /* 0x0009e40000100a00 */
        /* <DEDUP_REMOVED lines=32> */
[----:B--2---:R-:W2:Y:S04]  /*143870*/  LDL.64 R6, [R1+0x78] ;  /* 0x0000780001067983 */ /* 0x004ea80000100a00 */
        /* <DEDUP_REMOVED lines=4632> */
[----:B------:R-:W2:Y:S01]  /*155a00*/  LDL.LU R29, [R1+0x70e4] ;  /* 0x0070e400011d7983 */ /* 0x000ea20000300800 */
[----:B----4-:R-:W-:-:S03]  /*155a10*/  IMAD.MOV.U32 R9, RZ, RZ, R0 ;  /* 0x000000ffff097224 */ /* 0x010fc600078e0000 */
[----:B------:R-:W4:Y:S01]  /*155a20*/  LDL.LU R28, [R1+0x70f0] ;  /* 0x0070f000011c7983 */ /* 0x000f220000300800 */
[----:B------:R-:W-:-:S03]  /*155a30*/  IMAD.MOV.U32 R8, RZ, RZ, R2 ;  /* 0x000000ffff087224 */ /* 0x000fc600078e0002 */
        /* <DEDUP_REMOVED lines=19> */
[----:B------:R-:W-:Y:S02]  /*155b70*/  IMAD R11, R11, 0x100, R2 ;  /* 0x000001000b0b7824 */ /* 0x000fe400078e0202 */
        /* <DEDUP_REMOVED lines=134> */
[C---:B---3--:R-:W-:Y:S08]  /*1563e0*/  HMMA.16816.F32 R16, R12.reuse, R24, R16 ;  /* 0x000000180c10723c */ /* 0x048ff00000001810 */
[C---:B--2---:R-:W-:Y:S11]  /*1563f0*/  HMMA.16816.F32 R24, R12.reuse, R26, R20 ;  /* 0x0000001a0c18723c */ /* 0x044ff60000001814 */
[----:B------:R-:W-:Y:S04]  /*156400*/  STL.64 [R1+0x650], R16 ;  /* 0x0006501001007387 */ /* 0x000fe80000100a00 */
[----:B------:R0:W-:Y:S04]  /*156410*/  STL.64 [R1+0x658], R18 ;  /* 0x0006581201007387 */ /* 0x0001e80000100a00 */
[----:B0-----:R-:W4:Y:S04]  /*156420*/  LDL.LU.64 R18, [R1+0xa168] ;  /* 0x00a1680001127983 */ /* 0x001f280000300a00 */
[----:B------:R-:W2:Y:S04]  /*156430*/  LDL.LU.64 R16, [R1+0xa160] ;  /* 0x00a1600001107983 */ /* 0x000ea80000300a00 */
[----:B------:R-:W3:Y:S04]  /*156440*/  LDL.LU.64 R22, [R1+0xa158] ;  /* 0x00a1580001167983 */ /* 0x000ee80000300a00 */
[----:B------:R-:W3:Y:S04]  /*156450*/  LDL.LU.64 R20, [R1+0xa150] ;  /* 0x00a1500001147983 */ /* 0x000ee80000300a00 */
[----:B------:R-:W-:Y:S04]  /*156460*/  STL.64 [R1+0x640], R24 ;  /* 0x0006401801007387 */ /* 0x000fe80000100a00 */
[----:B------:R0:W-:Y:S04]  /*156470*/  STL.64 [R1+0x648], R26 ;  /* 0x0006481a01007387 */ /* 0x0001e80000100a00 */
[----:B0-----:R-:W3:Y:S04]  /*156480*/  LDL.LU.64 R26, [R1+0xa148] ;  /* 0x00a14800011a7983 */ /* 0x001ee80000300a00 */
[----:B------:R-:W3:Y:S01]  /*156490*/  LDL.LU.64 R24, [R1+0xa140] ;  /* 0x00a1400001187983 */ /* 0x000ee20000300a00 */
[C---:B--2---:R-:W-:Y:S08]  /*1564a0*/  HMMA.16816.F32 R4, R12.reuse, R16, R4 ;  /* 0x000000100c04723c */ /* 0x044ff00000001804 */
[C---:B----4-:R-:W-:Y:S08]  /*1564b0*/  HMMA.16816.F32 R16, R12.reuse, R18, R8 ;  /* 0x000000120c10723c */ /* 0x050ff00000001808 */
[C---:B---3--:R-:W-:Y:S03]  /*1564c0*/  HMMA.16816.F32 R8, R12.reuse, R28, R20 ;  /* 0x0000001c0c08723c */ /* 0x048fe60000001814 */
[----:B------:R0:W-:Y:S04]  /*1564d0*/  STL.64 [R1+0x630], R4 ;  /* 0x0006300401007387 */ /* 0x0001e80000100a00 */
[----:B------:R1:W-:Y:S04]  /*1564e0*/  STL.64 [R1+0x638], R6 ;  /* 0x0006380601007387 */ /* 0x0003e80000100a00 */
[----:B0-----:R-:W2:Y:S04]  /*1564f0*/  LDL.LU R4, [R1+0x2480] ;  /* 0x0024800001047983 */ /* 0x001ea80000300800 */
[----:B------:R-:W-:Y:S04]  /*156500*/  STL.64 [R1+0x620], R16 ;  /* 0x0006201001007387 */ /* 0x000fe80000100a00 */
[----:B------:R-:W-:Y:S04]  /*156510*/  STL.64 [R1+0x628], R18 ;  /* 0x0006281201007387 */ /* 0x000fe80000100a00 */
[----:B------:R-:W-:Y:S04]  /*156520*/  STL.64 [R1+0x610], R8 ;  /* 0x0006100801007387 */ /* 0x000fe80000100a00 */
[----:B------:R-:W-:Y:S04]  /*156530*/  STL.64 [R1+0x618], R10 ;  /* 0x0006180a01007387 */ /* 0x000fe80000100a00 */
        /* <DEDUP_REMOVED lines=29> */
[----:B----4-:R0:W-:Y:S04]  /*156710*/  STL.64 [R1+0xa0f0], R8 ;  /* 0x00a0f00801007387 */ /* 0x0101e80000100a00 */
        /* <DEDUP_REMOVED lines=66> */
[----:B------:R-:W3:Y:S04]  /*156b40*/  LDL.LU R19, [R1+0x7104] ;  /* 0x0071040001137983 */ /* 0x000ee80000300800 */
        /* <DEDUP_REMOVED lines=26> */
[----:B------:R-:W-:Y:S04]  /*156cf0*/  STL [R1+0x9f30], R6 ;  /* 0x009f300601007387 */ /* 0x000fe80000100800 */
[----:B------:R3:W-:Y:S04]  /*156d00*/  STL [R1+0x9f2c], R7 ;  /* 0x009f2c0701007387 */ /* 0x0007e80000100800 */
[----:B------:R-:W-:Y:S04]  /*156d10*/  STL [R1+0x9ec4], R4 ;  /* 0x009ec40401007387 */ /* 0x000fe80000100800 */
[----:B------:R-:W-:Y:S04]  /*156d20*/  STL [R1+0x9ec0], R5 ;  /* 0x009ec00501007387 */ /* 0x000fe80000100800 */
[----:B------:R-:W-:Y:S04]  /*156d30*/  STL.64 [R1+0x570], R8 ;  /* 0x0005700801007387 */ /* 0x000fe80000100a00 */
[----:B------:R2:W-:Y:S01]  /*156d40*/  STL.64 [R1+0x578], R10 ;  /* 0x0005780a01007387 */ /* 0x0005e20000100a00 */
[----:B---3--:R-:W-:-:S02]  /*156d50*/  IMAD R7, R19, 0x100, R18 ;  /* 0x0000010013077824 */ /* 0x008fc400078e0212 */
[----:B------:R-:W-:Y:S01]  /*156d60*/  IMAD R6, R21, 0x100, R20 ;  /* 0x0000010015067824 */ /* 0x000fe200078e0214 */
[----:B------:R-:W-:Y:S04]  /*156d70*/  STL [R1+0x9ea4], R2 ;  /* 0x009ea40201007387 */ /* 0x000fe80000100800 */
[----:B------:R-:W-:Y:S01]  /*156d80*/  STL [R1+0x9ea0], R3 ;  /* 0x009ea00301007387 */ /* 0x000fe20000100800 */
[----:B--2---:R-:W-:Y:S01]  /*156d90*/  HMMA.16816.F32 R8, R12, R2, R24 ;  /* 0x000000020c08723c */ /* 0x004fe20000001818 */
[----:B------:R-:W-:Y:S02]  /*156da0*/  F2FP.F16.E5M2.UNPACK_B R12, R7 ;  /* 0x00000007ff0c723e */ /* 0x000fe400020004ff */
[----:B------:R-:W-:-:S15]  /*156db0*/  F2FP.F16.E5M2.UNPACK_B R13, R6 ;  /* 0x00000006ff0d723e */ /* 0x000fde00020004ff */
[----:B------:R-:W-:Y:S01]  /*156dc0*/  NOP ;  /* 0x0000000000007918 */ /* 0x000fe20000000000 */
[----:B------:R-:W-:Y:S04]  /*156dd0*/  STL.64 [R1+0x300], R8 ;  /* 0x0003000801007387 */ /* 0x000fe80000100a00 */
[----:B------:R-:W-:Y:S04]  /*156de0*/  STL.64 [R1+0x308], R10 ;  /* 0x0003080a01007387 */ /* 0x000fe80000100a00 */
[----:B------:R-:W2:Y:S01]  /*156df0*/  LDL.LU.64 R6, [R1+0x80] ;  /* 0x0000800001067983 */ /* 0x000ea20000300a00 */
[----:B------:R-:W-:Y:S02]  /*156e00*/  IMAD R4, R29, 0x100, R28 ;  /* 0x000001001d047824 */ /* 0x000fe400078e021c */
[----:B------:R-:W-:-:S03]  /*156e10*/  IMAD R5, R23, 0x100, R22 ;  /* 0x0000010017057824 */ /* 0x000fc600078e0216 */
[----:B------:R-:W-:Y:S02]  /*156e20*/  F2FP.F16.E5M2.UNPACK_B R15, R4 ;  /* 0x00000004ff0f723e */ /* 0x000fe400020004ff */
[----:B------:R-:W-:Y:S01]  /*156e30*/  F2FP.F16.E5M2.UNPACK_B R14, R5 ;  /* 0x00000005ff0e723e */ /* 0x000fe200020004ff */
[----:B--2---:R-:W-:Y:S04]  /*156e40*/  STL.64 [R1+0xa090], R6 ;  /* 0x00a0900601007387 */ /* 0x004fe80000100a00 */
[----:B------:R-:W2:Y:S04]  /*156e50*/  LDL.LU R4, [R1+0x2440] ;  /* 0x0024400001047983 */ /* 0x000ea80000300800 */
[----:B------:R-:W2:Y:S04]  /*156e60*/  LDL.LU R5, [R1+0x2444] ;  /* 0x0024440001057983 */ /* 0x000ea80000300800 */
[----:B--2---:R0:W-:Y:S04]  /*156e70*/  STL.64 [R1+0xa098], R4 ;  /* 0x00a0980401007387 */ /* 0x0041e80000100a00 */
[----:B0-----:R-:W2:Y:S04]  /*156e80*/  LDL.LU.64 R4, [R1+0x98] ;  /* 0x0000980001047983 */ /* 0x001ea80000300a00 */
        /* <DEDUP_REMOVED lines=24> */
[----:B------:R-:W4:Y:S04]  /*157010*/  LDL.LU.64 R20, [R1+0x78] ;  /* 0x0000780001147983 */ /* 0x000f280000300a00 */
[----:B------:R-:W3:Y:S04]  /*157020*/  LDL.LU R16, [R1+0x2400] ;  /* 0x0024000001107983 */ /* 0x000ee80000300800 */
[----:B------:R-:W3:Y:S04]  /*157030*/  LDL.LU R17, [R1+0x2404] ;  /* 0x0024040001117983 */ /* 0x000ee80000300800 */
[----:B------:R-:W3:Y:S04]  /*157040*/  LDL.LU R18, [R1+0x2408] ;  /* 0x0024080001127983 */ /* 0x000ee80000300800 */
[----:B------:R-:W3:Y:S04]  /*157050*/  LDL.LU R19, [R1+0x240c] ;  /* 0x00240c0001137983 */ /* 0x000ee80000300800 */
[----:B------:R-:W3:Y:S04]  /*157060*/  LDL.LU.64 R22, [R1+0x70] ;  /* 0x0000700001167983 */ /* 0x000ee80000300a00 */
[----:B------:R-:W3:Y:S04]  /*157070*/  LDL.LU R24, [R1+0x23f0] ;  /* 0x0023f00001187983 */ /* 0x000ee80000300800 */
[----:B------:R-:W3:Y:S04]  /*157080*/  LDL.LU R25, [R1+0x23f4] ;  /* 0x0023f40001197983 */ /* 0x000ee80000300800 */
[----:B------:R-:W3:Y:S04]  /*157090*/  LDL.LU R26, [R1+0x23f8] ;  /* 0x0023f800011a7983 */ /* 0x000ee80000300800 */
[----:B------:R-:W3:Y:S01]  /*1570a0*/  LDL.LU.64 R28, [R1+0x68] ;  /* 0x00006800011c7983 */ /* 0x000ee20000300a00 */
        /* <DEDUP_REMOVED lines=9> */
[----:B------:R-:W-:Y:S04]  /*157140*/  STL [R1+0x9ecc], R2 ;  /* 0x009ecc0201007387 */ /* 0x000fe80000100800 */
[----:B------:R0:W-:Y:S04]  /*157150*/  STL [R1+0x9ec8], R3 ;  /* 0x009ec80301007387 */ /* 0x0001e80000100800 */
[----:B0-----:R-:W3:Y:S02]  /*157160*/  LDL.LU.64 R2, [R1+0x90] ;  /* 0x0000900001027983 */ /* 0x001ee40000300a00 */
[----:B---3--:R-:W-:-:S15]  /*157170*/  HMMA.16816.F32 R4, R12, R2, R4 ;  /* 0x000000020c04723c */ /* 0x008fde0000001804 */
[----:B------:R-:W-:-:S04]  /*157180*/  NOP ;  /* 0x0000000000007918 */ /* 0x000fc80000000000 */
[----:B------:R0:W-:Y:S04]  /*157190*/  STL.64 [R1+0x550], R4 ;  /* 0x0005500401007387 */ /* 0x0001e80000100a00 */
[----:B------:R1:W-:Y:S01]  /*1571a0*/  STL.64 [R1+0x558], R6 ;  /* 0x0005580601007387 */ /* 0x0003e20000100a00 */
[----:B0-----:R-:W-:Y:S02]  /*1571b0*/  IMAD.MOV.U32 R5, RZ, RZ, R3 ;  /* 0x000000ffff057224 */ /* 0x001fe400078e0003 */
[----:B------:R-:W-:Y:S01]  /*1571c0*/  IMAD.MOV.U32 R4, RZ, RZ, R2 ;  /* 0x000000ffff047224 */ /* 0x000fe200078e0002 */
[----:B-1----:R-:W3:Y:S04]  /*1571d0*/  LDL.LU.64 R6, [R1+0xa090] ;  /* 0x00a0900001067983 */ /* 0x002ee80000300a00 */
[----:B------:R-:W-:Y:S04]  /*1571e0*/  STL [R1+0x9ed4], R5 ;  /* 0x009ed40501007387 */ /* 0x000fe80000100800 */
[----:B------:R0:W-:Y:S04]  /*1571f0*/  STL [R1+0x9ed0], R4 ;  /* 0x009ed00401007387 */ /* 0x0001e80000100800 */
[----:B0-----:R-:W2:Y:S01]  /*157200*/  LDL.LU.64 R4, [R1+0x88] ;  /* 0x0000880001047983 */ /* 0x001ea20000300a00 */
[----:B------:R-:W-:Y:S01]  /*157210*/  IMAD.MOV.U32 R27, RZ, RZ, R0 ;  /* 0x000000ffff1b7224 */ /* 0x000fe200078e0000 */
[----:B--2---:R-:W-:-:S15]  /*157220*/  HMMA.16816.F32 R8, R12, R4, R8 ;  /* 0x000000040c08723c */ /* 0x004fde0000001808 */
[----:B------:R-:W-:-:S04]  /*157230*/  NOP ;  /* 0x0000000000007918 */ /* 0x000fc80000000000 */
[----:B------:R-:W-:Y:S04]  /*157240*/  STL.64 [R1+0x540], R8 ;  /* 0x0005400801007387 */ /* 0x000fe80000100a00 */
[----:B------:R0:W-:Y:S01]  /*157250*/  STL [R1+0x548], R10 ;  /* 0x0005480a01007387 */ /* 0x0001e20000100800 */
[----:B------:R-:W-:-:S03]  /*157260*/  IMAD.MOV.U32 R0, RZ, RZ, R11 ;  /* 0x000000ffff007224 */ /* 0x000fc600078e000b */
[----:B0-----:R-:W3:Y:S04]  /*157270*/  LDL.LU.64 R10, [R1+0xa088] ;  /* 0x00a08800010a7983 */ /* 0x001ee80000300a00 */
[----:B------:R-:W3:Y:S01]  /*157280*/  LDL.LU.64 R8, [R1+0xa080] ;  /* 0x00a0800001087983 */ /* 0x000ee20000300a00 */
[----:B------:R-:W-:Y:S02]  /*157290*/  IMAD.MOV.U32 R3, RZ, RZ, R5 ;  /* 0x000000ffff037224 */ /* 0x000fe400078e0005 */
[----:B------:R-:W-:-:S03]  /*1572a0*/  IMAD.MOV.U32 R2, RZ, RZ, R4 ;  /* 0x000000ffff027224 */ /* 0x000fc600078e0004 */
[----:B------:R-:W-:Y:S04]  /*1572b0*/  STL [R1+0x9edc], R3 ;  /* 0x009edc0301007387 */ /* 0x000fe80000100800 */
        /* <DEDUP_REMOVED lines=11> */
[----:B------:R0:W-:Y:S01]  /*157370*/  STL [R1+0x9ee0], R4 ;  /* 0x009ee00401007387 */ /* 0x0001e20000100800 */
[----:B----4-:R-:W-:Y:S02]  /*157380*/  IMAD.MOV.U32 R5, RZ, RZ, R21 ;  /* 0x000000ffff057224 */ /* 0x010fe400078e0015 */
[----:B------:R-:W-:Y:S02]  /*157390*/  IMAD.MOV.U32 R2, RZ, RZ, R20 ;  /* 0x000000ffff027224 */ /* 0x000fe400078e0014 */
[----:B------:R-:W-:Y:S02]  /*1573a0*/  IMAD.MOV.U32 R3, RZ, RZ, R23 ;  /* 0x000000ffff037224 */ /* 0x000fe400078e0017 */
[----:B0-----:R-:W-:Y:S01]  /*1573b0*/  IMAD.MOV.U32 R4, RZ, RZ, R22 ;  /* 0x000000ffff047224 */ /* 0x001fe200078e0016 */
[----:B--2---:R-:W-:-:S15]  /*1573c0*/  HMMA.16816.F32 R8, R12, R20, R8 ;  /* 0x000000140c08723c */ /* 0x004fde0000001808 */
[----:B------:R-:W-:-:S04]  /*1573d0*/  NOP ;  /* 0x0000000000007918 */ /* 0x000fc80000000000 */
[----:B------:R-:W-:Y:S04]  /*1573e0*/  STL.64 [R1+0x520], R8 ;  /* 0x0005200801007387 */ /* 0x000fe80000100a00 */
[----:B------:R0:W-:Y:S02]  /*1573f0*/  STL.64 [R1+0x528], R10 ;  /* 0x0005280a01007387 */ /* 0x0001e40000100a00 */
[----:B0-----:R-:W-:Y:S02]  /*157400*/  HMMA.16816.F32 R8, R12, R22, R16 ;  /* 0x000000160c08723c */ /* 0x001fe40000001810 */
        /* <DEDUP_REMOVED lines=9> */
[----:B------:R0:W-:Y:S04]  /*1574a0*/  STL.64 [R1+0x508], R6 ;  /* 0x0005080601007387 */ /* 0x0001e80000100a00 */
[----:B0-----:R-:W2:Y:S04]  /*1574b0*/  LDL.LU.64 R6, [R1+0x48] ;  /* 0x0000480001067983 */ /* 0x001ea80000300a00 */
[----:B--2---:R0:W-:Y:S04]  /*1574c0*/  STL.64 [R1+0xa068], R6 ;  /* 0x00a0680601007387 */ /* 0x0041e80000100a00 */
[----:B------:R-:W2:Y:S04]  /*1574d0*/  LDL.LU R8, [R1+0x23a0] ;  /* 0x0023a00001087983 */ /* 0x000ea80000300800 */
[----:B------:R-:W2:Y:S04]  /*1574e0*/  LDL.LU R9, [R1+0x23a4] ;  /* 0x0023a40001097983 */ /* 0x000ea80000300800 */
[----:B------:R-:W3:Y:S04]  /*1574f0*/  LDL.LU R10, [R1+0x23a8] ;  /* 0x0023a800010a7983 */ /* 0x000ee80000300800 */
[----:B------:R-:W3:Y:S04]  /*157500*/  LDL.LU R11, [R1+0x23ac] ;  /* 0x0023ac00010b7983 */ /* 0x000ee80000300800 */
[----:B------:R-:W4:Y:S04]  /*157510*/  LDL.LU R4, [R1+0x23e0] ;  /* 0x0023e00001047983 */ /* 0x000f280000300800 */
[----:B------:R-:W4:Y:S04]  /*157520*/  LDL.LU R5, [R1+0x23e4] ;  /* 0x0023e40001057983 */ /* 0x000f280000300800 */
[----:B0-----:R-:W4:Y:S04]  /*157530*/  LDL.LU R6, [R1+0x23e8] ;  /* 0x0023e80001067983 */ /* 0x001f280000300800 */
        /* <DEDUP_REMOVED lines=14> */
[----:B------:R-:W-:Y:S01]  /*157620*/  IMAD.MOV.U32 R2, RZ, RZ, R28 ;  /* 0x000000ffff027224 */ /* 0x000fe200078e001c */
[----:B---3--:R-:W-:Y:S04]  /*157630*/  STL.64 [R1+0xa060], R10 ;  /* 0x00a0600a01007387 */ /* 0x008fe80000100a00 */
[----:B--2---:R0:W-:Y:S04]  /*157640*/  STL.64 [R1+0xa058], R8 ;  /* 0x00a0580801007387 */ /* 0x0041e80000100a00 */
[----:B0-----:R-:W2:Y:S04]  /*157650*/  LDL.LU R8, [R1+0x23d0] ;  /* 0x0023d00001087983 */ /* 0x001ea80000300800 */
[----:B------:R-:W2:Y:S04]  /*157660*/  LDL.LU R9, [R1+0x23d4] ;  /* 0x0023d40001097983 */ /* 0x000ea80000300800 */
[----:B------:R-:W2:Y:S04]  /*157670*/  LDL.LU R10, [R1+0x23d8] ;  /* 0x0023d800010a7983 */ /* 0x000ea80000300800 */
[----:B------:R-:W2:Y:S04]  /*157680*/  LDL.LU R11, [R1+0x23dc] ;  /* 0x0023dc00010b7983 */ /* 0x000ea80000300800 */
[----:B------:R-:W3:Y:S04]  /*157690*/  LDL.LU.64 R20, [R1+0x40] ;  /* 0x0000400001147983 */ /* 0x000ee80000300a00 */
[----:B------:R-:W2:Y:S04]  /*1576a0*/  LDL.LU R16, [R1+0x2390] ;  /* 0x0023900001107983 */ /* 0x000ea80000300800 */
[----:B------:R-:W2:Y:S04]  /*1576b0*/  LDL.LU R17, [R1+0x2394] ;  /* 0x0023940001117983 */ /* 0x000ea80000300800 */
[----:B------:R-:W2:Y:S04]  /*1576c0*/  LDL.LU R18, [R1+0x2398] ;  /* 0x0023980001127983 */ /* 0x000ea80000300800 */
[----:B------:R-:W2:Y:S04]  /*1576d0*/  LDL.LU R19, [R1+0x239c] ;  /* 0x00239c0001137983 */ /* 0x000ea80000300800 */
[----:B------:R-:W2:Y:S04]  /*1576e0*/  LDL.LU.64 R22, [R1+0x38] ;  /* 0x0000380001167983 */ /* 0x000ea80000300a00 */
[----:B------:R-:W2:Y:S04]  /*1576f0*/  LDL.LU R24, [R1+0x2380] ;  /* 0x0023800001187983 */ /* 0x000ea80000300800 */
[----:B------:R-:W2:Y:S04]  /*157700*/  LDL.LU R25, [R1+0x2384] ;  /* 0x0023840001197983 */ /* 0x000ea80000300800 */
[----:B------:R-:W2:Y:S04]  /*157710*/  LDL.LU R26, [R1+0x2388] ;  /* 0x00238800011a7983 */ /* 0x000ea80000300800 */
[----:B------:R-:W2:Y:S04]  /*157720*/  LDL.LU R27, [R1+0x238c] ;  /* 0x00238c00011b7983 */ /* 0x000ea80000300800 */
[----:B------:R-:W2:Y:S04]  /*157730*/  LDL.LU.64 R28, [R1+0x30] ;  /* 0x00003000011c7983 */ /* 0x000ea80000300a00 */
[----:B------:R-:W-:Y:S04]  /*157740*/  STL [R1+0x9efc], R0 ;  /* 0x009efc0001007387 */ /* 0x000fe80000100800 */
[----:B------:R0:W-:Y:S04]  /*157750*/  STL [R1+0x9ef8], R2 ;  /* 0x009ef80201007387 */ /* 0x0001e80000100800 */
[----:B0-----:R-:W4:Y:S02]  /*157760*/  LDL.LU.64 R2, [R1+0x60] ;  /* 0x0000600001027983 */ /* 0x001f240000300a00 */
[----:B----4-:R-:W-:-:S15]  /*157770*/  HMMA.16816.F32 R4, R12, R2, R4 ;  /* 0x000000020c04723c */ /* 0x010fde0000001804 */
[----:B------:R-:W-:-:S04]  /*157780*/  NOP ;  /* 0x0000000000007918 */ /* 0x000fc80000000000 */
[----:B------:R0:W-:Y:S04]  /*157790*/  STL.64 [R1+0x4f0], R4 ;  /* 0x0004f00401007387 */ /* 0x0001e80000100a00 */
[----:B------:R1:W-:Y:S01]  /*1577a0*/  STL.64 [R1+0x4f8], R6 ;  /* 0x0004f80601007387 */ /* 0x0003e20000100a00 */
[----:B0-----:R-:W-:Y:S02]  /*1577b0*/  IMAD.MOV.U32 R5, RZ, RZ, R3 ;  /* 0x000000ffff057224 */ /* 0x001fe400078e0003 */
[----:B------:R-:W-:Y:S01]  /*1577c0*/  IMAD.MOV.U32 R4, RZ, RZ, R2 ;  /* 0x000000ffff047224 */ /* 0x000fe200078e0002 */
[----:B-1----:R-:W4:Y:S04]  /*1577d0*/  LDL.LU.64 R6, [R1+0xa068] ;  /* 0x00a0680001067983 */ /* 0x002f280000300a00 */
[----:B------:R-:W-:Y:S04]  /*1577e0*/  STL [R1+0x9f04], R5 ;  /* 0x009f040501007387 */ /* 0x000fe80000100800 */
[----:B------:R0:W-:Y:S04]  /*1577f0*/  STL [R1+0x9f00], R4 ;  /* 0x009f000401007387 */ /* 0x0001e80000100800 */
[----:B0-----:R-:W2:Y:S02]  /*157800*/  LDL.LU.64 R4, [R1+0x58] ;  /* 0x0000580001047983 */ /* 0x001ea40000300a00 */
        /* <DEDUP_REMOVED lines=10> */
[----:B0-----:R-:W2:Y:S02]  /*1578b0*/  LDL.LU.64 R2, [R1+0x50] ;  /* 0x0000500001027983 */ /* 0x001ea40000300a00 */
        /* <DEDUP_REMOVED lines=17> */
[----:B------:R-:W-:Y:S02]  /*1579d0*/  IMAD.MOV.U32 R2, RZ, RZ, R6 ;  /* 0x000000ffff027224 */ /* 0x000fe400078e0006 */
[----:B---3--:R-:W-:Y:S02]  /*1579e0*/  IMAD.MOV.U32 R3, RZ, RZ, R21 ;  /* 0x000000ffff037224 */ /* 0x008fe400078e0015 */
[----:B------:R-:W-:Y:S01]  /*1579f0*/  IMAD.MOV.U32 R4, RZ, RZ, R20 ;  /* 0x000000ffff047224 */ /* 0x000fe200078e0014 */
[----:B------:R-:W-:Y:S04]  /*157a00*/  STL [R1+0x9f1c], R5 ;  /* 0x009f1c0501007387 */ /* 0x000fe80000100800 */
[----:B------:R0:W-:Y:S01]  /*157a10*/  STL [R1+0x9f18], R2 ;  /* 0x009f180201007387 */ /* 0x0001e20000100800 */
[----:B------:R-:W-:-:S02]  /*157a20*/  IMAD.MOV.U32 R0, RZ, RZ, R23 ;  /* 0x000000ffff007224 */ /* 0x000fc400078e0017 */
[----:B0-----:R-:W-:Y:S01]  /*157a30*/  IMAD.MOV.U32 R2, RZ, RZ, R22 ;  /* 0x000000ffff027224 */ /* 0x001fe200078e0016 */
[----:B--2---:R-:W-:-:S15]  /*157a40*/  HMMA.16816.F32 R8, R12, R20, R8 ;  /* 0x000000140c08723c */ /* 0x004fde0000001808 */
[----:B------:R-:W-:-:S04]  /*157a50*/  NOP ;  /* 0x0000000000007918 */ /* 0x000fc80000000000 */
[----:B------:R-:W-:Y:S04]  /*157a60*/  STL.64 [R1+0x4b0], R8 ;  /* 0x0004b00801007387 */ /* 0x000fe80000100a00 */
[----:B------:R-:W-:Y:S04]  /*157a70*/  STL.64 [R1+0x4b8], R10 ;  /* 0x0004b80a01007387 */ /* 0x000fe80000100a00 */
[----:B------:R-:W-:Y:S04]  /*157a80*/  STL [R1+0x9f24], R3 ;  /* 0x009f240301007387 */ /* 0x000fe80000100800 */
[----:B------:R0:W-:Y:S02]  /*157a90*/  STL [R1+0x9f20], R4 ;  /* 0x009f200401007387 */ /* 0x0001e40000100800 */
[C---:B0-----:R-:W-:Y:S08]  /*157aa0*/  HMMA.16816.F32 R4, R12.reuse, R22, R16 ;  /* 0x000000160c04723c */ /* 0x041ff00000001810 */
[----:B------:R-:W-:Y:S11]  /*157ab0*/  HMMA.16816.F32 R8, R12, R28, R24 ;  /* 0x0000001c0c08723c */ /* 0x000ff60000001818 */
        /* <DEDUP_REMOVED lines=40> */
[----:B------:R-:W3:Y:S04]  /*157d40*/  LDL.LU.64 R24, [R1+0x18] ;  /* 0x0000180001187983 */ /* 0x000ee80000300a00 */
        /* <DEDUP_REMOVED lines=11> */
[----:B------:R-:W2:Y:S01]  /*157e00*/  LDL.LU R27, [R1+0x236c] ;  /* 0x00236c00011b7983 */ /* 0x000ea20000300800 */
[----:B------:R-:W-:-:S02]  /*157e10*/  IMAD.MOV.U32 R4, RZ, RZ, R28 ;  /* 0x000000ffff047224 */ /* 0x000fc400078e001c */
[----:B------:R-:W-:Y:S01]  /*157e20*/  IMAD.MOV.U32 R5, RZ, RZ, R29 ;  /* 0x000000ffff057224 */ /* 0x000fe200078e001d */
[----:B--2---:R-:W-:Y:S04]  /*157e30*/  STL.64 [R1+0xa030], R26 ;  /* 0x00a0301a01007387 */ /* 0x004fe80000100a00 */
[----:B----4-:R0:W-:Y:S04]  /*157e40*/  STL.64 [R1+0xa028], R24 ;  /* 0x00a0281801007387 */ /* 0x0101e80000100a00 */
[----:B0-----:R-:W2:Y:S04]  /*157e50*/  LDL.LU R24, [R1+0x2370] ;  /* 0x0023700001187983 */ /* 0x001ea80000300800 */
[----:B------:R-:W2:Y:S04]  /*157e60*/  LDL.LU R25, [R1+0x2374] ;  /* 0x0023740001197983 */ /* 0x000ea80000300800 */
[----:B------:R-:W2:Y:S04]  /*157e70*/  LDL.LU R26, [R1+0x2378] ;  /* 0x00237800011a7983 */ /* 0x000ea80000300800 */
[----:B------:R-:W2:Y:S04]  /*157e80*/  LDL.LU R27, [R1+0x237c] ;  /* 0x00237c00011b7983 */ /* 0x000ea80000300800 */
[----:B------:R-:W2:Y:S04]  /*157e90*/  LDL.LU.64 R6, [R1+0x28] ;  /* 0x0000280001067983 */ /* 0x000ea80000300a00 */
[----:B------:R-:W4:Y:S04]  /*157ea0*/  LDL.LU.64 R28, [R1+0x20] ;  /* 0x00002000011c7983 */ /* 0x000f280000300a00 */
        /* <DEDUP_REMOVED lines=12> */
[----:B------:R-:W3:Y:S04]  /*157f70*/  LDL.LU R16, [R1+0x22d0] ;  /* 0x0022d00001107983 */ /* 0x000ee80000300800 */
[----:B------:R-:W3:Y:S04]  /*157f80*/  LDL.LU R17, [R1+0x22d4] ;  /* 0x0022d40001117983 */ /* 0x000ee80000300800 */
[----:B------:R-:W2:Y:S04]  /*157f90*/  LDL.LU R18, [R1+0x22d8] ;  /* 0x0022d80001127983 */ /* 0x000ea80000300800 */
[----:B------:R-:W2:Y:S01]  /*157fa0*/  LDL.LU R19, [R1+0x22dc] ;  /* 0x0022dc0001137983 */ /* 0x000ea20000300800 */
[C---:B------:R-:W-:Y:S03]  /*157fb0*/  HMMA.16816.F32 R24, R12.reuse, R6, R24 ;  /* 0x000000060c18723c */ /* 0x040fe60000001818 */
        /* <DEDUP_REMOVED lines=25> */
[----:B------:R-:W-:Y:S02]  /*158150*/  IMAD.MOV.U32 R6, RZ, RZ, R28 ;  /* 0x000000ffff067224 */ /* 0x000fe400078e001c */
        /* <DEDUP_REMOVED lines=10> */
[----:B----4-:R-:W-:Y:S01]  /*158200*/  HMMA.16816.F32 R24, R12, R26, R20 ;  /* 0x0000001a0c18723c */ /* 0x010fe20000001814 */
        /* <DEDUP_REMOVED lines=78> */
[----:B------:R-:W-:-:S02]  /*1586f0*/  IMAD.MOV.U32 R26, RZ, RZ, R4 ;  /* 0x000000ffff1a7224 */ /* 0x000fc400078e0004 */
[----:B------:R-:W-:-:S08]  /*158700*/  IMAD.MOV.U32 R27, RZ, RZ, R0 ;  /* 0x000000ffff1b7224 */ /* 0x000fd000078e0000 */
[----:B------:R0:W-:Y:S04]  /*158710*/  STL.64 [R1+0x3b0], R20 ;  /* 0x0003b01401007387 */ /* 0x0001e80000100a00 */
[----:B------:R1:W-:Y:S04]  /*158720*/  STL.64 [R1+0x3b8], R22 ;  /* 0x0003b81601007387 */ /* 0x0003e80000100a00 */
[----:B------:R-:W2:Y:S04]  /*158730*/  LDL.LU R4, [R1+0x9f38] ;  /* 0x009f380001047983 */ /* 0x000ea80000300800 */
[----:B------:R-:W-:Y:S04]  /*158740*/  STL.64 [R1+0x3a0], R16 ;  /* 0x0003a01001007387 */ /* 0x000fe80000100a00 */
[----:B------:R-:W-:Y:S04]  /*158750*/  STL.64 [R1+0x3a8], R18 ;  /* 0x0003a81201007387 */ /* 0x000fe80000100a00 */
[----:B------:R-:W3:Y:S04]  /*158760*/  LDL.LU R0, [R1+0x9f34] ;  /* 0x009f340001007983 */ /* 0x000ee80000300800 */
        /* <DEDUP_REMOVED lines=12> */
[----:B------:R-:W2:Y:S04]  /*158830*/  LDL.LU R6, [R1+0x9f30] ;  /* 0x009f300001067983 */ /* 0x000ea80000300800 */
[----:B------:R-:W2:Y:S04]  /*158840*/  LDL.LU R7, [R1+0x9f2c] ;  /* 0x009f2c0001077983 */ /* 0x000ea80000300800 */
[----:B------:R-:W-:Y:S04]  /*158850*/  STL.64 [R1+0x9d50], R26 ;  /* 0x009d501a01007387 */ /* 0x000fe80000100a00 */
[----:B------:R-:W-:Y:S04]  /*158860*/  STL.64 [R1+0x9d48], R24 ;  /* 0x009d481801007387 */ /* 0x000fe80000100a00 */
[----:B------:R-:W4:Y:S04]  /*158870*/  LDL.LU R16, [R1+0x2150] ;  /* 0x0021500001107983 */ /* 0x000f280000300800 */
[----:B------:R-:W4:Y:S04]  /*158880*/  LDL.LU R17, [R1+0x2154] ;  /* 0x0021540001117983 */ /* 0x000f280000300800 */
[----:B------:R-:W2:Y:S04]  /*158890*/  LDL.LU R18, [R1+0x2158] ;  /* 0x0021580001127983 */ /* 0x000ea80000300800 */
[----:B------:R-:W2:Y:S04]  /*1588a0*/  LDL.LU R19, [R1+0x215c] ;  /* 0x00215c0001137983 */ /* 0x000ea80000300800 */
[----:B--2---:R-:W-:Y:S04]  /*1588b0*/  STL.64 [R1+0x9d60], R18 ;  /* 0x009d601201007387 */ /* 0x004fe80000100a00 */
[----:B----4-:R-:W-:Y:S04]  /*1588c0*/  STL.64 [R1+0x9d58], R16 ;  /* 0x009d581001007387 */ /* 0x010fe80000100a00 */
[----:B------:R0:W-:Y:S02]  /*1588d0*/  STL.64 [R1+0x9c80], R10 ;  /* 0x009c800a01007387 */ /* 0x0001e40000100a00 */
[----:B0-----:R-:W-:-:S02]  /*1588e0*/  IMAD.MOV.U32 R10, RZ, RZ, R2 ;  /* 0x000000ffff0a7224 */ /* 0x001fc400078e0002 */
[----:B------:R-:W2:Y:S01]  /*1588f0*/  LDL.LU R2, [R1+0x9f28] ;  /* 0x009f280001027983 */ /* 0x000ea20000300800 */
[----:B------:R-:W-:-:S03]  /*158900*/  IMAD.MOV.U32 R11, RZ, RZ, R3 ;  /* 0x000000ffff0b7224 */ /* 0x000fc600078e0003 */
[----:B------:R-:W4:Y:S04]  /*158910*/  LDL.LU R3, [R1+0x9f24] ;  /* 0x009f240001037983 */ /* 0x000f280000300800 */
[----:B------:R-:W-:Y:S04]  /*158920*/  STL.64 [R1+0x9c78], R8 ;  /* 0x009c780801007387 */ /* 0x000fe80000100a00 */
[----:B------:R0:W-:Y:S02]  /*158930*/  STL.64 [R1+0x9d68], R10 ;  /* 0x009d680a01007387 */ /* 0x0001e40000100a00 */
[----:B0-----:R-:W-:Y:S01]  /*158940*/  HMMA.16816.F32 R8, R12, R6, R20 ;  /* 0x000000060c08723c */ /* 0x001fe20000001814 */
[----:B------:R-:W-:-:S02]  /*158950*/  IMAD.MOV.U32 R22, RZ, RZ, R4 ;  /* 0x000000ffff167224 */ /* 0x000fc400078e0004 */
[----:B------:R-:W-:Y:S01]  /*158960*/  IMAD.MOV.U32 R23, RZ, RZ, R5 ;  /* 0x000000ffff177224 */ /* 0x000fe200078e0005 */
[----:B------:R-:W4:Y:S01]  /*158970*/  LDL.LU R4, [R1+0x9f20] ;  /* 0x009f200001047983 */ /* 0x000f220000300800 */
[----:B---3--:R-:W-:-:S14]  /*158980*/  IMAD.MOV.U32 R21, RZ, RZ, R0 ;  /* 0x000000ffff157224 */ /* 0x008fdc00078e0000 */
[----:B------:R4:W-:Y:S04]  /*158990*/  STL.64 [R1+0x390], R8 ;  /* 0x0003900801007387 */ /* 0x0009e80000100a00 */
[----:B------:R-:W-:Y:S04]  /*1589a0*/  STL.64 [R1+0x398], R10 ;  /* 0x0003980a01007387 */ /* 0x000fe80000100a00 */
[----:B------:R-:W3:Y:S01]  /*1589b0*/  LDL.LU R5, [R1+0x9f1c] ;  /* 0x009f1c0001057983 */ /* 0x000ee20000300800 */
[----:B--2---:R-:W-:-:S03]  /*1589c0*/  IMAD.MOV.U32 R20, RZ, RZ, R2 ;  /* 0x000000ffff147224 */ /* 0x004fc600078e0002 */
[----:B------:R-:W2:Y:S04]  /*1589d0*/  LDL.LU R2, [R1+0x9f18] ;  /* 0x009f180001027983 */ /* 0x000ea80000300800 */
[----:B------:R-:W2:Y:S04]  /*1589e0*/  LDL.LU R0, [R1+0x9f14] ;  /* 0x009f140001007983 */ /* 0x000ea80000300800 */
[----:B------:R-:W-:Y:S04]  /*1589f0*/  STL.64 [R1+0x9d78], R22 ;  /* 0x009d781601007387 */ /* 0x000fe80000100a00 */
[----:B------:R0:W-:Y:S04]  /*158a00*/  STL.64 [R1+0x9d70], R20 ;  /* 0x009d701401007387 */ /* 0x0001e80000100a00 */
[----:B------:R-:W2:Y:S04]  /*158a10*/  LDL.LU R16, [R1+0x2180] ;  /* 0x0021800001107983 */ /* 0x000ea80000300800 */
[----:B------:R-:W2:Y:S04]  /*158a20*/  LDL.LU R17, [R1+0x2184] ;  /* 0x0021840001117983 */ /* 0x000ea80000300800 */
[----:B------:R-:W2:Y:S04]  /*158a30*/  LDL.LU R18, [R1+0x2188] ;  /* 0x0021880001127983 */ /* 0x000ea80000300800 */
[----:B------:R-:W2:Y:S01]  /*158a40*/  LDL.LU R19, [R1+0x218c] ;  /* 0x00218c0001137983 */ /* 0x000ea20000300800 */
[----:B----4-:R-:W-:-:S02]  /*158a50*/  IMAD.MOV.U32 R9, RZ, RZ, R3 ;  /* 0x000000ffff097224 */ /* 0x010fc400078e0003 */
[----:B------:R-:W-:Y:S01]  /*158a60*/  IMAD.MOV.U32 R8, RZ, RZ, R4 ;  /* 0x000000ffff087224 */ /* 0x000fe200078e0004 */
[----:B--2---:R-:W-:Y:S04]  /*158a70*/  STL.64 [R1+0x9d88], R18 ;  /* 0x009d881201007387 */ /* 0x004fe80000100a00 */
[----:B------:R-:W-:Y:S04]  /*158a80*/  STL.64 [R1+0x9d80], R16 ;  /* 0x009d801001007387 */ /* 0x000fe80000100a00 */
[----:B------:R-:W2:Y:S04]  /*158a90*/  LDL.LU R4, [R1+0x9f10] ;  /* 0x009f100001047983 */ /* 0x000ea80000300800 */
[----:B------:R-:W4:Y:S04]  /*158aa0*/  LDL.LU R3, [R1+0x9f0c] ;  /* 0x009f0c0001037983 */ /* 0x000f280000300800 */
[----:B0-----:R-:W2:Y:S04]  /*158ab0*/  LDL.LU R20, [R1+0x2190] ;  /* 0x0021900001147983 */ /* 0x001ea80000300800 */
[----:B------:R-:W2:Y:S04]  /*158ac0*/  LDL.LU R21, [R1+0x2194] ;  /* 0x0021940001157983 */ /* 0x000ea80000300800 */
[----:B------:R-:W2:Y:S04]  /*158ad0*/  LDL.LU R22, [R1+0x2198] ;  /* 0x0021980001167983 */ /* 0x000ea80000300800 */
[----:B------:R-:W2:Y:S01]  /*158ae0*/  LDL.LU R23, [R1+0x219c] ;  /* 0x00219c0001177983 */ /* 0x000ea20000300800 */
[----:B------:R-:W-:-:S02]  /*158af0*/  IMAD.MOV.U32 R10, RZ, RZ, R2 ;  /* 0x000000ffff0a7224 */ /* 0x000fc400078e0002 */
[----:B---3--:R-:W-:Y:S01]  /*158b00*/  IMAD.MOV.U32 R11, RZ, RZ, R5 ;  /* 0x000000ffff0b7224 */ /* 0x008fe200078e0005 */
[----:B--2---:R0:W-:Y:S04]  /*158b10*/  STL.64 [R1+0x9d98], R22 ;  /* 0x009d981601007387 */ /* 0x0041e80000100a00 */
[----:B------:R-:W-:Y:S04]  /*158b20*/  STL.64 [R1+0x9d90], R20 ;  /* 0x009d901401007387 */ /* 0x000fe80000100a00 */
[----:B------:R-:W2:Y:S04]  /*158b30*/  LDL.LU R2, [R1+0x9f08] ;  /* 0x009f080001027983 */ /* 0x000ea80000300800 */
[----:B------:R-:W3:Y:S04]  /*158b40*/  LDL.LU R5, [R1+0x9f04] ;  /* 0x009f040001057983 */ /* 0x000ee80000300800 */
[----:B------:R-:W-:Y:S04]  /*158b50*/  STL.64 [R1+0x9da8], R10 ;  /* 0x009da80a01007387 */ /* 0x000fe80000100a00 */
[----:B------:R1:W-:Y:S01]  /*158b60*/  STL.64 [R1+0x9da0], R8 ;  /* 0x009da00801007387 */ /* 0x0003e20000100a00 */
[----:B0-----:R-:W-:-:S02]  /*158b70*/  IMAD.MOV.U32 R22, RZ, RZ, R4 ;  /* 0x000000ffff167224 */ /* 0x001fc400078e0004 */
[----:B------:R-:W-:Y:S01]  /*158b80*/  IMAD.MOV.U32 R23, RZ, RZ, R0 ;  /* 0x000000ffff177224 */ /* 0x000fe200078e0000 */
[----:B------:R-:W3:Y:S04]  /*158b90*/  LDL.LU R4, [R1+0x9f00] ;  /* 0x009f000001047983 */ /* 0x000ee80000300800 */
[----:B------:R-:W3:Y:S04]  /*158ba0*/  LDL.LU R0, [R1+0x9efc] ;  /* 0x009efc0001007983 */ /* 0x000ee80000300800 */
[----:B------:R-:W-:Y:S04]  /*158bb0*/  STL.64 [R1+0x9db0], R22 ;  /* 0x009db01601007387 */ /* 0x000fe80000100a00 */
[----:B-1----:R-:W3:Y:S04]  /*158bc0*/  LDL.LU R8, [R1+0x21b0] ;  /* 0x0021b00001087983 */ /* 0x002ee80000300800 */
[----:B------:R-:W3:Y:S04]  /*158bd0*/  LDL.LU R9, [R1+0x21b4] ;  /* 0x0021b40001097983 */ /* 0x000ee80000300800 */
[----:B------:R-:W3:Y:S04]  /*158be0*/  LDL.LU R10, [R1+0x21b8] ;  /* 0x0021b800010a7983 */ /* 0x000ee80000300800 */
[----:B------:R-:W3:Y:S01]  /*158bf0*/  LDL.LU R11, [R1+0x21bc] ;  /* 0x0021bc00010b7983 */ /* 0x000ee20000300800 */
[----:B----4-:R-:W-:-:S02]  /*158c00*/  IMAD.MOV.U32 R21, RZ, RZ, R3 ;  /* 0x000000ffff157224 */ /* 0x010fc400078e0003 */
[----:B--2---:R-:W-:Y:S01]  /*158c10*/  IMAD.MOV.U32 R20, RZ, RZ, R2 ;  /* 0x000000ffff147224 */ /* 0x004fe200078e0002 */
[----:B---3--:R-:W-:Y:S04]  /*158c20*/  STL.64 [R1+0x9dc0], R10 ;  /* 0x009dc00a01007387 */ /* 0x008fe80000100a00 */
[----:B------:R0:W-:Y:S04]  /*158c30*/  STL.64 [R1+0x9db8], R8 ;  /* 0x009db80801007387 */ /* 0x0001e80000100a00 */
[----:B------:R-:W2:Y:S04]  /*158c40*/  LDL.LU R2, [R1+0x9ef8] ;  /* 0x009ef80001027983 */ /* 0x000ea80000300800 */
[----:B------:R-:W3:Y:S04]  /*158c50*/  LDL.LU R3, [R1+0x9ef4] ;  /* 0x009ef40001037983 */ /* 0x000ee80000300800 */
[----:B------:R-:W-:Y:S04]  /*158c60*/  STL.64 [R1+0x9dc8], R20 ;  /* 0x009dc81401007387 */ /* 0x000fe80000100a00 */
[----:B0-----:R-:W4:Y:S04]  /*158c70*/  LDL.LU R8, [R1+0x21c0] ;  /* 0x0021c00001087983 */ /* 0x001f280000300800 */
[----:B------:R-:W4:Y:S04]  /*158c80*/  LDL.LU R9, [R1+0x21c4] ;  /* 0x0021c40001097983 */ /* 0x000f280000300800 */
[----:B------:R-:W2:Y:S04]  /*158c90*/  LDL.LU R10, [R1+0x21c8] ;  /* 0x0021c800010a7983 */ /* 0x000ea80000300800 */
[----:B------:R-:W2:Y:S01]  /*158ca0*/  LDL.LU R11, [R1+0x21cc] ;  /* 0x0021cc00010b7983 */ /* 0x000ea20000300800 */
[----:B------:R-:W-:-:S02]  /*158cb0*/  IMAD.MOV.U32 R22, RZ, RZ, R4 ;  /* 0x000000ffff167224 */ /* 0x000fc400078e0004 */
[----:B------:R-:W-:Y:S01]  /*158cc0*/  IMAD.MOV.U32 R23, RZ, RZ, R5 ;  /* 0x000000ffff177224 */ /* 0x000fe200078e0005 */
[----:B--2---:R-:W-:Y:S04]  /*158cd0*/  STL.64 [R1+0x9dd8], R10 ;  /* 0x009dd80a01007387 */ /* 0x004fe80000100a00 */
[----:B----4-:R0:W-:Y:S04]  /*158ce0*/  STL.64 [R1+0x9dd0], R8 ;  /* 0x009dd00801007387 */ /* 0x0101e80000100a00 */
[----:B------:R-:W2:Y:S04]  /*158cf0*/  LDL.LU R4, [R1+0x9ef0] ;  /* 0x009ef00001047983 */ /* 0x000ea80000300800 */
[----:B------:R-:W4:Y:S04]  /*158d00*/  LDL.LU R5, [R1+0x9eec] ;  /* 0x009eec0001057983 */ /* 0x000f280000300800 */
[----:B------:R3:W-:Y:S04]  /*158d10*/  STL.64 [R1+0x9de0], R22 ;  /* 0x009de01601007387 */ /* 0x0007e80000100a00 */
[----:B0-----:R-:W4:Y:S04]  /*158d20*/  LDL.LU R8, [R1+0x21d0] ;  /* 0x0021d00001087983 */ /* 0x001f280000300800 */
[----:B------:R-:W4:Y:S04]  /*158d30*/  LDL.LU R9, [R1+0x21d4] ;  /* 0x0021d40001097983 */ /* 0x000f280000300800 */
[----:B------:R-:W4:Y:S04]  /*158d40*/  LDL.LU R10, [R1+0x21d8] ;  /* 0x0021d800010a7983 */ /* 0x000f280000300800 */
[----:B------:R-:W4:Y:S01]  /*158d50*/  LDL.LU R11, [R1+0x21dc] ;  /* 0x0021dc00010b7983 */ /* 0x000f220000300800 */
[----:B------:R-:W-:-:S02]  /*158d60*/  IMAD.MOV.U32 R20, RZ, RZ, R2 ;  /* 0x000000ffff147224 */ /* 0x000fc400078e0002 */
[----:B------:R-:W-:Y:S02]  /*158d70*/  IMAD.MOV.U32 R21, RZ, RZ, R0 ;  /* 0x000000ffff157224 */ /* 0x000fe400078e0000 */
[----:B---3--:R-:W-:Y:S02]  /*158d80*/  IMAD.MOV.U32 R23, RZ, RZ, R3 ;  /* 0x000000ffff177224 */ /* 0x008fe400078e0003 */
[----:B--2---:R-:W-:Y:S01]  /*158d90*/  IMAD.MOV.U32 R22, RZ, RZ, R4 ;  /* 0x000000ffff167224 */ /* 0x004fe200078e0004 */
[----:B----4-:R-:W-:Y:S04]  /*158da0*/  STL.64 [R1+0x9df0], R10 ;  /* 0x009df00a01007387 */ /* 0x010fe80000100a00 */
[----:B------:R0:W-:Y:S04]  /*158db0*/  STL.64 [R1+0x9de8], R8 ;  /* 0x009de80801007387 */ /* 0x0001e80000100a00 */
[----:B------:R-:W2:Y:S04]  /*158dc0*/  LDL.LU R2, [R1+0x9ee8] ;  /* 0x009ee80001027983 */ /* 0x000ea80000300800 */
[----:B------:R-:W3:Y:S04]  /*158dd0*/  LDL.LU R0, [R1+0x9ee4] ;  /* 0x009ee40001007983 */ /* 0x000ee80000300800 */
[----:B------:R-:W4:Y:S04]  /*158de0*/  LDL.LU R4, [R1+0x9ee0] ;  /* 0x009ee00001047983 */ /* 0x000f280000300800 */
[----:B------:R-:W3:Y:S04]  /*158df0*/  LDL.LU R3, [R1+0x9edc] ;  /* 0x009edc0001037983 */ /* 0x000ee80000300800 */
[----:B------:R1:W-:Y:S04]  /*158e00*/  STL.64 [R1+0x9df8], R20 ;  /* 0x009df81401007387 */ /* 0x0003e80000100a00 */
[----:B------:R-:W-:Y:S04]  /*158e10*/  STL.64 [R1+0x9e10], R22 ;  /* 0x009e101601007387 */ /* 0x000fe80000100a00 */
[----:B0-----:R-:W3:Y:S04]  /*158e20*/  LDL.LU R8, [R1+0x21e0] ;  /* 0x0021e00001087983 */ /* 0x001ee80000300800 */
[----:B------:R-:W3:Y:S04]  /*158e30*/  LDL.LU R9, [R1+0x21e4] ;  /* 0x0021e40001097983 */ /* 0x000ee80000300800 */
[----:B------:R-:W3:Y:S04]  /*158e40*/  LDL.LU R10, [R1+0x21e8] ;  /* 0x0021e800010a7983 */ /* 0x000ee80000300800 */
[----:B------:R-:W3:Y:S01]  /*158e50*/  LDL.LU R11, [R1+0x21ec] ;  /* 0x0021ec00010b7983 */ /* 0x000ee20000300800 */
[----:B-1----:R-:W-:-:S02]  /*158e60*/  IMAD.MOV.U32 R21, RZ, RZ, R5 ;  /* 0x000000ffff157224 */ /* 0x002fc400078e0005 */
[----:B--2---:R-:W-:Y:S02]  /*158e70*/  IMAD.MOV.U32 R20, RZ, RZ, R2 ;  /* 0x000000ffff147224 */ /* 0x004fe400078e0002 */
[----:B------:R-:W2:Y:S04]  /*158e80*/  LDL.LU R2, [R1+0x9ed8] ;  /* 0x009ed80001027983 */ /* 0x000ea80000300800 */
[----:B------:R-:W2:Y:S04]  /*158e90*/  LDL.LU R5, [R1+0x9ed4] ;  /* 0x009ed40001057983 */ /* 0x000ea80000300800 */
[----:B------:R-:W-:Y:S04]  /*158ea0*/  STL.64 [R1+0x9e28], R20 ;  /* 0x009e281401007387 */ /* 0x000fe80000100a00 */
[----:B---3--:R-:W-:Y:S04]  /*158eb0*/  STL.64 [R1+0x9e08], R10 ;  /* 0x009e080a01007387 */ /* 0x008fe80000100a00 */
[----:B------:R0:W-:Y:S04]  /*158ec0*/  STL.64 [R1+0x9e00], R8 ;  /* 0x009e000801007387 */ /* 0x0001e80000100a00 */
[----:B0-----:R-:W3:Y:S04]  /*158ed0*/  LDL.LU R8, [R1+0x21f0] ;  /* 0x0021f00001087983 */ /* 0x001ee80000300800 */
[----:B------:R-:W3:Y:S04]  /*158ee0*/  LDL.LU R9, [R1+0x21f4] ;  /* 0x0021f40001097983 */ /* 0x000ee80000300800 */
[----:B------:R-:W2:Y:S04]  /*158ef0*/  LDL.LU R10, [R1+0x21f8] ;  /* 0x0021f800010a7983 */ /* 0x000ea80000300800 */
[----:B------:R-:W2:Y:S01]  /*158f00*/  LDL.LU R11, [R1+0x21fc] ;  /* 0x0021fc00010b7983 */ /* 0x000ea20000300800 */
[----:B----4-:R-:W-:-:S02]  /*158f10*/  IMAD.MOV.U32 R22, RZ, RZ, R4 ;  /* 0x000000ffff167224 */ /* 0x010fc400078e0004 */
[----:B------:R-:W-:Y:S01]  /*158f20*/  IMAD.MOV.U32 R23, RZ, RZ, R0 ;  /* 0x000000ffff177224 */ /* 0x000fe200078e0000 */
[----:B------:R-:W4:Y:S04]  /*158f30*/  LDL.LU R4, [R1+0x9ed0] ;  /* 0x009ed00001047983 */ /* 0x000f280000300800 */
[----:B------:R-:W-:Y:S04]  /*158f40*/  STL.64 [R1+0x9e40], R22 ;  /* 0x009e401601007387 */ /* 0x000fe80000100a00 */
[----:B--2---:R-:W-:Y:S04]  /*158f50*/  STL.64 [R1+0x9e20], R10 ;  /* 0x009e200a01007387 */ /* 0x004fe80000100a00 */
[----:B---3--:R0:W-:Y:S04]  /*158f60*/  STL.64 [R1+0x9e18], R8 ;  /* 0x009e180801007387 */ /* 0x0081e80000100a00 */
        /* <DEDUP_REMOVED lines=26> */
[----:B------:R-:W-:-:S05]  /*159110*/  IMAD.MOV.U32 R20, RZ, RZ, R3 ;  /* 0x000000ffff147224 */ /* 0x000fca00078e0003 */
[----:B------:R-:W-:Y:S01]  /*159120*/  STL [R1+0x9eac], R20 ;  /* 0x009eac1401007387 */ /* 0x000fe20000100800 */
[----:B------:R-:W-:-:S03]  /*159130*/  IMAD.MOV.U32 R21, RZ, RZ, R2 ;  /* 0x000000ffff157224 */ /* 0x000fc600078e0002 */
        /* <DEDUP_REMOVED lines=25> */
[----:B------:R-:W2:Y:S01]  /*1592d0*/  LDL.LU R11, [R1+0x224c] ;  /* 0x00224c00010b7983 */ /* 0x000ea20000300800 */
[----:B----4-:R-:W-:Y:S03]  /*1592e0*/  HMMA.16816.F32 R20, R12, R4, R20 ;  /* 0x000000040c14723c */ /* 0x010fe60000001814 */
        /* <DEDUP_REMOVED lines=16> */
[----:B0-----:R-:W2:Y:S04]  /*1593f0*/  LDL.LU.64 R22, [R1+0x9eb8] ;  /* 0x009eb80001167983 */ /* 0x001ea80000300a00 */
[----:B------:R-:W3:Y:S04]  /*159400*/  LDL.LU.64 R20, [R1+0x9eb0] ;  /* 0x009eb00001147983 */ /* 0x000ee80000300a00 */
[----:B------:R-:W-:Y:S04]  /*159410*/  STL.64 [R1+0x9c60], R6 ;  /* 0x009c600601007387 */ /* 0x000fe80000100a00 */
[----:B------:R0:W-:Y:S01]  /*159420*/  STL.64 [R1+0x9c58], R4 ;  /* 0x009c580401007387 */ /* 0x0001e20000100a00 */
[----:B------:R-:W-:-:S03]  /*159430*/  IMAD R0, R0, 0x100, R3 ;  /* 0x0000010000007824 */ /* 0x000fc600078e0203 */
[----:B0-----:R-:W4:Y:S04]  /*159440*/  LDL.LU R4, [R1+0x2160] ;  /* 0x0021600001047983 */ /* 0x001f280000300800 */
[----:B------:R-:W4:Y:S04]  /*159450*/  LDL.LU R5, [R1+0x2164] ;  /* 0x0021640001057983 */ /* 0x000f280000300800 */
[----:B------:R-:W4:Y:S04]  /*159460*/  LDL.LU R6, [R1+0x2168] ;  /* 0x0021680001067983 */ /* 0x000f280000300800 */
[----:B------:R-:W4:Y:S01]  /*159470*/  LDL.LU R7, [R1+0x216c] ;  /* 0x00216c0001077983 */ /* 0x000f220000300800 */
[----:B--2---:R-:W-:-:S02]  /*159480*/  IMAD R23, R23, 0x100, R28 ;  /* 0x0000010017177824 */ /* 0x004fc400078e021c */
[----:B---3--:R-:W-:Y:S02]  /*159490*/  IMAD R29, R29, 0x100, R20 ;  /* 0x000001001d1d7824 */ /* 0x008fe400078e0214 */
[----:B------:R-:W-:Y:S01]  /*1594a0*/  IMAD R22, R22, 0x100, R2 ;  /* 0x0000010016167824 */ /* 0x000fe200078e0202 */
[----:B------:R-:W2:Y:S04]  /*1594b0*/  LDL.LU R20, [R1+0x9eac] ;  /* 0x009eac0001147983 */ /* 0x000ea80000300800 */
[----:B------:R-:W3:Y:S04]  /*1594c0*/  LDL.LU R28, [R1+0x9ea8] ;  /* 0x009ea800011c7983 */ /* 0x000ee80000300800 */
        /* <DEDUP_REMOVED lines=71> */
[----:B0-----:R-:W3:Y:S04]  /*159940*/  LDL.LU.64 R22, [R1+0x9d98] ;  /* 0x009d980001167983 */ /* 0x001ee80000300a00 */
[----:B------:R-:W3:Y:S04]  /*159950*/  LDL.LU.64 R20, [R1+0x9d90] ;  /* 0x009d900001147983 */ /* 0x000ee80000300a00 */
[----:B------:R-:W4:Y:S01]  /*159960*/  LDL.LU R0, [R1+0x376c] ;  /* 0x00376c0001007983 */ /* 0x000f220000300800 */
[----:B--2---:R-:W-:-:S15]  /*159970*/  HMMA.16816.F32 R16, R12, R10, R16 ;  /* 0x0000000a0c10723c */ /* 0x004fde0000001810 */
[----:B------:R-:W-:-:S04]  /*159980*/  NOP ;  /* 0x0000000000007918 */ /* 0x000fc80000000000 */
[----:B------:R-:W-:Y:S04]  /*159990*/  STL.64 [R1+0x240], R16 ;  /* 0x0002401001007387 */ /* 0x000fe80000100a00 */
[----:B------:R0:W-:Y:S04]  /*1599a0*/  STL.64 [R1+0x248], R18 ;  /* 0x0002481201007387 */ /* 0x0001e80000100a00 */
[----:B0-----:R-:W2:Y:S04]  /*1599b0*/  LDL.LU.64 R18, [R1+0x9d88] ;  /* 0x009d880001127983 */ /* 0x001ea80000300a00 */
[----:B------:R-:W2:Y:S01]  /*1599c0*/  LDL.LU.64 R16, [R1+0x9d80] ;  /* 0x009d800001107983 */ /* 0x000ea20000300a00 */
[----:B---3--:R-:W-:Y:S03]  /*1599d0*/  HMMA.16816.F32 R8, R12, R8, R20 ;  /* 0x000000080c08723c */ /* 0x008fe60000001814 */
[----:B------:R-:W4:Y:S04]  /*1599e0*/  LDL.LU.64 R22, [R1+0x9d78] ;  /* 0x009d780001167983 */ /* 0x000f280000300a00 */
[----:B------:R-:W2:-:S12]  /*1599f0*/  LDL.LU.64 R20, [R1+0x9d70] ;  /* 0x009d700001147983 */ /* 0x000e980000300a00 */
[----:B------:R-:W-:Y:S04]  /*159a00*/  STL.64 [R1+0x230], R8 ;  /* 0x0002300801007387 */ /* 0x000fe80000100a00 */
[----:B------:R0:W-:Y:S04]  /*159a10*/  STL.64 [R1+0x238], R10 ;  /* 0x0002380a01007387 */ /* 0x0001e80000100a00 */
[----:B0-----:R-:W3:Y:S01]  /*159a20*/  LDL.LU.64 R10, [R1+0x9d68] ;  /* 0x009d6800010a7983 */ /* 0x001ee20000300a00 */
        /* <DEDUP_REMOVED lines=16> */
[----:B0-----:R-:W3:Y:S01]  /*159b30*/  LDL.LU R4, [R1+0x100] ;  /* 0x0001000001047983 */ /* 0x001ee20000300800 */
[C---:B--2---:R-:W-:Y:S08]  /*159b40*/  HMMA.16816.F32 R16, R12.reuse, R24, R16 ;  /* 0x000000180c10723c */ /* 0x044ff00000001810 */
[C---:B----4-:R-:W-:Y:S11]  /*159b50*/  HMMA.16816.F32 R8, R12.reuse, R26, R20 ;  /* 0x0000001a0c08723c */ /* 0x050ff60000001814 */
[----:B------:R-:W-:Y:S04]  /*159b60*/  STL.64 [R1+0x1f0], R16 ;  /* 0x0001f01001007387 */ /* 0x000fe80000100a00 */
[----:B------:R-:W-:Y:S04]  /*159b70*/  STL.64 [R1+0x1f8], R18 ;  /* 0x0001f81201007387 */ /* 0x000fe80000100a00 */
        /* <DEDUP_REMOVED lines=24> */
[----:B------:R-:W2:Y:S04]  /*159d00*/  LDL.LU R24, [R1+0x8] ;  /* 0x0000080001187983 */ /* 0x000ea80000300800 */
        /* <DEDUP_REMOVED lines=24> */
[----:B------:R-:W4:Y:S04]  /*159e90*/  LDL.LU R10, [R1+0x148] ;  /* 0x00014800010a7983 */ /* 0x000f280000300800 */
[----:B------:R-:W4:Y:S04]  /*159ea0*/  LDL.LU R11, [R1+0x14c] ;  /* 0x00014c00010b7983 */ /* 0x000f280000300800 */
        /* <DEDUP_REMOVED lines=97> */
[----:B0-----:R-:W4:Y:S04]  /*15a4c0*/  LDL.LU.64 R10, [R1+0x9c80] ;  /* 0x009c8000010a7983 */ /* 0x001f280000300a00 */
[----:B------:R-:W2:Y:S04]  /*15a4d0*/  LDL.LU.64 R8, [R1+0x9c78] ;  /* 0x009c780001087983 */ /* 0x000ea80000300a00 */
        /* <DEDUP_REMOVED lines=22> */
[----:B----4-:R-:W-:Y:S01]  /*15a640*/  HMMA.16816.F32 R8, R12, R4, R8 ;  /* 0x000000040c08723c */ /* 0x010fe20000001808 */
[----:B------:R-:W-:-:S15]  /*15a650*/  F2FP.F16.E5M2.UNPACK_B R0, R0.H1 ;  /* 0x00000000ff00723e */ /* 0x000fde00030004ff */
[----:B------:R-:W-:-:S03]  /*15a660*/  NOP ;  /* 0x0000000000007918 */ /* 0x000fc60000000000 */
[----:B------:R0:W-:Y:S04]  /*15a670*/  STL.64 [R1+0xf0], R8 ;  /* 0x0000f00801007387 */ /* 0x0001e80000100a00 */
[----:B------:R-:W-:Y:S01]  /*15a680*/  STL.64 [R1+0xf8], R10 ;  /* 0x0000f80a01007387 */ /* 0x000fe20000100a00 */
[----:B0-----:R-:W-:Y:S01]  /*15a690*/  F2FP.F16.E5M2.UNPACK_B R8, R29.H1 ;  /* 0x0000001dff08723e */ /* 0x001fe200030004ff */
[----:B--2---:R-:W-:Y:S02]  /*15a6a0*/  HMMA.16816.F32 R12, R12, R2, R24 ;  /* 0x000000020c0c723c */ /* 0x004fe40000001818 */
[----:B------:R-:W2:-:S15]  /*15a6b0*/  LDL.LU R24, [R1+0x2070] ;  /* 0x0020700001187983 */ /* 0x000e9e0000300800 */
[----:B------:R-:W-:Y:S02]  /*15a6c0*/  NOP ;  /* 0x0000000000007918 */ /* 0x000fe40000000000 */
[----:B------:R-:W-:Y:S04]  /*15a6d0*/  STL.64 [R1+0xe0], R12 ;  /* 0x0000e00c01007387 */ /* 0x000fe80000100a00 */
[----:B------:R-:W-:Y:S04]  /*15a6e0*/  STL.64 [R1+0xe8], R14 ;  /* 0x0000e80e01007387 */ /* 0x000fe80000100a00 */
[----:B------:R-:W-:Y:S04]  /*15a6f0*/  STL [R1+0x98], R8 ;  /* 0x0000980801007387 */ /* 0x000fe80000100800 */
[----:B------:R-:W2:Y:S04]  /*15a700*/  LDL.LU R25, [R1+0x2074] ;  /* 0x0020740001197983 */ /* 0x000ea80000300800 */
[----:B------:R-:W-:Y:S04]  /*15a710*/  STL [R1+0x9c], R0 ;  /* 0x00009c0001007387 */ /* 0x000fe80000100800 */
[----:B------:R-:W4:Y:S04]  /*15a720*/  LDL.LU R26, [R1+0x2078] ;  /* 0x00207800011a7983 */ /* 0x000f280000300800 */
[----:B------:R-:W4:Y:S01]  /*15a730*/  LDL.LU R27, [R1+0x207c] ;  /* 0x00207c00011b7983 */ /* 0x000f220000300800 */
[----:B---3--:R-:W-:-:S02]  /*15a740*/  IMAD R5, R20, 0x100, R19 ;  /* 0x0000010014057824 */ /* 0x008fc400078e0213 */
[----:B------:R-:W-:Y:S02]  /*15a750*/  IMAD R6, R22, 0x100, R21 ;  /* 0x0000010016067824 */ /* 0x000fe400078e0215 */
[----:B------:R-:W-:Y:S01]  /*15a760*/  IMAD R7, R28, 0x100, R23 ;  /* 0x000001001c077824 */ /* 0x000fe200078e0217 */
[----:B----4-:R-:W-:Y:S04]  /*15a770*/  STL.64 [R1+0x9ba0], R26 ;  /* 0x009ba01a01007387 */ /* 0x010fe80000100a00 */
        /* <DEDUP_REMOVED lines=12> */
[----:B--2---:R-:W-:Y:S04]  /*15a840*/  STL.64 [R1+0x9bb8], R24 ;  /* 0x009bb81801007387 */ /* 0x004fe80000100a00 */
[----:B-1----:R-:W2:Y:S04]  /*15a850*/  LDL.LU R20, [R1+0x20b0] ;  /* 0x0020b00001147983 */ /* 0x002ea80000300800 */
        /* <DEDUP_REMOVED lines=22> */
[----:B------:R-:W2:Y:S04]  /*15a9c0*/  LDL.LU R21, [R1+0x3788] ;  /* 0x0037880001157983 */ /* 0x000ea80000300800 */
[----:B---3--:R-:W-:Y:S04]  /*15a9d0*/  STL.64 [R1+0x9c30], R22 ;  /* 0x009c301601007387 */ /* 0x008fe80000100a00 */
[----:B--2---:R-:W-:Y:S04]  /*15a9e0*/  STL.64 [R1+0x9c28], R20 ;  /* 0x009c281401007387 */ /* 0x004fe80000100a00 */
[----:B------:R-:W2:Y:S04]  /*15a9f0*/  LDL.LU R26, [R1+0x37ac] ;  /* 0x0037ac00011a7983 */ /* 0x000ea80000300800 */
[----:B------:R-:W2:Y:S04]  /*15aa00*/  LDL.LU R27, [R1+0x37b8] ;  /* 0x0037b800011b7983 */ /* 0x000ea80000300800 */
[----:B--2---:R-:W-:Y:S04]  /*15aa10*/  STL.64 [R1+0x9c00], R26 ;  /* 0x009c001a01007387 */ /* 0x004fe80000100a00 */
[----:B----4-:R0:W-:Y:S04]  /*15aa20*/  STL.64 [R1+0x9bf8], R24 ;  /* 0x009bf81801007387 */ /* 0x0101e80000100a00 */
[----:B0-----:R-:W2:Y:S04]  /*15aa30*/  LDL.LU R24, [R1+0x110] ;  /* 0x0001100001187983 */ /* 0x001ea80000300800 */
[----:B------:R-:W2:Y:S04]  /*15aa40*/  LDL.LU R25, [R1+0x114] ;  /* 0x0001140001197983 */ /* 0x000ea80000300800 */
[----:B------:R-:W3:Y:S04]  /*15aa50*/  LDL.LU R26, [R1+0x118] ;  /* 0x00011800011a7983 */ /* 0x000ee80000300800 */
[----:B------:R-:W3:Y:S04]  /*15aa60*/  LDL.LU R27, [R1+0x11c] ;  /* 0x00011c00011b7983 */ /* 0x000ee80000300800 */
[----:B------:R-:W4:Y:S01]  /*15aa70*/  LDL.LU R21, [R1+0x3778] ;  /* 0x0037780001157983 */ /* 0x000f220000300800 */
[----:B------:R-:W-:-:S02]  /*15aa80*/  IMAD R4, R18, 0x100, R17 ;  /* 0x0000010012047824 */ /* 0x000fc400078e0211 */
[----:B------:R-:W-:Y:S01]  /*15aa90*/  IMAD.MOV.U32 R22, RZ, RZ, R8 ;  /* 0x000000ffff167224 */ /* 0x000fe200078e0008 */
[----:B---3--:R-:W-:Y:S04]  /*15aaa0*/  STL.64 [R1+0x9c10], R26 ;  /* 0x009c101a01007387 */ /* 0x008fe80000100a00 */
[----:B--2---:R-:W-:Y:S04]  /*15aab0*/  STL.64 [R1+0x9c08], R24 ;  /* 0x009c081801007387 */ /* 0x004fe80000100a00 */
        /* <DEDUP_REMOVED lines=16> */
[----:B------:R-:W-:-:S02]  /*15abc0*/  F2FP.F16.E5M2.UNPACK_B R12, R4 ;  /* 0x00000004ff0c723e */ /* 0x000fc400020004ff */
[----:B--2---:R-:W-:Y:S04]  /*15abd0*/  STL.64 [R1+0x9c40], R10 ;  /* 0x009c400a01007387 */ /* 0x004fe80000100a00 */
[----:B------:R0:W-:Y:S04]  /*15abe0*/  STL.64 [R1+0x9c38], R8 ;  /* 0x009c380801007387 */ /* 0x0001e80000100a00 */
[----:B0-----:R-:W2:Y:S04]  /*15abf0*/  LDL.LU R8, [R1+0xc0] ;  /* 0x0000c00001087983 */ /* 0x001ea80000300800 */
[----:B------:R-:W2:Y:S04]  /*15ac00*/  LDL.LU R9, [R1+0xc4] ;  /* 0x0000c40001097983 */ /* 0x000ea80000300800 */
[----:B------:R-:W2:Y:S04]  /*15ac10*/  LDL.LU R10, [R1+0xc8] ;  /* 0x0000c800010a7983 */ /* 0x000ea80000300800 */
[----:B------:R-:W2:Y:S01]  /*15ac20*/  LDL.LU R11, [R1+0xcc] ;  /* 0x0000cc00010b7983 */ /* 0x000ea20000300800 */
[----:B------:R-:W-:-:S02]  /*15ac30*/  F2FP.F16.E5M2.UNPACK_B R13, R5 ;  /* 0x00000005ff0d723e */ /* 0x000fc400020004ff */
[----:B------:R-:W-:Y:S02]  /*15ac40*/  F2FP.F16.E5M2.UNPACK_B R14, R6 ;  /* 0x00000006ff0e723e */ /* 0x000fe400020004ff */
[----:B------:R-:W-:Y:S02]  /*15ac50*/  F2FP.F16.E5M2.UNPACK_B R15, R7 ;  /* 0x00000007ff0f723e */ /* 0x000fe400020004ff */
[----:B----4-:R-:W-:Y:S01]  /*15ac60*/  F2FP.F16.E5M2.UNPACK_B R24, R21.H1 ;  /* 0x00000015ff18723e */ /* 0x010fe200030004ff */
[----:B------:R-:W4:Y:S04]  /*15ac70*/  LDL.LU R19, [R1+0x37ec] ;  /* 0x0037ec0001137983 */ /* 0x000f280000300800 */
        /* <DEDUP_REMOVED lines=21> */
[----:B------:R-:W-:Y:S02]  /*15add0*/  F2FP.F16.E5M2.UNPACK_B R21, R22.H1 ;  /* 0x00000016ff15723e */ /* 0x000fe400030004ff */
[----:B------:R-:W-:-:S03]  /*15ade0*/  F2FP.F16.E5M2.UNPACK_B R6, R23.H1 ;  /* 0x00000017ff06723e */ /* 0x000fc600030004ff */
        /* <DEDUP_REMOVED lines=8> */
[----:B--2---:R-:W-:-:S05]  /*15ae70*/  F2FP.F16.E5M2.UNPACK_B R7, R24.H1 ;  /* 0x00000018ff07723e */ /* 0x004fca00030004ff */
[----:B------:R-:W-:Y:S02]  /*15ae80*/  STL.64 [R1+0x80], R6 ;  /* 0x0000800601007387 */ /* 0x000fe40000100a00 */
[----:B---3--:R-:W-:-:S15]  /*15ae90*/  HMMA.16816.F32 R20, R12, R6, R20 ;  /* 0x000000060c14723c */ /* 0x008fde0000001814 */
[----:B------:R-:W-:-:S04]  /*15aea0*/  NOP ;  /* 0x0000000000007918 */ /* 0x000fc80000000000 */
        /* <DEDUP_REMOVED lines=29> */
[----:B------:R-:W-:-:S02]  /*15b080*/  F2FP.F16.E5M2.UNPACK_B R2, R16.H1 ;  /* 0x00000010ff02723e */ /* 0x000fc400030004ff */
[----:B------:R-:W-:-:S07]  /*15b090*/  F2FP.F16.E5M2.UNPACK_B R3, R17.H1 ;  /* 0x00000011ff03723e */ /* 0x000fce00030004ff */
[----:B------:R-:W-:Y:S03]  /*15b0a0*/  HMMA.16816.F32 R8, R12, R2, R8 ;  /* 0x000000020c08723c */ /* 0x000fe60000001808 */
[----:B------:R0:W-:Y:S04]  /*15b0b0*/  STL.64 [R1+0x1d20], R4 ;  /* 0x001d200401007387 */ /* 0x0001e80000100a00 */
[----:B------:R-:W-:Y:S04]  /*15b0c0*/  STL.64 [R1+0x1d28], R6 ;  /* 0x001d280601007387 */ /* 0x000fe80000100a00 */
[----:B------:R1:W-:Y:S01]  /*15b0d0*/  STL.64 [R1+0x60], R2 ;  /* 0x0000600201007387 */ /* 0x0003e20000100a00 */
[----:B0-----:R-:W-:-:S02]  /*15b0e0*/  F2FP.F16.E5M2.UNPACK_B R4, R18.H1 ;  /* 0x00000012ff04723e */ /* 0x001fc400030004ff */
[----:B----4-:R-:W-:-:S05]  /*15b0f0*/  F2FP.F16.E5M2.UNPACK_B R5, R19.H1 ;  /* 0x00000013ff05723e */ /* 0x010fca00030004ff */
[----:B------:R-:W-:Y:S04]  /*15b100*/  STL.64 [R1+0x1d30], R8 ;  /* 0x001d300801007387 */ /* 0x000fe80000100a00 */
[----:B------:R-:W-:Y:S04]  /*15b110*/  STL.64 [R1+0x1d38], R10 ;  /* 0x001d380a01007387 */ /* 0x000fe80000100a00 */
[----:B------:R2:W-:Y:S01]  /*15b120*/  STL.64 [R1+0x58], R4 ;  /* 0x0000580401007387 */ /* 0x0005e20000100a00 */
[----:B-1----:R-:W-:Y:S02]  /*15b130*/  F2FP.F16.E5M2.UNPACK_B R2, R28.H1 ;  /* 0x0000001cff02723e */ /* 0x002fe400030004ff */
[----:B------:R-:W-:-:S02]  /*15b140*/  F2FP.F16.E5M2.UNPACK_B R3, R29.H1 ;  /* 0x0000001dff03723e */ /* 0x000fc400030004ff */
[----:B------:R-:W-:Y:S01]  /*15b150*/  F2FP.F16.E5M2.UNPACK_B R0, R0.H1 ;  /* 0x00000000ff00723e */ /* 0x000fe200030004ff */
[----:B--2---:R-:W-:-:S15]  /*15b160*/  HMMA.16816.F32 R4, R12, R4, R20 ;  /* 0x000000040c04723c */ /* 0x004fde0000001814 */
[----:B------:R-:W-:-:S04]  /*15b170*/  NOP ;  /* 0x0000000000007918 */ /* 0x000fc80000000000 */
[----:B------:R-:W-:Y:S04]  /*15b180*/  STL.64 [R1+0x2080], R4 ;  /* 0x0020800401007387 */ /* 0x000fe80000100a00 */
[----:B------:R3:W-:Y:S02]  /*15b190*/  STL.64 [R1+0x2088], R6 ;  /* 0x0020880601007387 */ /* 0x0007e40000100a00 */
[----:B---3--:R-:W-:Y:S02]  /*15b1a0*/  HMMA.16816.F32 R4, R12, R2, R24 ;  /* 0x000000020c04723c */ /* 0x008fe40000001818 */
        /* <DEDUP_REMOVED lines=24> */
[----:B------:R-:W2:Y:S04]  /*15b330*/  LDL.LU R4, [R1+0x385c] ;  /* 0x00385c0001047983 */ /* 0x000ea80000300800 */
[----:B----4-:R-:W-:Y:S04]  /*15b340*/  STL [R1+0x9b30], R6 ;  /* 0x009b300601007387 */ /* 0x010fe80000100800 */
[----:B--2---:R-:W-:Y:S04]  /*15b350*/  STL.64 [R1+0x9b28], R4 ;  /* 0x009b280401007387 */ /* 0x004fe80000100a00 */
[----:B------:R-:W2:Y:S04]  /*15b360*/  LDL.LU R2, [R1+0x3868] ;  /* 0x0038680001027983 */ /* 0x000ea80000300800 */
[----:B------:R-:W3:Y:S04]  /*15b370*/  LDL.LU R3, [R1+0x386c] ;  /* 0x00386c0001037983 */ /* 0x000ee80000300800 */
[----:B------:R-:W4:Y:S04]  /*15b380*/  LDL.LU R16, [R1+0x3878] ;  /* 0x0038780001107983 */ /* 0x000f280000300800 */
[----:B------:R-:W2:Y:S04]  /*15b390*/  LDL.LU R20, [R1+0x2000] ;  /* 0x0020000001147983 */ /* 0x000ea80000300800 */
[----:B------:R-:W2:Y:S04]  /*15b3a0*/  LDL.LU R21, [R1+0x2004] ;  /* 0x0020040001157983 */ /* 0x000ea80000300800 */
[----:B------:R-:W2:Y:S04]  /*15b3b0*/  LDL.LU R22, [R1+0x2008] ;  /* 0x0020080001167983 */ /* 0x000ea80000300800 */
[----:B------:R-:W2:Y:S04]  /*15b3c0*/  LDL.LU R23, [R1+0x200c] ;  /* 0x00200c0001177983 */ /* 0x000ea80000300800 */
[----:B0-----:R-:W2:Y:S04]  /*15b3d0*/  LDL.LU R9, [R1+0x382c] ;  /* 0x00382c0001097983 */ /* 0x001ea80000300800 */
[----:B------:R-:W2:Y:S04]  /*15b3e0*/  LDL.LU R10, [R1+0x3838] ;  /* 0x00383800010a7983 */ /* 0x000ea80000300800 */
[----:B------:R-:W2:Y:S04]  /*15b3f0*/  LDL.LU R11, [R1+0x383c] ;  /* 0x00383c00010b7983 */ /* 0x000ea80000300800 */
[----:B--2---:R-:W-:Y:S04]  /*15b400*/  STL [R1+0x9b48], R11 ;  /* 0x009b480b01007387 */ /* 0x004fe80000100800 */
[----:B------:R-:W2:Y:S04]  /*15b410*/  LDL.LU R7, [R1+0x3848] ;  /* 0x0038480001077983 */ /* 0x000ea80000300800 */
[----:B--2---:R-:W-:Y:S04]  /*15b420*/  STL [R1+0x9b60], R7 ;  /* 0x009b600701007387 */ /* 0x004fe80000100800 */
        /* <DEDUP_REMOVED lines=8> */
[----:B------:R-:W-:Y:S04]  /*15b4b0*/  STL [R1+0x9b80], R10 ;  /* 0x009b800a01007387 */ /* 0x000fe80000100800 */
[----:B------:R-:W3:Y:S04]  /*15b4c0*/  LDL.LU R4, [R1+0x380c] ;  /* 0x00380c0001047983 */ /* 0x000ee80000300800 */
        /* <DEDUP_REMOVED lines=47> */
[----:B------:R-:W3:Y:S04]  /*15b7c0*/  LDL.LU.64 R8, [R1+0x9b78] ;  /* 0x009b780001087983 */ /* 0x000ee80000300a00 */
[----:B------:R2:W-:Y:S02]  /*15b7d0*/  STL.64 [R1+0x40], R4 ;  /* 0x0000400401007387 */ /* 0x0005e40000100a00 */
[----:B--2---:R-:W-:Y:S02]  /*15b7e0*/  HMMA.16816.F32 R4, R12, R4, R20 ;  /* 0x000000040c04723c */ /* 0x004fe40000001814 */
[----:B------:R-:W2:Y:S04]  /*15b7f0*/  LDL.LU.64 R22, [R1+0x9b70] ;  /* 0x009b700001167983 */ /* 0x000ea80000300a00 */
[----:B------:R-:W2:-:S13]  /*15b800*/  LDL.LU.64 R20, [R1+0x9b68] ;  /* 0x009b680001147983 */ /* 0x000e9a0000300a00 */
[----:B------:R-:W-:Y:S04]  /*15b810*/  STL.64 [R1+0x2050], R4 ;  /* 0x0020500401007387 */ /* 0x000fe80000100a00 */
[----:B------:R0:W-:Y:S01]  /*15b820*/  STL.64 [R1+0x2058], R6 ;  /* 0x0020580601007387 */ /* 0x0001e20000100a00 */
[----:B---3--:R-:W-:Y:S02]  /*15b830*/  F2FP.F16.E5M2.UNPACK_B R8, R8.H1 ;  /* 0x00000008ff08723e */ /* 0x008fe400030004ff */
[----:B------:R-:W-:Y:S01]  /*15b840*/  F2FP.F16.E5M2.UNPACK_B R9, R9.H1 ;  /* 0x00000009ff09723e */ /* 0x000fe200030004ff */
[----:B0-----:R-:W3:Y:S01]  /*15b850*/  LDL.LU R7, [R1+0x9b60] ;  /* 0x009b600001077983 */ /* 0x001ee20000300800 */
[----:B------:R-:W-:-:S03]  /*15b860*/  F2FP.F16.E5M2.UNPACK_B R4, R10.H1 ;  /* 0x0000000aff04723e */ /* 0x000fc600030004ff */
[----:B------:R2:W-:Y:S02]  /*15b870*/  STL.64 [R1+0x38], R8 ;  /* 0x0000380801007387 */ /* 0x0005e40000100a00 */
[----:B--2---:R-:W-:Y:S02]  /*15b880*/  HMMA.16816.F32 R8, R12, R8, R20 ;  /* 0x000000080c08723c */ /* 0x004fe40000001814 */
[----:B------:R-:W2:Y:S04]  /*15b890*/  LDL.LU.64 R22, [R1+0x9b58] ;  /* 0x009b580001167983 */ /* 0x000ea80000300a00 */
[----:B------:R-:W2:-:S13]  /*15b8a0*/  LDL.LU.64 R20, [R1+0x9b50] ;  /* 0x009b500001147983 */ /* 0x000e9a0000300a00 */
[----:B------:R-:W-:Y:S04]  /*15b8b0*/  STL.64 [R1+0x2040], R8 ;  /* 0x0020400801007387 */ /* 0x000fe80000100a00 */
[----:B------:R0:W-:Y:S04]  /*15b8c0*/  STL.64 [R1+0x2048], R10 ;  /* 0x0020480a01007387 */ /* 0x0001e80000100a00 */
[----:B0-----:R-:W2:Y:S01]  /*15b8d0*/  LDL.LU R11, [R1+0x9b48] ;  /* 0x009b4800010b7983 */ /* 0x001ea20000300800 */
[----:B---3--:R-:W-:Y:S02]  /*15b8e0*/  F2FP.F16.E5M2.UNPACK_B R8, R7.H1 ;  /* 0x00000007ff08723e */ /* 0x008fe400030004ff */
[----:B--2---:R-:W-:-:S05]  /*15b8f0*/  F2FP.F16.E5M2.UNPACK_B R5, R11.H1 ;  /* 0x0000000bff05723e */ /* 0x004fca00030004ff */
[----:B------:R0:W-:Y:S02]  /*15b900*/  STL.64 [R1+0x30], R4 ;  /* 0x0000300401007387 */ /* 0x0001e40000100a00 */
[----:B0-----:R-:W-:Y:S02]  /*15b910*/  HMMA.16816.F32 R4, R12, R4, R20 ;  /* 0x000000040c04723c */ /* 0x001fe40000001814 */
[----:B------:R-:W2:Y:S04]  /*15b920*/  LDL.LU.64 R22, [R1+0x9b40] ;  /* 0x009b400001167983 */ /* 0x000ea80000300a00 */
[----:B------:R-:W2:-:S13]  /*15b930*/  LDL.LU.64 R20, [R1+0x9b38] ;  /* 0x009b380001147983 */ /* 0x000e9a0000300a00 */
[----:B------:R-:W-:Y:S04]  /*15b940*/  STL.64 [R1+0x2030], R4 ;  /* 0x0020300401007387 */ /* 0x000fe80000100a00 */
[----:B------:R0:W-:Y:S04]  /*15b950*/  STL.64 [R1+0x2038], R6 ;  /* 0x0020380601007387 */ /* 0x0001e80000100a00 */
[----:B0-----:R-:W3:Y:S04]  /*15b960*/  LDL.LU R6, [R1+0x9b30] ;  /* 0x009b300001067983 */ /* 0x001ee80000300800 */
        /* <DEDUP_REMOVED lines=25> */
[----:B----4-:R-:W-:-:S02]  /*15bb00*/  F2FP.F16.E5M2.UNPACK_B R2, R16.H1 ;  /* 0x00000010ff02723e */ /* 0x010fc400030004ff */
[----:B------:R-:W-:-:S10]  /*15bb10*/  F2FP.F16.E5M2.UNPACK_B R3, R17.H1 ;  /* 0x00000011ff03723e */ /* 0x000fd400030004ff */
[----:B------:R0:W-:Y:S04]  /*15bb20*/  STL.64 [R1+0x2000], R4 ;  /* 0x0020000401007387 */ /* 0x0001e80000100a00 */
[----:B------:R-:W-:Y:S04]  /*15bb30*/  STL.64 [R1+0x2008], R6 ;  /* 0x0020080601007387 */ /* 0x000fe80000100a00 */
[----:B------:R1:W-:Y:S01]  /*15bb40*/  STL.64 [R1+0x10], R2 ;  /* 0x0000100201007387 */ /* 0x0003e20000100a00 */
[----:B0-----:R-:W-:Y:S02]  /*15bb50*/  F2FP.F16.E5M2.UNPACK_B R4, R18.H1 ;  /* 0x00000012ff04723e */ /* 0x001fe400030004ff */
[----:B------:R-:W-:Y:S01]  /*15bb60*/  F2FP.F16.E5M2.UNPACK_B R5, R19.H1 ;  /* 0x00000013ff05723e */ /* 0x000fe200030004ff */
[----:B---3--:R-:W-:Y:S01]  /*15bb70*/  HMMA.16816.F32 R8, R12, R2, R8 ;  /* 0x000000020c08723c */ /* 0x008fe20000001808 */
[----:B-1----:R-:W-:-:S02]  /*15bb80*/  F2FP.F16.E5M2.UNPACK_B R2, R28.H1 ;  /* 0x0000001cff02723e */ /* 0x002fc400030004ff */
        /* <DEDUP_REMOVED lines=10> */
[----:B------:R-:W-:Y:S04]  /*15bc30*/  STL.64 [R1], R2 ;  /* 0x0000000201007387 */ /* 0x000fe80000100a00 */
[----:B------:R-:W2:Y:S04]  /*15bc40*/  LDL.LU R25, [R1+0x38cc] ;  /* 0x0038cc0001197983 */ /* 0x000ea80000300800 */
[----:B------:R-:W3:Y:S09]  /*15bc50*/  LDL.LU R22, [R1+0x38d8] ;  /* 0x0038d80001167983 */ /* 0x000ef20000300800 */
[----:B------:R-:W-:Y:S04]  /*15bc60*/  STL.64 [R1+0x1fd0], R4 ;  /* 0x001fd00401007387 */ /* 0x000fe80000100a00 */
[----:B------:R-:W-:Y:S04]  /*15bc70*/  STL.64 [R1+0x1fd8], R6 ;  /* 0x001fd80601007387 */ /* 0x000fe80000100a00 */
[----:B------:R-:W3:Y:S04]  /*15bc80*/  LDL.LU R23, [R1+0x38dc] ;  /* 0x0038dc0001177983 */ /* 0x000ee80000300800 */
[----:B------:R-:W4:Y:S04]  /*15bc90*/  LDL.LU R20, [R1+0x38e8] ;  /* 0x0038e80001147983 */ /* 0x000f280000300800 */
[----:B------:R-:W4:Y:S04]  /*15bca0*/  LDL.LU R21, [R1+0x38ec] ;  /* 0x0038ec0001157983 */ /* 0x000f280000300800 */
[----:B---3--:R-:W-:Y:S04]  /*15bcb0*/  STL.64 [R1+0x9ad0], R22 ;  /* 0x009ad01601007387 */ /* 0x008fe80000100a00 */
[----:B----4-:R0:W-:Y:S04]  /*15bcc0*/  STL.64 [R1+0x9ac8], R20 ;  /* 0x009ac81401007387 */ /* 0x0101e80000100a00 */
        /* <DEDUP_REMOVED lines=31> */
[----:B------:R-:W2:Y:S04]  /*15bec0*/  LDL.LU R19, [R1+0x1fac] ;  /* 0x001fac0001137983 */ /* 0x000ea80000300800 */
[----:B------:R-:W3:Y:S04]  /*15bed0*/  LDL.LU R10, [R1+0x3918] ;  /* 0x00391800010a7983 */ /* 0x000ee80000300800 */
[----:B------:R-:W3:Y:S01]  /*15bee0*/  LDL.LU R11, [R1+0x391c] ;  /* 0x00391c00010b7983 */ /* 0x000ee20000300800 */
[----:B------:R-:W-:Y:S03]  /*15bef0*/  HMMA.16816.F32 R20, R12, R28, R20 ;  /* 0x0000001c0c14723c */ /* 0x000fe60000001814 */
[----:B---3--:R0:W-:Y:S04]  /*15bf00*/  STL.64 [R1+0x9aa0], R10 ;  /* 0x009aa00a01007387 */ /* 0x0081e80000100a00 */
[----:B------:R-:W3:Y:S04]  /*15bf10*/  LDL.LU R8, [R1+0x1f80] ;  /* 0x001f800001087983 */ /* 0x000ee80000300800 */
[----:B------:R-:W3:Y:S04]  /*15bf20*/  LDL.LU R9, [R1+0x1f84] ;  /* 0x001f840001097983 */ /* 0x000ee80000300800 */
[----:B0-----:R-:W3:Y:S04]  /*15bf30*/  LDL.LU R10, [R1+0x1f88] ;  /* 0x001f8800010a7983 */ /* 0x001ee80000300800 */
[----:B------:R-:W3:Y:S04]  /*15bf40*/  LDL.LU R11, [R1+0x1f8c] ;  /* 0x001f8c00010b7983 */ /* 0x000ee80000300800 */
[----:B------:R-:W4:Y:S04]  /*15bf50*/  LDL.LU R0, [R1+0x3928] ;  /* 0x0039280001007983 */ /* 0x000f280000300800 */
[----:B------:R-:W3:Y:S04]  /*15bf60*/  LDL.LU R4, [R1+0x1f50] ;  /* 0x001f500001047983 */ /* 0x000ee80000300800 */
[----:B------:R-:W3:Y:S04]  /*15bf70*/  LDL.LU R5, [R1+0x1f54] ;  /* 0x001f540001057983 */ /* 0x000ee80000300800 */
[----:B------:R-:W3:Y:S04]  /*15bf80*/  LDL.LU R6, [R1+0x1f58] ;  /* 0x001f580001067983 */ /* 0x000ee80000300800 */
[----:B------:R-:W3:Y:S04]  /*15bf90*/  LDL.LU R7, [R1+0x1f5c] ;  /* 0x001f5c0001077983 */ /* 0x000ee80000300800 */
[----:B------:R-:W-:Y:S04]  /*15bfa0*/  STL.64 [R1+0x1fc0], R20 ;  /* 0x001fc01401007387 */ /* 0x000fe80000100a00 */
[----:B------:R0:W-:Y:S04]  /*15bfb0*/  STL.64 [R1+0x1fc8], R22 ;  /* 0x001fc81601007387 */ /* 0x0001e80000100a00 */
[----:B0-----:R-:W3:Y:S04]  /*15bfc0*/  LDL.LU.64 R22, [R1+0x9ae0] ;  /* 0x009ae00001167983 */ /* 0x001ee80000300a00 */
[----:B------:R-:W3:Y:S01]  /*15bfd0*/  LDL.LU.64 R20, [R1+0x9ad8] ;  /* 0x009ad80001147983 */ /* 0x000ee20000300a00 */
[----:B------:R-:W-:-:S02]  /*15bfe0*/  F2FP.F16.E5M2.UNPACK_B R26, R26.H1 ;  /* 0x0000001aff1a723e */ /* 0x000fc400030004ff */
[----:B------:R-:W-:Y:S02]  /*15bff0*/  F2FP.F16.E5M2.UNPACK_B R27, R27.H1 ;  /* 0x0000001bff1b723e */ /* 0x000fe400030004ff */
[----:B------:R-:W-:Y:S02]  /*15c000*/  F2FP.F16.E5M2.UNPACK_B R24, R24.H1 ;  /* 0x00000018ff18723e */ /* 0x000fe400030004ff */
[----:B------:R-:W-:-:S07]  /*15c010*/  F2FP.F16.E5M2.UNPACK_B R25, R25.H1 ;  /* 0x00000019ff19723e */ /* 0x000fce00030004ff */
[C---:B--2---:R-:W-:Y:S01]  /*15c020*/  HMMA.16816.F32 R16, R12.reuse, R24, R16 ;  /* 0x000000180c10723c */ /* 0x044fe20000001810 */
[----:B------:R-:W-:Y:S07]  /*15c030*/  STL.64 [R1+0x9990], R28 ;  /* 0x0099901c01007387 */ /* 0x000fee0000100a00 */
        /* <DEDUP_REMOVED lines=16> */
[----:B--2---:R-:W-:-:S02]  /*15c140*/  F2FP.F16.E5M2.UNPACK_B R22, R22.H1 ;  /* 0x00000016ff16723e */ /* 0x004fc400030004ff */
[----:B------:R-:W-:Y:S02]  /*15c150*/  F2FP.F16.E5M2.UNPACK_B R23, R23.H1 ;  /* 0x00000017ff17723e */ /* 0x000fe400030004ff */
[----:B---3--:R-:W-:Y:S02]  /*15c160*/  F2FP.F16.E5M2.UNPACK_B R20, R20.H1 ;  /* 0x00000014ff14723e */ /* 0x008fe400030004ff */
[----:B------:R-:W-:-:S07]  /*15c170*/  F2FP.F16.E5M2.UNPACK_B R21, R21.H1 ;  /* 0x00000015ff15723e */ /* 0x000fce00030004ff */
[C---:B------:R-:W-:Y:S08]  /*15c180*/  HMMA.16816.F32 R8, R12.reuse, R20, R8 ;  /* 0x000000140c08723c */ /* 0x040ff00000001808 */
        /* <DEDUP_REMOVED lines=18> */
[----:B------:R-:W-:-:S03]  /*15c2b0*/  F2FP.F16.E5M2.UNPACK_B R17, R17.H1 ;  /* 0x00000011ff11723e */ /* 0x000fc600030004ff */
[----:B----4-:R-:W-:Y:S01]  /*15c2c0*/  HMMA.16816.F32 R20, R12, R18, R20 ;  /* 0x000000120c14723c */ /* 0x010fe20000001814 */
[----:B------:R-:W-:Y:S02]  /*15c2d0*/  F2FP.F16.E5M2.UNPACK_B R10, R10.H1 ;  /* 0x0000000aff0a723e */ /* 0x000fe400030004ff */
[----:B------:R-:W-:-:S15]  /*15c2e0*/  F2FP.F16.E5M2.UNPACK_B R11, R11.H1 ;  /* 0x0000000bff0b723e */ /* 0x000fde00030004ff */
[----:B------:R-:W-:Y:S01]  /*15c2f0*/  NOP ;  /* 0x0000000000007918 */ /* 0x000fe20000000000 */
[----:B------:R-:W-:Y:S04]  /*15c300*/  STL.64 [R1+0x1f70], R20 ;  /* 0x001f701401007387 */ /* 0x000fe80000100a00 */
[----:B------:R0:W-:Y:S04]  /*15c310*/  STL.64 [R1+0x1f78], R22 ;  /* 0x001f781601007387 */ /* 0x0001e80000100a00 */
[----:B------:R-:W-:Y:S04]  /*15c320*/  STL.64 [R1+0x9948], R18 ;  /* 0x0099481201007387 */ /* 0x000fe80000100a00 */
[----:B------:R1:W-:Y:S01]  /*15c330*/  STL.64 [R1+0x9940], R16 ;  /* 0x0099401001007387 */ /* 0x0003e20000100a00 */
[C---:B0-----:R-:W-:Y:S08]  /*15c340*/  HMMA.16816.F32 R20, R12.reuse, R16, R24 ;  /* 0x000000100c14723c */ /* 0x041ff00000001818 */
[----:B-1----:R-:W-:Y:S11]  /*15c350*/  HMMA.16816.F32 R16, R12, R10, R4 ;  /* 0x0000000a0c10723c */ /* 0x002ff60000001804 */
[----:B------:R0:W-:Y:S04]  /*15c360*/  STL.64 [R1+0x1f60], R20 ;  /* 0x001f601401007387 */ /* 0x0001e80000100a00 */
[----:B------:R-:W-:Y:S04]  /*15c370*/  STL.64 [R1+0x1f68], R22 ;  /* 0x001f681601007387 */ /* 0x000fe80000100a00 */
[----:B------:R-:W2:Y:S04]  /*15c380*/  LDL.LU R9, [R1+0x392c] ;  /* 0x00392c0001097983 */ /* 0x000ea80000300800 */
[----:B------:R-:W3:Y:S04]  /*15c390*/  LDL.LU R6, [R1+0x3938] ;  /* 0x0039380001067983 */ /* 0x000ee80000300800 */
[----:B------:R-:W-:Y:S04]  /*15c3a0*/  STL.64 [R1+0x1f50], R16 ;  /* 0x001f501001007387 */ /* 0x000fe80000100a00 */
[----:B------:R-:W-:Y:S04]  /*15c3b0*/  STL.64 [R1+0x1f58], R18 ;  /* 0x001f581201007387 */ /* 0x000fe80000100a00 */
[----:B------:R-:W4:Y:S04]  /*15c3c0*/  LDL.LU R7, [R1+0x393c] ;  /* 0x00393c0001077983 */ /* 0x000f280000300800 */
[----:B------:R-:W2:Y:S04]  /*15c3d0*/  LDL.LU R4, [R1+0x3948] ;  /* 0x0039480001047983 */ /* 0x000ea80000300800 */
[----:B------:R-:W2:Y:S04]  /*15c3e0*/  LDL.LU R5, [R1+0x394c] ;  /* 0x00394c0001057983 */ /* 0x000ea80000300800 */
[----:B------:R-:W2:Y:S04]  /*15c3f0*/  LDL.LU R2, [R1+0x3958] ;  /* 0x0039580001027983 */ /* 0x000ea80000300800 */
[----:B------:R-:W2:Y:S04]  /*15c400*/  LDL.LU R3, [R1+0x395c] ;  /* 0x00395c0001037983 */ /* 0x000ea80000300800 */
[----:B0-----:R-:W2:Y:S01]  /*15c410*/  LDL.LU R20, [R1+0x7174] ;  /* 0x0071740001147983 */ /* 0x001ea20000300800 */
[----:B------:R-:W-:-:S03]  /*15c420*/  F2FP.F16.E5M2.UNPACK_B R8, R0.H1 ;  /* 0x00000000ff08723e */ /* 0x000fc600030004ff */
        /* <DEDUP_REMOVED lines=33> */
[----:B--2---:R-:W-:-:S15]  /*15c640*/  HMMA.16816.F32 R16, R12, R8, R16 ;  /* 0x000000080c10723c */ /* 0x004fde0000001810 */
[----:B------:R-:W-:-:S04]  /*15c650*/  NOP ;  /* 0x0000000000007918 */ /* 0x000fc80000000000 */
[----:B------:R-:W-:Y:S04]  /*15c660*/  STL.64 [R1+0x1f40], R16 ;  /* 0x001f401001007387 */ /* 0x000fe80000100a00 */
[----:B------:R0:W-:Y:S04]  /*15c670*/  STL.64 [R1+0x1f48], R18 ;  /* 0x001f481201007387 */ /* 0x0001e80000100a00 */
[----:B0-----:R-:W2:Y:S04]  /*15c680*/  LDL.LU.64 R18, [R1+0x9a98] ;  /* 0x009a980001127983 */ /* 0x001ea80000300a00 */
[----:B------:R-:W2:Y:S01]  /*15c690*/  LDL.LU.64 R16, [R1+0x9a90] ;  /* 0x009a900001107983 */ /* 0x000ea20000300a00 */
[----:B---3--:R-:W-:-:S02]  /*15c6a0*/  F2FP.F16.E5M2.UNPACK_B R6, R6.H1 ;  /* 0x00000006ff06723e */ /* 0x008fc400030004ff */
[----:B----4-:R-:W-:Y:S01]  /*15c6b0*/  F2FP.F16.E5M2.UNPACK_B R7, R7.H1 ;  /* 0x00000007ff07723e */ /* 0x010fe200030004ff */
        /* <DEDUP_REMOVED lines=19> */
[----:B------:R-:W2:Y:S04]  /*15c7f0*/  LDL.LU.64 R16, [R1+0x9a70] ;  /* 0x009a700001107983 */ /* 0x000ea80000300a00 */
[----:B------:R0:W-:Y:S04]  /*15c800*/  STL.64 [R1+0x9918], R6 ;  /* 0x0099180601007387 */ /* 0x0001e80000100a00 */
[----:B0-----:R-:W4:Y:S04]  /*15c810*/  LDL.LU R6, [R1+0x7164] ;  /* 0x0071640001067983 */ /* 0x001f280000300800 */
[----:B------:R-:W2:Y:S04]  /*15c820*/  LDL.LU R7, [R1+0x7178] ;  /* 0x0071780001077983 */ /* 0x000ea80000300800 */
[----:B------:R0:W-:Y:S04]  /*15c830*/  STL.64 [R1+0x9910], R4 ;  /* 0x0099100401007387 */ /* 0x0001e80000100a00 */
[----:B0-----:R-:W2:Y:S04]  /*15c840*/  LDL.LU R4, [R1+0x7170] ;  /* 0x0071700001047983 */ /* 0x001ea80000300800 */
[----:B------:R-:W2:Y:S01]  /*15c850*/  LDL.LU R5, [R1+0x716c] ;  /* 0x00716c0001057983 */ /* 0x000ea20000300800 */
[----:B----4-:R-:W-:-:S03]  /*15c860*/  IMAD R6, R6, 0x100, R20 ;  /* 0x0000010006067824 */ /* 0x010fc600078e0214 */
[----:B------:R-:W4:Y:S01]  /*15c870*/  LDL.LU R20, [R1+0x9a68] ;  /* 0x009a680001147983 */ /* 0x000f220000300800 */
[----:B------:R-:W-:Y:S02]  /*15c880*/  F2FP.F16.E5M2.UNPACK_B R2, R2.H1 ;  /* 0x00000002ff02723e */ /* 0x000fe400030004ff */
[----:B------:R-:W-:Y:S01]  /*15c890*/  F2FP.F16.E5M2.UNPACK_B R3, R3.H1 ;  /* 0x00000003ff03723e */ /* 0x000fe200030004ff */
[----:B------:R-:W-:Y:S02]  /*15c8a0*/  IMAD R0, R0, 0x100, R21 ;  /* 0x0000010000007824 */ /* 0x000fe400078e0215 */
[----:B--2---:R-:W-:-:S04]  /*15c8b0*/  IMAD R5, R5, 0x100, R4 ;  /* 0x0000010005057824 */ /* 0x004fc800078e0204 */
[----:B---3--:R-:W-:Y:S01]  /*15c8c0*/  HMMA.16816.F32 R8, R12, R2, R8 ;  /* 0x000000020c08723c */ /* 0x008fe20000001808 */
[----:B------:R-:W-:Y:S02]  /*15c8d0*/  F2FP.F16.E5M2.UNPACK_B R12, R6 ;  /* 0x00000006ff0c723e */ /* 0x000fe400020004ff */
[----:B------:R-:W-:Y:S02]  /*15c8e0*/  F2FP.F16.E5M2.UNPACK_B R15, R0 ;  /* 0x00000000ff0f723e */ /* 0x000fe400020004ff */
[----:B------:R-:W-:Y:S01]  /*15c8f0*/  F2FP.F16.E5M2.UNPACK_B R13, R5 ;  /* 0x00000005ff0d723e */ /* 0x000fe200020004ff */
[----:B------:R0:W-:Y:S04]  /*15c900*/  STL [R1+0x9894], R2 ;  /* 0x0098940201007387 */ /* 0x0001e80000100800 */
[----:B------:R-:W-:Y:S01]  /*15c910*/  STL [R1+0x9890], R3 ;  /* 0x0098900301007387 */ /* 0x000fe20000100800 */
[----:B------:R-:W-:-:S02]  /*15c920*/  IMAD.MOV.U32 R0, RZ, RZ, R23 ;  /* 0x000000ffff007224 */ /* 0x000fc400078e0017 */
[----:B0-----:R-:W-:-:S06]  /*15c930*/  IMAD.MOV.U32 R2, RZ, RZ, R22 ;  /* 0x000000ffff027224 */ /* 0x001fcc00078e0016 */
[----:B------:R-:W-:Y:S04]  /*15c940*/  STL.64 [R1+0x1d10], R8 ;  /* 0x001d100801007387 */ /* 0x000fe80000100a00 */
[----:B------:R-:W-:Y:S01]  /*15c950*/  STL.64 [R1+0x1d18], R10 ;  /* 0x001d180a01007387 */ /* 0x000fe20000100a00 */
[----:B----4-:R-:W-:-:S05]  /*15c960*/  IMAD R4, R20, 0x100, R7 ;  /* 0x0000010014047824 */ /* 0x010fca00078e0207 */
[----:B------:R-:W-:-:S07]  /*15c970*/  F2FP.F16.E5M2.UNPACK_B R14, R4 ;  /* 0x00000004ff0e723e */ /* 0x000fce00020004ff */
[----:B------:R-:W-:-:S15]  /*15c980*/  HMMA.16816.F32 R4, R12, R22, R16 ;  /* 0x000000160c04723c */ /* 0x000fde0000001810 */
        /* <DEDUP_REMOVED lines=6335> */
[----:B------:R-:W2:Y:S04]  /*175580*/  LDL.LU R26, [R1] ;  /* 0x00000000011a7983 */ /* 0x000ea80000300800 */
[----:B------:R-:W2:Y:S04]  /*175590*/  LDL.LU R27, [R1+0x4] ;  /* 0x00000400011b7983 */ /* 0x000ea80000300800 */
[----:B------:R-:W3:Y:S04]  /*1755a0*/  LDL.LU R24, [R1+0x8] ;  /* 0x0000080001187983 */ /* 0x000ee80000300800 */
[----:B------:R-:W3:Y:S04]  /*1755b0*/  LDL.LU R25, [R1+0xc] ;  /* 0x00000c0001197983 */ /* 0x000ee80000300800 */
        /* <DEDUP_REMOVED lines=8> */
[----:B-1----:R-:W2:Y:S04]  /*175640*/  LDL.LU R26, [R1+0x10] ;  /* 0x00001000011a7983 */ /* 0x002ea80000300800 */
        /* <DEDUP_REMOVED lines=294> */
[----:B------:R-:W4:Y:S04]  /*1768b0*/  LDL.LU.64 R22, [R1+0x7920] ;  /* 0x0079200001167983 */ /* 0x000f280000300a00 */
[----:B------:R-:W3:Y:S04]  /*1768c0*/  LDL.LU.64 R20, [R1+0x7918] ;  /* 0x0079180001147983 */ /* 0x000ee80000300a00 */
[----:B------:R-:W-:Y:S04]  /*1768d0*/  STL.64 [R1+0xf40], R24 ;  /* 0x000f401801007387 */ /* 0x000fe80000100a00 */
[----:B------:R0:W-:Y:S04]  /*1768e0*/  STL.64 [R1+0xf48], R26 ;  /* 0x000f481a01007387 */ /* 0x0001e80000100a00 */
[----:B0-----:R-:W3:Y:S04]  /*1768f0*/  LDL.LU.64 R26, [R1+0x7910] ;  /* 0x00791000011a7983 */ /* 0x001ee80000300a00 */
[----:B------:R-:W3:Y:S01]  /*176900*/  LDL.LU.64 R24, [R1+0x7908] ;  /* 0x0079080001187983 */ /* 0x000ee20000300a00 */
[----:B--2---:R-:W-:Y:S03]  /*176910*/  HMMA.16816.F32 R4, R12, R28, R4 ;  /* 0x0000001c0c04723c */ /* 0x004fe60000001804 */
[----:B------:R-:W2:Y:S04]  /*176920*/  LDL.LU R28, [R1+0x39a4] ;  /* 0x0039a400011c7983 */ /* 0x000ea80000300800 */
[----:B------:R-:W2:-:S12]  /*176930*/  LDL.LU R29, [R1+0x5c8c] ;  /* 0x005c8c00011d7983 */ /* 0x000e980000300800 */
[----:B------:R-:W-:Y:S04]  /*176940*/  STL.64 [R1+0xee0], R4 ;  /* 0x000ee00401007387 */ /* 0x000fe80000100a00 */
[----:B------:R3:W-:Y:S04]  /*176950*/  STL.64 [R1+0xee8], R6 ;  /* 0x000ee80601007387 */ /* 0x0007e80000100a00 */
[----:B------:R-:W2:Y:S01]  /*176960*/  LDL.LU R0, [R1+0x39a8] ;  /* 0x0039a80001007983 */ /* 0x000ea20000300800 */
[C---:B---3--:R-:W-:Y:S08]  /*176970*/  HMMA.16816.F32 R4, R12.reuse, R26, R8 ;  /* 0x0000001a0c04723c */ /* 0x048ff00000001808 */
[C---:B------:R-:W-:Y:S01]  /*176980*/  HMMA.16816.F32 R8, R12.reuse, R24, R16 ;  /* 0x000000180c08723c */ /* 0x040fe20000001810 */
[----:B------:R-:W3:Y:S04]  /*176990*/  LDL.LU R26, [R1+0x39b0] ;  /* 0x0039b000011a7983 */ /* 0x000ee80000300800 */
[----:B------:R-:W3:Y:S06]  /*1769a0*/  LDL.LU R27, [R1+0x5c94] ;  /* 0x005c9400011b7983 */ /* 0x000eec0000300800 */
        /* <DEDUP_REMOVED lines=114> */
[----:B---3--:R-:W-:-:S02]  /*1770d0*/  IADD3 R7, P3, PT, R7, UR76, RZ ;  /* 0x0000004c07077c10 */ /* 0x008fc4000ff7e0ff */
[----:B------:R-:W-:Y:S02]  /*1770e0*/  IADD3 R8, P2, PT, R8, UR76, RZ ;  /* 0x0000004c08087c10 */ /* 0x000fe4000ff5e0ff */
[----:B------:R-:W-:Y:S02]  /*1770f0*/  IADD3 R9, P1, PT, R9, UR76, RZ ;  /* 0x0000004c09097c10 */ /* 0x000fe4000ff3e0ff */
[----:B------:R-:W-:Y:S02]  /*177100*/  IADD3 R10, P6, PT, R10, UR76, RZ ;  /* 0x0000004c0a0a7c10 */ /* 0x000fe4000ffde0ff */
[----:B------:R-:W-:Y:S02]  /*177110*/  IADD3 R11, P5, PT, R11, UR76, RZ ;  /* 0x0000004c0b0b7c10 */ /* 0x000fe4000ffbe0ff */
[----:B------:R-:W-:Y:S01]  /*177120*/  IADD3 R16, P0, PT, R16, UR76, RZ ;  /* 0x0000004c10107c10 */ /* 0x000fe2000ff1e0ff */
[----:B--2---:R-:W-:Y:S01]  /*177130*/  HMMA.16816.F32 R12, R12, R2, R24 ;  /* 0x000000020c0c723c */ /* 0x004fe20000001818 */
[----:B------:R-:W2:Y:S04]  /*177140*/  LDL.LU.64 R26, [R1+0x7880] ;  /* 0x00788000011a7983 */ /* 0x000ea80000300a00 */
[----:B------:R-:W3:Y:S01]  /*177150*/  LDL.LU.64 R24, [R1+0x7878] ;  /* 0x0078780001187983 */ /* 0x000ee20000300a00 */
[----:B------:R-:W-:-:S02]  /*177160*/  IADD3 R17, P4, PT, R17, UR76, RZ ;  /* 0x0000004c11117c10 */ /* 0x000fc4000ff9e0ff */
[----:B------:R-:W-:Y:S02]  /*177170*/  IADD3.X R18, PT, PT, R18, UR72, RZ, P3, !PT ;  /* 0x0000004812127c10 */ /* 0x000fe40009ffe4ff */
[----:B------:R-:W-:Y:S02]  /*177180*/  IADD3 R19, P3, PT, R19, UR76, RZ ;  /* 0x0000004c13137c10 */ /* 0x000fe4000ff7e0ff */
[----:B------:R-:W-:Y:S02]  /*177190*/  IADD3.X R20, PT, PT, R20, UR72, RZ, P2, !PT ;  /* 0x0000004814147c10 */ /* 0x000fe400097fe4ff */
[----:B------:R-:W-:Y:S02]  /*1771a0*/  IADD3 R21, P2, PT, R21, UR76, RZ ;  /* 0x0000004c15157c10 */ /* 0x000fe4000ff5e0ff */
[----:B----4-:R-:W-:Y:S02]  /*1771b0*/  IADD3.X R22, PT, PT, R22, UR72, RZ, P1, !PT ;  /* 0x0000004816167c10 */ /* 0x010fe40008ffe4ff */
[----:B------:R-:W-:Y:S01]  /*1771c0*/  IADD3 R23, P1, PT, R23, UR76, RZ ;  /* 0x0000004c17177c10 */ /* 0x000fe2000ff3e0ff */
[----:B------:R0:W-:Y:S04]  /*1771d0*/  STL.64 [R1+0x7c0], R12 ;  /* 0x0007c00c01007387 */ /* 0x0001e80000100a00 */
[----:B------:R-:W-:Y:S04]  /*1771e0*/  STL.64 [R1+0x7c8], R14 ;  /* 0x0007c80e01007387 */ /* 0x000fe80000100a00 */
        /* <DEDUP_REMOVED lines=13> */
[----:B---3--:R-:W-:-:S02]  /*1772c0*/  IADD3.X R24, PT, PT, R24, UR72, RZ, P6, !PT ;  /* 0x0000004818187c10 */ /* 0x008fc4000b7fe4ff */
[----:B------:R-:W-:Y:S02]  /*1772d0*/  IADD3 R25, P6, PT, R25, UR76, RZ ;  /* 0x0000004c19197c10 */ /* 0x000fe4000ffde0ff */
[----:B--2---:R-:W-:Y:S02]  /*1772e0*/  IADD3.X R26, PT, PT, R26, UR72, RZ, P5, !PT ;  /* 0x000000481a1a7c10 */ /* 0x004fe4000affe4ff */
[----:B------:R-:W-:Y:S01]  /*1772f0*/  IADD3 R27, P5, PT, R27, UR76, RZ ;  /* 0x0000004c1b1b7c10 */ /* 0x000fe2000ffbe0ff */
[----:B------:R-:W-:Y:S04]  /*177300*/  STL [R1+0x39b4], R24 ;  /* 0x0039b41801007387 */ /* 0x000fe80000100800 */
[----:B------:R-:W-:Y:S04]  /*177310*/  STL [R1+0x5c9c], R25 ;  /* 0x005c9c1901007387 */ /* 0x000fe80000100800 */
[----:B------:R-:W-:Y:S04]  /*177320*/  STL [R1+0x39b0], R26 ;  /* 0x0039b01a01007387 */ /* 0x000fe80000100800 */
[----:B------:R-:W-:Y:S04]  /*177330*/  STL [R1+0x5c94], R27 ;  /* 0x005c941b01007387 */ /* 0x000fe80000100800 */
[----:B0-----:R-:W2:Y:S01]  /*177340*/  LDL.LU R12, [R1+0x5c7c] ;  /* 0x005c7c00010c7983 */ /* 0x001ea20000300800 */
[----:B------:R-:W-:-:S02]  /*177350*/  IADD3.X R28, PT, PT, R28, UR72, RZ, P0, !PT ;  /* 0x000000481c1c7c10 */ /* 0x000fc400087fe4ff */
[----:B------:R-:W-:-:S03]  /*177360*/  IADD3 R29, P0, PT, R29, UR76, RZ ;  /* 0x0000004c1d1d7c10 */ /* 0x000fc6000ff1e0ff */
[----:B------:R-:W-:Y:S04]  /*177370*/  STL [R1+0x39a4], R28 ;  /* 0x0039a41c01007387 */ /* 0x000fe80000100800 */
[----:B--2---:R0:W-:Y:S04]  /*177380*/  STL [R1+0x7870], R12 ;  /* 0x0078700c01007387 */ /* 0x0041e80000100800 */
[----:B------:R-:W-:Y:S04]  /*177390*/  STL [R1+0x5c8c], R29 ;  /* 0x005c8c1d01007387 */ /* 0x000fe80000100800 */
[----:B0-----:R-:W2:Y:S01]  /*1773a0*/  LDL.LU R12, [R1+0x39ac] ;  /* 0x0039ac00010c7983 */ /* 0x001ea20000300800 */
[----:B------:R-:W-:-:S05]  /*1773b0*/  IADD3.X R0, PT, PT, R0, UR72, RZ, P4, !PT ;  /* 0x0000004800007c10 */ /* 0x000fca000a7fe4ff */
[----:B------:R-:W-:Y:S04]  /*1773c0*/  STL [R1+0x39a8], R0 ;  /* 0x0039a80001007387 */ /* 0x000fe80000100800 */
        /* <DEDUP_REMOVED lines=30> */
[----:B--2---:R-:W-:-:S05]  /*1775b0*/  IADD3 R12, P4, PT, R12, UR76, RZ ;  /* 0x0000004c0c0c7c10 */ /* 0x004fca000ff9e0ff */
[----:B------:R0:W-:Y:S04]  /*1775c0*/  STL [R1+0x5c84], R12 ;  /* 0x005c840c01007387 */ /* 0x0001e80000100800 */
[----:B0-----:R-:W2:Y:S02]  /*1775d0*/  LDL.LU R12, [R1+0x7874] ;  /* 0x00787400010c7983 */ /* 0x001ea40000300800 */
[----:B--2---:R-:W-:-:S05]  /*1775e0*/  IADD3.X R12, PT, PT, R12, UR72, RZ, P3, !PT ;  /* 0x000000480c0c7c10 */ /* 0x004fca0009ffe4ff */
[----:B------:R0:W-:Y:S04]  /*1775f0*/  STL [R1+0x39ac], R12 ;  /* 0x0039ac0c01007387 */ /* 0x0001e80000100800 */
[----:B0-----:R-:W2:Y:S01]  /*177600*/  LDL.LU R12, [R1+0x7870] ;  /* 0x00787000010c7983 */ /* 0x001ea20000300800 */
[----:B---3--:R-:W-:Y:S02]  /*177610*/  IADD3.X R13, PT, PT, R13, UR72, RZ, P2, !PT ;  /* 0x000000480d0d7c10 */ /* 0x008fe400097fe4ff */
[----:B----4-:R-:W-:Y:S02]  /*177620*/  IADD3 R14, P2, PT, R14, UR76, RZ ;  /* 0x0000004c0e0e7c10 */ /* 0x010fe4000ff5e0ff */
[----:B------:R-:W-:Y:S02]  /*177630*/  IADD3.X R15, PT, PT, R15, UR72, RZ, P1, !PT ;  /* 0x000000480f0f7c10 */ /* 0x000fe40008ffe4ff */
[----:B------:R-:W-:-:S02]  /*177640*/  IADD3 R2, P1, PT, R2, UR76, RZ ;  /* 0x0000004c02027c10 */ /* 0x000fc4000ff3e0ff */
[----:B------:R-:W-:Y:S02]  /*177650*/  IADD3.X R3, PT, PT, R3, UR72, RZ, P6, !PT ;  /* 0x0000004803037c10 */ /* 0x000fe4000b7fe4ff */
[----:B------:R-:W-:Y:S02]  /*177660*/  IADD3 R4, P6, PT, R4, UR76, RZ ;  /* 0x0000004c04047c10 */ /* 0x000fe4000ffde0ff */
[----:B------:R-:W-:Y:S02]  /*177670*/  IADD3.X R5, PT, PT, R5, UR72, RZ, P5, !PT ;  /* 0x0000004805057c10 */ /* 0x000fe4000affe4ff */
[----:B------:R-:W-:Y:S02]  /*177680*/  IADD3 R6, P5, PT, R6, UR76, RZ ;  /* 0x0000004c06067c10 */ /* 0x000fe4000ffbe0ff */
        /* <DEDUP_REMOVED lines=15> */
[----:B--2---:R-:W-:-:S05]  /*177780*/  IADD3 R12, P3, PT, R12, UR76, RZ ;  /* 0x0000004c0c0c7c10 */ /* 0x004fca000ff7e0ff */
        /* <DEDUP_REMOVED lines=9> */
[----:B------:R-:W-:-:S03]  /*177820*/  IADD3.X R11, PT, PT, R11, UR72, RZ, P3, !PT ;  /* 0x000000480b0b7c10 */ /* 0x000fc60009ffe4ff */
[----:B------:R-:W-:Y:S01]  /*177830*/  STL [R1+0x5c88], R7 ;  /* 0x005c880701007387 */ /* 0x000fe20000100800 */
[----:B------:R-:W-:-:S03]  /*177840*/  IADD3 R16, P3, PT, R16, UR76, RZ ;  /* 0x0000004c10107c10 */ /* 0x000fc6000ff7e0ff */
        /* <DEDUP_REMOVED lines=16> */
[----:B0-----:R-:W2:Y:S01]  /*177950*/  LDL.LU R12, [R1+0x5c30] ;  /* 0x005c3000010c7983 */ /* 0x001ea20000300800 */
[----:B------:R-:W-:-:S02]  /*177960*/  IADD3 R28, P4, PT, R28, UR76, RZ ;  /* 0x0000004c1c1c7c10 */ /* 0x000fc4000ff9e0ff */
[----:B------:R-:W-:-:S03]  /*177970*/  IADD3.X R29, PT, PT, R29, UR72, RZ, P3, !PT ;  /* 0x000000481d1d7c10 */ /* 0x000fc60009ffe4ff */
[----:B------:R-:W-:Y:S04]  /*177980*/  STL [R1+0x5c14], R28 ;  /* 0x005c141c01007387 */ /* 0x000fe80000100800 */
[----:B--2---:R0:W-:Y:S04]  /*177990*/  STL [R1+0x7868], R12 ;  /* 0x0078680c01007387 */ /* 0x0041e80000100800 */
[----:B------:R-:W-:Y:S04]  /*1779a0*/  STL [R1+0x5c40], R29 ;  /* 0x005c401d01007387 */ /* 0x000fe80000100800 */
[----:B0-----:R-:W2:Y:S01]  /*1779b0*/  LDL.LU R12, [R1+0x5c04] ;  /* 0x005c0400010c7983 */ /* 0x001ea20000300800 */
[----:B------:R-:W-:-:S05]  /*1779c0*/  IADD3 R0, P3, PT, R0, UR76, RZ ;  /* 0x0000004c00007c10 */ /* 0x000fca000ff7e0ff */
        /* <DEDUP_REMOVED lines=31> */
[----:B--2---:R-:W-:-:S05]  /*177bc0*/  IADD3.X R12, PT, PT, R12, UR72, RZ, P2, !PT ;  /* 0x000000480c0c7c10 */ /* 0x004fca00097fe4ff */
[----:B------:R0:W-:Y:S04]  /*177bd0*/  STL [R1+0x5c38], R12 ;  /* 0x005c380c01007387 */ /* 0x0001e80000100800 */
[----:B0-----:R-:W2:Y:S02]  /*177be0*/  LDL.LU R12, [R1+0x786c] ;  /* 0x00786c00010c7983 */ /* 0x001ea40000300800 */
[----:B--2---:R-:W-:-:S05]  /*177bf0*/  IADD3 R12, P2, PT, R12, UR76, RZ ;  /* 0x0000004c0c0c7c10 */ /* 0x004fca000ff5e0ff */
[----:B------:R0:W-:Y:S04]  /*177c00*/  STL [R1+0x5c04], R12 ;  /* 0x005c040c01007387 */ /* 0x0001e80000100800 */
[----:B0-----:R-:W2:Y:S01]  /*177c10*/  LDL.LU R12, [R1+0x7868] ;  /* 0x00786800010c7983 */ /* 0x001ea20000300800 */
[----:B----4-:R-:W-:Y:S02]  /*177c20*/  IADD3.X R14, PT, PT, R14, UR72, RZ, P6, !PT ;  /* 0x000000480e0e7c10 */ /* 0x010fe4000b7fe4ff */
[----:B---3--:R-:W-:Y:S02]  /*177c30*/  IADD3 R15, P6, PT, R15, UR76, RZ ;  /* 0x0000004c0f0f7c10 */ /* 0x008fe4000ffde0ff */
        /* <DEDUP_REMOVED lines=20> */
[----:B--2---:R-:W-:Y:S02]  /*177d80*/  IADD3.X R12, PT, PT, R12, UR72, RZ, P1, !PT ;  /* 0x000000480c0c7c10 */ /* 0x004fe40008ffe4ff */
[----:B------:R-:W-:-:S03]  /*177d90*/  IADD3 R13, P1, PT, R13, UR76, RZ ;  /* 0x0000004c0d0d7c10 */ /* 0x000fc6000ff3e0ff */
        /* <DEDUP_REMOVED lines=4850> */
[----:B--2---:R-:W-:Y:S02]  /*18acc0*/  IADD3.X R12, PT, PT, R12, UR72, RZ, P3, !PT ;  /* 0x000000480c0c7c10 */ /* 0x004fe40009ffe4ff */
        /* <DEDUP_REMOVED lines=31> */
[----:B0-----:R-:W2:Y:S04]  /*18aec0*/  LDL.LU R29, [R1+0x436c] ;  /* 0x00436c00011d7983 */ /* 0x001ea80000300800 */
[----:B------:R-:W3:Y:S01]  /*18aed0*/  LDL.LU R12, [R1+0x4364] ;  /* 0x00436400010c7983 */ /* 0x000ee20000300800 */
[----:B------:R-:W-:-:S03]  /*18aee0*/  IADD3.X R0, PT, PT, R0, UR72, RZ, P3, !PT ;  /* 0x0000004800007c10 */ /* 0x000fc60009ffe4ff */
[----:B---3--:R0:W-:Y:S04]  /*18aef0*/  STL [R1+0x76d4], R12 ;  /* 0x0076d40c01007387 */ /* 0x0081e80000100800 */
[----:B------:R1:W-:Y:S04]  /*18af00*/  STL [R1+0x43a0], R0 ;  /* 0x0043a00001007387 */ /* 0x0003e80000100800 */
        /* <DEDUP_REMOVED lines=24> */
[----:B--2---:R-:W-:-:S03]  /*18b090*/  IADD3 R29, P3, PT, R29, UR76, RZ ;  /* 0x0000004c1d1d7c10 */ /* 0x004fc6000ff7e0ff */
[----:B------:R-:W2:Y:S04]  /*18b0a0*/  LDL.LU R26, [R1+0x4304] ;  /* 0x00430400011a7983 */ /* 0x000ea80000300800 */
[----:B------:R-:W2:Y:S04]  /*18b0b0*/  LDL.LU R27, [R1+0x4330] ;  /* 0x00433000011b7983 */ /* 0x000ea80000300800 */
[----:B------:R-:W2:Y:S04]  /*18b0c0*/  LDL.LU R28, [R1+0x42fc] ;  /* 0x0042fc00011c7983 */ /* 0x000ea80000300800 */
[----:B-1----:R-:W2:Y:S04]  /*18b0d0*/  LDL.LU R0, [R1+0x4328] ;  /* 0x0043280001007983 */ /* 0x002ea80000300800 */
[----:B------:R0:W-:Y:S04]  /*18b0e0*/  STL [R1+0x436c], R29 ;  /* 0x00436c1d01007387 */ /* 0x0001e80000100800 */
[----:B0-----:R-:W2:Y:S01]  /*18b0f0*/  LDL.LU R29, [R1+0x42f4] ;  /* 0x0042f400011d7983 */ /* 0x001ea20000300800 */
[----:B---3--:R-:W-:-:S05]  /*18b100*/  IADD3.X R12, PT, PT, R12, UR72, RZ, P2, !PT ;  /* 0x000000480c0c7c10 */ /* 0x008fca00097fe4ff */
[----:B------:R0:W-:Y:S04]  /*18b110*/  STL [R1+0x4398], R12 ;  /* 0x0043980c01007387 */ /* 0x0001e80000100800 */
[----:B0-----:R-:W3:Y:S01]  /*18b120*/  LDL.LU R12, [R1+0x76d4] ;  /* 0x0076d400010c7983 */ /* 0x001ee20000300800 */
[----:B----4-:R-:W-:Y:S02]  /*18b130*/  IADD3.X R13, PT, PT, R13, UR72, RZ, P1, !PT ;  /* 0x000000480d0d7c10 */ /* 0x010fe40008ffe4ff */
        /* <DEDUP_REMOVED lines=20> */
[----:B--2---:R-:W-:-:S02]  /*18b280*/  IADD3 R26, P4, PT, R26, UR76, RZ ;  /* 0x0000004c1a1a7c10 */ /* 0x004fc4000ff9e0ff */
[----:B------:R-:W-:Y:S02]  /*18b290*/  IADD3.X R27, PT, PT, R27, UR72, RZ, P3, !PT ;  /* 0x000000481b1b7c10 */ /* 0x000fe40009ffe4ff */
[----:B------:R-:W-:Y:S02]  /*18b2a0*/  IADD3 R28, P3, PT, R28, UR76, RZ ;  /* 0x0000004c1c1c7c10 */ /* 0x000fe4000ff7e0ff */
[----:B---3--:R-:W-:-:S05]  /*18b2b0*/  IADD3 R12, P2, PT, R12, UR76, RZ ;  /* 0x0000004c0c0c7c10 */ /* 0x008fca000ff5e0ff */
        /* <DEDUP_REMOVED lines=24> */
[----:B------:R-:W-:Y:S04]  /*18b440*/  STL [R1+0x4340], R23 ;  /* 0x0043401701007387 */ /* 0x000fe80000100800 */
[----:B------:R-:W-:Y:S04]  /*18b450*/  STL [R1+0x430c], R24 ;  /* 0x00430c1801007387 */ /* 0x000fe80000100800 */
[----:B------:R-:W-:Y:S04]  /*18b460*/  STL [R1+0x4338], R25 ;  /* 0x0043381901007387 */ /* 0x000fe80000100800 */
[----:B------:R-:W-:Y:S04]  /*18b470*/  STL [R1+0x4304], R26 ;  /* 0x0043041a01007387 */ /* 0x000fe80000100800 */
[----:B------:R0:W-:Y:S04]  /*18b480*/  STL [R1+0x4328], R0 ;  /* 0x0043280001007387 */ /* 0x0001e80000100800 */
[----:B------:R-:W-:Y:S04]  /*18b490*/  STL [R1+0x4330], R27 ;  /* 0x0043301b01007387 */ /* 0x000fe80000100800 */
[----:B0-----:R-:W2:Y:S04]  /*18b4a0*/  LDL.LU R0, [R1+0x4320] ;  /* 0x0043200001007983 */ /* 0x001ea80000300800 */
[----:B------:R-:W-:Y:S04]  /*18b4b0*/  STL [R1+0x42fc], R28 ;  /* 0x0042fc1c01007387 */ /* 0x000fe80000100800 */
[----:B------:R-:W3:Y:S01]  /*18b4c0*/  LDL.LU R12, [R1+0x4318] ;  /* 0x00431800010c7983 */ /* 0x000ee20000300800 */
[----:B------:R-:W-:-:S03]  /*18b4d0*/  IADD3 R29, P2, PT, R29, UR76, RZ ;  /* 0x0000004c1d1d7c10 */ /* 0x000fc6000ff5e0ff */
[----:B---3--:R0:W-:Y:S04]  /*18b4e0*/  STL [R1+0x76d0], R12 ;  /* 0x0076d00c01007387 */ /* 0x0081e80000100800 */
[----:B0-----:R-:W3:Y:S04]  /*18b4f0*/  LDL.LU R12, [R1+0x42ec] ;  /* 0x0042ec00010c7983 */ /* 0x001ee80000300800 */
        /* <DEDUP_REMOVED lines=24> */
[----:B--2---:R-:W-:-:S03]  /*18b680*/  IADD3.X R0, PT, PT, R0, UR72, RZ, P1, !PT ;  /* 0x0000004800007c10 */ /* 0x004fc60008ffe4ff */
[----:B------:R-:W2:Y:S04]  /*18b690*/  LDL.LU R26, [R1+0x42b8] ;  /* 0x0042b800011a7983 */ /* 0x000ea80000300800 */
[----:B------:R-:W2:Y:S04]  /*18b6a0*/  LDL.LU R27, [R1+0x4284] ;  /* 0x00428400011b7983 */ /* 0x000ea80000300800 */
[----:B0-----:R-:W2:Y:S04]  /*18b6b0*/  LDL.LU R29, [R1+0x42b0] ;  /* 0x0042b000011d7983 */ /* 0x001ea80000300800 */
[----:B------:R-:W2:Y:S04]  /*18b6c0*/  LDL.LU R28, [R1+0x427c] ;  /* 0x00427c00011c7983 */ /* 0x000ea80000300800 */
[----:B------:R0:W-:Y:S04]  /*18b6d0*/  STL [R1+0x4320], R0 ;  /* 0x0043200001007387 */ /* 0x0001e80000100800 */
[----:B0-----:R-:W2:Y:S01]  /*18b6e0*/  LDL.LU R0, [R1+0x42a8] ;  /* 0x0042a80001007983 */ /* 0x001ea20000300800 */
[----:B---3--:R-:W-:-:S05]  /*18b6f0*/  IADD3 R12, P1, PT, R12, UR76, RZ ;  /* 0x0000004c0c0c7c10 */ /* 0x008fca000ff3e0ff */
        /* <DEDUP_REMOVED lines=22> */
[----:B--2---:R-:W-:Y:S02]  /*18b860*/  IADD3.X R29, PT, PT, R29, UR72, RZ, P1, !PT ;  /* 0x000000481d1d7c10 */ /* 0x004fe40008ffe4ff */
[----:B------:R-:W-:-:S02]  /*18b870*/  IADD3.X R26, PT, PT, R26, UR72, RZ, P2, !PT ;  /* 0x000000481a1a7c10 */ /* 0x000fc400097fe4ff */
[----:B------:R-:W-:Y:S02]  /*18b880*/  IADD3 R27, P2, PT, R27, UR76, RZ ;  /* 0x0000004c1b1b7c10 */ /* 0x000fe4000ff5e0ff */
[----:B---3--:R-:W-:Y:S02]  /*18b890*/  IADD3.X R12, PT, PT, R12, UR72, RZ, P6, !PT ;  /* 0x000000480c0c7c10 */ /* 0x008fe4000b7fe4ff */
        /* <DEDUP_REMOVED lines=32> */
[----:B------:R-:W-:-:S02]  /*18baa0*/  IADD3 R28, P1, PT, R28, UR76, RZ ;  /* 0x0000004c1c1c7c10 */ /* 0x000fc4000ff3e0ff */
[----:B------:R-:W-:Y:S01]  /*18bab0*/  IADD3.X R0, PT, PT, R0, UR72, RZ, P6, !PT ;  /* 0x0000004800007c10 */ /* 0x000fe2000b7fe4ff */
[----:B---3--:R0:W-:Y:S04]  /*18bac0*/  STL [R1+0x76cc], R12 ;  /* 0x0076cc0c01007387 */ /* 0x0081e80000100800 */
[----:B------:R-:W-:Y:S04]  /*18bad0*/  STL [R1+0x427c], R28 ;  /* 0x00427c1c01007387 */ /* 0x000fe80000100800 */
        /* <DEDUP_REMOVED lines=27> */
[----:B0-----:R-:W2:Y:S04]  /*18bc90*/  LDL.LU R0, [R1+0x4238] ;  /* 0x0042380001007983 */ /* 0x001ea80000300800 */
[----:B------:R-:W2:Y:S04]  /*18bca0*/  LDL.LU R27, [R1+0x4204] ;  /* 0x00420400011b7983 */ /* 0x000ea80000300800 */
[----:B------:R-:W2:Y:S04]  /*18bcb0*/  LDL.LU R28, [R1+0x4230] ;  /* 0x00423000011c7983 */ /* 0x000ea80000300800 */
        /* <DEDUP_REMOVED lines=60> */
[----:B------:R-:W-:-:S03]  /*18c080*/  IADD3.X R28, PT, PT, R28, UR72, RZ, P5, !PT ;  /* 0x000000481c1c7c10 */ /* 0x000fc6000affe4ff */
[----:B------:R-:W-:Y:S01]  /*18c090*/  STL [R1+0x4204], R27 ;  /* 0x0042041b01007387 */ /* 0x000fe20000100800 */
[----:B------:R-:W-:-:S03]  /*18c0a0*/  IADD3 R29, P5, PT, R29, UR76, RZ ;  /* 0x0000004c1d1d7c10 */ /* 0x000fc6000ffbe0ff */
        /* <DEDUP_REMOVED lines=28> */
[----:B0-----:R-:W2:Y:S04]  /*18c270*/  LDL.LU R29, [R1+0x41c0] ;  /* 0x0041c000011d7983 */ /* 0x001ea80000300800 */
[----:B------:R-:W2:Y:S04]  /*18c280*/  LDL.LU R26, [R1+0x418c] ;  /* 0x00418c00011a7983 */ /* 0x000ea80000300800 */
[----:B------:R-:W2:Y:S04]  /*18c290*/  LDL.LU R27, [R1+0x41b8] ;  /* 0x0041b800011b7983 */ /* 0x000ea80000300800 */
        /* <DEDUP_REMOVED lines=25> */
[----:B------:R-:W-:Y:S02]  /*18c430*/  IADD3.X R24, PT, PT, R24, UR72, RZ, P6, !PT ;  /* 0x0000004818187c10 */ /* 0x000fe4000b7fe4ff */
[----:B------:R-:W-:Y:S02]  /*18c440*/  IADD3 R25, P6, PT, R25, UR76, RZ ;  /* 0x0000004c19197c10 */ /* 0x000fe4000ffde0ff */
[----:B------:R-:W-:-:S02]  /*18c450*/  IADD3 R26, P5, PT, R26, UR76, RZ ;  /* 0x0000004c1a1a7c10 */ /* 0x000fc4000ffbe0ff */
        /* <DEDUP_REMOVED lines=30> */
[----:B------:R-:W-:Y:S04]  /*18c640*/  STL [R1+0x418c], R26 ;  /* 0x00418c1a01007387 */ /* 0x000fe80000100800 */
[----:B------:R-:W3:Y:S01]  /*18c650*/  LDL.LU R12, [R1+0x4174] ;  /* 0x00417400010c7983 */ /* 0x000ee20000300800 */
[----:B------:R-:W-:-:S02]  /*18c660*/  IADD3.X R27, PT, PT, R27, UR72, RZ, P0, !PT ;  /* 0x000000481b1b7c10 */ /* 0x000fc400087fe4ff */
[----:B------:R-:W-:-:S03]  /*18c670*/  IADD3 R28, P0, PT, R28, UR76, RZ ;  /* 0x0000004c1c1c7c10 */ /* 0x000fc6000ff1e0ff */
[----:B------:R-:W-:Y:S01]  /*18c680*/  STL [R1+0x41b8], R27 ;  /* 0x0041b81b01007387 */ /* 0x000fe20000100800 */
[----:B------:R-:W-:-:S03]  /*18c690*/  IADD3.X R0, PT, PT, R0, UR72, RZ, P4, !PT ;  /* 0x0000004800007c10 */ /* 0x000fc6000a7fe4ff */
        /* <DEDUP_REMOVED lines=27> */
[----:B0-----:R-:W2:Y:S04]  /*18c850*/  LDL.LU R0, [R1+0x4148] ;  /* 0x0041480001007983 */ /* 0x001ea80000300800 */
[----:B------:R-:W2:Y:S04]  /*18c860*/  LDL.LU R25, [R1+0x4114] ;  /* 0x0041140001197983 */ /* 0x000ea80000300800 */
[----:B------:R-:W2:Y:S04]  /*18c870*/  LDL.LU R26, [R1+0x4140] ;  /* 0x00414000011a7983 */ /* 0x000ea80000300800 */
[----:B------:R-:W2:Y:S04]  /*18c880*/  LDL.LU R27, [R1+0x410c] ;  /* 0x00410c00011b7983 */ /* 0x000ea80000300800 */
[----:B------:R0:W-:Y:S04]  /*18c890*/  STL [R1+0x417c], R29 ;  /* 0x00417c1d01007387 */ /* 0x0001e80000100800 */
[----:B------:R-:W2:Y:S04]  /*18c8a0*/  LDL.LU R28, [R1+0x4138] ;  /* 0x00413800011c7983 */ /* 0x000ea80000300800 */
        /* <DEDUP_REMOVED lines=26> */
[----:B------:R-:W-:Y:S02]  /*18ca50*/  IADD3.X R26, PT, PT, R26, UR72, RZ, P4, !PT ;  /* 0x000000481a1a7c10 */ /* 0x000fe4000a7fe4ff */
        /* <DEDUP_REMOVED lines=66> */
[----:B------:R-:W2:Y:S04]  /*18ce80*/  LDL.LU R27, [R1+0x40c0] ;  /* 0x0040c000011b7983 */ /* 0x000ea80000300800 */
[----:B------:R-:W2:Y:S04]  /*18ce90*/  LDL.LU R28, [R1+0x408c] ;  /* 0x00408c00011c7983 */ /* 0x000ea80000300800 */
        /* <DEDUP_REMOVED lines=21> */
[----:B------:R-:W-:Y:S02]  /*18cff0*/  IADD3.X R22, PT, PT, R22, UR72, RZ, P0, !PT ;  /* 0x0000004816167c10 */ /* 0x000fe400087fe4ff */
[----:B------:R-:W-:Y:S02]  /*18d000*/  IADD3 R23, P0, PT, R23, UR76, RZ ;  /* 0x0000004c17177c10 */ /* 0x000fe4000ff1e0ff */
[----:B------:R-:W-:Y:S02]  /*18d010*/  IADD3 R24, P4, PT, R24, UR76, RZ ;  /* 0x0000004c18187c10 */ /* 0x000fe4000ff9e0ff */
[----:B------:R-:W-:Y:S02]  /*18d020*/  IADD3.X R25, PT, PT, R25, UR72, RZ, P3, !PT ;  /* 0x0000004819197c10 */ /* 0x000fe40009ffe4ff */
        /* <DEDUP_REMOVED lines=68> */
[----:B------:R-:W2:Y:S04]  /*18d470*/  LDL.LU R27, [R1+0x4014] ;  /* 0x00401400011b7983 */ /* 0x000ea80000300800 */
        /* <DEDUP_REMOVED lines=117> */
[----:B------:R-:W-:Y:S02]  /*18dbd0*/  IADD3 R22, P2, PT, R22, UR76, RZ ;  /* 0x0000004c16167c10 */ /* 0x000fe4000ff5e0ff */
[----:B------:R-:W-:Y:S02]  /*18dbe0*/  IADD3.X R23, PT, PT, R23, UR72, RZ, P1, !PT ;  /* 0x0000004817177c10 */ /* 0x000fe40008ffe4ff */
        /* <DEDUP_REMOVED lines=496> */
[----:B------:R-:W-:Y:S01]  /*18faf0*/  STL [R1+0x3d90], R11 ;  /* 0x003d900b01007387 */ /* 0x000fe20000100800 */
[----:B------:R-:W-:Y:S01]  /*18fb00*/  IADD3 R27, P5, PT, R27, UR76, RZ ;  /* 0x0000004c1b1b7c10 */ /* 0x000fe2000ffbe0ff */
[----:B0-----:R-:W0:Y:S02]  /*18fb10*/  LDC R3, c[0x0][0x3ac] ;  /* 0x0000eb00ff037b82 */ /* 0x001e240000000800 */
[----:B-1----:R-:W2:Y:S04]  /*18fb20*/  LDL.LU R0, [R1+0x3d50] ;  /* 0x003d500001007983 */ /* 0x002ea80000300800 */
        /* <DEDUP_REMOVED lines=12> */
[----:B------:R-:W-:-:S03]  /*18fbf0*/  IADD3.X R28, PT, PT, R28, UR72, RZ, P0, !PT ;  /* 0x000000481c1c7c10 */ /* 0x000fc600087fe4ff */
[----:B------:R-:W-:Y:S01]  /*18fc00*/  STL [R1+0x3d2c], R27 ;  /* 0x003d2c1b01007387 */ /* 0x000fe20000100800 */
[----:B------:R-:W-:-:S03]  /*18fc10*/  IADD3 R29, P0, PT, R29, UR76, RZ ;  /* 0x0000004c1d1d7c10 */ /* 0x000fc6000ff1e0ff */
[----:B---3--:R1:W-:Y:S04]  /*18fc20*/  STL [R1+0x76a0], R12 ;  /* 0x0076a00c01007387 */ /* 0x0083e80000100800 */
[----:B------:R3:W-:Y:S04]  /*18fc30*/  STL [R1+0x3d58], R28 ;  /* 0x003d581c01007387 */ /* 0x0007e80000100800 */
[----:B-1----:R-:W4:Y:S04]  /*18fc40*/  LDL.LU R12, [R1+0x3d1c] ;  /* 0x003d1c00010c7983 */ /* 0x002f280000300800 */
        /* <DEDUP_REMOVED lines=27> */
[----:B---3--:R-:W3:Y:S04]  /*18fe00*/  LDL.LU R28, [R1+0x5f58] ;  /* 0x005f5800011c7983 */ /* 0x008ee80000300800 */
[----:B-1----:R-:W3:Y:S04]  /*18fe10*/  LDL.LU R29, [R1+0x5cdc] ;  /* 0x005cdc00011d7983 */ /* 0x002ee80000300800 */
[----:B0-----:R-:W3:Y:S01]  /*18fe20*/  LDL.LU R0, [R1+0x5f50] ;  /* 0x005f500001007983 */ /* 0x001ee20000300800 */
[----:B----4-:R-:W-:-:S05]  /*18fe30*/  IADD3 R12, P4, PT, R12, UR76, RZ ;  /* 0x0000004c0c0c7c10 */ /* 0x010fca000ff9e0ff */
[----:B------:R0:W-:Y:S04]  /*18fe40*/  STL [R1+0x3d1c], R12 ;  /* 0x003d1c0c01007387 */ /* 0x0001e80000100800 */
[----:B0-----:R-:W4:Y:S01]  /*18fe50*/  LDL.LU R12, [R1+0x76a0] ;  /* 0x0076a000010c7983 */ /* 0x001f220000300800 */
[----:B------:R-:W-:Y:S01]  /*18fe60*/  IMAD.SHL.U32 R3, R3, 0x80, RZ ;  /* 0x0000008003037824 */ /* 0x000fe200078e00ff */
[----:B------:R-:W-:Y:S02]  /*18fe70*/  IADD3.X R14, PT, PT, R14, UR72, RZ, P2, !PT ;  /* 0x000000480e0e7c10 */ /* 0x000fe400097fe4ff */
[----:B------:R-:W-:Y:S02]  /*18fe80*/  IADD3 R15, P2, PT, R15, UR76, RZ ;  /* 0x0000004c0f0f7c10 */ /* 0x000fe4000ff5e0ff */
[----:B------:R-:W-:-:S02]  /*18fe90*/  IADD3.X R2, PT, PT, R2, UR72, RZ, P1, !PT ;  /* 0x0000004802027c10 */ /* 0x000fc40008ffe4ff */
[----:B------:R-:W-:Y:S02]  /*18fea0*/  IADD3.X R5, PT, PT, R5, UR72, RZ, P6, !PT ;  /* 0x0000004805057c10 */ /* 0x000fe4000b7fe4ff */
[C---:B------:R-:W-:Y:S02]  /*18feb0*/  IADD3 R4, P1, PT, R3.reuse, R4, RZ ;  /* 0x0000000403047210 */ /* 0x040fe40007f3e0ff */
[----:B------:R-:W-:Y:S02]  /*18fec0*/  IADD3 R6, P6, PT, R3, R6, RZ ;  /* 0x0000000603067210 */ /* 0x000fe40007fde0ff */
[----:B------:R-:W-:Y:S02]  /*18fed0*/  IADD3.X R7, PT, PT, R7, UR72, RZ, P5, !PT ;  /* 0x0000004807077c10 */ /* 0x000fe4000affe4ff */
[----:B------:R-:W-:Y:S02]  /*18fee0*/  IADD3 R8, P5, PT, R3, R8, RZ ;  /* 0x0000000803087210 */ /* 0x000fe40007fbe0ff */
[----:B------:R-:W-:-:S02]  /*18fef0*/  IADD3.X R9, PT, PT, R9, UR72, RZ, P0, !PT ;  /* 0x0000004809097c10 */ /* 0x000fc400087fe4ff */
[----:B------:R-:W-:Y:S02]  /*18ff00*/  IADD3 R10, P0, PT, R3, R10, RZ ;  /* 0x0000000a030a7210 */ /* 0x000fe40007f1e0ff */
[----:B------:R-:W-:Y:S02]  /*18ff10*/  IADD3.X R11, PT, PT, R11, UR72, RZ, P4, !PT ;  /* 0x000000480b0b7c10 */ /* 0x000fe4000a7fe4ff */
[----:B------:R-:W-:Y:S02]  /*18ff20*/  IADD3 R16, P4, PT, R3, R16, RZ ;  /* 0x0000001003107210 */ /* 0x000fe40007f9e0ff */
[----:B--2---:R-:W-:Y:S02]  /*18ff30*/  IADD3.X R19, PT, PT, R19, UR72, RZ, P2, !PT ;  /* 0x0000004813137c10 */ /* 0x004fe400097fe4ff */
[----:B------:R-:W-:Y:S02]  /*18ff40*/  IADD3 R20, P2, PT, R3, R20, RZ ;  /* 0x0000001403147210 */ /* 0x000fe40007f5e0ff */
[----:B----4-:R-:W-:-:S02]  /*18ff50*/  IADD3.X R12, PT, PT, R12, UR72, RZ, P3, !PT ;  /* 0x000000480c0c7c10 */ /* 0x010fc40009ffe4ff */
[----:B------:R-:W-:-:S03]  /*18ff60*/  IADD3 R13, P3, PT, R13, UR76, RZ ;  /* 0x0000004c0d0d7c10 */ /* 0x000fc6000ff7e0ff */
        /* <DEDUP_REMOVED lines=9> */
[----:B------:R-:W-:Y:S01]  /*190000*/  STL [R1+0x5ce0], R8 ;  /* 0x005ce00801007387 */ /* 0x000fe20000100800 */
[----:B------:R-:W-:-:S03]  /*190010*/  IADD3.X R17, PT, PT, R17, UR72, RZ, P3, !PT ;  /* 0x0000004811117c10 */ /* 0x000fc60009ffe4ff */
[----:B------:R-:W-:Y:S01]  /*190020*/  STL [R1+0x3d20], R9 ;  /* 0x003d200901007387 */ /* 0x000fe20000100800 */
[----:B------:R-:W-:Y:S02]  /*190030*/  IADD3 R18, P3, PT, R3, R18, RZ ;  /* 0x0000001203127210 */ /* 0x000fe40007f7e0ff */
[----:B0-----:R-:W-:Y:S01]  /*190040*/  SHF.R.S32.HI R2, RZ, 0x1f, R3 ;  /* 0x0000001fff027819 */ /* 0x001fe20000011403 */
[----:B------:R-:W-:Y:S04]  /*190050*/  STL [R1+0x5ce8], R10 ;  /* 0x005ce80a01007387 */ /* 0x000fe80000100800 */
[----:B------:R-:W-:Y:S04]  /*190060*/  STL [R1+0x3d18], R11 ;  /* 0x003d180b01007387 */ /* 0x000fe80000100800 */
[----:B------:R-:W-:Y:S01]  /*190070*/  STL [R1+0x5f70], R16 ;  /* 0x005f701001007387 */ /* 0x000fe20000100800 */
[----:B------:R-:W-:-:S03]  /*190080*/  IMAD.X R21, R2, 0x1, R21, P1 ;  /* 0x0000000102157824 */ /* 0x000fc600008e0615 */
[----:B------:R-:W-:Y:S01]  /*190090*/  STL [R1+0x3d10], R17 ;  /* 0x003d101101007387 */ /* 0x000fe20000100800 */
[----:B------:R-:W-:-:S03]  /*1900a0*/  IADD3 R22, P1, PT, R3, R22, RZ ;  /* 0x0000001603167210 */ /* 0x000fc60007f3e0ff */
        /* <DEDUP_REMOVED lines=10> */
[----:B------:R-:W-:Y:S04]  /*190150*/  STL [R1+0x6cdc], R23 ;  /* 0x006cdc1701007387 */ /* 0x000fe80000100800 */
[----:B------:R-:W-:Y:S01]  /*190160*/  STL [R1+0x5f60], R24 ;  /* 0x005f601801007387 */ /* 0x000fe20000100800 */
[----:B---3--:R-:W-:-:S03]  /*190170*/  IADD3 R28, P0, PT, R3, R28, RZ ;  /* 0x0000001c031c7210 */ /* 0x008fc60007f1e0ff */
[----:B------:R-:W-:Y:S01]  /*190180*/  STL [R1+0x3d04], R25 ;  /* 0x003d041901007387 */ /* 0x000fe20000100800 */
[----:B------:R-:W-:-:S03]  /*190190*/  IMAD.X R29, R2, 0x1, R29, P4 ;  /* 0x00000001021d7824 */ /* 0x000fc600020e061d */
[----:B------:R-:W-:Y:S04]  /*1901a0*/  STL [R1+0x5f5c], R26 ;  /* 0x005f5c1a01007387 */ /* 0x000fe80000100800 */
[----:B------:R-:W-:Y:S04]  /*1901b0*/  STL [R1+0x5cc8], R27 ;  /* 0x005cc81b01007387 */ /* 0x000fe80000100800 */
[----:B------:R0:W-:Y:S01]  /*1901c0*/  STL [R1+0x769c], R3 ;  /* 0x00769c0301007387 */ /* 0x0001e20000100800 */
[----:B------:R-:W-:-:S03]  /*1901d0*/  IADD3 R0, P4, PT, R3, R0, RZ ;  /* 0x0000000003007210 */ /* 0x000fc60007f9e0ff */
[----:B------:R-:W-:Y:S04]  /*1901e0*/  STL [R1+0x5f58], R28 ;  /* 0x005f581c01007387 */ /* 0x000fe80000100800 */
[----:B0-----:R-:W2:Y:S04]  /*1901f0*/  LDL.LU R3, [R1+0x5cd8] ;  /* 0x005cd80001037983 */ /* 0x001ea80000300800 */
[----:B------:R-:W-:Y:S04]  /*190200*/  STL [R1+0x5cdc], R29 ;  /* 0x005cdc1d01007387 */ /* 0x000fe80000100800 */
[----:B------:R-:W3:Y:S04]  /*190210*/  LDL.LU R12, [R1+0x5cd0] ;  /* 0x005cd000010c7983 */ /* 0x000ee80000300800 */
[----:B------:R-:W-:Y:S04]  /*190220*/  STL [R1+0x5f50], R0 ;  /* 0x005f500001007387 */ /* 0x000fe80000100800 */
[----:B---3--:R0:W-:Y:S04]  /*190230*/  STL [R1+0x7690], R12 ;  /* 0x0076900c01007387 */ /* 0x0081e80000100800 */
[----:B0-----:R-:W3:Y:S04]  /*190240*/  LDL.LU R12, [R1+0x5f40] ;  /* 0x005f4000010c7983 */ /* 0x001ee80000300800 */
[----:B---3--:R0:W-:Y:S04]  /*190250*/  STL [R1+0x7694], R12 ;  /* 0x0076940c01007387 */ /* 0x0081e80000100800 */
[----:B0-----:R-:W3:Y:S01]  /*190260*/  LDL.LU R12, [R1+0x5cd4] ;  /* 0x005cd400010c7983 */ /* 0x001ee20000300800 */
[----:B--2---:R-:W-:-:S03]  /*190270*/  IMAD.X R3, R2, 0x1, R3, P3 ;  /* 0x0000000102037824 */ /* 0x004fc600018e0603 */
[----:B---3--:R0:W-:Y:S04]  /*190280*/  STL [R1+0x7698], R12 ;  /* 0x0076980c01007387 */ /* 0x0081e80000100800 */
[----:B0-----:R-:W2:Y:S04]  /*190290*/  LDL.LU R12, [R1+0x5f48] ;  /* 0x005f4800010c7983 */ /* 0x001ea80000300800 */
[----:B------:R-:W3:Y:S04]  /*1902a0*/  LDL.LU R13, [R1+0x5f38] ;  /* 0x005f3800010d7983 */ /* 0x000ee80000300800 */
        /* <DEDUP_REMOVED lines=26> */
[----:B0-----:R-:W2:Y:S02]  /*190450*/  LDL.LU R3, [R1+0x769c] ;  /* 0x00769c0001037983 */ /* 0x001ea40000300800 */
[----:B--2---:R-:W-:-:S05]  /*190460*/  IADD3 R12, P3, PT, R3, R12, RZ ;  /* 0x0000000c030c7210 */ /* 0x004fca0007f7e0ff */
[----:B------:R0:W-:Y:S04]  /*190470*/  STL [R1+0x5f48], R12 ;  /* 0x005f480c01007387 */ /* 0x0001e80000100800 */
[----:B0-----:R-:W2:Y:S02]  /*190480*/  LDL.LU R12, [R1+0x7698] ;  /* 0x00769800010c7983 */ /* 0x001ea40000300800 */
[----:B--2---:R-:W-:-:S05]  /*190490*/  IMAD.X R12, R2, 0x1, R12, P2 ;  /* 0x00000001020c7824 */ /* 0x004fca00010e060c */
[----:B------:R0:W-:Y:S04]  /*1904a0*/  STL [R1+0x5cd4], R12 ;  /* 0x005cd40c01007387 */ /* 0x0001e80000100800 */
[----:B0-----:R-:W2:Y:S02]  /*1904b0*/  LDL.LU R12, [R1+0x7694] ;  /* 0x00769400010c7983 */ /* 0x001ea40000300800 */
[----:B--2---:R-:W-:-:S05]  /*1904c0*/  IADD3 R12, P2, PT, R3, R12, RZ ;  /* 0x0000000c030c7210 */ /* 0x004fca0007f5e0ff */
[----:B------:R0:W-:Y:S04]  /*1904d0*/  STL [R1+0x5f40], R12 ;  /* 0x005f400c01007387 */ /* 0x0001e80000100800 */
[----:B0-----:R-:W2:Y:S01]  /*1904e0*/  LDL.LU R12, [R1+0x7690] ;  /* 0x00769000010c7983 */ /* 0x001ea20000300800 */
[C---:B----4-:R-:W-:Y:S01]  /*1904f0*/  IMAD.X R14, R2.reuse, 0x1, R14, P6 ;  /* 0x00000001020e7824 */ /* 0x050fe200030e060e */
[C---:B------:R-:W-:Y:S01]  /*190500*/  IADD3 R15, P6, PT, R3.reuse, R15, RZ ;  /* 0x0000000f030f7210 */ /* 0x040fe20007fde0ff */
[C---:B------:R-:W-:Y:S01]  /*190510*/  IMAD.X R4, R2.reuse, 0x1, R4, P5 ;  /* 0x0000000102047824 */ /* 0x040fe200028e0604 */
        /* <DEDUP_REMOVED lines=18> */
[----:B------:R-:W-:Y:S01]  /*190640*/  IADD3 R29, P3, PT, R3, R29, RZ ;  /* 0x0000001d031d7210 */ /* 0x000fe20007f7e0ff */
[----:B------:R-:W-:-:S02]  /*190650*/  IMAD.X R0, R2, 0x1, R0, P2 ;  /* 0x0000000102007824 */ /* 0x000fc400010e0600 */
[----:B--2---:R-:W-:Y:S01]  /*190660*/  IMAD.X R12, R2, 0x1, R12, P1 ;  /* 0x00000001020c7824 */ /* 0x004fe200008e060c */
[----:B---3--:R-:W-:-:S04]  /*190670*/  IADD3 R13, P1, PT, R3, R13, RZ ;  /* 0x0000000d030d7210 */ /* 0x008fc80007f3e0ff */
        /* <DEDUP_REMOVED lines=10> */
[----:B------:R-:W-:-:S03]  /*190720*/  IMAD.X R18, R2, 0x1, R18, P1 ;  /* 0x0000000102127824 */ /* 0x000fc600008e0612 */
[----:B------:R-:W-:Y:S01]  /*190730*/  STL [R1+0x5f44], R10 ;  /* 0x005f440a01007387 */ /* 0x000fe20000100800 */
[----:B------:R-:W-:-:S03]  /*190740*/  IADD3 R19, P1, PT, R3, R19, RZ ;  /* 0x0000001303137210 */ /* 0x000fc60007f3e0ff */
        /* <DEDUP_REMOVED lines=23> */
[----:B--2---:R-:W-:-:S03]  /*1908c0*/  IADD3 R2, P2, PT, R3, R2, RZ ;  /* 0x0000000203027210 */ /* 0x004fc60007f5e0ff */
        /* <DEDUP_REMOVED lines=30> */
[----:B--2---:R-:W-:-:S05]  /*190ab0*/  IMAD.X R12, R2, 0x1, R12, P1 ;  /* 0x00000001020c7824 */ /* 0x004fca00008e060c */
[----:B------:R0:W-:Y:S04]  /*190ac0*/  STL [R1+0x5efc], R12 ;  /* 0x005efc0c01007387 */ /* 0x0001e80000100800 */
[----:B0-----:R-:W2:Y:S02]  /*190ad0*/  LDL.LU R12, [R1+0x7688] ;  /* 0x00768800010c7983 */ /* 0x001ea40000300800 */
[----:B--2---:R-:W-:-:S05]  /*190ae0*/  IADD3 R12, P1, PT, R3, R12, RZ ;  /* 0x0000000c030c7210 */ /* 0x004fca0007f3e0ff */
[----:B------:R0:W-:Y:S04]  /*190af0*/  STL [R1+0x5ec8], R12 ;  /* 0x005ec80c01007387 */ /* 0x0001e80000100800 */
[----:B0-----:R-:W2:Y:S02]  /*190b00*/  LDL.LU R12, [R1+0x7684] ;  /* 0x00768400010c7983 */ /* 0x001ea40000300800 */
[----:B--2---:R-:W-:-:S05]  /*190b10*/  IMAD.X R12, R2, 0x1, R12, P6 ;  /* 0x00000001020c7824 */ /* 0x004fca00030e060c */
[----:B------:R0:W-:Y:S04]  /*190b20*/  STL [R1+0x5ef4], R12 ;  /* 0x005ef40c01007387 */ /* 0x0001e80000100800 */
[----:B0-----:R-:W2:Y:S01]  /*190b30*/  LDL.LU R12, [R1+0x7680] ;  /* 0x00768000010c7983 */ /* 0x001ea20000300800 */
[C---:B---3--:R-:W-:Y:S01]  /*190b40*/  IMAD.X R13, R2.reuse, 0x1, R13, P5 ;  /* 0x00000001020d7824 */ /* 0x048fe200028e060d */
[C---:B----4-:R-:W-:Y:S01]  /*190b50*/  IADD3 R14, P5, PT, R3.reuse, R14, RZ ;  /* 0x0000000e030e7210 */ /* 0x050fe20007fbe0ff */
        /* <DEDUP_REMOVED lines=20> */
[----:B------:R-:W-:Y:S01]  /*190ca0*/  IMAD.X R29, R2, 0x1, R29, P1 ;  /* 0x00000001021d7824 */ /* 0x000fe200008e061d */
[----:B------:R-:W-:-:S02]  /*190cb0*/  IADD3 R0, P1, PT, R3, R0, RZ ;  /* 0x0000000003007210 */ /* 0x000fc40007f3e0ff */
[----:B--2---:R-:W-:-:S05]  /*190cc0*/  IADD3 R12, P6, PT, R3, R12, RZ ;  /* 0x0000000c030c7210 */ /* 0x004fca0007fde0ff */
        /* <DEDUP_REMOVED lines=2757> */
[----:B------:R0:W-:Y:S04]  /*19b920*/  STL [R1+0x6ad8], R0 ;  /* 0x006ad80001007387 */ /* 0x0001e80000100800 */
[----:B0-----:R-:W3:Y:S04]  /*19b930*/  LDL.LU R0, [R1+0x6b54] ;  /* 0x006b540001007983 */ /* 0x001ee80000300800 */
        /* <DEDUP_REMOVED lines=63> */
[C---:B------:R-:W-:Y:S02]  /*19bd30*/  IMAD.X R25, R2.reuse, 0x1, R25, P2 ;  /* 0x0000000102197824 */ /* 0x040fe400010e0619 */
[C---:B------:R-:W-:Y:S02]  /*19bd40*/  IMAD.X R26, R2.reuse, 0x1, R26, P1 ;  /* 0x00000001021a7824 */ /* 0x040fe400008e061a */
[C---:B------:R-:W-:Y:S02]  /*19bd50*/  IMAD.X R29, R2.reuse, 0x1, R29, P0 ;  /* 0x00000001021d7824 */ /* 0x040fe400000e061d */
[----:B------:R-:W-:Y:S01]  /*19bd60*/  IMAD.X R28, R2, 0x1, R28, P5 ;  /* 0x00000001021c7824 */ /* 0x000fe200028e061c */
[----:B--2---:R-:W-:-:S05]  /*19bd70*/  IADD3 R0, P6, PT, R3, R0, RZ ;  /* 0x0000000003007210 */ /* 0x004fca0007fde0ff */
[----:B------:R0:W-:Y:S01]  /*19bd80*/  STL [R1+0x6b54], R0 ;  /* 0x006b540001007387 */ /* 0x0001e20000100800 */
[----:B------:R-:W-:-:S03]  /*19bd90*/  IMAD.X R16, R2, 0x1, R16, P6 ;  /* 0x0000000102107824 */ /* 0x000fc600030e0610 */
        /* <DEDUP_REMOVED lines=10> */
[----:B------:R-:W-:-:S03]  /*19be40*/  IADD3 R17, P6, PT, R3, R17, RZ ;  /* 0x0000001103117210 */ /* 0x000fc60007fde0ff */
[----:B------:R-:W-:Y:S04]  /*19be50*/  STL [R1+0x6b70], R9 ;  /* 0x006b700901007387 */ /* 0x000fe80000100800 */
[----:B------:R0:W-:Y:S04]  /*19be60*/  STL [R1+0x6b18], R10 ;  /* 0x006b180a01007387 */ /* 0x0001e80000100800 */
        /* <DEDUP_REMOVED lines=8> */
[----:B------:R-:W-:Y:S01]  /*19bef0*/  STL [R1+0x6ba4], R23 ;  /* 0x006ba41701007387 */ /* 0x000fe20000100800 */
[----:B------:R-:W-:-:S03]  /*19bf00*/  IMAD.X R27, R2, 0x1, R27, P6 ;  /* 0x00000001021b7824 */ /* 0x000fc600030e061b */
[----:B------:R0:W-:Y:S04]  /*19bf10*/  STL [R1+0x6b3c], R24 ;  /* 0x006b3c1801007387 */ /* 0x0001e80000100800 */
[----:B------:R0:W-:Y:S04]  /*19bf20*/  STL [R1+0x6b48], R25 ;  /* 0x006b481901007387 */ /* 0x0001e80000100800 */
[----:B------:R0:W-:Y:S04]  /*19bf30*/  STL [R1+0x6b4c], R26 ;  /* 0x006b4c1a01007387 */ /* 0x0001e80000100800 */
[----:B------:R-:W-:Y:S04]  /*19bf40*/  STL [R1+0x6b68], R29 ;  /* 0x006b681d01007387 */ /* 0x000fe80000100800 */
[----:B------:R1:W-:Y:S04]  /*19bf50*/  STL [R1+0x6b58], R27 ;  /* 0x006b581b01007387 */ /* 0x0003e80000100800 */
[----:B------:R3:W-:Y:S04]  /*19bf60*/  STL [R1+0x6b5c], R28 ;  /* 0x006b5c1c01007387 */ /* 0x0007e80000100800 */
[----:B0-----:R-:W2:Y:S04]  /*19bf70*/  LDL.LU R10, [R1+0x6b6c] ;  /* 0x006b6c00010a7983 */ /* 0x001ea80000300800 */
[----:B-1----:R-:W2:Y:S04]  /*19bf80*/  LDL.LU R11, [R1+0x6ba0] ;  /* 0x006ba000010b7983 */ /* 0x002ea80000300800 */
[----:B---3--:R-:W3:Y:S04]  /*19bf90*/  LDL.LU R16, [R1+0x6bb4] ;  /* 0x006bb40001107983 */ /* 0x008ee80000300800 */
[----:B----4-:R-:W4:Y:S04]  /*19bfa0*/  LDL.LU R17, [R1+0x6bb0] ;  /* 0x006bb00001117983 */ /* 0x010f280000300800 */
        /* <DEDUP_REMOVED lines=11> */
[----:B--2---:R-:W-:Y:S04]  /*19c060*/  STL [R1+0x74bc], R0 ;  /* 0x0074bc0001007387 */ /* 0x004fe80000100800 */
[----:B------:R-:W2:Y:S01]  /*19c070*/  LDL.LU R23, [R1+0x3aa0] ;  /* 0x003aa00001177983 */ /* 0x000ea20000300800 */
[----:B------:R-:W-:Y:S01]  /*19c080*/  IMAD.X R10, R2, 0x1, R10, P4 ;  /* 0x00000001020a7824 */ /* 0x000fe200020e060a */
[----:B------:R-:W-:-:S04]  /*19c090*/  IADD3 R11, P4, PT, R3, R11, RZ ;  /* 0x0000000b030b7210 */ /* 0x000fc80007f9e0ff */
[----:B------:R-:W-:Y:S01]  /*19c0a0*/  STL [R1+0x6b6c], R10 ;  /* 0x006b6c0a01007387 */ /* 0x000fe20000100800 */
[C---:B---3--:R-:W-:Y:S02]  /*19c0b0*/  IADD3 R16, P3, PT, R3.reuse, R16, RZ ;  /* 0x0000001003107210 */ /* 0x048fe40007f7e0ff */
[C---:B----4-:R-:W-:Y:S02]  /*19c0c0*/  IADD3 R17, P6, PT, R3.reuse, R17, RZ ;  /* 0x0000001103117210 */ /* 0x050fe40007fde0ff */
[C---:B------:R-:W-:Y:S02]  /*19c0d0*/  IADD3 R18, P5, PT, R3.reuse, R18, RZ ;  /* 0x0000001203127210 */ /* 0x040fe40007fbe0ff */
[C---:B------:R-:W-:Y:S02]  /*19c0e0*/  IADD3 R19, P2, PT, R3.reuse, R19, RZ ;  /* 0x0000001303137210 */ /* 0x040fe40007f5e0ff */
[C---:B------:R-:W-:Y:S02]  /*19c0f0*/  IADD3 R20, P1, PT, R3.reuse, R20, RZ ;  /* 0x0000001403147210 */ /* 0x040fe40007f3e0ff */
        /* <DEDUP_REMOVED lines=8> */
[----:B--2---:R-:W-:-:S05]  /*19c180*/  VIADD R23, R23, 0x1 ;  /* 0x0000000117177836 */ /* 0x004fca0000000000 */
        /* <DEDUP_REMOVED lines=16> */
[----:B------:R-:W3:Y:S04]  /*19c290*/  LDL.LU R23, [R1+0x6c00] ;  /* 0x006c000001177983 */ /* 0x000ee80000300800 */
[----:B---3--:R0:W-:Y:S04]  /*19c2a0*/  STL [R1+0x74d0], R23 ;  /* 0x0074d01701007387 */ /* 0x0081e80000100800 */
[----:B------:R-:W-:Y:S04]  /*19c2b0*/  STL [R1+0x6b8c], R29 ;  /* 0x006b8c1d01007387 */ /* 0x000fe80000100800 */
        /* <DEDUP_REMOVED lines=31> */
[----:B------:R0:W-:Y:S04]  /*19c4b0*/  STL [R1+0x6bf0], R28 ;  /* 0x006bf01c01007387 */ /* 0x0001e80000100800 */
[----:B0-----:R-:W3:Y:S01]  /*19c4c0*/  LDL.LU R28, [R1+0x6c74] ;  /* 0x006c7400011c7983 */ /* 0x001ee20000300800 */
        /* <DEDUP_REMOVED lines=28> */
[----:B------:R-:W-:Y:S01]  /*19c690*/  IMAD.X R24, R2, 0x1, R24, P6 ;  /* 0x0000000102187824 */ /* 0x000fe200030e0618 */
[C---:B------:R-:W-:Y:S02]  /*19c6a0*/  IADD3 R25, P6, PT, R3.reuse, R25, RZ ;  /* 0x0000001903197210 */ /* 0x040fe40007fde0ff */
[----:B--2---:R-:W-:-:S05]  /*19c6b0*/  IADD3 R23, P1, PT, R3, R23, RZ ;  /* 0x0000001703177210 */ /* 0x004fca0007f3e0ff */
[----:B------:R-:W-:Y:S01]  /*19c6c0*/  STL [R1+0x6c00], R23 ;  /* 0x006c001701007387 */ /* 0x000fe20000100800 */
[C---:B------:R-:W-:Y:S01]  /*19c6d0*/  IMAD.X R11, R2.reuse, 0x1, R11, P1 ;  /* 0x00000001020b7824 */ /* 0x040fe200008e060b */
[C---:B------:R-:W-:Y:S02]  /*19c6e0*/  IADD3 R16, P1, PT, R3.reuse, R16, RZ ;  /* 0x0000001003107210 */ /* 0x040fe40007f3e0ff */
        /* <DEDUP_REMOVED lines=22> */
[----:B0-----:R-:W2:Y:S01]  /*19c850*/  LDL.LU R29, [R1+0x6c0c] ;  /* 0x006c0c00011d7983 */ /* 0x001ea20000300800 */
[C---:B------:R-:W-:Y:S01]  /*19c860*/  IADD3 R26, P5, PT, R3.reuse, R26, RZ ;  /* 0x0000001a031a7210 */ /* 0x040fe20007fbe0ff */
[C---:B------:R-:W-:Y:S01]  /*19c870*/  IMAD.X R27, R2.reuse, 0x1, R27, P2 ;  /* 0x00000001021b7824 */ /* 0x040fe200010e061b */
[----:B------:R-:W-:Y:S01]  /*19c880*/  IADD3 R28, P2, PT, R3, R28, RZ ;  /* 0x0000001c031c7210 */ /* 0x000fe20007f5e0ff */
[----:B------:R-:W-:Y:S04]  /*19c890*/  STL [R1+0x6c64], R25 ;  /* 0x006c641901007387 */ /* 0x000fe80000100800 */
[----:B------:R-:W3:Y:S04]  /*19c8a0*/  LDL.LU R23, [R1+0x6c1c] ;  /* 0x006c1c0001177983 */ /* 0x000ee80000300800 */
[----:B------:R-:W-:Y:S04]  /*19c8b0*/  STL [R1+0x6c60], R26 ;  /* 0x006c601a01007387 */ /* 0x000fe80000100800 */
[----:B---3--:R0:W-:Y:S04]  /*19c8c0*/  STL [R1+0x74c4], R23 ;  /* 0x0074c41701007387 */ /* 0x0081e80000100800 */
[----:B------:R-:W-:Y:S04]  /*19c8d0*/  STL [R1+0x6c08], R27 ;  /* 0x006c081b01007387 */ /* 0x000fe80000100800 */
[----:B0-----:R-:W3:Y:S04]  /*19c8e0*/  LDL.LU R23, [R1+0x6c84] ;  /* 0x006c840001177983 */ /* 0x001ee80000300800 */
[----:B------:R-:W-:Y:S04]  /*19c8f0*/  STL [R1+0x6c74], R28 ;  /* 0x006c741c01007387 */ /* 0x000fe80000100800 */
[----:B---3--:R0:W-:Y:S04]  /*19c900*/  STL [R1+0x74c8], R23 ;  /* 0x0074c81701007387 */ /* 0x0081e80000100800 */
[----:B0-----:R-:W3:Y:S01]  /*19c910*/  LDL.LU R23, [R1+0x6c18] ;  /* 0x006c180001177983 */ /* 0x001ee20000300800 */
[----:B--2---:R-:W-:-:S03]  /*19c920*/  IMAD.X R29, R2, 0x1, R29, P1 ;  /* 0x00000001021d7824 */ /* 0x004fc600008e061d */
        /* <DEDUP_REMOVED lines=26> */
[----:B------:R-:W3:Y:S04]  /*19cad0*/  LDL.LU R27, [R1+0x6c8c] ;  /* 0x006c8c00011b7983 */ /* 0x000ee80000300800 */
[----:B------:R-:W3:Y:S04]  /*19cae0*/  LDL.LU R28, [R1+0x6c98] ;  /* 0x006c9800011c7983 */ /* 0x000ee80000300800 */
[----:B0-----:R-:W3:Y:S01]  /*19caf0*/  LDL.LU R29, [R1+0x6c9c] ;  /* 0x006c9c00011d7983 */ /* 0x001ee20000300800 */
        /* <DEDUP_REMOVED lines=10> */
[C---:B---3--:R-:W-:Y:S01]  /*19cba0*/  IADD3 R13, P3, PT, R3.reuse, R13, RZ ;  /* 0x0000000d030d7210 */ /* 0x048fe20007f7e0ff */
        /* <DEDUP_REMOVED lines=11> */
[----:B--2---:R-:W-:-:S05]  /*19cc60*/  IMAD.X R23, R2, 0x1, R23, P4 ;  /* 0x0000000102177824 */ /* 0x004fca00020e0617 */
[----:B------:R0:W-:Y:S04]  /*19cc70*/  STL [R1+0x6c1c], R23 ;  /* 0x006c1c1701007387 */ /* 0x0001e80000100800 */
[----:B0-----:R-:W2:Y:S01]  /*19cc80*/  LDL.LU R23, [R1+0x74c0] ;  /* 0x0074c00001177983 */ /* 0x001ea20000300800 */
[----:B------:R-:W-:-:S05]  /*19cc90*/  IADD3 R0, P4, PT, R3, R0, RZ ;  /* 0x0000000003007210 */ /* 0x000fca0007f9e0ff */
[----:B------:R0:W-:Y:S01]  /*19cca0*/  STL [R1+0x6c80], R0 ;  /* 0x006c800001007387 */ /* 0x0001e20000100800 */
[----:B------:R-:W-:-:S03]  /*19ccb0*/  IMAD.X R16, R2, 0x1, R16, P4 ;  /* 0x0000000102107824 */ /* 0x000fc600020e0610 */
[----:B0-----:R1:W5:Y:S01]  /*19ccc0*/  LDL.LU R0, [R1+0x74bc] ;  /* 0x0074bc0001007983 */ /* 0x0013620000300800 */
[C---:B------:R-:W-:Y:S01]  /*19ccd0*/  IADD3 R17, P4, PT, R3.reuse, R17, RZ ;  /* 0x0000001103117210 */ /* 0x040fe20007f9e0ff */
[C---:B------:R-:W-:Y:S01]  /*19cce0*/  IMAD.X R20, R2.reuse, 0x1, R20, P6 ;  /* 0x0000000102147824 */ /* 0x040fe200030e0614 */
[C---:B------:R-:W-:Y:S01]  /*19ccf0*/  IADD3 R19, P3, PT, R3.reuse, R19, RZ ;  /* 0x0000001303137210 */ /* 0x040fe20007f7e0ff */
[----:B------:R1:W-:Y:S01]  /*19cd00*/  STL [R1+0x6c28], R12 ;  /* 0x006c280c01007387 */ /* 0x0003e20000100800 */
[----:B------:R-:W-:Y:S01]  /*19cd10*/  IADD3 R21, P6, PT, R3, R21, RZ ;  /* 0x0000001503157210 */ /* 0x000fe20007fde0ff */
[C---:B------:R-:W-:Y:S02]  /*19cd20*/  IMAD.X R22, R2.reuse, 0x1, R22, P5 ;  /* 0x0000000102167824 */ /* 0x040fe400028e0616 */
[----:B------:R1:W-:Y:S01]  /*19cd30*/  STL [R1+0x6c94], R13 ;  /* 0x006c940d01007387 */ /* 0x0003e20000100800 */
[C---:B------:R-:W-:Y:S02]  /*19cd40*/  IMAD.X R24, R2.reuse, 0x1, R24, P2 ;  /* 0x0000000102187824 */ /* 0x040fe400010e0618 */
[C---:B------:R-:W-:Y:S01]  /*19cd50*/  IMAD.X R25, R2.reuse, 0x1, R25, P1 ;  /* 0x0000000102197824 */ /* 0x040fe200008e0619 */
[----:B------:R1:W-:Y:S01]  /*19cd60*/  STL [R1+0x6c2c], R14 ;  /* 0x006c2c0e01007387 */ /* 0x0003e20000100800 */
[----:B------:R-:W-:-:S02]  /*19cd70*/  IMAD.X R26, R2, 0x1, R26, P0 ;  /* 0x00000001021a7824 */ /* 0x000fc400000e061a */
[C---:B------:R-:W-:Y:S01]  /*19cd80*/  IMAD.X R29, R2.reuse, 0x1, R29, P6 ;  /* 0x00000001021d7824 */ /* 0x040fe200030e061d */
[----:B------:R1:W-:Y:S01]  /*19cd90*/  STL [R1+0x6c90], R15 ;  /* 0x006c900f01007387 */ /* 0x0003e20000100800 */
[C---:B------:R-:W-:Y:S02]  /*19cda0*/  IMAD.X R27, R2.reuse, 0x1, R27, P4 ;  /* 0x00000001021b7824 */ /* 0x040fe400020e061b */
[----:B------:R-:W-:Y:S01]  /*19cdb0*/  IMAD.X R28, R2, 0x1, R28, P3 ;  /* 0x00000001021c7824 */ /* 0x000fe200018e061c */
        /* <DEDUP_REMOVED lines=20> */
[----:B------:R1:W-:Y:S01]  /*19cf00*/  STL [R1+0x6c98], R28 ;  /* 0x006c981c01007387 */ /* 0x0003e20000100800 */
[----:B--2---:R-:W-:-:S13]  /*19cf10*/  ISETP.NE.U32.AND P5, PT, R23, UR48, PT ;  /* 0x0000003017007c0c */ /* 0x004fda000bfa5070 */
[----:B-1----:R-:W-:Y:S05]  /*19cf20*/  @P5 BRA `(.L_x_1) ;  /* 0xffffea8800145947 */ /* 0x002fea000383ffff */
.L_x_0:
[----:B------:R-:W-:Y:S01]  /*19cf30*/  STL [R1+0x9abc], R13 ;  /* 0x009abc0d01007387 */ /* 0x000fe20000100800 */
[----:B------:R-:W1:Y:S01]  /*19cf40*/  LDCU UR6, c[0x0][0x3b8] ;  /* 0x00007700ff0677ac */ /* 0x000e620008000800 */
[----:B------:R-:W-:Y:S02]  /*19cf50*/  MOV.SPILL R3, UR5 ;  /* 0x0000000500037c02 */ /* 0x000fe40009000f00 */
[----:B------:R-:W-:Y:S01]  /*19cf60*/  STL [R1+0x9ab8], R12 ;  /* 0x009ab80c01007387 */ /* 0x000fe20000100800 */
[----:B------:R-:W2:Y:S01]  /*19cf70*/  LDCU UR7, c[0x0][0x3b8] ;  /* 0x00007700ff0777ac */ /* 0x000ea20008000800 */
[----:B------:R-:W-:Y:S02]  /*19cf80*/  MOV.SPILL R2, UR4 ;  /* 0x0000000400027c02 */ /* 0x000fe40009000f00 */
[----:B0----5:R-:W1:Y:S01]  /*19cf90*/  LDL R0, [R1+0x375c] ;  /* 0x00375c0001007983 */ /* 0x021e620000100800 */
[----:B------:R-:W0:Y:S03]  /*19cfa0*/  LDCU UR16, c[0x0][0x3b8] ;  /* 0x00007700ff1077ac */ /* 0x000e260008000800 */
[----:B------:R-:W-:Y:S01]  /*19cfb0*/  STL [R1+0x500], R3 ;  /* 0x0005000301007387 */ /* 0x000fe20000100800 */
[----:B------:R-:W3:Y:S03]  /*19cfc0*/  LDCU UR17, c[0x0][0x3b8] ;  /* 0x00007700ff1177ac */ /* 0x000ee60008000800 */
[----:B------:R2:W-:Y:S01]  /*19cfd0*/  STL [R1+0x4fc], R2 ;  /* 0x0004fc0201007387 */ /* 0x0005e20000100800 */
[----:B------:R-:W4:Y:S01]  /*19cfe0*/  LDCU UR18, c[0x0][0x3b8] ;  /* 0x00007700ff1277ac */ /* 0x000f220008000800 */
        /* <DEDUP_REMOVED lines=56> */
[----:B------:R-:W0:Y:S01]  /*19d370*/  LDCU.64 UR74, c[0x0][0x398] ;  /* 0x00007300ff4a77ac */ /* 0x000e220008000a00 */
[----:B------:R-:W0:Y:S01]  /*19d380*/  LDCU UR41, c[0x0][0x3b4] ;  /* 0x00007680ff2977ac */ /* 0x000e220008000800 */
[----:B------:R-:W0:Y:S01]  /*19d390*/  LDCU UR71, c[0x0][0x3b8] ;  /* 0x00007700ff4777ac */ /* 0x000e220008000800 */
[----:B------:R-:W0:Y:S01]  /*19d3a0*/  LDCU UR70, c[0x0][0x3b4] ;  /* 0x00007680ff4677ac */ /* 0x000e220008000800 */
[----:B------:R-:W0:Y:S01]  /*19d3b0*/  LDCU UR69, c[0x0][0x3b8] ;  /* 0x00007700ff4577ac */ /* 0x000e220008000800 */
[----:B------:R-:W0:Y:S01]  /*19d3c0*/  LDCU UR68, c[0x0][0x3b8] ;  /* 0x00007700ff4477ac */ /* 0x000e220008000800 */
[----:B------:R-:W0:Y:S01]  /*19d3d0*/  LDCU UR67, c[0x0][0x3b8] ;  /* 0x00007700ff4377ac */ /* 0x000e220008000800 */
[----:B------:R-:W0:Y:S01]  /*19d3e0*/  LDCU UR72, c[0x0][0x3b8] ;  /* 0x00007700ff4877ac */ /* 0x000e220008000800 */
[----:B-1----:R-:W-:Y:S01]  /*19d3f0*/  IMAD R0, R0, UR6, RZ ;  /* 0x0000000600007c24 */ /* 0x002fe2000f8e02ff */
[----:B------:R-:W1:Y:S03]  /*19d400*/  LDCU UR6, c[0x0][0x3b8] ;  /* 0x00007700ff0677ac */ /* 0x000e660008000800 */
[----:B--2---:R-:W-:Y:S01]  /*19d410*/  VIADD R2, R0, UR7 ;  /* 0x0000000700027c36 */ /* 0x004fe20008000000 */
[----:B------:R0:W-:Y:S01]  /*19d420*/  STL [R1+0x4ec], R0 ;  /* 0x0004ec0001007387 */ /* 0x0001e20000100800 */
[----:B------:R-:W2:Y:S03]  /*19d430*/  LDCU UR7, c[0x0][0x3b8] ;  /* 0x00007700ff0777ac */ /* 0x000ea60008000800 */
[----:B------:R-:W-:Y:S01]  /*19d440*/  STL [R1+0x9a38], R2 ;  /* 0x009a380201007387 */ /* 0x000fe20000100800 */
[----:B0-----:R-:W-:Y:S01]  /*19d450*/  VIADD R0, R2, UR16 ;  /* 0x0000001002007c36 */ /* 0x001fe20008000000 */
[----:B------:R-:W0:Y:S04]  /*19d460*/  LDCU UR16, c[0x0][0x3b8] ;  /* 0x00007700ff1077ac */ /* 0x000e280008000800 */
[----:B------:R3:W-:Y:S02]  /*19d470*/  STL [R1+0x4e4], R0 ;  /* 0x0004e40001007387 */ /* 0x0007e40000100800 */
[----:B---3--:R-:W-:Y:S01]  /*19d480*/  VIADD R0, R0, UR17 ;  /* 0x0000001100007c36 */ /* 0x008fe20008000000 */
[----:B------:R-:W3:Y:S03]  /*19d490*/  LDCU UR17, c[0x0][0x3b8] ;  /* 0x00007700ff1177ac */ /* 0x000ee60008000800 */
[----:B----4-:R-:W-:Y:S01]  /*19d4a0*/  VIADD R7, R0, UR18 ;  /* 0x0000001200077c36 */ /* 0x010fe20008000000 */
[----:B------:R4:W-:Y:S01]  /*19d4b0*/  STL [R1+0x4e0], R0 ;  /* 0x0004e00001007387 */ /* 0x0009e20000100800 */
[----:B------:R-:W0:Y:S03]  /*19d4c0*/  LDCU UR18, c[0x0][0x3b8] ;  /* 0x00007700ff1277ac */ /* 0x000e260008000800 */
[----:B------:R-:W-:Y:S01]  /*19d4d0*/  STL [R1+0x9ab4], R7 ;  /* 0x009ab40701007387 */ /* 0x000fe20000100800 */
[----:B----4-:R-:W-:Y:S01]  /*19d4e0*/  VIADD R0, R7, UR19 ;  /* 0x0000001307007c36 */ /* 0x010fe20008000000 */
[----:B------:R-:W4:Y:S04]  /*19d4f0*/  LDCU UR19, c[0x0][0x3b8] ;  /* 0x00007700ff1377ac */ /* 0x000f280008000800 */
[----:B------:R0:W-:Y:S02]  /*19d500*/  STL [R1+0x4d4], R0 ;  /* 0x0004d40001007387 */ /* 0x0001e40000100800 */
[----:B0-----:R-:W-:Y:S01]  /*19d510*/  VIADD R0, R0, UR20 ;  /* 0x0000001400007c36 */ /* 0x001fe20008000000 */
[----:B------:R-:W0:Y:S04]  /*19d520*/  LDCU UR20, c[0x0][0x3b8] ;  /* 0x00007700ff1477ac */ /* 0x000e280008000800 */
[----:B------:R1:W-:Y:S02]  /*19d530*/  STL [R1+0x28c], R0 ;  /* 0x00028c0001007387 */ /* 0x0003e40000100800 */
[----:B-1----:R-:W-:Y:S01]  /*19d540*/  VIADD R0, R0, UR21 ;  /* 0x0000001500007c36 */ /* 0x002fe20008000000 */
[----:B------:R-:W1:Y:S04]  /*19d550*/  LDCU UR21, c[0x0][0x3b8] ;  /* 0x00007700ff1577ac */ /* 0x000e680008000800 */
        /* <DEDUP_REMOVED lines=11> */
[----:B------:R-:W1:Y:S03]  /*19d610*/  LDCU UR25, c[0x0][0x3b8] ;  /* 0x00007700ff1977ac */ /* 0x000e660008000800 */
[----:B------:R-:W-:Y:S01]  /*19d620*/  VIADD R2, R0, UR26 ;  /* 0x0000001a00027c36 */ /* 0x000fe20008000000 */
[----:B------:R-:W-:Y:S01]  /*19d630*/  STL [R1+0x9a3c], R0 ;  /* 0x009a3c0001007387 */ /* 0x000fe20000100800 */
[----:B------:R-:W0:Y:S03]  /*19d640*/  LDCU UR26, c[0x0][0x3b8] ;  /* 0x00007700ff1a77ac */ /* 0x000e260008000800 */
        /* <DEDUP_REMOVED lines=28> */
[----:B------:R0:W-:Y:S01]  /*19d810*/  STL [R1+0x250], R0 ;  /* 0x0002500001007387 */ /* 0x0001e20000100800 */
[----:B------:R-:W1:Y:S03]  /*19d820*/  LDCU UR36, c[0x0][0x3b8] ;  /* 0x00007700ff2477ac */ /* 0x000e660008000800 */
[----:B------:R-:W-:Y:S04]  /*19d830*/  STL [R1+0x24c], R5 ;  /* 0x00024c0501007387 */ /* 0x000fe80000100800 */
[----:B------:R-:W-:Y:S01]  /*19d840*/  STL [R1+0x9ac0], R5 ;  /* 0x009ac00501007387 */ /* 0x000fe20000100800 */
[----:B0-----:R-:W-:Y:S01]  /*19d850*/  VIADD R0, R5, UR37 ;  /* 0x0000002505007c36 */ /* 0x001fe20008000000 */
[----:B------:R-:W0:Y:S03]  /*19d860*/  LDCU UR37, c[0x0][0x3b8] ;  /* 0x00007700ff2577ac */ /* 0x000e260008000800 */
        /* <DEDUP_REMOVED lines=98> */
[----:B------:R-:W0:Y:S03]  /*19de90*/  LDCU UR56, c[0x0][0x3b8] ;  /* 0x00007700ff3877ac */ /* 0x000e260008000800 */
[----:B------:R-:W4:Y:S04]  /*19dea0*/  LDL.LU R16, [R1+0xa0] ;  /* 0x0000a00001107983 */ /* 0x000f280000300800 */
[----:B------:R-:W4:Y:S01]  /*19deb0*/  LDL.LU R9, [R1+0xa4] ;  /* 0x0000a40001097983 */ /* 0x000f220000300800 */
[----:B------:R-:W-:Y:S01]  /*19dec0*/  VIADD R5, R11, UR55 ;  /* 0x000000370b057c36 */ /* 0x000fe20008000000 */
[----:B------:R-:W0:Y:S02]  /*19ded0*/  LDCU UR55, c[0x0][0x3b8] ;  /* 0x00007700ff3777ac */ /* 0x000e240008000800 */
[----:B------:R-:W4:Y:S04]  /*19dee0*/  LDL.LU R26, [R1+0xa8] ;  /* 0x0000a800011a7983 */ /* 0x000f280000300800 */
[----:B------:R-:W4:Y:S04]  /*19def0*/  LDL.LU R10, [R1+0xac] ;  /* 0x0000ac00010a7983 */ /* 0x000f280000300800 */
[----:B------:R-:W4:Y:S04]  /*19df00*/  LDL.LU R25, [R1+0xb0] ;  /* 0x0000b00001197983 */ /* 0x000f280000300800 */
[----:B------:R-:W4:Y:S04]  /*19df10*/  LDL.LU R24, [R1+0xb4] ;  /* 0x0000b40001187983 */ /* 0x000f280000300800 */
[----:B------:R-:W4:Y:S04]  /*19df20*/  LDL.LU R8, [R1+0xb8] ;  /* 0x0000b80001087983 */ /* 0x000f280000300800 */
[----:B0-----:R-:W4:Y:S04]  /*19df30*/  LDL.LU R4, [R1+0xbc] ;  /* 0x0000bc0001047983 */ /* 0x001f280000300800 */
[----:B------:R-:W-:Y:S04]  /*19df40*/  STL [R1+0x1c4], R11 ;  /* 0x0001c40b01007387 */ /* 0x000fe80000100800 */
[----:B------:R0:W-:Y:S02]  /*19df50*/  STL [R1+0x1c0], R5 ;  /* 0x0001c00501007387 */ /* 0x0001e40000100800 */
[----:B0-----:R-:W-:Y:S01]  /*19df60*/  VIADD R5, R5, UR54 ;  /* 0x0000003605057c36 */ /* 0x001fe20008000000 */
[----:B------:R-:W0:Y:S04]  /*19df70*/  LDCU UR54, c[0x0][0x3b8] ;  /* 0x00007700ff3677ac */ /* 0x000e280008000800 */
[----:B------:R1:W-:Y:S02]  /*19df80*/  STL [R1+0x1bc], R5 ;  /* 0x0001bc0501007387 */ /* 0x0003e40000100800 */
[----:B-1----:R-:W-:Y:S01]  /*19df90*/  VIADD R5, R5, UR53 ;  /* 0x0000003505057c36 */ /* 0x002fe20008000000 */
[----:B------:R-:W1:Y:S04]  /*19dfa0*/  LDCU UR53, c[0x0][0x3b8] ;  /* 0x00007700ff3577ac */ /* 0x000e680008000800 */
[----:B------:R0:W-:Y:S04]  /*19dfb0*/  STL [R1+0x1b8], R5 ;  /* 0x0001b80501007387 */ /* 0x0001e80000100800 */
[----:B------:R-:W4:Y:S04]  /*19dfc0*/  LDL.LU R23, [R1+0xc0] ;  /* 0x0000c00001177983 */ /* 0x000f280000300800 */
[----:B------:R-:W4:Y:S01]  /*19dfd0*/  LDL.LU R17, [R1+0xc4] ;  /* 0x0000c40001117983 */ /* 0x000f220000300800 */
[----:B0-----:R-:W-:Y:S01]  /*19dfe0*/  VIADD R5, R5, UR6 ;  /* 0x0000000605057c36 */ /* 0x001fe20008000000 */
[----:B------:R-:W0:Y:S02]  /*19dff0*/  LDCU UR6, c[0x0][0x3b8] ;  /* 0x00007700ff0677ac */ /* 0x000e240008000800 */
[----:B------:R-:W4:Y:S04]  /*19e000*/  LDL.LU R14, [R1+0xc8] ;  /* 0x0000c800010e7983 */ /* 0x000f280000300800 */
[----:B------:R2:W-:Y:S04]  /*19e010*/  STL [R1+0x1b4], R5 ;  /* 0x0001b40501007387 */ /* 0x0005e80000100800 */
[----:B------:R-:W4:Y:S01]  /*19e020*/  LDL.LU R6, [R1+0xcc] ;  /* 0x0000cc0001067983 */ /* 0x000f220000300800 */
[----:B--2---:R-:W-:Y:S01]  /*19e030*/  VIADD R5, R5, UR7 ;  /* 0x0000000705057c36 */ /* 0x004fe20008000000 */
[----:B------:R-:W2:Y:S04]  /*19e040*/  LDCU UR7, c[0x0][0x3b8] ;  /* 0x00007700ff0777ac */ /* 0x000ea80008000800 */
[----:B------:R0:W-:Y:S04]  /*19e050*/  STL [R1+0x1b0], R5 ;  /* 0x0001b00501007387 */ /* 0x0001e80000100800 */
[----:B------:R-:W2:Y:S04]  /*19e060*/  LDL.LU R22, [R1+0xd0] ;  /* 0x0000d00001167983 */ /* 0x000ea80000300800 */
[----:B------:R-:W2:Y:S01]  /*19e070*/  LDL.LU R21, [R1+0xd4] ;  /* 0x0000d40001157983 */ /* 0x000ea20000300800 */
[----:B0-----:R-:W-:Y:S01]  /*19e080*/  VIADD R5, R5, UR16 ;  /* 0x0000001005057c36 */ /* 0x001fe20008000000 */
[----:B------:R-:W0:Y:S02]  /*19e090*/  LDCU UR16, c[0x0][0x3b8] ;  /* 0x00007700ff1077ac */ /* 0x000e240008000800 */
[----:B------:R-:W2:Y:S04]  /*19e0a0*/  LDL.LU R19, [R1+0xd8] ;  /* 0x0000d80001137983 */ /* 0x000ea80000300800 */
[----:B------:R3:W-:Y:S04]  /*19e0b0*/  STL [R1+0x1ac], R5 ;  /* 0x0001ac0501007387 */ /* 0x0007e80000100800 */
[----:B------:R-:W2:Y:S01]  /*19e0c0*/  LDL.LU R15, [R1+0xdc] ;  /* 0x0000dc00010f7983 */ /* 0x000ea20000300800 */
[----:B---3--:R-:W-:Y:S01]  /*19e0d0*/  VIADD R5, R5, UR17 ;  /* 0x0000001105057c36 */ /* 0x008fe20008000000 */
[----:B------:R-:W3:Y:S04]  /*19e0e0*/  LDCU UR17, c[0x0][0x3b8] ;  /* 0x00007700ff1177ac */ /* 0x000ee80008000800 */
[----:B------:R0:W-:Y:S04]  /*19e0f0*/  STL [R1+0x1a8], R5 ;  /* 0x0001a80501007387 */ /* 0x0001e80000100800 */
[----:B------:R-:W3:Y:S04]  /*19e100*/  LDL.LU R20, [R1+0x110] ;  /* 0x0001100001147983 */ /* 0x000ee80000300800 */
[----:B------:R-:W3:Y:S01]  /*19e110*/  LDL.LU R18, [R1+0x114] ;  /* 0x0001140001127983 */ /* 0x000ee20000300800 */
[----:B0-----:R-:W-:Y:S01]  /*19e120*/  VIADD R5, R5, UR18 ;  /* 0x0000001205057c36 */ /* 0x001fe20008000000 */
[----:B------:R-:W0:Y:S01]  /*19e130*/  LDCU UR18, c[0x0][0x3b8] ;  /* 0x00007700ff1277ac */ /* 0x000e220008000800 */
[----:B----4-:R-:W-:-:S05]  /*19e140*/  F2FP.SATFINITE.E5M2.F32.PACK_AB_MERGE_C R7, R9, R16, RZ ;  /* 0x000000100907723e */ /* 0x010fca00048060ff */
[----:B------:R4:W-:Y:S04]  /*19e150*/  STL [R1+0x539c], R7 ;  /* 0x00539c0701007387 */ /* 0x0009e80000100800 */
[----:B------:R0:W-:Y:S04]  /*19e160*/  STL [R1+0x1a4], R5 ;  /* 0x0001a40501007387 */ /* 0x0001e80000100800 */
[----:B------:R-:W3:Y:S04]  /*19e170*/  LDL.LU R16, [R1+0x118] ;  /* 0x0001180001107983 */ /* 0x000ee80000300800 */
[----:B------:R-:W3:Y:S01]  /*19e180*/  LDL.LU R9, [R1+0x11c] ;  /* 0x00011c0001097983 */ /* 0x000ee20000300800 */
[----:B----4-:R-:W-:Y:S01]  /*19e190*/  F2FP.SATFINITE.E5M2.F32.PACK_AB_MERGE_C R7, R10, R26, RZ ;  /* 0x0000001a0a07723e */ /* 0x010fe200048060ff */
[----:B------:R-:W-:Y:S01]  /*19e1a0*/  VIADD R10, R5, UR19 ;  /* 0x00000013050a7c36 */ /* 0x000fe20008000000 */
[----:B0-----:R-:W-:Y:S01]  /*19e1b0*/  F2FP.SATFINITE.E5M2.F32.PACK_AB_MERGE_C R5, R24, R25, RZ ;  /* 0x000000191805723e */ /* 0x001fe200048060ff */
[----:B------:R-:W0:Y:S02]  /*19e1c0*/  LDCU UR19, c[0x0][0x3b8] ;  /* 0x00007700ff1377ac */ /* 0x000e240008000800 */
[----:B------:R-:W-:Y:S01]  /*19e1d0*/  STL [R1+0x53b0], R7 ;  /* 0x0053b00701007387 */ /* 0x000fe20000100800 */
[----:B------:R-:W-:-:S03]  /*19e1e0*/  F2FP.SATFINITE.E5M2.F32.PACK_AB_MERGE_C R4, R4, R8, RZ ;  /* 0x000000080404723e */ /* 0x000fc600048060ff */
[----:B------:R-:W4:Y:S04]  /*19e1f0*/  LDL.LU R13, [R1+0x1b10] ;  /* 0x001b1000010d7983 */ /* 0x000f280000300800 */
[----:B------:R-:W-:Y:S04]  /*19e200*/  STL [R1+0x534c], R5 ;  /* 0x00534c0501007387 */ /* 0x000fe80000100800 */
[----:B------:R-:W4:Y:S04]  /*19e210*/  LDL.LU R27, [R1+0x1b14] ;  /* 0x001b1400011b7983 */ /* 0x000f280000300800 */
[----:B------:R0:W-:Y:S04]  /*19e220*/  STL [R1+0x5354], R4 ;  /* 0x0053540401007387 */ /* 0x0001e80000100800 */
[----:B------:R-:W4:Y:S04]  /*19e230*/  LDL.LU R26, [R1+0x1b18] ;  /* 0x001b1800011a7983 */ /* 0x000f280000300800 */
[----:B------:R-:W4:Y:S01]  /*19e240*/  LDL.LU R8, [R1+0x1b1c] ;  /* 0x001b1c0001087983 */ /* 0x000f220000300800 */
[----:B0-----:R-:W-:Y:S01]  /*19e250*/  VIADD R4, R10, UR20 ;  /* 0x000000140a047c36 */ /* 0x001fe20008000000 */
[----:B------:R-:W0:Y:S02]  /*19e260*/  LDCU UR20, c[0x0][0x3b8] ;  /* 0x00007700ff1477ac */ /* 0x000e240008000800 */
[----:B------:R-:W-:Y:S04]  /*19e270*/  STL [R1+0x1a0], R10 ;  /* 0x0001a00a01007387 */ /* 0x000fe80000100800 */
[----:B------:R-:W4:Y:S01]  /*19e280*/  LDL.LU R25, [R1+0x1d20] ;  /* 0x001d200001197983 */ /* 0x000f220000300800 */
[----:B------:R-:W-:-:S05]  /*19e290*/  F2FP.SATFINITE.E5M2.F32.PACK_AB_MERGE_C R7, R17, R23, RZ ;  /* 0x000000171107723e */ /* 0x000fca00048060ff */
[----:B------:R-:W-:Y:S01]  /*19e2a0*/  STL [R1+0x5308], R7 ;  /* 0x0053080701007387 */ /* 0x000fe20000100800 */
[----:B------:R-:W-:-:S03]  /*19e2b0*/  F2FP.SATFINITE.E5M2.F32.PACK_AB_MERGE_C R5, R6, R14, RZ ;  /* 0x0000000e0605723e */ /* 0x000fc600048060ff */
[----:B------:R0:W-:Y:S04]  /*19e2c0*/  STL [R1+0x19c], R4 ;  /* 0x00019c0401007387 */ /* 0x0001e80000100800 */
[----:B------:R0:W-:Y:S04]  /*19e2d0*/  STL [R1+0x531c], R5 ;  /* 0x00531c0501007387 */ /* 0x0001e80000100800 */
[----:B------:R-:W4:Y:S04]  /*19e2e0*/  LDL.LU R17, [R1+0x1d24] ;  /* 0x001d240001117983 */ /* 0x000f280000300800 */
[----:B------:R-:W4:Y:S04]  /*19e2f0*/  LDL.LU R14, [R1+0x1d28] ;  /* 0x001d2800010e7983 */ /* 0x000f280000300800 */
[----:B------:R-:W4:Y:S01]  /*19e300*/  LDL R6, [R1+0x1d2c] ;  /* 0x001d2c0001067983 */ /* 0x000f220000100800 */
[----:B0-----:R-:W-:Y:S01]  /*19e310*/  VIADD R4, R4, UR21 ;  /* 0x0000001504047c36 */ /* 0x001fe20008000000 */
[----:B--2---:R-:W-:Y:S01]  /*19e320*/  F2FP.SATFINITE.E5M2.F32.PACK_AB_MERGE_C R7, R21, R22, RZ ;  /* 0x000000161507723e */ /* 0x004fe200048060ff */
[----:B------:R-:W0:Y:S04]  /*19e330*/  LDCU UR21, c[0x0][0x3b8] ;  /* 0x00007700ff1577ac */ /* 0x000e280008000800 */
[----:B------:R-:W-:Y:S04]  /*19e340*/  STL [R1+0x52d8], R7 ;  /* 0x0052d80701007387 */ /* 0x000fe80000100800 */
[----:B------:R2:W-:Y:S01]  /*19e350*/  STL [R1+0x198], R4 ;  /* 0x0001980401007387 */ /* 0x0005e20000100800 */
[----:B------:R-:W-:-:S05]  /*19e360*/  F2FP.SATFINITE.E5M2.F32.PACK_AB_MERGE_C R5, R15, R19, RZ ;  /* 0x000000130f05723e */ /* 0x000fca00048060ff */
[----:B------:R0:W-:Y:S01]  /*19e370*/  STL [R1+0x52e8], R5 ;  /* 0x0052e80501007387 */ /* 0x0001e20000100800 */
[----:B--2---:R-:W-:Y:S01]  /*19e380*/  VIADD R4, R4, UR22 ;  /* 0x0000001604047c36 */ /* 0x004fe20008000000 */
[----:B------:R-:W2:Y:S02]  /*19e390*/  LDCU UR22, c[0x0][0x3b8] ;  /* 0x00007700ff1677ac */ /* 0x000ea40008000800 */
[----:B------:R-:W2:Y:S04]  /*19e3a0*/  LDL.LU R24, [R1+0x1d30] ;  /* 0x001d300001187983 */ /* 0x000ea80000300800 */
[----:B------:R-:W2:Y:S04]  /*19e3b0*/  LDL.LU R23, [R1+0x1d34] ;  /* 0x001d340001177983 */ /* 0x000ea80000300800 */
[----:B------:R-:W2:Y:S04]  /*19e3c0*/  LDL.LU R19, [R1+0x1d38] ;  /* 0x001d380001137983 */ /* 0x000ea80000300800 */
[----:B------:R-:W-:Y:S04]  /*19e3d0*/  STL [R1+0x194], R4 ;  /* 0x0001940401007387 */ /* 0x000fe80000100800 */
[----:B------:R-:W2:Y:S01]  /*19e3e0*/  LDL.LU R15, [R1+0x1d3c] ;  /* 0x001d3c00010f7983 */ /* 0x000ea20000300800 */
[----:B---3--:R-:W-:-:S03]  /*19e3f0*/  F2FP.SATFINITE.E5M2.F32.PACK_AB_MERGE_C R7, R18, R20, RZ ;  /* 0x000000141207723e */ /* 0x008fc600048060ff */
[----:B------:R-:W3:Y:S04]  /*19e400*/  LDL.LU R29, [R1+0x2080] ;  /* 0x00208000011d7983 */ /* 0x000ee80000300800 */
[----:B------:R4:W-:Y:S04]  /*19e410*/  STL [R1+0x52a0], R7 ;  /* 0x0052a00701007387 */ /* 0x0009e80000100800 */
[----:B------:R-:W3:Y:S01]  /*19e420*/  LDL R28, [R1+0x2084] ;  /* 0x00208400011c7983 */ /* 0x000ee20000100800 */
[----:B0-----:R-:W-:-:S05]  /*19e430*/  F2FP.SATFINITE.E5M2.F32.PACK_AB_MERGE_C R5, R9, R16, RZ ;  /* 0x000000100905723e */ /* 0x001fca00048060ff */
[----:B------:R0:W-:Y:S04]  /*19e440*/  STL [R1+0x52b4], R5 ;  /* 0x0052b40501007387 */ /* 0x0001e80000100800 */
[----:B------:R-:W3:Y:S04]  /*19e450*/  LDL.LU R22, [R1+0x2088] ;  /* 0x0020880001167983 */ /* 0x000ee80000300800 */
[----:B------:R-:W3:Y:S04]  /*19e460*/  LDL.LU R21, [R1+0x208c] ;  /* 0x00208c0001157983 */ /* 0x000ee80000300800 */
[----:B------:R-:W3:Y:S04]  /*19e470*/  LDL.LU R20, [R1+0x2070] ;  /* 0x0020700001147983 */ /* 0x000ee80000300800 */
[----:B------:R-:W3:Y:S04]  /*19e480*/  LDL.LU R18, [R1+0x2074] ;  /* 0x0020740001127983 */ /* 0x000ee80000300800 */
[----:B------:R-:W3:Y:S04]  /*19e490*/  LDL.LU R16, [R1+0x2078] ;  /* 0x0020780001107983 */ /* 0x000ee80000300800 */
[----:B------:R-:W3:Y:S01]  /*19e4a0*/  LDL.LU R9, [R1+0x207c] ;  /* 0x00207c0001097983 */ /* 0x000ee20000300800 */
[----:B----4-:R-:W-:Y:S01]  /*19e4b0*/  F2FP.SATFINITE.E5M2.F32.PACK_AB_MERGE_C R7, R27, R13, RZ ;  /* 0x0000000d1b07723e */ /* 0x010fe200048060ff */
[----:B------:R-:W-:Y:S01]  /*19e4c0*/  VIADD R4, R4, UR23 ;  /* 0x0000001704047c36 */ /* 0x000fe20008000000 */
[----:B0-----:R-:W-:Y:S01]  /*19e4d0*/  F2FP.SATFINITE.E5M2.F32.PACK_AB_MERGE_C R5, R8, R26, RZ ;  /* 0x0000001a0805723e */ /* 0x001fe200048060ff */
[----:B------:R-:W0:Y:S02]  /*19e4e0*/  LDCU UR23, c[0x0][0x3b8] ;  /* 0x00007700ff1777ac */ /* 0x000e240008000800 */
[----:B------:R-:W-:Y:S04]  /*19e4f0*/  STL [R1+0x5270], R7 ;  /* 0x0052700701007387 */ /* 0x000fe80000100800 */
[----:B------:R-:W-:Y:S04]  /*19e500*/  STL [R1+0x190], R4 ;  /* 0x0001900401007387 */ /* 0x000fe80000100800 */
[----:B------:R4:W-:Y:S04]  /*19e510*/  STL [R1+0x5280], R5 ;  /* 0x0052800501007387 */ /* 0x0009e80000100800 */
[----:B------:R-:W3:Y:S01]  /*19e520*/  LDL.LU R8, [R1+0x2060] ;  /* 0x0020600001087983 */ /* 0x000ee20000300800 */
[----:B----4-:R-:W-:Y:S01]  /*19e530*/  VIADD R5, R4, UR24 ;  /* 0x0000001804057c36 */ /* 0x010fe20008000000 */
[----:B------:R-:W4:Y:S02]  /*19e540*/  LDCU UR24, c[0x0][0x3b8] ;  /* 0x00007700ff1877ac */ /* 0x000f240008000800 */
[----:B------:R-:W4:Y:S04]  /*19e550*/  LDL.LU R4, [R1+0x2064] ;  /* 0x0020640001047983 */ /* 0x000f280000300800 */
[----:B------:R0:W-:Y:S01]  /*19e560*/  STL [R1+0x18c], R5 ;  /* 0x00018c0501007387 */ /* 0x0001e20000100800 */
[----:B------:R-:W-:Y:S01]  /*19e570*/  F2FP.SATFINITE.E5M2.F32.PACK_AB_MERGE_C R7, R17, R25, RZ ;  /* 0x000000191107723e */ /* 0x000fe200048060ff */
[----:B0-----:R-:W-:Y:S01]  /*19e580*/  VIADD R5, R5, UR25 ;  /* 0x0000001905057c36 */ /* 0x001fe20008000000 */
[----:B------:R-:W0:Y:S03]  /*19e590*/  LDCU UR25, c[0x0][0x3b8] ;  /* 0x00007700ff1977ac */ /* 0x000e260008000800 */
[----:B------:R-:W-:Y:S01]  /*19e5a0*/  STL [R1+0x5218], R7 ;  /* 0x0052180701007387 */ /* 0x000fe20000100800 */
[----:B------:R-:W-:-:S03]  /*19e5b0*/  F2FP.SATFINITE.E5M2.F32.PACK_AB_MERGE_C R6, R6, R14, RZ ;  /* 0x0000000e0606723e */ /* 0x000fc600048060ff */
[----:B------:R-:W4:Y:S04]  /*19e5c0*/  LDL.LU R27, [R1+0x2068] ;  /* 0x00206800011b7983 */ /* 0x000f280000300800 */
[----:B------:R-:W4:Y:S04]  /*19e5d0*/  LDL.LU R26, [R1+0x206c] ;  /* 0x00206c00011a7983 */ /* 0x000f280000300800 */
[----:B------:R0:W-:Y:S04]  /*19e5e0*/  STL [R1+0x5224], R6 ;  /* 0x0052240601007387 */ /* 0x0001e80000100800 */
[----:B------:R-:W4:Y:S04]  /*19e5f0*/  LDL.LU R25, [R1+0x2050] ;  /* 0x0020500001197983 */ /* 0x000f280000300800 */
[----:B------:R-:W4:Y:S04]  /*19e600*/  LDL.LU R17, [R1+0x2054] ;  /* 0x0020540001117983 */ /* 0x000f280000300800 */
[----:B------:R-:W4:Y:S04]  /*19e610*/  LDL.LU R14, [R1+0x2058] ;  /* 0x00205800010e7983 */ /* 0x000f280000300800 */
[----:B------:R1:W-:Y:S04]  /*19e620*/  STL [R1+0x188], R5 ;  /* 0x0001880501007387 */ /* 0x0003e80000100800 */
[----:B0-----:R-:W4:Y:S01]  /*19e630*/  LDL.LU R6, [R1+0x205c] ;  /* 0x00205c0001067983 */ /* 0x001f220000300800 */
[----:B--2---:R-:W-:-:S05]  /*19e640*/  F2FP.SATFINITE.E5M2.F32.PACK_AB_MERGE_C R12, R23, R24, RZ ;  /* 0x00000018170c723e */ /* 0x004fca00048060ff */
[----:B------:R3:W-:Y:S01]  /*19e650*/  STL [R1+0x51cc], R12 ;  /* 0x0051cc0c01007387 */ /* 0x0007e20000100800 */
[----:B------:R-:W-:Y:S01]  /*19e660*/  F2FP.SATFINITE.E5M2.F32.PACK_AB_MERGE_C R7, R15, R19, RZ ;  /* 0x000000130f07723e */ /* 0x000fe200048060ff */
[----:B-1----:R-:W-:Y:S01]  /*19e670*/  VIADD R5, R5, UR26 ;  /* 0x0000001a05057c36 */ /* 0x002fe20008000000 */
[----:B------:R-:W0:Y:S03]  /*19e680*/  LDCU UR26, c[0x0][0x3b8] ;  /* 0x00007700ff1a77ac */ /* 0x000e260008000800 */
[----:B------:R-:W-:Y:S04]  /*19e690*/  STL [R1+0x51d8], R7 ;  /* 0x0051d80701007387 */ /* 0x000fe80000100800 */
[----:B------:R-:W2:Y:S04]  /*19e6a0*/  LDL.LU R24, [R1+0x2040] ;  /* 0x0020400001187983 */ /* 0x000ea80000300800 */
[----:B------:R-:W2:Y:S04]  /*19e6b0*/  LDL R23, [R1+0x2044] ;  /* 0x0020440001177983 */ /* 0x000ea80000100800 */
[----:B------:R-:W2:Y:S01]  /*19e6c0*/  LDL.LU R19, [R1+0x2048] ;  /* 0x0020480001137983 */ /* 0x000ea20000300800 */
[----:B---3--:R-:W-:-:S03]  /*19e6d0*/  F2FP.SATFINITE.E5M2.F32.PACK_AB_MERGE_C R12, R28, R29, RZ ;  /* 0x0000001d1c0c723e */ /* 0x008fc600048060ff */
[----:B------:R1:W-:Y:S04]  /*19e6e0*/  STL [R1+0x184], R5 ;  /* 0x0001840501007387 */ /* 0x0003e80000100800 */
[----:B------:R-:W3:Y:S04]  /*19e6f0*/  LDL.LU R15, [R1+0x204c] ;  /* 0x00204c00010f7983 */ /* 0x000ee80000300800 */
[----:B------:R0:W-:Y:S01]  /*19e700*/  STL [R1+0x51a4], R12 ;  /* 0x0051a40c01007387 */ /* 0x0001e20000100800 */
[----:B-1----:R-:W-:Y:S01]  /*19e710*/  VIADD R5, R5, UR27 ;  /* 0x0000001b05057c36 */ /* 0x002fe20008000000 */
[----:B------:R-:W1:Y:S01]  /*19e720*/  LDCU UR27, c[0x0][0x3b8] ;  /* 0x00007700ff1b77ac */ /* 0x000e620008000800 */
[----:B------:R-:W-:-:S05]  /*19e730*/  F2FP.SATFINITE.E5M2.F32.PACK_AB_MERGE_C R7, R21, R22, RZ ;  /* 0x000000161507723e */ /* 0x000fca00048060ff */
[----:B------:R1:W-:Y:S01]  /*19e740*/  STL [R1+0x51a8], R7 ;  /* 0x0051a80701007387 */ /* 0x0003e20000100800 */
[----:B0-----:R-:W-:-:S03]  /*19e750*/  F2FP.SATFINITE.E5M2.F32.PACK_AB_MERGE_C R12, R18, R20, RZ ;  /* 0x00000014120c723e */ /* 0x001fc600048060ff */
[----:B------:R-:W3:Y:S04]  /*19e760*/  LDL.LU R28, [R1+0x2030] ;  /* 0x00203000011c7983 */ /* 0x000ee80000300800 */
[----:B------:R-:W-:Y:S01]  /*19e770*/  STL [R1+0x518c], R12 ;  /* 0x00518c0c01007387 */ /* 0x000fe20000100800 */
[----:B-1----:R-:W-:-:S03]  /*19e780*/  F2FP.SATFINITE.E5M2.F32.PACK_AB_MERGE_C R7, R9, R16, RZ ;  /* 0x000000100907723e */ /* 0x002fc600048060ff */
[----:B------:R-:W-:Y:S04]  /*19e790*/  STL [R1+0x180], R5 ;  /* 0x0001800501007387 */ /* 0x000fe80000100800 */
[----:B------:R-:W-:Y:S04]  /*19e7a0*/  STL [R1+0x5190], R7 ;  /* 0x0051900701007387 */ /* 0x000fe80000100800 */
[----:B------:R-:W3:Y:S04]  /*19e7b0*/  LDL.LU R22, [R1+0x2034] ;  /* 0x0020340001167983 */ /* 0x000ee80000300800 */
[----:B------:R-:W3:Y:S04]  /*19e7c0*/  LDL.LU R21, [R1+0x2038] ;  /* 0x0020380001157983 */ /* 0x000ee80000300800 */
[----:B------:R-:W3:Y:S01]  /*19e7d0*/  LDL.LU R16, [R1+0x203c] ;  /* 0x00203c0001107983 */ /* 0x000ee20000300800 */
[----:B------:R-:W-:Y:S01]  /*19e7e0*/  VIADD R9, R5, UR28 ;  /* 0x0000001c05097c36 */ /* 0x000fe20008000000 */
[----:B------:R-:W0:Y:S02]  /*19e7f0*/  LDCU UR28, c[0x0][0x3b8] ;  /* 0x00007700ff1c77ac */ /* 0x000e240008000800 */
[----:B------:R-:W3:Y:S04]  /*19e800*/  LDL.LU R20, [R1+0x2020] ;  /* 0x0020200001147983 */ /* 0x000ee80000300800 */
[----:B------:R-:W3:Y:S01]  /*19e810*/  LDL.LU R18, [R1+0x2024] ;  /* 0x0020240001127983 */ /* 0x000ee20000300800 */
[----:B----4-:R-:W-:-:S05]  /*19e820*/  F2FP.SATFINITE.E5M2.F32.PACK_AB_MERGE_C R4, R4, R8, RZ ;  /* 0x000000080404723e */ /* 0x010fca00048060ff */
[----:B------:R1:W-:Y:S04]  /*19e830*/  STL [R1+0x5184], R4 ;  /* 0x0051840401007387 */ /* 0x0003e80000100800 */
[----:B------:R-:W4:Y:S04]  /*19e840*/  LDL.LU R8, [R1+0x2028] ;  /* 0x0020280001087983 */ /* 0x000f280000300800 */
[----:B-1----:R-:W4:Y:S04]  /*19e850*/  LDL.LU R4, [R1+0x202c] ;  /* 0x00202c0001047983 */ /* 0x002f280000300800 */
[----:B------:R-:W-:Y:S01]  /*19e860*/  STL [R1+0x17c], R9 ;  /* 0x00017c0901007387 */ /* 0x000fe20000100800 */
[----:B------:R-:W-:-:S05]  /*19e870*/  F2FP.SATFINITE.E5M2.F32.PACK_AB_MERGE_C R5, R26, R27, RZ ;  /* 0x0000001b1a05723e */ /* 0x000fca00048060ff */
[----:B------:R1:W-:Y:S04]  /*19e880*/  STL [R1+0x5188], R5 ;  /* 0x0051880501007387 */ /* 0x0003e80000100800 */
[----:B------:R-:W4:Y:S01]  /*19e890*/  LDL.LU R27, [R1+0x2010] ;  /* 0x00201000011b7983 */ /* 0x000f220000300800 */
[----:B------:R-:W-:Y:S01]  /*19e8a0*/  F2FP.SATFINITE.E5M2.F32.PACK_AB_MERGE_C R7, R17, R25, RZ ;  /* 0x000000191107723e */ /* 0x000fe200048060ff */
[----:B-1----:R-:W-:Y:S01]  /*19e8b0*/  VIADD R5, R9, UR29 ;  /* 0x0000001d09057c36 */ /* 0x002fe20008000000 */
[----:B------:R-:W1:Y:S03]  /*19e8c0*/  LDCU UR29, c[0x0][0x3b8] ;  /* 0x00007700ff1d77ac */ /* 0x000e660008000800 */
[----:B------:R-:W-:Y:S01]  /*19e8d0*/  STL [R1+0x517c], R7 ;  /* 0x00517c0701007387 */ /* 0x000fe20000100800 */
[----:B------:R-:W-:-:S03]  /*19e8e0*/  F2FP.SATFINITE.E5M2.F32.PACK_AB_MERGE_C R6, R6, R14, RZ ;  /* 0x0000000e0606723e */ /* 0x000fc600048060ff */
[----:B------:R-:W-:Y:S04]  /*19e8f0*/  STL [R1+0x178], R5 ;  /* 0x0001780501007387 */ /* 0x000fe80000100800 */
[----:B------:R0:W-:Y:S04]  /*19e900*/  STL [R1+0x5180], R6 ;  /* 0x0051800601007387 */ /* 0x0001e80000100800 */
[----:B------:R-:W4:Y:S04]  /*19e910*/  LDL.LU R17, [R1+0x2014] ;  /* 0x0020140001117983 */ /* 0x000f280000300800 */
[----:B------:R-:W4:Y:S04]  /*19e920*/  LDL.LU R14, [R1+0x2018] ;  /* 0x00201800010e7983 */ /* 0x000f280000300800 */
[----:B0-----:R-:W4:Y:S01]  /*19e930*/  LDL.LU R6, [R1+0x201c] ;  /* 0x00201c0001067983 */ /* 0x001f220000300800 */
[----:B------:R-:W-:Y:S01]  /*19e940*/  VIADD R5, R5, UR30 ;  /* 0x0000001e05057c36 */ /* 0x000fe20008000000 */
[----:B------:R-:W0:Y:S01]  /*19e950*/  LDCU UR30, c[0x0][0x3b8] ;  /* 0x00007700ff1e77ac */ /* 0x000e220008000800 */
[----:B--2---:R-:W-:-:S05]  /*19e960*/  F2FP.SATFINITE.E5M2.F32.PACK_AB_MERGE_C R12, R23, R24, RZ ;  /* 0x00000018170c723e */ /* 0x004fca00048060ff */
[----:B------:R-:W-:Y:S04]  /*19e970*/  STL [R1+0x5174], R12 ;  /* 0x0051740c01007387 */ /* 0x000fe80000100800 */
[----:B------:R2:W-:Y:S01]  /*19e980*/  STL [R1+0x174], R5 ;  /* 0x0001740501007387 */ /* 0x0005e20000100800 */
[----:B---3--:R-:W-:-:S05]  /*19e990*/  F2FP.SATFINITE.E5M2.F32.PACK_AB_MERGE_C R7, R15, R19, RZ ;  /* 0x000000130f07723e */ /* 0x008fca00048060ff */
[----:B------:R3:W-:Y:S01]  /*19e9a0*/  STL [R1+0x5178], R7 ;  /* 0x0051780701007387 */ /* 0x0007e20000100800 */
[----:B--2---:R-:W-:Y:S01]  /*19e9b0*/  VIADD R5, R5, UR31 ;  /* 0x0000001f05057c36 */ /* 0x004fe20008000000 */
[----:B------:R-:W2:Y:S02]  /*19e9c0*/  LDCU UR31, c[0x0][0x3b8] ;  /* 0x00007700ff1f77ac */ /* 0x000ea40008000800 */
[----:B------:R-:W2:Y:S04]  /*19e9d0*/  LDL.LU R26, [R1+0x2000] ;  /* 0x00200000011a7983 */ /* 0x000ea80000300800 */
[----:B------:R-:W2:Y:S04]  /*19e9e0*/  LDL R25, [R1+0x2004] ;  /* 0x0020040001197983 */ /* 0x000ea80000100800 */
[----:B------:R-:W2:Y:S04]  /*19e9f0*/  LDL.LU R24, [R1+0x2008] ;  /* 0x0020080001187983 */ /* 0x000ea80000300800 */
[----:B------:R0:W-:Y:S04]  /*19ea00*/  STL [R1+0x170], R5 ;  /* 0x0001700501007387 */ /* 0x0001e80000100800 */
[----:B------:R-:W2:Y:S04]  /*19ea10*/  LDL.LU R23, [R1+0x200c] ;  /* 0x00200c0001177983 */ /* 0x000ea80000300800 */
[----:B------:R-:W2:Y:S04]  /*19ea20*/  LDL.LU R19, [R1+0x1ff0] ;  /* 0x001ff00001137983 */ /* 0x000ea80000300800 */
[----:B------:R-:W2:Y:S01]  /*19ea30*/  LDL.LU R15, [R1+0x1ff4] ;  /* 0x001ff400010f7983 */ /* 0x000ea20000300800 */
[----:B------:R-:W-:-:S02]  /*19ea40*/  F2FP.SATFINITE.E5M2.F32.PACK_AB_MERGE_C R12, R22, R28, RZ ;  /* 0x0000001c160c723e */ /* 0x000fc400048060ff */
[----:B---3--:R-:W-:-:S03]  /*19ea50*/  F2FP.SATFINITE.E5M2.F32.PACK_AB_MERGE_C R7, R16, R21, RZ ;  /* 0x000000151007723e */ /* 0x008fc600048060ff */
[----:B------:R-:W-:Y:S04]  /*19ea60*/  STL [R1+0x516c], R12 ;  /* 0x00516c0c01007387 */ /* 0x000fe80000100800 */
[----:B------:R3:W-:Y:S04]  /*19ea70*/  STL [R1+0x5170], R7 ;  /* 0x0051700701007387 */ /* 0x0007e80000100800 */
[----:B------:R-:W2:Y:S04]  /*19ea80*/  LDL.LU R22, [R1+0x1ff8] ;  /* 0x001ff80001167983 */ /* 0x000ea80000300800 */
[----:B------:R-:W2:Y:S01]  /*19ea90*/  LDL.LU R16, [R1+0x1ffc] ;  /* 0x001ffc0001107983 */ /* 0x000ea20000300800 */
[----:B0-----:R-:W-:Y:S01]  /*19eaa0*/  VIADD R5, R5, UR32 ;  /* 0x0000002005057c36 */ /* 0x001fe20008000000 */
[----:B---3--:R-:W-:Y:S01]  /*19eab0*/  F2FP.SATFINITE.E5M2.F32.PACK_AB_MERGE_C R7, R18, R20, RZ ;  /* 0x000000141207723e */ /* 0x008fe200048060ff */
[----:B------:R-:W0:Y:S03]  /*19eac0*/  LDCU UR32, c[0x0][0x3b8] ;  /* 0x00007700ff2077ac */ /* 0x000e260008000800 */
[----:B------:R3:W-:Y:S01]  /*19ead0*/  STL [R1+0x16c], R5 ;  /* 0x00016c0501007387 */ /* 0x0007e20000100800 */
[----:B----4-:R-:W-:-:S03]  /*19eae0*/  F2FP.SATFINITE.E5M2.F32.PACK_AB_MERGE_C R4, R4, R8, RZ ;  /* 0x000000080404723e */ /* 0x010fc600048060ff */
[----:B------:R-:W-:Y:S04]  /*19eaf0*/  STL [R1+0x5164], R7 ;  /* 0x0051640701007387 */ /* 0x000fe80000100800 */
[----:B------:R-:W4:Y:S04]  /*19eb00*/  LDL.LU R13, [R1+0x1fe0] ;  /* 0x001fe000010d7983 */ /* 0x000f280000300800 */
[----:B------:R-:W4:Y:S01]  /*19eb10*/  LDL R29, [R1+0x1fe4] ;  /* 0x001fe400011d7983 */ /* 0x000f220000100800 */
[----:B---3--:R-:W-:Y:S01]  /*19eb20*/  VIADD R5, R5, UR33 ;  /* 0x0000002105057c36 */ /* 0x008fe20008000000 */
[----:B------:R-:W3:Y:S02]  /*19eb30*/  LDCU UR33, c[0x0][0x3b8] ;  /* 0x00007700ff2177ac */ /* 0x000ee40008000800 */
[----:B------:R0:W-:Y:S04]  /*19eb40*/  STL [R1+0x5168], R4 ;  /* 0x0051680401007387 */ /* 0x0001e80000100800 */
[----:B------:R-:W3:Y:S04]  /*19eb50*/  LDL.LU R28, [R1+0x1fe8] ;  /* 0x001fe800011c7983 */ /* 0x000ee80000300800 */
[----:B------:R-:W3:Y:S04]  /*19eb60*/  LDL.LU R8, [R1+0x1fec] ;  /* 0x001fec0001087983 */ /* 0x000ee80000300800 */
[----:B------:R-:W3:Y:S04]  /*19eb70*/  LDL.LU R21, [R1+0x1fd0] ;  /* 0x001fd00001157983 */ /* 0x000ee80000300800 */
[----:B------:R-:W3:Y:S04]  /*19eb80*/  LDL R20, [R1+0x1fd4] ;  /* 0x001fd40001147983 */ /* 0x000ee80000100800 */
[----:B------:R-:W3:Y:S04]  /*19eb90*/  LDL.LU R18, [R1+0x1fd8] ;  /* 0x001fd80001127983 */ /* 0x000ee80000300800 */
[----:B0-----:R-:W3:Y:S01]  /*19eba0*/  LDL.LU R4, [R1+0x1fdc] ;  /* 0x001fdc0001047983 */ /* 0x001ee20000300800 */
[----:B------:R-:W-:-:S05]  /*19ebb0*/  F2FP.SATFINITE.E5M2.F32.PACK_AB_MERGE_C R7, R17, R27, RZ ;  /* 0x0000001b1107723e */ /* 0x000fca00048060ff */
[----:B------:R-:W-:Y:S01]  /*19ebc0*/  STL [R1+0x515c], R7 ;  /* 0x00515c0701007387 */ /* 0x000fe20000100800 */
[----:B------:R-:W-:-:S03]  /*19ebd0*/  F2FP.SATFINITE.E5M2.F32.PACK_AB_MERGE_C R6, R6, R14, RZ ;  /* 0x0000000e0606723e */ /* 0x000fc600048060ff */
[----:B------:R0:W-:Y:S04]  /*19ebe0*/  STL [R1+0x168], R5 ;  /* 0x0001680501007387 */ /* 0x0001e80000100800 */
[----:B------:R1:W-:Y:S04]  /*19ebf0*/  STL [R1+0x5160], R6 ;  /* 0x0051600601007387 */ /* 0x0003e80000100800 */
[----:B------:R-:W3:Y:S01]  /*19ec00*/  LDL.LU R27, [R1+0x1fc0] ;  /* 0x001fc000011b7983 */ /* 0x000ee20000300800 */
[----:B0-----:R-:W-:Y:S01]  /*19ec10*/  VIADD R5, R5, UR34 ;  /* 0x0000002205057c36 */ /* 0x001fe20008000000 */
[----:B------:R-:W0:Y:S02]  /*19ec20*/  LDCU UR34, c[0x0][0x3b8] ;  /* 0x00007700ff2277ac */ /* 0x000e240008000800 */
[----:B------:R-:W3:Y:S04]  /*19ec30*/  LDL R17, [R1+0x1fc4] ;  /* 0x001fc40001117983 */ /* 0x000ee80000100800 */
[----:B------:R-:W3:Y:S04]  /*19ec40*/  LDL.LU R14, [R1+0x1fc8] ;  /* 0x001fc800010e7983 */ /* 0x000ee80000300800 */
[----:B------:R0:W-:Y:S04]  /*19ec50*/  STL [R1+0x164], R5 ;  /* 0x0001640501007387 */ /* 0x0001e80000100800 */
[----:B-1----:R-:W3:Y:S01]  /*19ec60*/  LDL R6, [R1+0x1fcc] ;  /* 0x001fcc0001067983 */ /* 0x002ee20000100800 */
[----:B--2---:R-:W-:Y:S01]  /*19ec70*/  F2FP.SATFINITE.E5M2.F32.PACK_AB_MERGE_C R12, R25, R26, RZ ;  /* 0x0000001a190c723e */ /* 0x004fe200048060ff */
[----:B0-----:R-:W-:Y:S01]  /*19ec80*/  VIADD R5, R5, UR35 ;  /* 0x0000002305057c36 */ /* 0x001fe20008000000 */
[----:B------:R-:W0:Y:S03]  /*19ec90*/  LDCU UR35, c[0x0][0x3b8] ;  /* 0x00007700ff2377ac */ /* 0x000e260008000800 */
[----:B------:R-:W-:Y:S01]  /*19eca0*/  STL [R1+0x5154], R12 ;  /* 0x0051540c01007387 */ /* 0x000fe20000100800 */
[----:B------:R-:W-:-:S05]  /*19ecb0*/  F2FP.SATFINITE.E5M2.F32.PACK_AB_MERGE_C R7, R23, R24, RZ ;  /* 0x000000181707723e */ /* 0x000fca00048060ff */
[----:B------:R1:W-:Y:S04]  /*19ecc0*/  STL [R1+0x5158], R7 ;  /* 0x0051580701007387 */ /* 0x0003e80000100800 */
[----:B------:R-:W2:Y:S04]  /*19ecd0*/  LDL.LU R26, [R1+0x1fb0] ;  /* 0x001fb000011a7983 */ /* 0x000ea80000300800 */
[----:B------:R-:W2:Y:S01]  /*19ece0*/  LDL.LU R25, [R1+0x1fb4] ;  /* 0x001fb40001197983 */ /* 0x000ea20000300800 */
[----:B-1----:R-:W-:-:S05]  /*19ecf0*/  F2FP.SATFINITE.E5M2.F32.PACK_AB_MERGE_C R7, R15, R19, RZ ;  /* 0x000000130f07723e */ /* 0x002fca00048060ff */
[----:B------:R-:W-:Y:S04]  /*19ed00*/  STL [R1+0x514c], R7 ;  /* 0x00514c0701007387 */ /* 0x000fe80000100800 */
[----:B------:R1:W-:Y:S04]  /*19ed10*/  STL [R1+0x160], R5 ;  /* 0x0001600501007387 */ /* 0x0003e80000100800 */
[----:B------:R-:W2:Y:S04]  /*19ed20*/  LDL.LU R19, [R1+0x1fb8] ;  /* 0x001fb80001137983 */ /* 0x000ea80000300800 */
[----:B------:R-:W2:Y:S01]  /*19ed30*/  LDL.LU R15, [R1+0x1fbc] ;  /* 0x001fbc00010f7983 */ /* 0x000ea20000300800 */
[----:B-1----:R-:W-:Y:S01]  /*19ed40*/  VIADD R5, R5, UR36 ;  /* 0x0000002405057c36 */ /* 0x002fe20008000000 */
[----:B------:R-:W1:Y:S01]  /*19ed50*/  LDCU UR36, c[0x0][0x3b8] ;  /* 0x00007700ff2477ac */ /* 0x000e620008000800 */
[----:B------:R-:W-:-:S05]  /*19ed60*/  F2FP.SATFINITE.E5M2.F32.PACK_AB_MERGE_C R7, R16, R22, RZ ;  /* 0x000000161007723e */ /* 0x000fca00048060ff */
[----:B------:R3:W-:Y:S04]  /*19ed70*/  STL [R1+0x5150], R7 ;  /* 0x0051500701007387 */ /* 0x0007e80000100800 */
[----:B------:R-:W2:Y:S04]  /*19ed80*/  LDL.LU R24, [R1+0x1fa0] ;  /* 0x001fa00001187983 */ /* 0x000ea80000300800 */
[----:B------:R-:W2:Y:S04]  /*19ed90*/  LDL.LU R23, [R1+0x1fa4] ;  /* 0x001fa40001177983 */ /* 0x000ea80000300800 */
[----:B------:R-:W2:Y:S04]  /*19eda0*/  LDL.LU R22, [R1+0x1fa8] ;  /* 0x001fa80001167983 */ /* 0x000ea80000300800 */
[----:B------:R0:W-:Y:S04]  /*19edb0*/  STL [R1+0x15c], R5 ;  /* 0x00015c0501007387 */ /* 0x0001e80000100800 */
[----:B------:R-:W2:Y:S01]  /*19edc0*/  LDL.LU R16, [R1+0x1fac] ;  /* 0x001fac0001107983 */ /* 0x000ea20000300800 */
[----:B----4-:R-:W-:-:S02]  /*19edd0*/  F2FP.SATFINITE.E5M2.F32.PACK_AB_MERGE_C R12, R29, R13, RZ ;  /* 0x0000000d1d0c723e */ /* 0x010fc400048060ff */
[----:B---3--:R-:W-:Y:S01]  /*19ede0*/  F2FP.SATFINITE.E5M2.F32.PACK_AB_MERGE_C R7, R8, R28, RZ ;  /* 0x0000001c0807723e */ /* 0x008fe200048060ff */
[----:B------:R-:W-:Y:S02]  /*19edf0*/  VIADD R8, R5, UR37 ;  /* 0x0000002505087c36 */ /* 0x000fe40008000000 */
[----:B------:R-:W-:Y:S01]  /*19ee00*/  STL [R1+0x3994], R12 ;  /* 0x0039940c01007387 */ /* 0x000fe20000100800 */
[----:B------:R-:W3:Y:S01]  /*19ee10*/  LDCU UR37, c[0x0][0x3b8] ;  /* 0x00007700ff2577ac */ /* 0x000ee20008000800 */
[----:B0-----:R-:W-:Y:S02]  /*19ee20*/  F2FP.SATFINITE.E5M2.F32.PACK_AB_MERGE_C R5, R20, R21, RZ ;  /* 0x000000151405723e */ /* 0x001fe400048060ff */
[----:B------:R0:W-:Y:S01]  /*19ee30*/  STL [R1+0x5148], R7 ;  /* 0x0051480701007387 */ /* 0x0001e20000100800 */
[----:B------:R-:W-:-:S03]  /*19ee40*/  F2FP.SATFINITE.E5M2.F32.PACK_AB_MERGE_C R4, R4, R18, RZ ;  /* 0x000000120404723e */ /* 0x000fc600048060ff */
[----:B0-----:R-:W4:Y:S04]  /*19ee50*/  LDL.LU R7, [R1+0x1f90] ;  /* 0x001f900001077983 */ /* 0x001f280000300800 */
[----:B------:R-:W-:Y:S04]  /*19ee60*/  STL [R1+0x860], R5 ;  /* 0x0008600501007387 */ /* 0x000fe80000100800 */
[----:B------:R-:W4:Y:S04]  /*19ee70*/  LDL.LU R21, [R1+0x1f94] ;  /* 0x001f940001157983 */ /* 0x000f280000300800 */
[----:B------:R0:W-:Y:S04]  /*19ee80*/  STL [R1+0x3758], R4 ;  /* 0x0037580401007387 */ /* 0x0001e80000100800 */
[----:B------:R-:W3:Y:S04]  /*19ee90*/  LDL.LU R20, [R1+0x1f98] ;  /* 0x001f980001147983 */ /* 0x000ee80000300800 */
[----:B------:R-:W3:Y:S01]  /*19eea0*/  LDL.LU R18, [R1+0x1f9c] ;  /* 0x001f9c0001127983 */ /* 0x000ee20000300800 */
[----:B0-----:R-:W-:Y:S01]  /*19eeb0*/  VIADD R4, R8, UR38 ;  /* 0x0000002608047c36 */ /* 0x001fe20008000000 */
[----:B------:R-:W0:Y:S02]  /*19eec0*/  LDCU UR38, c[0x0][0x3b8] ;  /* 0x00007700ff2677ac */ /* 0x000e240008000800 */
[----:B------:R-:W-:Y:S01]  /*19eed0*/  STL [R1+0x158], R8 ;  /* 0x0001580801007387 */ /* 0x000fe20000100800 */
[----:B------:R-:W-:-:S05]  /*19eee0*/  F2FP.SATFINITE.E5M2.F32.PACK_AB_MERGE_C R12, R17, R27, RZ ;  /* 0x0000001b110c723e */ /* 0x000fca00048060ff */
[----:B------:R-:W-:Y:S04]  /*19eef0*/  STL [R1+0x824], R12 ;  /* 0x0008240c01007387 */ /* 0x000fe80000100800 */
[----:B------:R0:W-:Y:S01]  /*19ef00*/  STL [R1+0x154], R4 ;  /* 0x0001540401007387 */ /* 0x0001e20000100800 */
[----:B------:R-:W-:-:S05]  /*19ef10*/  F2FP.SATFINITE.E5M2.F32.PACK_AB_MERGE_C R5, R6, R14, RZ ;  /* 0x0000000e0605723e */ /* 0x000fca00048060ff */
[----:B------:R1:W-:Y:S01]  /*19ef20*/  STL [R1+0x834], R5 ;  /* 0x0008340501007387 */ /* 0x0003e20000100800 */
[----:B0-----:R-:W-:Y:S01]  /*19ef30*/  VIADD R4, R4, UR39 ;  /* 0x0000002704047c36 */ /* 0x001fe20008000000 */
[----:B------:R-:W0:Y:S02]  /*19ef40*/  LDCU UR39, c[0x0][0x3b8] ;  /* 0x00007700ff2777ac */ /* 0x000e240008000800 */
[----:B------:R-:W3:Y:S04]  /*19ef50*/  LDL.LU R27, [R1+0x1f80] ;  /* 0x001f8000011b7983 */ /* 0x000ee80000300800 */
[----:B------:R-:W3:Y:S04]  /*19ef60*/  LDL.LU R17, [R1+0x1f84] ;  /* 0x001f840001117983 */ /* 0x000ee80000300800 */
[----:B------:R-:W3:Y:S04]  /*19ef70*/  LDL.LU R14, [R1+0x1f88] ;  /* 0x001f8800010e7983 */ /* 0x000ee80000300800 */
[----:B------:R0:W-:Y:S04]  /*19ef80*/  STL [R1+0x150], R4 ;  /* 0x0001500401007387 */ /* 0x0001e80000100800 */
[----:B------:R-:W3:Y:S01]  /*19ef90*/  LDL.LU R6, [R1+0x1f8c] ;  /* 0x001f8c0001067983 */ /* 0x000ee20000300800 */
[----:B--2---:R-:W-:-:S03]  /*19efa0*/  F2FP.SATFINITE.E5M2.F32.PACK_AB_MERGE_C R12, R25, R26, RZ ;  /* 0x0000001a190c723e */ /* 0x004fc600048060ff */
[----:B------:R-:W2:Y:S04]  /*19efb0*/  LDL.LU R26, [R1+0x1f70] ;  /* 0x001f7000011a7983 */ /* 0x000ea80000300800 */
[----:B------:R0:W-:Y:S04]  /*19efc0*/  STL [R1+0x7a4], R12 ;  /* 0x0007a40c01007387 */ /* 0x0001e80000100800 */
[----:B------:R-:W2:Y:S01]  /*19efd0*/  LDL.LU R25, [R1+0x1f74] ;  /* 0x001f740001197983 */ /* 0x000ea20000300800 */
[----:B-1----:R-:W-:Y:S01]  /*19efe0*/  F2FP.SATFINITE.E5M2.F32.PACK_AB_MERGE_C R5, R15, R19, RZ ;  /* 0x000000130f05723e */ /* 0x002fe200048060ff */
[----:B0-----:R-:W-:Y:S01]  /*19eff0*/  VIADD R4, R4, UR48 ;  /* 0x0000003004047c36 */ /* 0x001fe20008000000 */
[----:B------:R-:W0:Y:S03]  /*19f000*/  LDCU UR48, c[0x0][0x3b8] ;  /* 0x00007700ff3077ac */ /* 0x000e260008000800 */
[----:B------:R1:W-:Y:S04]  /*19f010*/  STL [R1+0x7d0], R5 ;  /* 0x0007d00501007387 */ /* 0x0003e80000100800 */
[----:B------:R-:W2:Y:S04]  /*19f020*/  LDL.LU R19, [R1+0x1f78] ;  /* 0x001f780001137983 */ /* 0x000ea80000300800 */
[----:B------:R-:W2:Y:S01]  /*19f030*/  LDL.LU R15, [R1+0x1f7c] ;  /* 0x001f7c00010f7983 */ /* 0x000ea20000300800 */
[----:B------:R-:W-:-:S05]  /*19f040*/  F2FP.SATFINITE.E5M2.F32.PACK_AB_MERGE_C R12, R23, R24, RZ ;  /* 0x00000018170c723e */ /* 0x000fca00048060ff */
[----:B------:R-:W-:Y:S04]  /*19f050*/  STL [R1+0x760], R12 ;  /* 0x0007600c01007387 */ /* 0x000fe80000100800 */
[----:B------:R0:W-:Y:S01]  /*19f060*/  STL [R1+0x14c], R4 ;  /* 0x00014c0401007387 */ /* 0x0001e20000100800 */
[----:B-1----:R-:W-:-:S05]  /*19f070*/  F2FP.SATFINITE.E5M2.F32.PACK_AB_MERGE_C R5, R16, R22, RZ ;  /* 0x000000161005723e */ /* 0x002fca00048060ff */
[----:B------:R4:W-:Y:S01]  /*19f080*/  STL [R1+0x76c], R5 ;  /* 0x00076c0501007387 */ /* 0x0009e20000100800 */
[----:B0-----:R-:W-:Y:S01]  /*19f090*/  VIADD R4, R4, UR49 ;  /* 0x0000003104047c36 */ /* 0x001fe20008000000 */
[----:B------:R-:W0:Y:S02]  /*19f0a0*/  LDCU UR49, c[0x0][0x3b8] ;  /* 0x00007700ff3177ac */ /* 0x000e240008000800 */
[----:B------:R-:W2:Y:S04]  /*19f0b0*/  LDL.LU R12, [R1+0x1f60] ;  /* 0x001f6000010c7983 */ /* 0x000ea80000300800 */
[----:B------:R-:W2:Y:S04]  /*19f0c0*/  LDL.LU R13, [R1+0x1f64] ;  /* 0x001f6400010d7983 */ /* 0x000ea80000300800 */
[----:B------:R-:W2:Y:S04]  /*19f0d0*/  LDL.LU R29, [R1+0x1f68] ;  /* 0x001f6800011d7983 */ /* 0x000ea80000300800 */
[----:B------:R-:W-:Y:S04]  /*19f0e0*/  STL [R1+0x148], R4 ;  /* 0x0001480401007387 */ /* 0x000fe80000100800 */
[----:B------:R-:W2:Y:S04]  /*19f0f0*/  LDL.LU R28, [R1+0x1f6c] ;  /* 0x001f6c00011c7983 */ /* 0x000ea80000300800 */
[----:B------:R-:W2:Y:S04]  /*19f100*/  LDL.LU R24, [R1+0x1f50] ;  /* 0x001f500001187983 */ /* 0x000ea80000300800 */
[----:B------:R-:W2:Y:S04]  /*19f110*/  LDL.LU R23, [R1+0x1f54] ;  /* 0x001f540001177983 */ /* 0x000ea80000300800 */
[----:B------:R-:W2:Y:S04]  /*19f120*/  LDL.LU R22, [R1+0x1f58] ;  /* 0x001f580001167983 */ /* 0x000ea80000300800 */
[----:B------:R-:W2:Y:S01]  /*19f130*/  LDL.LU R16, [R1+0x1f5c] ;  /* 0x001f5c0001107983 */ /* 0x000ea20000300800 */
[----:B----4-:R-:W-:-:S02]  /*19f140*/  F2FP.SATFINITE.E5M2.F32.PACK_AB_MERGE_C R5, R21, R7, RZ ;  /* 0x000000071505723e */ /* 0x010fc400048060ff */
[----:B---3--:R-:W-:-:S03]  /*19f150*/  F2FP.SATFINITE.E5M2.F32.PACK_AB_MERGE_C R7, R18, R20, RZ ;  /* 0x000000141207723e */ /* 0x008fc600048060ff */
[----:B------:R1:W-:Y:S04]  /*19f160*/  STL [R1+0x70c], R5 ;  /* 0x00070c0501007387 */ /* 0x0003e80000100800 */
[----:B------:R3:W-:Y:S04]  /*19f170*/  STL [R1+0x71c], R7 ;  /* 0x00071c0701007387 */ /* 0x0007e80000100800 */
[----:B------:R-:W4:Y:S01]  /*19f180*/  LDL.LU R21, [R1+0x1f40] ;  /* 0x001f400001157983 */ /* 0x000f220000300800 */
[----:B-1----:R-:W-:Y:S01]  /*19f190*/  VIADD R5, R4, UR50 ;  /* 0x0000003204057c36 */ /* 0x002fe20008000000 */
[----:B------:R-:W1:Y:S02]  /*19f1a0*/  LDCU UR50, c[0x0][0x3b8] ;  /* 0x00007700ff3277ac */ /* 0x000e640008000800 */
[----:B------:R-:W4:Y:S04]  /*19f1b0*/  LDL.LU R20, [R1+0x1f44] ;  /* 0x001f440001147983 */ /* 0x000f280000300800 */
[----:B------:R-:W4:Y:S04]  /*19f1c0*/  LDL.LU R18, [R1+0x1f48] ;  /* 0x001f480001127983 */ /* 0x000f280000300800 */
[----:B------:R-:W-:Y:S04]  /*19f1d0*/  STL [R1+0x144], R5 ;  /* 0x0001440501007387 */ /* 0x000fe80000100800 */
[----:B------:R-:W4:Y:S01]  /*19f1e0*/  LDL.LU R4, [R1+0x1f4c] ;  /* 0x001f4c0001047983 */ /* 0x000f220000300800 */
[----:B---3--:R-:W-:-:S05]  /*19f1f0*/  F2FP.SATFINITE.E5M2.F32.PACK_AB_MERGE_C R7, R17, R27, RZ ;  /* 0x0000001b1107723e */ /* 0x008fca00048060ff */
[----:B------:R-:W-:Y:S01]  /*19f200*/  STL [R1+0x6b8], R7 ;  /* 0x0006b80701007387 */ /* 0x000fe20000100800 */
[----:B------:R-:W-:-:S05]  /*19f210*/  F2FP.SATFINITE.E5M2.F32.PACK_AB_MERGE_C R6, R6, R14, RZ ;  /* 0x0000000e0606723e */ /* 0x000fca00048060ff */
[----:B------:R3:W-:Y:S04]  /*19f220*/  STL [R1+0x6bc], R6 ;  /* 0x0006bc0601007387 */ /* 0x0007e80000100800 */
[----:B------:R-:W4:Y:S04]  /*19f230*/  LDL.LU R27, [R1+0x1f30] ;  /* 0x001f3000011b7983 */ /* 0x000f280000300800 */
[----:B------:R-:W4:Y:S04]  /*19f240*/  LDL R17, [R1+0x1f34] ;  /* 0x001f340001117983 */ /* 0x000f280000100800 */
[----:B------:R-:W4:Y:S04]  /*19f250*/  LDL.LU R14, [R1+0x1f38] ;  /* 0x001f3800010e7983 */ /* 0x000f280000300800 */
[----:B---3--:R-:W3:Y:S01]  /*19f260*/  LDL R6, [R1+0x1f3c] ;  /* 0x001f3c0001067983 */ /* 0x008ee20000100800 */
[----:B--2---:R-:W-:-:S03]  /*19f270*/  F2FP.SATFINITE.E5M2.F32.PACK_AB_MERGE_C R25, R25, R26, RZ ;  /* 0x0000001a1919723e */ /* 0x004fc600048060ff */
[----:B------:R-:W2:Y:S01]  /*19f280*/  LDL.LU R26, [R1+0x2090] ;  /* 0x00209000011a7983 */ /* 0x000ea20000300800 */
[----:B------:R-:W-:Y:S01]  /*19f290*/  VIADD R7, R5, UR51 ;  /* 0x0000003305077c36 */ /* 0x000fe20008000000 */
[----:B------:R-:W0:Y:S02]  /*19f2a0*/  LDCU UR51, c[0x0][0x3b8] ;  /* 0x00007700ff3377ac */ /* 0x000e240008000800 */
[----:B------:R1:W-:Y:S04]  /*19f2b0*/  STL [R1+0x6b0], R25 ;  /* 0x0006b01901007387 */ /* 0x0003e80000100800 */
[----:B-1----:R-:W2:Y:S01]  /*19f2c0*/  LDL.LU R25, [R1+0x2094] ;  /* 0x0020940001197983 */ /* 0x002ea20000300800 */
[----:B------:R-:W-:-:S05]  /*19f2d0*/  F2FP.SATFINITE.E5M2.F32.PACK_AB_MERGE_C R5, R15, R19, RZ ;  /* 0x000000130f05723e */ /* 0x000fca00048060ff */
[----:B------:R1:W-:Y:S04]  /*19f2e0*/  STL [R1+0x6ac], R5 ;  /* 0x0006ac0501007387 */ /* 0x0003e80000100800 */
[----:B------:R-:W2:Y:S04]  /*19f2f0*/  LDL.LU R19, [R1+0x2098] ;  /* 0x0020980001137983 */ /* 0x000ea80000300800 */
[----:B------:R-:W2:Y:S01]  /*19f300*/  LDL.LU R15, [R1+0x209c] ;  /* 0x00209c00010f7983 */ /* 0x000ea20000300800 */
[----:B-1----:R-:W-:Y:S01]  /*19f310*/  VIADD R5, R7, UR52 ;  /* 0x0000003407057c36 */ /* 0x002fe20008000000 */
[----:B------:R-:W1:Y:S02]  /*19f320*/  LDCU UR52, c[0x0][0x3b8] ;  /* 0x00007700ff3477ac */ /* 0x000e640008000800 */
[----:B------:R-:W-:Y:S01]  /*19f330*/  STL [R1+0x140], R7 ;  /* 0x0001400701007387 */ /* 0x000fe20000100800 */
[----:B------:R-:W-:-:S05]  /*19f340*/  F2FP.SATFINITE.E5M2.F32.PACK_AB_MERGE_C R13, R13, R12, RZ ;  /* 0x0000000c0d0d723e */ /* 0x000fca00048060ff */
[----:B------:R0:W-:Y:S01]  /*19f350*/  STL [R1+0x684], R13 ;  /* 0x0006840d01007387 */ /* 0x0001e20000100800 */
[----:B------:R-:W-:-:S03]  /*19f360*/  F2FP.SATFINITE.E5M2.F32.PACK_AB_MERGE_C R12, R28, R29, RZ ;  /* 0x0000001d1c0c723e */ /* 0x000fc600048060ff */
[----:B------:R1:W-:Y:S04]  /*19f370*/  STL [R1+0x13c], R5 ;  /* 0x00013c0501007387 */ /* 0x0003e80000100800 */
[----:B------:R1:W-:Y:S01]  /*19f380*/  STL [R1+0x680], R12 ;  /* 0x0006800c01007387 */ /* 0x0003e20000100800 */
[----:B0-----:R-:W-:-:S03]  /*19f390*/  F2FP.SATFINITE.E5M2.F32.PACK_AB_MERGE_C R13, R23, R24, RZ ;  /* 0x00000018170d723e */ /* 0x001fc600048060ff */
[----:B------:R-:W2:Y:S01]  /*19f3a0*/  LDL.LU R24, [R1+0x1d10] ;  /* 0x001d100001187983 */ /* 0x000ea20000300800 */
[----:B-1----:R-:W-:Y:S01]  /*19f3b0*/  VIADD R5, R5, UR15 ;  /* 0x0000000f05057c36 */ /* 0x002fe20008000000 */
[----:B------:R-:W-:Y:S02]  /*19f3c0*/  F2FP.SATFINITE.E5M2.F32.PACK_AB_MERGE_C R12, R16, R22, RZ ;  /* 0x00000016100c723e */ /* 0x000fe400048060ff */
[----:B------:R-:W-:Y:S04]  /*19f3d0*/  STL [R1+0x678], R13 ;  /* 0x0006780d01007387 */ /* 0x000fe80000100800 */
[----:B------:R-:W-:Y:S04]  /*19f3e0*/  STL [R1+0x138], R5 ;  /* 0x0001380501007387 */ /* 0x000fe80000100800 */
[----:B------:R4:W-:Y:S04]  /*19f3f0*/  STL [R1+0x67c], R12 ;  /* 0x00067c0c01007387 */ /* 0x0009e80000100800 */
[----:B------:R-:W2:Y:S04]  /*19f400*/  LDL.LU R23, [R1+0x1d14] ;  /* 0x001d140001177983 */ /* 0x000ea80000300800 */
[----:B------:R-:W2:Y:S04]  /*19f410*/  LDL.LU R22, [R1+0x1d18] ;  /* 0x001d180001167983 */ /* 0x000ea80000300800 */
[----:B------:R-:W2:Y:S01]  /*19f420*/  LDL.LU R16, [R1+0x1d1c] ;  /* 0x001d1c0001107983 */ /* 0x000ea20000300800 */
[----:B----4-:R-:W-:Y:S01]  /*19f430*/  F2FP.SATFINITE.E5M2.F32.PACK_AB_MERGE_C R12, R20, R21, RZ ;  /* 0x00000015140c723e */ /* 0x010fe200048060ff */
[----:B------:R-:W-:-:S02]  /*19f440*/  VIADD R5, R5, UR14 ;  /* 0x0000000e05057c36 */ /* 0x000fc40008000000 */
[----:B------:R-:W4:Y:S01]  /*19f450*/  LDL.LU R21, [R1+0x1f20] ;  /* 0x001f200001157983 */ /* 0x000f220000300800 */
[----:B------:R-:W-:-:S03]  /*19f460*/  F2FP.SATFINITE.E5M2.F32.PACK_AB_MERGE_C R4, R4, R18, RZ ;  /* 0x000000120404723e */ /* 0x000fc600048060ff */
[----:B------:R-:W-:Y:S04]  /*19f470*/  STL [R1+0x670], R12 ;  /* 0x0006700c01007387 */ /* 0x000fe80000100800 */
[----:B------:R0:W-:Y:S04]  /*19f480*/  STL [R1+0x134], R5 ;  /* 0x0001340501007387 */ /* 0x0001e80000100800 */
[----:B------:R1:W-:Y:S04]  /*19f490*/  STL [R1+0x674], R4 ;  /* 0x0006740401007387 */ /* 0x0003e80000100800 */
[----:B------:R-:W4:Y:S01]  /*19f4a0*/  LDL.LU R20, [R1+0x1f24] ;  /* 0x001f240001147983 */ /* 0x000f220000300800 */
[----:B0-----:R-:W-:-:S03]  /*19f4b0*/  VIADD R5, R5, UR13 ;  /* 0x0000000d05057c36 */ /* 0x001fc60008000000 */
[----:B------:R-:W4:Y:S04]  /*19f4c0*/  LDL.LU R18, [R1+0x1f28] ;  /* 0x001f280001127983 */ /* 0x000f280000300800 */
[----:B-1----:R-:W4:Y:S01]  /*19f4d0*/  LDL.LU R4, [R1+0x1f2c] ;  /* 0x001f2c0001047983 */ /* 0x002f220000300800 */
[----:B------:R-:W-:-:S05]  /*19f4e0*/  F2FP.SATFINITE.E5M2.F32.PACK_AB_MERGE_C R12, R17, R27, RZ ;  /* 0x0000001b110c723e */ /* 0x000fca00048060ff */
[----:B------:R-:W-:Y:S01]  /*19f4f0*/  STL [R1+0x668], R12 ;  /* 0x0006680c01007387 */ /* 0x000fe20000100800 */
[----:B---3--:R-:W-:-:S03]  /*19f500*/  F2FP.SATFINITE.E5M2.F32.PACK_AB_MERGE_C R6, R6, R14, RZ ;  /* 0x0000000e0606723e */ /* 0x008fc600048060ff */
[----:B------:R-:W-:Y:S04]  /*19f510*/  STL [R1+0x130], R5 ;  /* 0x0001300501007387 */ /* 0x000fe80000100800 */
[----:B------:R0:W-:Y:S04]  /*19f520*/  STL [R1+0x66c], R6 ;  /* 0x00066c0601007387 */ /* 0x0001e80000100800 */
[----:B------:R-:W3:Y:S04]  /*19f530*/  LDL.LU R17, [R1+0x1f10] ;  /* 0x001f100001117983 */ /* 0x000ee80000300800 */
[----:B------:R-:W3:Y:S01]  /*19f540*/  LDL.LU R14, [R1+0x1f14] ;  /* 0x001f1400010e7983 */ /* 0x000ee20000300800 */
[----:B0-----:R-:W-:Y:S01]  /*19f550*/  VIADD R6, R5, UR12 ;  /* 0x0000000c05067c36 */ /* 0x001fe20008000000 */
[----:B------:R-:W0:Y:S01]  /*19f560*/  LDCU.128 UR12, c[0x0][0x390] ;  /* 0x00007200ff0c77ac */ /* 0x000e220008000c00 */
[----:B--2---:R-:W-:-:S03]  /*19f570*/  F2FP.SATFINITE.E5M2.F32.PACK_AB_MERGE_C R5, R25, R26, RZ ;  /* 0x0000001a1905723e */ /* 0x004fc600048060ff */
[----:B------:R-:W-:Y:S04]  /*19f580*/  STL [R1+0x12c], R6 ;  /* 0x00012c0601007387 */ /* 0x000fe80000100800 */
[----:B------:R1:W-:Y:S04]  /*19f590*/  STL [R1+0x658], R5 ;  /* 0x0006580501007387 */ /* 0x0003e80000100800 */
[----:B-1----:R-:W2:Y:S01]  /*19f5a0*/  LDL.LU R5, [R1+0x1f18] ;  /* 0x001f180001057983 */ /* 0x002ea20000300800 */
[----:B------:R-:W-:-:S03]  /*19f5b0*/  F2FP.SATFINITE.E5M2.F32.PACK_AB_MERGE_C R12, R15, R19, RZ ;  /* 0x000000130f0c723e */ /* 0x000fc600048060ff */
[----:B------:R-:W2:Y:S04]  /*19f5c0*/  LDL.LU R13, [R1+0x1f1c] ;  /* 0x001f1c00010d7983 */ /* 0x000ea80000300800 */
[----:B------:R1:W-:Y:S04]  /*19f5d0*/  STL [R1+0x65c], R12 ;  /* 0x00065c0c01007387 */ /* 0x0003e80000100800 */
[----:B-1----:R-:W2:Y:S04]  /*19f5e0*/  LDL.LU R12, [R1+0x1f00] ;  /* 0x001f0000010c7983 */ /* 0x002ea80000300800 */
[----:B------:R-:W2:Y:S04]  /*19f5f0*/  LDL R29, [R1+0x1f04] ;  /* 0x001f0400011d7983 */ /* 0x000ea80000100800 */
[----:B------:R-:W2:Y:S04]  /*19f600*/  LDL.LU R28, [R1+0x1f08] ;  /* 0x001f0800011c7983 */ /* 0x000ea80000300800 */
[----:B------:R-:W2:Y:S04]  /*19f610*/  LDL.LU R27, [R1+0x1f0c] ;  /* 0x001f0c00011b7983 */ /* 0x000ea80000300800 */
[----:B------:R-:W2:Y:S04]  /*19f620*/  LDL.LU R26, [R1+0x1ef0] ;  /* 0x001ef000011a7983 */ /* 0x000ea80000300800 */
[----:B------:R-:W2:Y:S01]  /*19f630*/  LDL R25, [R1+0x1ef4] ;  /* 0x001ef40001197983 */ /* 0x000ea20000100800 */
[----:B------:R-:W-:-:S03]  /*19f640*/  VIADD R6, R6, UR11 ;  /* 0x0000000b06067c36 */ /* 0x000fc60008000000 */
[----:B------:R-:W2:Y:S04]  /*19f650*/  LDL.LU R19, [R1+0x1ef8] ;  /* 0x001ef80001137983 */ /* 0x000ea80000300800 */
[----:B------:R-:W2:Y:S01]  /*19f660*/  LDL R15, [R1+0x1efc] ;  /* 0x001efc00010f7983 */ /* 0x000ea20000100800 */
[----:B------:R-:W-:-:S03]  /*19f670*/  F2FP.SATFINITE.E5M2.F32.PACK_AB_MERGE_C R23, R23, R24, RZ ;  /* 0x000000181717723e */ /* 0x000fc600048060ff */
[----:B------:R-:W2:Y:S01]  /*19f680*/  LDL.LU R24, [R1+0x1ee0] ;  /* 0x001ee00001187983 */ /* 0x000ea20000300800 */
[----:B------:R-:W-:-:S03]  /*19f690*/  F2FP.SATFINITE.E5M2.F32.PACK_AB_MERGE_C R16, R16, R22, RZ ;  /* 0x000000161010723e */ /* 0x000fc600048060ff */
[----:B------:R1:W-:Y:S04]  /*19f6a0*/  STL [R1+0x650], R23 ;  /* 0x0006501701007387 */ /* 0x0003e80000100800 */
[----:B------:R-:W-:Y:S04]  /*19f6b0*/  STL [R1+0x128], R6 ;  /* 0x0001280601007387 */ /* 0x000fe80000100800 */
[----:B------:R0:W-:Y:S04]  /*19f6c0*/  STL [R1+0x654], R16 ;  /* 0x0006541001007387 */ /* 0x0001e80000100800 */
[----:B-1----:R-:W2:Y:S04]  /*19f6d0*/  LDL.LU R23, [R1+0x1ee4] ;  /* 0x001ee40001177983 */ /* 0x002ea80000300800 */
[----:B------:R-:W2:Y:S04]  /*19f6e0*/  LDL.LU R22, [R1+0x1ee8] ;  /* 0x001ee80001167983 */ /* 0x000ea80000300800 */
[----:B0-----:R-:W2:Y:S01]  /*19f6f0*/  LDL.LU R16, [R1+0x1eec] ;  /* 0x001eec0001107983 */ /* 0x001ea20000300800 */
[----:B----4-:R-:W-:Y:S01]  /*19f700*/  F2FP.SATFINITE.E5M2.F32.PACK_AB_MERGE_C R20, R20, R21, RZ ;  /* 0x000000151414723e */ /* 0x010fe200048060ff */
[----:B------:R-:W-:-:S02]  /*19f710*/  VIADD R6, R6, UR10 ;  /* 0x0000000a06067c36 */ /* 0x000fc40008000000 */
[----:B------:R-:W4:Y:S01]  /*19f720*/  LDL.LU R21, [R1+0x1ed0] ;  /* 0x001ed00001157983 */ /* 0x000f220000300800 */
[----:B------:R-:W-:-:S03]  /*19f730*/  F2FP.SATFINITE.E5M2.F32.PACK_AB_MERGE_C R4, R4, R18, RZ ;  /* 0x000000120404723e */ /* 0x000fc600048060ff */
[----:B------:R0:W-:Y:S04]  /*19f740*/  STL [R1+0x5370], R20 ;  /* 0x0053701401007387 */ /* 0x0001e80000100800 */
[----:B------:R1:W-:Y:S04]  /*19f750*/  STL [R1+0x124], R6 ;  /* 0x0001240601007387 */ /* 0x0003e80000100800 */
[----:B------:R1:W-:Y:S04]  /*19f760*/  STL [R1+0x537c], R4 ;  /* 0x00537c0401007387 */ /* 0x0003e80000100800 */
[----:B0-----:R-:W4:Y:S04]  /*19f770*/  LDL.LU R20, [R1+0x1ed4] ;  /* 0x001ed40001147983 */ /* 0x001f280000300800 */
[----:B------:R-:W4:Y:S01]  /*19f780*/  LDL.LU R18, [R1+0x1ed8] ;  /* 0x001ed80001127983 */ /* 0x000f220000300800 */
[----:B-1----:R-:W-:-:S03]  /*19f790*/  VIADD R6, R6, UR9 ;  /* 0x0000000906067c36 */ /* 0x002fc60008000000 */
[----:B------:R-:W4:Y:S01]  /*19f7a0*/  LDL.LU R4, [R1+0x1edc] ;  /* 0x001edc0001047983 */ /* 0x000f220000300800 */
[----:B---3--:R-:W-:-:S03]  /*19f7b0*/  F2FP.SATFINITE.E5M2.F32.PACK_AB_MERGE_C R14, R14, R17, RZ ;  /* 0x000000110e0e723e */ /* 0x008fc600048060ff */
[----:B------:R-:W3:Y:S04]  /*19f7c0*/  LDL.LU R17, [R1+0x2f60] ;  /* 0x002f600001117983 */ /* 0x000ee80000300800 */
[----:B------:R0:W-:Y:S04]  /*19f7d0*/  STL [R1+0x5320], R14 ;  /* 0x0053200e01007387 */ /* 0x0001e80000100800 */
[----:B0-----:R-:W3:Y:S04]  /*19f7e0*/  LDL R14, [R1+0x2f64] ;  /* 0x002f6400010e7983 */ /* 0x001ee80000100800 */
[----:B------:R0:W-:Y:S01]  /*19f7f0*/  STL [R1+0x120], R6 ;  /* 0x0001200601007387 */ /* 0x0001e20000100800 */
[----:B--2---:R-:W-:-:S03]  /*19f800*/  F2FP.SATFINITE.E5M2.F32.PACK_AB_MERGE_C R13, R13, R5, RZ ;  /* 0x000000050d0d723e */ /* 0x004fc600048060ff */
[----:B------:R-:W2:Y:S01]  /*19f810*/  LDL.LU R5, [R1+0x9ac0] ;  /* 0x009ac00001057983 */ /* 0x000ea20000300800 */
[----:B0-----:R-:W-:Y:S01]  /*19f820*/  VIADD R6, R6, UR8 ;  /* 0x0000000806067c36 */ /* 0x001fe20008000000 */
[----:B------:R-:W0:Y:S02]  /*19f830*/  LDCU.128 UR8, c[0x0][0x390] ;  /* 0x00007200ff0877ac */ /* 0x000e240008000c00 */
[----:B------:R1:W-:Y:S02]  /*19f840*/  STL [R1+0x5330], R13 ;  /* 0x0053300d01007387 */ /* 0x0003e40000100800 */
[----:B-1----:R-:W-:Y:S02]  /*19f850*/  MOV.SPILL R13, UR14 ;  /* 0x0000000e000d7c02 */ /* 0x002fe40009000f00 */
[----:B------:R-:W-:-:S03]  /*19f860*/  F2FP.SATFINITE.E5M2.F32.PACK_AB_MERGE_C R29, R29, R12, RZ ;  /* 0x0000000c1d1d723e */ /* 0x000fc600048060ff */
[----:B------:R1:W-:Y:S01]  /*19f870*/  STL [R1+0x4f8], R13 ;  /* 0x0004f80d01007387 */ /* 0x0003e20000100800 */
[----:B------:R-:W-:-:S03]  /*19f880*/  F2FP.SATFINITE.E5M2.F32.PACK_AB_MERGE_C R27, R27, R28, RZ ;  /* 0x0000001c1b1b723e */ /* 0x000fc600048060ff */
[----:B-1----:R-:W2:Y:S04]  /*19f890*/  LDL.LU R13, [R1+0x9abc] ;  /* 0x009abc00010d7983 */ /* 0x002ea80000300800 */
[----:B------:R-:W2:Y:S04]  /*19f8a0*/  LDL.LU R12, [R1+0x9ab8] ;  /* 0x009ab800010c7983 */ /* 0x000ea80000300800 */
[----:B------:R-:W-:Y:S01]  /*19f8b0*/  STL [R1+0x52f4], R29 ;  /* 0x0052f41d01007387 */ /* 0x000fe20000100800 */
[----:B------:R-:W-:-:S03]  /*19f8c0*/  F2FP.SATFINITE.E5M2.F32.PACK_AB_MERGE_C R25, R25, R26, RZ ;  /* 0x0000001a1919723e */ /* 0x000fc600048060ff */
[----:B------:R1:W-:Y:S04]  /*19f8d0*/  STL [R1+0x11c], R6 ;  /* 0x00011c0601007387 */ /* 0x0003e80000100800 */
[----:B------:R0:W-:Y:S01]  /*19f8e0*/  STL [R1+0x52fc], R27 ;  /* 0x0052fc1b01007387 */ /* 0x0001e20000100800 */
[----:B------:R-:W-:Y:S01]  /*19f8f0*/  F2FP.SATFINITE.E5M2.F32.PACK_AB_MERGE_C R15, R15, R19, RZ ;  /* 0x000000130f0f723e */ /* 0x000fe200048060ff */
[----:B-1----:R-:W-:Y:S01]  /*19f900*/  VIADD R6, R6, UR73 ;  /* 0x0000004906067c36 */ /* 0x002fe20008000000 */
[----:B0-----:R-:W-:-:S05]  /*19f910*/  MOV.SPILL R27, UR10 ;  /* 0x0000000a001b7c02 */ /* 0x001fca0009000f00 */
[----:B------:R-:W-:Y:S04]  /*19f920*/  STL [R1+0x4f4], R27 ;  /* 0x0004f41b01007387 */ /* 0x000fe80000100800 */
[----:B------:R-:W-:Y:S04]  /*19f930*/  STL [R1+0x52b8], R25 ;  /* 0x0052b81901007387 */ /* 0x000fe80000100800 */
[----:B------:R0:W-:Y:S04]  /*19f940*/  STL [R1+0x118], R6 ;  /* 0x0001180601007387 */ /* 0x0001e80000100800 */
[----:B------:R1:W-:Y:S04]  /*19f950*/  STL [R1+0x52bc], R15 ;  /* 0x0052bc0f01007387 */ /* 0x0003e80000100800 */
[----:B------:R-:W2:Y:S01]  /*19f960*/  LDL.LU R19, [R1+0x7348] ;  /* 0x0073480001137983 */ /* 0x000ea20000300800 */
[----:B0-----:R-:W-:Y:S01]  /*19f970*/  VIADD R6, R6, UR59 ;  /* 0x0000003b06067c36 */ /* 0x001fe20008000000 */
[----:B------:R-:W-:Y:S01]  /*19f980*/  F2FP.SATFINITE.E5M2.F32.PACK_AB_MERGE_C R23, R23, R24, RZ ;  /* 0x000000181717723e */ /* 0x000fe200048060ff */
[----:B-1----:R-:W-:Y:S01]  /*19f990*/  IMAD.U32 R15, RZ, RZ, UR74 ;  /* 0x0000004aff0f7e24 */ /* 0x002fe2000f8e00ff */
[----:B------:R-:W-:-:S04]  /*19f9a0*/  F2FP.SATFINITE.E5M2.F32.PACK_AB_MERGE_C R22, R16, R22, RZ ;  /* 0x000000161016723e */ /* 0x000fc800048060ff */
[----:B------:R0:W-:Y:S01]  /*19f9b0*/  STL [R1+0x4f0], R15 ;  /* 0x0004f00f01007387 */ /* 0x0001e20000100800 */
[----:B----4-:R-:W-:-:S03]  /*19f9c0*/  F2FP.SATFINITE.E5M2.F32.PACK_AB_MERGE_C R20, R20, R21, RZ ;  /* 0x000000151414723e */ /* 0x010fc600048060ff */
[----:B0-----:R-:W4:Y:S01]  /*19f9d0*/  LDL.LU R15, [R1+0x7c] ;  /* 0x00007c00010f7983 */ /* 0x001f220000300800 */
[----:B------:R-:W-:-:S03]  /*19f9e0*/  F2FP.SATFINITE.E5M2.F32.PACK_AB_MERGE_C R4, R4, R18, RZ ;  /* 0x000000120404723e */ /* 0x000fc600048060ff */
[----:B------:R0:W-:Y:S01]  /*19f9f0*/  STL [R1+0x114], R6 ;  /* 0x0001140601007387 */ /* 0x0001e20000100800 */
[----:B------:R-:W-:Y:S01]  /*19fa00*/  UMOV UR10, UR75 ;  /* 0x0000004b000a7c82 */ /* 0x000fe20008000000 */
[----:B------:R-:W1:Y:S01]  /*19fa10*/  LDCU.64 UR74, c[0x0][0x398] ;  /* 0x00007300ff4a77ac */ /* 0x000e620008000a00 */
[----:B------:R-:W2:Y:S01]  /*19fa20*/  LDC R24, c[0x0][0x3b4] ;  /* 0x0000ed00ff187b82 */ /* 0x000ea20000000800 */
[----:B------:R-:W-:Y:S01]  /*19fa30*/  STL [R1+0x5278], R23 ;  /* 0x0052781701007387 */ /* 0x000fe20000100800 */
[----:B------:R-:W2:Y:S03]  /*19fa40*/  LDCU UR59, c[0x0][0x3b8] ;  /* 0x00007700ff3b77ac */ /* 0x000ea60008000800 */
[----:B------:R-:W2:Y:S04]  /*19fa50*/  LDL.LU R16, [R1+0x734c] ;  /* 0x00734c0001107983 */ /* 0x000ea80000300800 */
[----:B------:R1:W-:Y:S04]  /*19fa60*/  STL [R1+0x5398], R22 ;  /* 0x0053981601007387 */ /* 0x0003e80000100800 */
[----:B------:R-:W4:Y:S01]  /*19fa70*/  LDL.LU R18, [R1+0x7350] ;  /* 0x0073500001127983 */ /* 0x000f220000300800 */
[----:B0-----:R-:W-:-:S03]  /*19fa80*/  VIADD R6, R6, UR47 ;  /* 0x0000002f06067c36 */ /* 0x001fc60008000000 */
[----:B------:R3:W-:Y:S01]  /*19fa90*/  STL [R1+0x5230], R20 ;  /* 0x0052301401007387 */ /* 0x0007e20000100800 */
[----:B-1----:R-:W-:Y:S01]  /*19faa0*/  UMOV UR5, UR75 ;  /* 0x0000004b00057c82 */ /* 0x002fe20008000000 */
[----:B------:R-:W0:Y:S02]  /*19fab0*/  LDC R22, c[0x0][0x3b4] ;  /* 0x0000ed00ff167b82 */ /* 0x000e240000000800 */
[----:B------:R1:W-:Y:S04]  /*19fac0*/  STL [R1+0x5238], R4 ;  /* 0x0052380401007387 */ /* 0x0003e80000100800 */
[----:B------:R-:W-:Y:S01]  /*19fad0*/  STL [R1+0x110], R6 ;  /* 0x0001100601007387 */ /* 0x000fe20000100800 */
[----:B---3--:R-:W-:-:S03]  /*19fae0*/  F2FP.SATFINITE.E5M2.F32.PACK_AB_MERGE_C R20, R14, R17, RZ ;  /* 0x000000110e14723e */ /* 0x008fc600048060ff */
[----:B------:R-:W3:Y:S04]  /*19faf0*/  LDL.LU R14, [R1+0x7354] ;  /* 0x00735400010e7983 */ /* 0x000ee80000300800 */
[----:B------:R-:W3:Y:S01]  /*19fb00*/  LDL R17, [R1+0x3978] ;  /* 0x0039780001117983 */ /* 0x000ee20000100800 */
[----:B-1----:R-:W-:Y:S01]  /*19fb10*/  VIADD R4, R6, UR46 ;  /* 0x0000002e06047c36 */ /* 0x002fe20008000000 */
[----:B------:R-:W1:Y:S02]  /*19fb20*/  LDCU.64 UR46, c[0x0][0x390] ;  /* 0x00007200ff2e77ac */ /* 0x000e640008000a00 */
[----:B------:R-:W-:Y:S04]  /*19fb30*/  STL [R1+0x51e0], R20 ;  /* 0x0051e01401007387 */ /* 0x000fe80000100800 */
[----:B------:R1:W-:Y:S02]  /*19fb40*/  STL [R1+0x10c], R4 ;  /* 0x00010c0401007387 */ /* 0x0003e40000100800 */
[----:B-1----:R-:W-:-:S05]  /*19fb50*/  VIADD R4, R4, UR43 ;  /* 0x0000002b04047c36 */ /* 0x002fca0008000000 */
[----:B------:R1:W-:Y:S01]  /*19fb60*/  STL [R1+0x108], R4 ;  /* 0x0001080401007387 */ /* 0x0003e20000100800 */
[----:B--2---:R-:W-:Y:S02]  /*19fb70*/  ISETP.GE.AND P0, PT, R16, UR11, PT ;  /* 0x0000000b10007c0c */ /* 0x004fe4000bf06270 */
[----:B------:R-:W-:Y:S01]  /*19fb80*/  ISETP.GE.AND P1, PT, R19, UR15, PT ;  /* 0x0000000f13007c0c */ /* 0x000fe2000bf26270 */
[----:B------:R-:W2:Y:S01]  /*19fb90*/  LDL R16, [R1+0x3974] ;  /* 0x0039740001107983 */ /* 0x000ea20000100800 */
[----:B----4-:R-:W-:Y:S02]  /*19fba0*/  LOP3.LUT R15, R15, 0xffffdfff, RZ, 0xc0, !PT ;  /* 0xffffdfff0f0f7812 */ /* 0x010fe400078ec0ff */
[----:B------:R-:W-:Y:S01]  /*19fbb0*/  LOP3.LUT R13, R13, 0xfffffbff, RZ, 0xc0, !PT ;  /* 0xfffffbff0d0d7812 */ /* 0x000fe200078ec0ff */
[----:B-1----:R-:W-:Y:S01]  /*19fbc0*/  VIADD R4, R4, UR42 ;  /* 0x0000002a04047c36 */ /* 0x002fe20008000000 */
[----:B------:R-:W1:Y:S01]  /*19fbd0*/  LDCU.64 UR42, c[0x0][0x390] ;  /* 0x00007200ff2a77ac */ /* 0x000e620008000a00 */
[----:B------:R-:W4:Y:S01]  /*19fbe0*/  LDC R19, c[0x0][0x3b4] ;  /* 0x0000ed00ff137b82 */ /* 0x000f220000000800 */
[----:B---3--:R-:W-:-:S05]  /*19fbf0*/  IMAD R28, R17, UR41, RZ ;  /* 0x00000029111c7c24 */ /* 0x008fca000f8e02ff */
[----:B------:R-:W-:Y:S01]  /*19fc00*/  @P1 LOP3.LUT R15, R15, 0x2000, RZ, 0xfc, !PT ;  /* 0x000020000f0f1812 */ /* 0x000fe200078efcff */
[----:B------:R-:W3:Y:S03]  /*19fc10*/  LDCU UR11, c[0x0][0x3b8] ;  /* 0x00007700ff0b77ac */ /* 0x000ee60008000800 */
[----:B------:R-:W-:Y:S01]  /*19fc20*/  LOP3.LUT R15, R15, 0xffffbfff, RZ, 0xc0, !PT ;  /* 0xffffbfff0f0f7812 */ /* 0x000fe200078ec0ff */
[----:B------:R-:W0:Y:S03]  /*19fc30*/  LDCU UR15, c[0x0][0x3b8] ;  /* 0x00007700ff0f77ac */ /* 0x000e260008000800 */
[----:B------:R-:W-:Y:S02]  /*19fc40*/  @P0 LOP3.LUT R15, R15, 0x4000, RZ, 0xfc, !PT ;  /* 0x000040000f0f0812 */ /* 0x000fe400078efcff */
[----:B------:R-:W-:-:S02]  /*19fc50*/  ISETP.GE.AND P0, PT, R18, UR10, PT ;  /* 0x0000000a12007c0c */ /* 0x000fc4000bf06270 */
[----:B------:R-:W-:Y:S01]  /*19fc60*/  IADD3 R29, P2, PT, R28, UR46, RZ ;  /* 0x0000002e1c1d7c10 */ /* 0x000fe2000ff5e0ff */
[----:B------:R0:W-:Y:S01]  /*19fc70*/  STL [R1+0x7c], R15 ;  /* 0x00007c0f01007387 */ /* 0x0001e20000100800 */
[----:B------:R-:W1:Y:S09]  /*19fc80*/  LDC R18, c[0x0][0x3b4] ;  /* 0x0000ed00ff127b82 */ /* 0x000e720000000800 */
[----:B------:R-:W-:Y:S01]  /*19fc90*/  @P0 LOP3.LUT R13, R13, 0x400, RZ, 0xfc, !PT ;  /* 0x000004000d0d0812 */ /* 0x000fe200078efcff */
[----:B0-----:R-:W0:Y:S01]  /*19fca0*/  LDC R15, c[0x0][0x3b4] ;  /* 0x0000ed00ff0f7b82 */ /* 0x001e220000000800 */
[----:B------:R-:W-:Y:S01]  /*19fcb0*/  ISETP.GE.AND P0, PT, R14, UR5, PT ;  /* 0x000000050e007c0c */ /* 0x000fe2000bf06270 */
[----:B------:R3:W-:Y:S01]  /*19fcc0*/  STL [R1+0x104], R4 ;  /* 0x0001040401007387 */ /* 0x0007e20000100800 */
[----:B------:R-:W-:-:S05]  /*19fcd0*/  LOP3.LUT R13, R13, 0xfffffeff, RZ, 0xc0, !PT ;  /* 0xfffffeff0d0d7812 */ /* 0x000fca00078ec0ff */
[----:B------:R-:W0:Y:S01]  /*19fce0*/  LDC R14, c[0x0][0x3b4] ;  /* 0x0000ed00ff0e7b82 */ /* 0x000e220000000800 */
[----:B---3--:R-:W-:-:S05]  /*19fcf0*/  VIADD R4, R4, UR45 ;  /* 0x0000002d04047c36 */ /* 0x008fca0008000000 */
[----:B------:R-:W-:Y:S01]  /*19fd00*/  @P0 LOP3.LUT R13, R13, 0x100, RZ, 0xfc, !PT ;  /* 0x000001000d0d0812 */ /* 0x000fe200078efcff */
[----:B------:R3:W-:Y:S04]  /*19fd10*/  STL [R1+0x100], R4 ;  /* 0x0001000401007387 */ /* 0x0007e80000100800 */
[----:B------:R-:W-:Y:S01]  /*19fd20*/  STL.64 [R1+0x7720], R12 ;  /* 0x0077200c01007387 */ /* 0x000fe20000100a00 */
[----:B---3--:R-:W-:Y:S01]  /*19fd30*/  VIADD R4, R4, UR44 ;  /* 0x0000002c04047c36 */ /* 0x008fe20008000000 */
[----:B------:R-:W-:Y:S01]  /*19fd40*/  LEA.HI.X.SX32 R28, R28, UR47, 0x1, P2 ;  /* 0x0000002f1c1c7c11 */ /* 0x000fe200090f0eff */
[----:B------:R-:W3:Y:S03]  /*19fd50*/  LDCU.64 UR44, c[0x0][0x390] ;  /* 0x00007200ff2c77ac */ /* 0x000ee60008000a00 */
[----:B------:R1:W-:Y:S01]  /*19fd60*/  STL [R1+0xfc], R4 ;  /* 0x0000fc0401007387 */ /* 0x0003e20000100800 */
[----:B------:R-:W0:Y:S03]  /*19fd70*/  LDCU.64 UR46, c[0x0][0x390] ;  /* 0x00007200ff2e77ac */ /* 0x000e260008000a00 */
[----:B------:R-:W-:Y:S01]  /*19fd80*/  STL [R1+0x9a40], R29 ;  /* 0x009a401d01007387 */ /* 0x000fe20000100800 */
[----:B-1----:R-:W-:Y:S01]  /*19fd90*/  VIADD R4, R4, UR40 ;  /* 0x0000002804047c36 */ /* 0x002fe20008000000 */
[----:B------:R-:W1:Y:S04]  /*19fda0*/  LDCU.64 UR40, c[0x0][0x390] ;  /* 0x00007200ff2877ac */ /* 0x000e680008000a00 */
[----:B------:R0:W-:Y:S04]  /*19fdb0*/  STL [R1+0xf8], R4 ;  /* 0x0000f80401007387 */ /* 0x0001e80000100800 */
[----:B------:R-:W4:Y:S01]  /*19fdc0*/  LDL R13, [R1+0x250] ;  /* 0x00025000010d7983 */ /* 0x000f220000100800 */
[----:B0-----:R-:W-:-:S05]  /*19fdd0*/  VIADD R4, R4, UR71 ;  /* 0x0000004704047c36 */ /* 0x001fca0008000000 */
[----:B------:R0:W-:Y:S04]  /*19fde0*/  STL [R1+0xf4], R4 ;  /* 0x0000f40401007387 */ /* 0x0001e80000100800 */
[----:B------:R-:W-:Y:S01]  /*19fdf0*/  STL [R1+0x9a44], R28 ;  /* 0x009a441c01007387 */ /* 0x000fe20000100800 */
[----:B0-----:R-:W-:Y:S01]  /*19fe00*/  VIADD R4, R4, UR69 ;  /* 0x0000004504047c36 */ /* 0x001fe20008000000 */
[----:B------:R-:W-:Y:S01]  /*19fe10*/  SHF.R.S32.HI R6, RZ, 0x1f, R6 ;  /* 0x0000001fff067819 */ /* 0x000fe20000011406 */
[----:B------:R-:W0:Y:S03]  /*19fe20*/  LDCU UR69, c[0x0][0x3b8] ;  /* 0x00007700ff4577ac */ /* 0x000e260008000800 */
[----:B------:R1:W-:Y:S02]  /*19fe30*/  STL [R1+0xf0], R4 ;  /* 0x0000f00401007387 */ /* 0x0003e40000100800 */
[----:B-1----:R-:W-:-:S02]  /*19fe40*/  VIADD R4, R4, UR68 ;  /* 0x0000004404047c36 */ /* 0x002fc40008000000 */
[----:B--2---:R-:W-:Y:S01]  /*19fe50*/  IMAD R26, R16, UR70, RZ ;  /* 0x00000046101a7c24 */ /* 0x004fe2000f8e02ff */
[----:B------:R-:W-:Y:S01]  /*19fe60*/  UMOV UR4, UR74 ;  /* 0x0000004a00047c82 */ /* 0x000fe20008000000 */
[----:B------:R-:W1:Y:S02]  /*19fe70*/  LDCU.64 UR74, c[0x0][0x398] ;  /* 0x00007300ff4a77ac */ /* 0x000e640008000a00 */
[----:B------:R-:W-:Y:S01]  /*19fe80*/  IMAD R15, R15, 0x80, R26 ;  /* 0x000000800f0f7824 */ /* 0x000fe200078e021a */
[----:B------:R-:W-:Y:S01]  /*19fe90*/  IADD3 R27, P2, PT, R26, UR42, RZ ;  /* 0x0000002a1a1b7c10 */ /* 0x000fe2000ff5e0ff */
[----:B------:R-:W2:Y:S02]  /*19fea0*/  LDCU.64 UR70, c[0x0][0x398] ;  /* 0x00007300ff4677ac */ /* 0x000ea40008000a00 */
[----:B------:R-:W-:Y:S01]  /*19feb0*/  IMAD R24, R24, 0x40, R15 ;  /* 0x0000004018187824 */ /* 0x000fe200078e020f */
[----:B------:R-:W-:Y:S01]  /*19fec0*/  LEA.HI.X.SX32 R26, R26, UR43, 0x1, P2 ;  /* 0x0000002b1a1a7c11 */ /* 0x000fe200090f0eff */
[----:B------:R-:W-:Y:S01]  /*19fed0*/  STL [R1+0x9a48], R27 ;  /* 0x009a481b01007387 */ /* 0x000fe20000100800 */
[----:B------:R-:W0:Y:S03]  /*19fee0*/  LDCU.64 UR42, c[0x0][0x390] ;  /* 0x00007200ff2a77ac */ /* 0x000e260008000a00 */
[----:B------:R1:W-:Y:S01]  /*19fef0*/  STL [R1+0xec], R4 ;  /* 0x0000ec0401007387 */ /* 0x0003e20000100800 */
[----:B------:R-:W-:Y:S01]  /*19ff00*/  IMAD R14, R14, 0x40, R24 ;  /* 0x000000400e0e7824 */ /* 0x000fe200078e0218 */
[----:B---3--:R-:W-:Y:S01]  /*19ff10*/  IADD3 R25, P2, PT, R24, UR44, RZ ;  /* 0x0000002c18197c10 */ /* 0x008fe2000ff5e0ff */
[----:B------:R-:W3:Y:S01]  /*19ff20*/  LDCU UR44, c[0x0][0x3b8] ;  /* 0x00007700ff2c77ac */ /* 0x000ee20008000800 */
[----:B------:R-:W-:Y:S01]  /*19ff30*/  STL [R1+0x9a4c], R26 ;  /* 0x009a4c1a01007387 */ /* 0x000fe20000100800 */
[----:B-1----:R-:W-:-:S02]  /*19ff40*/  VIADD R4, R4, UR67 ;  /* 0x0000004304047c36 */ /* 0x002fc40008000000 */
[----:B------:R-:W-:-:S03]  /*19ff50*/  IMAD R22, R22, 0x40, R14 ;  /* 0x0000004016167824 */ /* 0x000fc600078e020e */
[----:B------:R1:W-:Y:S01]  /*19ff60*/  STL [R1+0xe8], R4 ;  /* 0x0000e80401007387 */ /* 0x0003e20000100800 */
[----:B------:R-:W-:Y:S01]  /*19ff70*/  LEA.HI.X.SX32 R24, R24, UR45, 0x1, P2 ;  /* 0x0000002d18187c11 */ /* 0x000fe200090f0eff */
[----:B----4-:R-:W-:Y:S01]  /*19ff80*/  IMAD R19, R19, 0x40, R22 ;  /* 0x0000004013137824 */ /* 0x010fe200078e0216 */
[----:B------:R-:W-:Y:S01]  /*19ff90*/  IADD3 R23, P2, PT, R22, UR40, RZ ;  /* 0x0000002816177c10 */ /* 0x000fe2000ff5e0ff */
[----:B------:R-:W-:Y:S01]  /*19ffa0*/  STL [R1+0x9a50], R25 ;  /* 0x009a501901007387 */ /* 0x000fe20000100800 */
[----:B------:R-:W4:Y:S01]  /*19ffb0*/  LDCU UR45, c[0x0][0x3b8] ;  /* 0x00007700ff2d77ac */ /* 0x000f220008000800 */
[----:B-1----:R-:W-:Y:S01]  /*19ffc0*/  VIADD R4, R4, UR60 ;  /* 0x0000003c04047c36 */ /* 0x002fe20008000000 */
[C---:B------:R-:W-:Y:S01]  /*19ffd0*/  IADD3 R21, P3, PT, R19.reuse, UR46, RZ ;  /* 0x0000002e13157c10 */ /* 0x040fe2000ff7e0ff */
[----:B------:R-:W-:Y:S01]  /*19ffe0*/  IMAD R18, R18, 0x40, R19 ;  /* 0x0000004012127824 */ /* 0x000fe200078e0213 */
[----:B------:R-:W1:Y:S01]  /*19fff0*/  LDCU UR40, c[0x0][0x3b8] ;  /* 0x00007700ff2877ac */ /* 0x000e620008000800 */
[----:B------:R-:W-:Y:S01]  /*1a0000*/  VIADD R28, R4, UR61 ;  /* 0x0000003d041c7c36 */ /* 0x000fe20008000000 */
[----:B------:R0:W-:Y:S01]  /*1a0010*/  STL [R1+0xe4], R4 ;  /* 0x0000e40401007387 */ /* 0x0001e20000100800 */
[----:B------:R-:W-:Y:S01]  /*1a0020*/  LEA.HI.X.SX32 R22, R22, UR41, 0x1, P2 ;  /* 0x0000002916167c11 */ /* 0x000fe200090f0eff */
[----:B------:R-:W1:Y:S02]  /*1a0030*/  LDCU UR41, c[0x0][0x3b8] ;  /* 0x00007700ff2977ac */ /* 0x000e640008000800 */
[----:B------:R-:W-:Y:S01]  /*1a0040*/  STL [R1+0x9a54], R24 ;  /* 0x009a541801007387 */ /* 0x000fe20000100800 */
[----:B------:R-:W-:Y:S01]  /*1a0050*/  LEA.HI.X.SX32 R19, R19, UR47, 0x1, P3 ;  /* 0x0000002f13137c11 */ /* 0x000fe200098f0eff */
[----:B------:R-:W-:Y:S01]  /*1a0060*/  UMOV UR5, UR74 ;  /* 0x0000004a00057c82 */ /* 0x000fe20008000000 */
[----:B------:R-:W1:Y:S01]  /*1a0070*/  LDCU.64 UR60, c[0x0][0x398] ;  /* 0x00007300ff3c77ac */ /* 0x000e620008000a00 */
[----:B------:R-:W-:Y:S01]  /*1a0080*/  STL [R1+0x9a58], R23 ;  /* 0x009a581701007387 */ /* 0x000fe20000100800 */
[----:B0-----:R-:W-:Y:S01]  /*1a0090*/  VIADD R4, R28, UR62 ;  /* 0x0000003e1c047c36 */ /* 0x001fe20008000000 */
[----:B------:R-:W-:-:S02]  /*1a00a0*/  IADD3 R20, P2, PT, R18, UR42, RZ ;  /* 0x0000002a12147c10 */ /* 0x000fc4000ff5e0ff */
[----:B------:R-:W-:Y:S01]  /*1a00b0*/  STL [R1+0xe0], R28 ;  /* 0x0000e01c01007387 */ /* 0x000fe20000100800 */
[----:B------:R-:W-:Y:S01]  /*1a00c0*/  IADD3 R17, P3, PT, R15, UR12, RZ ;  /* 0x0000000c0f117c10 */ /* 0x000fe2000ff7e0ff */
[----:B------:R-:W0:Y:S02]  /*1a00d0*/  LDCU UR42, c[0x0][0x3b8] ;  /* 0x00007700ff2a77ac */ /* 0x000e240008000800 */
[----:B------:R-:W-:Y:S01]  /*1a00e0*/  STL [R1+0x9aa8], R28 ;  /* 0x009aa81c01007387 */ /* 0x000fe20000100800 */
[----:B------:R-:W0:Y:S03]  /*1a00f0*/  LDCU.64 UR46, c[0x0][0x398] ;  /* 0x00007300ff2e77ac */ /* 0x000e260008000a00 */
[----:B------:R1:W-:Y:S04]  /*1a0100*/  STL [R1+0xdc], R4 ;  /* 0x0000dc0401007387 */ /* 0x0003e80000100800 */
[----:B------:R-:W-:Y:S01]  /*1a0110*/  STL [R1+0x9a5c], R22 ;  /* 0x009a5c1601007387 */ /* 0x000fe20000100800 */
[----:B-1----:R-:W-:-:S03]  /*1a0120*/  VIADD R4, R4, UR63 ;  /* 0x0000003f04047c36 */ /* 0x002fc60008000000 */
[----:B------:R-:W-:Y:S01]  /*1a0130*/  STL [R1+0x9a60], R21 ;  /* 0x009a601501007387 */ /* 0x000fe20000100800 */
[----:B------:R-:W-:Y:S01]  /*1a0140*/  LEA.HI.X.SX32 R18, R18, UR43, 0x1, P2 ;  /* 0x0000002b12127c11 */ /* 0x000fe200090f0eff */
[----:B------:R-:W1:Y:S02]  /*1a0150*/  LDCU UR43, c[0x0][0x3b8] ;  /* 0x00007700ff2b77ac */ /* 0x000e640008000800 */
[----:B------:R0:W-:Y:S01]  /*1a0160*/  STL [R1+0xd8], R4 ;  /* 0x0000d80401007387 */ /* 0x0001e20000100800 */
[----:B------:R-:W-:Y:S01]  /*1a0170*/  LEA.HI.X.SX32 R15, R15, UR13, 0x1, P3 ;  /* 0x0000000d0f0f7c11 */ /* 0x000fe200098f0eff */
[----:B------:R-:W-:Y:S01]  /*1a0180*/  VIADD R29, R4, UR64 ;  /* 0x00000040041d7c36 */ /* 0x000fe20008000000 */
[----:B------:R-:W-:Y:S01]  /*1a0190*/  IADD3 R16, P2, PT, R14, UR8, RZ ;  /* 0x000000080e107c10 */ /* 0x000fe2000ff5e0ff */
[----:B------:R-:W-:Y:S01]  /*1a01a0*/  STL [R1+0x9a64], R20 ;  /* 0x009a641401007387 */ /* 0x000fe20000100800 */
[----:B------:R-:W1:Y:S03]  /*1a01b0*/  LDCU.64 UR12, c[0x0][0x398] ;  /* 0x00007300ff0c77ac */ /* 0x000e660008000a00 */
[----:B------:R-:W2:Y:S01]  /*1a01c0*/  LDL R23, [R1+0x244] ;  /* 0x0002440001177983 */ /* 0x000ea20000100800 */
[----:B------:R-:W1:Y:S01]  /*1a01d0*/  LDCU.64 UR62, c[0x0][0x398] ;  /* 0x00007300ff3e77ac */ /* 0x000e620008000a00 */
[----:B0-----:R-:W-:-:S02]  /*1a01e0*/  VIADD R4, R29, UR65 ;  /* 0x000000411d047c36 */ /* 0x001fc40008000000 */
[----:B------:R-:W3:Y:S01]  /*1a01f0*/  LDL R12, [R1+0x23c] ;  /* 0x00023c00010c7983 */ /* 0x000ee20000100800 */
[----:B------:R-:W-:Y:S01]  /*1a0200*/  LEA.HI.X.SX32 R14, R14, UR9, 0x1, P2 ;  /* 0x000000090e0e7c11 */ /* 0x000fe200090f0eff */
[----:B------:R-:W-:Y:S01]  /*1a0210*/  UMOV UR8, UR75 ;  /* 0x0000004b00087c82 */ /* 0x000fe20008000000 */
[----:B------:R-:W0:Y:S01]  /*1a0220*/  LDCU.64 UR64, c[0x0][0x398] ;  /* 0x00007300ff4077ac */ /* 0x000e220008000a00 */
[----:B------:R-:W3:Y:S04]  /*1a0230*/  LDL R26, [R1+0x240] ;  /* 0x00024000011a7983 */ /* 0x000ee80000100800 */
[----:B------:R-:W-:Y:S04]  /*1a0240*/  STL [R1+0x9a68], R19 ;  /* 0x009a681301007387 */ /* 0x000fe80000100800 */
[----:B------:R-:W-:Y:S04]  /*1a0250*/  STL [R1+0xd4], R29 ;  /* 0x0000d41d01007387 */ /* 0x000fe80000100800 */
[----:B------:R-:W-:Y:S04]  /*1a0260*/  STL [R1+0x9a6c], R18 ;  /* 0x009a6c1201007387 */ /* 0x000fe80000100800 */
[----:B------:R-:W-:Y:S04]  /*1a0270*/  STL [R1+0x9aa0], R29 ;  /* 0x009aa01d01007387 */ /* 0x000fe80000100800 */
[----:B------:R0:W-:Y:S04]  /*1a0280*/  STL [R1+0xd0], R4 ;  /* 0x0000d00401007387 */ /* 0x0001e80000100800 */
[----:B------:R-:W-:Y:S04]  /*1a0290*/  STL [R1+0x9a70], R17 ;  /* 0x009a701101007387 */ /* 0x000fe80000100800 */
[----:B------:R-:W-:Y:S01]  /*1a02a0*/  STL [R1+0x9a74], R16 ;  /* 0x009a741001007387 */ /* 0x000fe20000100800 */
[----:B0-----:R-:W-:-:S03]  /*1a02b0*/  VIADD R4, R4, UR66 ;  /* 0x0000004204047c36 */ /* 0x001fc60008000000 */
[----:B------:R-:W4:Y:S04]  /*1a02c0*/  LDL R21, [R1+0x238] ;  /* 0x0002380001157983 */ /* 0x000f280000100800 */
[----:B------:R-:W4:Y:S04]  /*1a02d0*/  LDL R18, [R1+0x234] ;  /* 0x0002340001127983 */ /* 0x000f280000100800 */
[----:B------:R-:W4:Y:S04]  /*1a02e0*/  LDL R24, [R1+0x230] ;  /* 0x0002300001187983 */ /* 0x000f280000100800 */
[----:B------:R0:W-:Y:S04]  /*1a02f0*/  STL [R1+0xcc], R4 ;  /* 0x0000cc0401007387 */ /* 0x0001e80000100800 */
[----:B------:R-:W-:Y:S04]  /*1a0300*/  STL [R1+0x9a78], R15 ;  /* 0x009a780f01007387 */ /* 0x000fe80000100800 */
[----:B------:R1:W-:Y:S04]  /*1a0310*/  STL [R1+0x9a7c], R14 ;  /* 0x009a7c0e01007387 */ /* 0x0003e80000100800 */
[----:B------:R-:W4:Y:S04]  /*1a0320*/  LDL R20, [R1+0x22c] ;  /* 0x00022c0001147983 */ /* 0x000f280000100800 */
[----:B------:R-:W4:Y:S01]  /*1a0330*/  LDL R25, [R1+0x228] ;  /* 0x0002280001197983 */ /* 0x000f220000100800 */
[----:B0-----:R-:W-:Y:S01]  /*1a0340*/  VIADD R4, R4, UR72 ;  /* 0x0000004804047c36 */ /* 0x001fe20008000000 */
[----:B-1----:R-:W-:Y:S01]  /*1a0350*/  SHF.R.S32.HI R14, RZ, 0x1f, R13 ;  /* 0x0000001fff0e7819 */ /* 0x002fe2000001140d */
[----:B------:R-:W-:Y:S01]  /*1a0360*/  UMOV UR75, UR12 ;  /* 0x0000000c004b7c82 */ /* 0x000fe20008000000 */
[----:B------:R-:W4:Y:S01]  /*1a0370*/  LDL R27, [R1+0x224] ;  /* 0x00022400011b7983 */ /* 0x000f220000100800 */
[----:B------:R-:W0:Y:S03]  /*1a0380*/  LDCU.64 UR72, c[0x0][0x398] ;  /* 0x00007300ff4877ac */ /* 0x000e260008000a00 */
[----:B------:R1:W-:Y:S04]  /*1a0390*/  STL [R1+0x7810], R13 ;  /* 0x0078100d01007387 */ /* 0x0003e80000100800 */
[----:B------:R-:W-:Y:S01]  /*1a03a0*/  STL [R1+0x4d0], R14 ;  /* 0x0004d00e01007387 */ /* 0x000fe20000100800 */
[----:B-1----:R-:W-:-:S03]  /*1a03b0*/  SHF.R.S32.HI R13, RZ, 0x1f, R5 ;  /* 0x0000001fff0d7819 */ /* 0x002fc60000011405 */
[----:B------:R-:W-:Y:S04]  /*1a03c0*/  STL [R1+0xc8], R4 ;  /* 0x0000c80401007387 */ /* 0x000fe80000100800 */
[----:B------:R-:W-:Y:S01]  /*1a03d0*/  STL [R1+0x290], R13 ;  /* 0x0002900d01007387 */ /* 0x000fe20000100800 */
[----:B------:R-:W-:-:S03]  /*1a03e0*/  SHF.R.S32.HI R5, RZ, 0x1f, R0 ;  /* 0x0000001fff057819 */ /* 0x000fc60000011400 */
[----:B------:R-:W4:Y:S01]  /*1a03f0*/  LDL R22, [R1+0x220] ;  /* 0x0002200001167983 */ /* 0x000f220000100800 */
[----:B------:R-:W-:Y:S01]  /*1a0400*/  VIADD R0, R4, UR6 ;  /* 0x0000000604007c36 */ /* 0x000fe20008000000 */
[----:B------:R-:W1:Y:S02]  /*1a0410*/  LDCU UR6, c[0x0][0x3b8] ;  /* 0x00007700ff0677ac */ /* 0x000e640008000800 */
[----:B------:R-:W4:Y:S04]  /*1a0420*/  LDL R28, [R1+0x21c] ;  /* 0x00021c00011c7983 */ /* 0x000f280000100800 */
[----:B------:R2:W-:Y:S02]  /*1a0430*/  STL [R1+0x9a98], R4 ;  /* 0x009a980401007387 */ /* 0x0005e40000100800 */
[----:B--2---:R-:W-:-:S02]  /*1a0440*/  SHF.R.S32.HI R4, RZ, 0x1f, R23 ;  /* 0x0000001fff047819 */ /* 0x004fc40000011417 */
[----:B------:R-:W2:Y:S04]  /*1a0450*/  LDL R23, [R1+0x218] ;  /* 0x0002180001177983 */ /* 0x000ea80000100800 */
[----:B------:R-:W-:Y:S04]  /*1a0460*/  STL [R1+0xc4], R0 ;  /* 0x0000c40001007387 */ /* 0x000fe80000100800 */
[----:B------:R3:W-:Y:S04]  /*1a0470*/  STL [R1+0x298], R4 ;  /* 0x0002980401007387 */ /* 0x0007e80000100800 */
[----:B------:R-:W-:Y:S04]  /*1a0480*/  STL [R1+0x294], R5 ;  /* 0x0002940501007387 */ /* 0x000fe80000100800 */
[----:B------:R-:W-:Y:S01]  /*1a0490*/  STL [R1+0x9a80], R5 ;  /* 0x009a800501007387 */ /* 0x000fe20000100800 */
[----:B---3--:R-:W-:-:S03]  /*1a04a0*/  SHF.R.S32.HI R4, RZ, 0x1f, R12 ;  /* 0x0000001fff047819 */ /* 0x008fc6000001140c */
[----:B------:R-:W3:Y:S04]  /*1a04b0*/  LDL R29, [R1+0x214] ;  /* 0x00021400011d7983 */ /* 0x000ee80000100800 */
[----:B------:R-:W3:Y:S01]  /*1a04c0*/  LDL R19, [R1+0x210] ;  /* 0x0002100001137983 */ /* 0x000ee20000100800 */
[----:B------:R-:W-:Y:S01]  /*1a04d0*/  SHF.R.S32.HI R13, RZ, 0x1f, R26 ;  /* 0x0000001fff0d7819 */ /* 0x000fe2000001141a */
[----:B------:R-:W-:Y:S02]  /*1a04e0*/  VIADD R0, R0, UR7 ;  /* 0x0000000700007c36 */ /* 0x000fe40008000000 */
[----:B------:R4:W-:Y:S04]  /*1a04f0*/  STL [R1+0x2a0], R4 ;  /* 0x0002a00401007387 */ /* 0x0009e80000100800 */
[----:B------:R-:W3:Y:S04]  /*1a0500*/  LDL R26, [R1+0x208] ;  /* 0x00020800011a7983 */ /* 0x000ee80000100800 */
[----:B------:R-:W3:Y:S01]  /*1a0510*/  LDL R12, [R1+0x204] ;  /* 0x00020400010c7983 */ /* 0x000ee20000100800 */
[----:B----4-:R-:W-:-:S03]  /*1a0520*/  SHF.R.S32.HI R4, RZ, 0x1f, R21 ;  /* 0x0000001fff047819 */ /* 0x010fc60000011415 */
[----:B------:R-:W-:Y:S01]  /*1a0530*/  STL [R1+0xc0], R0 ;  /* 0x0000c00001007387 */ /* 0x000fe20000100800 */
[----:B------:R-:W-:-:S03]  /*1a0540*/  SHF.R.S32.HI R5, RZ, 0x1f, R18 ;  /* 0x0000001fff057819 */ /* 0x000fc60000011412 */
[----:B------:R-:W4:Y:S04]  /*1a0550*/  LDL R21, [R1+0x200] ;  /* 0x0002000001157983 */ /* 0x000f280000100800 */
[----:B------:R0:W-:Y:S04]  /*1a0560*/  STL [R1+0x2a4], R4 ;  /* 0x0002a40401007387 */ /* 0x0001e80000100800 */
[----:B------:R-:W-:Y:S04]  /*1a0570*/  STL [R1+0x29c], R13 ;  /* 0x00029c0d01007387 */ /* 0x000fe80000100800 */
[----:B------:R1:W-:Y:S01]  /*1a0580*/  STL [R1+0x7848], R13 ;  /* 0x0078480d01007387 */ /* 0x0003e20000100800 */
[----:B0-----:R-:W-:-:S03]  /*1a0590*/  SHF.R.S32.HI R4, RZ, 0x1f, R24 ;  /* 0x0000001fff047819 */ /* 0x001fc60000011418 */
[----:B------:R0:W-:Y:S04]  /*1a05a0*/  STL [R1+0x2a8], R5 ;  /* 0x0002a80501007387 */ /* 0x0001e80000100800 */
[----:B------:R-:W4:Y:S01]  /*1a05b0*/  LDL R24, [R1+0x1fc] ;  /* 0x0001fc0001187983 */ /* 0x000f220000100800 */
[----:B-1----:R-:W-:-:S03]  /*1a05c0*/  SHF.R.S32.HI R13, RZ, 0x1f, R20 ;  /* 0x0000001fff0d7819 */ /* 0x002fc60000011414 */
[----:B------:R1:W-:Y:S01]  /*1a05d0*/  STL [R1+0x2ac], R4 ;  /* 0x0002ac0401007387 */ /* 0x0003e20000100800 */
[----:B0-----:R-:W-:-:S03]  /*1a05e0*/  SHF.R.S32.HI R5, RZ, 0x1f, R25 ;  /* 0x0000001fff057819 */ /* 0x001fc60000011419 */
[----:B------:R-:W-:Y:S04]  /*1a05f0*/  STL [R1+0x2b0], R13 ;  /* 0x0002b00d01007387 */ /* 0x000fe80000100800 */
[----:B------:R-:W4:Y:S01]  /*1a0600*/  LDL R18, [R1+0x1f8] ;  /* 0x0001f80001127983 */ /* 0x000f220000100800 */
[----:B-1----:R-:W-:Y:S01]  /*1a0610*/  SHF.R.S32.HI R4, RZ, 0x1f, R27 ;  /* 0x0000001fff047819 */ /* 0x002fe2000001141b */
[----:B------:R-:W-:Y:S02]  /*1a0620*/  VIADD R0, R0, UR16 ;  /* 0x0000001000007c36 */ /* 0x000fe40008000000 */
[----:B------:R0:W-:Y:S04]  /*1a0630*/  STL [R1+0x2b4], R5 ;  /* 0x0002b40501007387 */ /* 0x0001e80000100800 */
[----:B------:R-:W4:Y:S04]  /*1a0640*/  LDL R20, [R1+0x1f4] ;  /* 0x0001f40001147983 */ /* 0x000f280000100800 */
[----:B------:R1:W-:Y:S04]  /*1a0650*/  STL [R1+0x2b8], R4 ;  /* 0x0002b80401007387 */ /* 0x0003e80000100800 */
[----:B------:R-:W4:Y:S01]  /*1a0660*/  LDL R25, [R1+0x1f0] ;  /* 0x0001f00001197983 */ /* 0x000f220000100800 */
[----:B0-----:R-:W-:-:S03]  /*1a0670*/  SHF.R.S32.HI R5, RZ, 0x1f, R22 ;  /* 0x0000001fff057819 */ /* 0x001fc60000011416 */
[----:B------:R-:W4:Y:S01]  /*1a0680*/  LDL R27, [R1+0x1ec] ;  /* 0x0001ec00011b7983 */ /* 0x000f220000100800 */
[----:B-1----:R-:W-:Y:S01]  /*1a0690*/  VIADD R4, R0, UR17 ;  /* 0x0000001100047c36 */ /* 0x002fe20008000000 */
[----:B------:R-:W0:Y:S02]  /*1a06a0*/  LDCU.64 UR16, c[0x0][0x398] ;  /* 0x00007300ff1077ac */ /* 0x000e240008000a00 */
[----:B------:R-:W-:Y:S04]  /*1a06b0*/  STL [R1+0xbc], R0 ;  /* 0x0000bc0001007387 */ /* 0x000fe80000100800 */
[----:B------:R1:W-:Y:S04]  /*1a06c0*/  STL [R1+0x9a90], R0 ;  /* 0x009a900001007387 */ /* 0x0003e80000100800 */
[----:B------:R-:W-:Y:S01]  /*1a06d0*/  STL [R1+0xb8], R4 ;  /* 0x0000b80401007387 */ /* 0x000fe20000100800 */
[----:B-1----:R-:W-:-:S03]  /*1a06e0*/  SHF.R.S32.HI R0, RZ, 0x1f, R28 ;  /* 0x0000001fff007819 */ /* 0x002fc6000001141c */
[----:B------:R2:W-:Y:S04]  /*1a06f0*/  STL [R1+0x2bc], R5 ;  /* 0x0002bc0501007387 */ /* 0x0005e80000100800 */
[----:B------:R1:W-:Y:S04]  /*1a0700*/  STL [R1+0x2c0], R0 ;  /* 0x0002c00001007387 */ /* 0x0003e80000100800 */
[----:B------:R-:W4:Y:S01]  /*1a0710*/  LDL R22, [R1+0x1e4] ;  /* 0x0001e40001167983 */ /* 0x000f220000100800 */
[----:B--2---:R-:W-:-:S05]  /*1a0720*/  SHF.R.S32.HI R5, RZ, 0x1f, R23 ;  /* 0x0000001fff057819 */ /* 0x004fca0000011417 */
[----:B------:R2:W-:Y:S04]  /*1a0730*/  STL [R1+0x2c4], R5 ;  /* 0x0002c40501007387 */ /* 0x0005e80000100800 */
[----:B------:R-:W4:Y:S01]  /*1a0740*/  LDL R28, [R1+0x1e0] ;  /* 0x0001e000011c7983 */ /* 0x000f220000100800 */
[----:B-1----:R-:W-:-:S03]  /*1a0750*/  VIADD R0, R4, UR18 ;  /* 0x0000001204007c36 */ /* 0x002fc60008000000 */
[----:B------:R-:W4:Y:S01]  /*1a0760*/  LDL R23, [R1+0x1dc] ;  /* 0x0001dc0001177983 */ /* 0x000f220000100800 */
[----:B--2---:R-:W-:Y:S02]  /*1a0770*/  SHF.R.S32.HI R5, RZ, 0x1f, R2 ;  /* 0x0000001fff057819 */ /* 0x004fe40000011402 */
[----:B---3--:R-:W-:Y:S01]  /*1a0780*/  SHF.R.S32.HI R13, RZ, 0x1f, R29 ;  /* 0x0000001fff0d7819 */ /* 0x008fe2000001141d */
[----:B------:R1:W-:Y:S01]  /*1a0790*/  STL [R1+0xb4], R0 ;  /* 0x0000b40001007387 */ /* 0x0003e20000100800 */
[----:B------:R-:W-:-:S03]  /*1a07a0*/  SHF.R.S32.HI R4, RZ, 0x1f, R19 ;  /* 0x0000001fff047819 */ /* 0x000fc60000011413 */
[----:B------:R-:W-:Y:S01]  /*1a07b0*/  STL [R1+0x2c8], R13 ;  /* 0x0002c80d01007387 */ /* 0x000fe20000100800 */
[----:B------:R-:W-:Y:S01]  /*1a07c0*/  VIADD R2, R0, UR19 ;  /* 0x0000001300027c36 */ /* 0x000fe20008000000 */
[----:B------:R-:W2:Y:S02]  /*1a07d0*/  LDCU.64 UR18, c[0x0][0x398] ;  /* 0x00007300ff1277ac */ /* 0x000ea40008000a00 */
[----:B------:R3:W-:Y:S04]  /*1a07e0*/  STL [R1+0x2cc], R4 ;  /* 0x0002cc0401007387 */ /* 0x0007e80000100800 */
[----:B------:R-:W-:Y:S01]  /*1a07f0*/  STL [R1+0x2d0], R5 ;  /* 0x0002d00501007387 */ /* 0x000fe20000100800 */
[----:B-1----:R-:W-:-:S03]  /*1a0800*/  SHF.R.S32.HI R0, RZ, 0x1f, R12 ;  /* 0x0000001fff007819 */ /* 0x002fc6000001140c */
[----:B------:R-:W2:Y:S01]  /*1a0810*/  LDL R19, [R1+0x1d8] ;  /* 0x0001d80001137983 */ /* 0x000ea20000100800 */
[----:B---3--:R-:W-:-:S05]  /*1a0820*/  SHF.R.S32.HI R4, RZ, 0x1f, R26 ;  /* 0x0000001fff047819 */ /* 0x008fca000001141a */
[----:B------:R4:W-:Y:S04]  /*1a0830*/  STL [R1+0x2d4], R4 ;  /* 0x0002d40401007387 */ /* 0x0009e80000100800 */
[----:B------:R-:W3:Y:S04]  /*1a0840*/  LDL R26, [R1+0x1d4] ;  /* 0x0001d400011a7983 */ /* 0x000ee80000100800 */
[----:B------:R1:W-:Y:S01]  /*1a0850*/  STL [R1+0x2d8], R0 ;  /* 0x0002d80001007387 */ /* 0x0003e20000100800 */
[----:B----4-:R-:W-:-:S03]  /*1a0860*/  SHF.R.S32.HI R4, RZ, 0x1f, R21 ;  /* 0x0000001fff047819 */ /* 0x010fc60000011415 */
[----:B------:R-:W4:Y:S04]  /*1a0870*/  LDL R12, [R1+0x1d0] ;  /* 0x0001d000010c7983 */ /* 0x000f280000100800 */
[----:B------:R-:W-:Y:S01]  /*1a0880*/  STL [R1+0xb0], R2 ;  /* 0x0000b00201007387 */ /* 0x000fe20000100800 */
[----:B-1----:R-:W-:-:S03]  /*1a0890*/  VIADD R0, R2, UR20 ;  /* 0x0000001402007c36 */ /* 0x002fc60008000000 */
[----:B------:R-:W-:Y:S04]  /*1a08a0*/  STL [R1+0x2dc], R4 ;  /* 0x0002dc0401007387 */ /* 0x000fe80000100800 */
[----:B------:R1:W-:Y:S04]  /*1a08b0*/  STL [R1+0x9a88], R2 ;  /* 0x009a880201007387 */ /* 0x0003e80000100800 */
[----:B------:R-:W4:Y:S01]  /*1a08c0*/  LDL R21, [R1+0x1cc] ;  /* 0x0001cc0001157983 */ /* 0x000f220000100800 */
[----:B-1----:R-:W-:-:S03]  /*1a08d0*/  SHF.R.S32.HI R2, RZ, 0x1f, R24 ;  /* 0x0000001fff027819 */ /* 0x002fc60000011418 */
[----:B------:R-:W-:Y:S01]  /*1a08e0*/  STL [R1+0xac], R0 ;  /* 0x0000ac0001007387 */ /* 0x000fe20000100800 */
[----:B------:R-:W-:-:S03]  /*1a08f0*/  SHF.R.S32.HI R4, RZ, 0x1f, R18 ;  /* 0x0000001fff047819 */ /* 0x000fc60000011412 */
[----:B------:R1:W-:Y:S04]  /*1a0900*/  STL [R1+0x2e0], R2 ;  /* 0x0002e00201007387 */ /* 0x0003e80000100800 */
[----:B------:R-:W4:Y:S04]  /*1a0910*/  LDL R24, [R1+0x1c8] ;  /* 0x0001c80001187983 */ /* 0x000f280000100800 */
[----:B------:R0:W-:Y:S01]  /*1a0920*/  STL [R1+0x2e4], R4 ;  /* 0x0002e40401007387 */ /* 0x0001e20000100800 */
[----:B-1----:R-:W-:Y:S01]  /*1a0930*/  SHF.R.S32.HI R2, RZ, 0x1f, R20 ;  /* 0x0000001fff027819 */ /* 0x002fe20000011414 */
[----:B------:R-:W-:Y:S01]  /*1a0940*/  VIADD R5, R0, UR21 ;  /* 0x0000001500057c36 */ /* 0x000fe20008000000 */
[----:B------:R-:W-:Y:S01]  /*1a0950*/  SHF.R.S32.HI R0, RZ, 0x1f, R3 ;  /* 0x0000001fff007819 */ /* 0x000fe20000011403 */
[----:B------:R-:W1:Y:S02]  /*1a0960*/  LDCU.64 UR20, c[0x0][0x398] ;  /* 0x00007300ff1477ac */ /* 0x000e640008000a00 */
[----:B------:R1:W-:Y:S01]  /*1a0970*/  STL [R1+0x2e8], R2 ;  /* 0x0002e80201007387 */ /* 0x0003e20000100800 */
[----:B0-----:R-:W-:-:S05]  /*1a0980*/  SHF.R.S32.HI R4, RZ, 0x1f, R25 ;  /* 0x0000001fff047819 */ /* 0x001fca0000011419 */
[----:B------:R0:W-:Y:S01]  /*1a0990*/  STL [R1+0x2ec], R4 ;  /* 0x0002ec0401007387 */ /* 0x0001e20000100800 */
[----:B-1----:R-:W-:-:S03]  /*1a09a0*/  SHF.R.S32.HI R2, RZ, 0x1f, R27 ;  /* 0x0000001fff027819 */ /* 0x002fc6000001141b */
[----:B------:R-:W4:Y:S04]  /*1a09b0*/  LDL R27, [R1+0x1c0] ;  /* 0x0001c000011b7983 */ /* 0x000f280000100800 */
[----:B------:R1:W-:Y:S04]  /*1a09c0*/  STL [R1+0x2f0], R2 ;  /* 0x0002f00201007387 */ /* 0x0003e80000100800 */
[----:B------:R-:W4:Y:S04]  /*1a09d0*/  LDL R20, [R1+0x1bc] ;  /* 0x0001bc0001147983 */ /* 0x000f280000100800 */
[----:B------:R1:W-:Y:S01]  /*1a09e0*/  STL [R1+0x2f4], R0 ;  /* 0x0002f40001007387 */ /* 0x0003e20000100800 */
[----:B0-----:R-:W-:-:S03]  /*1a09f0*/  SHF.R.S32.HI R4, RZ, 0x1f, R22 ;  /* 0x0000001fff047819 */ /* 0x001fc60000011416 */
[----:B------:R-:W4:Y:S04]  /*1a0a00*/  LDL R25, [R1+0x1b8] ;  /* 0x0001b80001197983 */ /* 0x000f280000100800 */
[----:B------:R-:W-:Y:S04]  /*1a0a10*/  STL [R1+0xa8], R5 ;  /* 0x0000a80501007387 */ /* 0x000fe80000100800 */
[----:B------:R-:W-:Y:S04]  /*1a0a20*/  STL [R1+0x9a84], R5 ;  /* 0x009a840501007387 */ /* 0x000fe80000100800 */
[----:B------:R-:W-:Y:S04]  /*1a0a30*/  STL [R1+0x2f8], R4 ;  /* 0x0002f80401007387 */ /* 0x000fe80000100800 */
[----:B------:R-:W4:Y:S01]  /*1a0a40*/  LDL R22, [R1+0x1b4] ;  /* 0x0001b40001167983 */ /* 0x000f220000100800 */
[----:B-1----:R-:W-:-:S05]  /*1a0a50*/  SHF.R.S32.HI R2, RZ, 0x1f, R28 ;  /* 0x0000001fff027819 */ /* 0x002fca000001141c */
[----:B------:R-:W-:Y:S04]  /*1a0a60*/  STL [R1+0x2fc], R2 ;  /* 0x0002fc0201007387 */ /* 0x000fe80000100800 */
[----:B------:R-:W4:Y:S01]  /*1a0a70*/  LDL R28, [R1+0x1b0] ;  /* 0x0001b000011c7983 */ /* 0x000f220000100800 */
[----:B------:R-:W-:Y:S01]  /*1a0a80*/  SHF.R.S32.HI R0, RZ, 0x1f, R23 ;  /* 0x0000001fff007819 */ /* 0x000fe20000011417 */
[----:B------:R-:W-:-:S04]  /*1a0a90*/  VIADD R3, R5, UR22 ;  /* 0x0000001605037c36 */ /* 0x000fc80008000000 */
[----:B------:R-:W-:Y:S01]  /*1a0aa0*/  STL [R1+0x300], R0 ;  /* 0x0003000001007387 */ /* 0x000fe20000100800 */
[----:B------:R-:W-:Y:S01]  /*1a0ab0*/  VIADD R14, R3, UR23 ;  /* 0x00000017030e7c36 */ /* 0x000fe20008000000 */
[----:B------:R-:W0:Y:S02]  /*1a0ac0*/  LDCU.64 UR22, c[0x0][0x398] ;  /* 0x00007300ff1677ac */ /* 0x000e240008000a00 */
[----:B------:R-:W4:Y:S04]  /*1a0ad0*/  LDL R23, [R1+0x1ac] ;  /* 0x0001ac0001177983 */ /* 0x000f280000100800 */
[----:B------:R-:W-:Y:S04]  /*1a0ae0*/  STL [R1+0xa4], R3 ;  /* 0x0000a40301007387 */ /* 0x000fe80000100800 */
[----:B------:R2:W-:Y:S02]  /*1a0af0*/  STL [R1+0x9a8c], R3 ;  /* 0x009a8c0301007387 */ /* 0x0005e40000100800 */
[----:B--2---:R-:W-:-:S02]  /*1a0b00*/  SHF.R.S32.HI R3, RZ, 0x1f, R19 ;  /* 0x0000001fff037819 */ /* 0x004fc40000011413 */
[----:B---3--:R-:W-:-:S03]  /*1a0b10*/  SHF.R.S32.HI R2, RZ, 0x1f, R26 ;  /* 0x0000001fff027819 */ /* 0x008fc6000001141a */
[----:B------:R1:W-:Y:S04]  /*1a0b20*/  STL [R1+0x304], R3 ;  /* 0x0003040301007387 */ /* 0x0003e80000100800 */
[----:B------:R-:W2:Y:S01]  /*1a0b30*/  LDL R26, [R1+0x1a8] ;  /* 0x0001a800011a7983 */ /* 0x000ea20000100800 */
[----:B----4-:R-:W-:-:S03]  /*1a0b40*/  SHF.R.S32.HI R0, RZ, 0x1f, R12 ;  /* 0x0000001fff007819 */ /* 0x010fc6000001140c */
[----:B------:R3:W-:Y:S04]  /*1a0b50*/  STL [R1+0x308], R2 ;  /* 0x0003080201007387 */ /* 0x0007e80000100800 */
[----:B------:R-:W4:Y:S04]  /*1a0b60*/  LDL R12, [R1+0x1a4] ;  /* 0x0001a400010c7983 */ /* 0x000f280000100800 */
[----:B------:R0:W-:Y:S01]  /*1a0b70*/  STL [R1+0x30c], R0 ;  /* 0x00030c0001007387 */ /* 0x0001e20000100800 */
[----:B-1----:R-:W-:-:S03]  /*1a0b80*/  SHF.R.S32.HI R3, RZ, 0x1f, R21 ;  /* 0x0000001fff037819 */ /* 0x002fc60000011415 */
[----:B------:R-:W-:Y:S04]  /*1a0b90*/  STL [R1+0xa0], R14 ;  /* 0x0000a00e01007387 */ /* 0x000fe80000100800 */
[----:B------:R-:W-:Y:S04]  /*1a0ba0*/  STL [R1+0x9a94], R14 ;  /* 0x009a940e01007387 */ /* 0x000fe80000100800 */
[----:B------:R-:W-:Y:S01]  /*1a0bb0*/  STL [R1+0x310], R3 ;  /* 0x0003100301007387 */ /* 0x000fe20000100800 */
[----:B---3--:R-:W-:-:S03]  /*1a0bc0*/  SHF.R.S32.HI R2, RZ, 0x1f, R24 ;  /* 0x0000001fff027819 */ /* 0x008fc60000011418 */
[----:B------:R-:W3:Y:S01]  /*1a0bd0*/  LDL R21, [R1+0x19c] ;  /* 0x00019c0001157983 */ /* 0x000ee20000100800 */
[----:B0-----:R-:W-:-:S03]  /*1a0be0*/  SHF.R.S32.HI R0, RZ, 0x1f, R11 ;  /* 0x0000001fff007819 */ /* 0x001fc6000001140b */
[----:B------:R-:W-:Y:S01]  /*1a0bf0*/  STL [R1+0x314], R2 ;  /* 0x0003140201007387 */ /* 0x000fe20000100800 */
[----:B------:R-:W-:-:S03]  /*1a0c00*/  VIADD R15, R14, UR24 ;  /* 0x000000180e0f7c36 */ /* 0x000fc60008000000 */
[----:B------:R-:W3:Y:S04]  /*1a0c10*/  LDL R24, [R1+0x198] ;  /* 0x0001980001187983 */ /* 0x000ee80000100800 */
[----:B------:R0:W-:Y:S04]  /*1a0c20*/  STL [R1+0x318], R0 ;  /* 0x0003180001007387 */ /* 0x0001e80000100800 */
[----:B------:R-:W-:Y:S04]  /*1a0c30*/  STL [R1+0x9c], R15 ;  /* 0x00009c0f01007387 */ /* 0x000fe80000100800 */
[----:B------:R-:W-:Y:S01]  /*1a0c40*/  STL [R1+0x9a9c], R15 ;  /* 0x009a9c0f01007387 */ /* 0x000fe20000100800 */
[----:B0-----:R-:W-:-:S03]  /*1a0c50*/  SHF.R.S32.HI R0, RZ, 0x1f, R27 ;  /* 0x0000001fff007819 */ /* 0x001fc6000001141b */
[----:B------:R-:W3:Y:S01]  /*1a0c60*/  LDL R27, [R1+0x194] ;  /* 0x00019400011b7983 */ /* 0x000ee20000100800 */
[----:B------:R-:W-:Y:S01]  /*1a0c70*/  VIADD R11, R15, UR25 ;  /* 0x000000190f0b7c36 */ /* 0x000fe20008000000 */
[----:B------:R-:W0:Y:S02]  /*1a0c80*/  LDCU.64 UR24, c[0x0][0x398] ;  /* 0x00007300ff1877ac */ /* 0x000e240008000a00 */
[----:B------:R1:W-:Y:S01]  /*1a0c90*/  STL [R1+0x31c], R0 ;  /* 0x00031c0001007387 */ /* 0x0003e20000100800 */
[----:B------:R-:W-:-:S03]  /*1a0ca0*/  SHF.R.S32.HI R2, RZ, 0x1f, R20 ;  /* 0x0000001fff027819 */ /* 0x000fc60000011414 */
[----:B------:R-:W3:Y:S01]  /*1a0cb0*/  LDL R19, [R1+0x190] ;  /* 0x0001900001137983 */ /* 0x000ee20000100800 */
[----:B-1----:R-:W-:-:S03]  /*1a0cc0*/  SHF.R.S32.HI R0, RZ, 0x1f, R25 ;  /* 0x0000001fff007819 */ /* 0x002fc60000011419 */
[----:B------:R1:W-:Y:S04]  /*1a0cd0*/  STL [R1+0x320], R2 ;  /* 0x0003200201007387 */ /* 0x0003e80000100800 */
[----:B------:R-:W3:Y:S04]  /*1a0ce0*/  LDL R20, [R1+0x18c] ;  /* 0x00018c0001147983 */ /* 0x000ee80000100800 */
[----:B------:R0:W-:Y:S04]  /*1a0cf0*/  STL [R1+0x324], R0 ;  /* 0x0003240001007387 */ /* 0x0001e80000100800 */
[----:B------:R-:W3:Y:S01]  /*1a0d00*/  LDL R25, [R1+0x188] ;  /* 0x0001880001197983 */ /* 0x000ee20000100800 */
[----:B-1----:R-:W-:-:S03]  /*1a0d10*/  SHF.R.S32.HI R2, RZ, 0x1f, R22 ;  /* 0x0000001fff027819 */ /* 0x002fc60000011416 */
[----:B------:R-:W-:Y:S04]  /*1a0d20*/  STL [R1+0x98], R11 ;  /* 0x0000980b01007387 */ /* 0x000fe80000100800 */
[----:B------:R-:W-:Y:S04]  /*1a0d30*/  STL [R1+0x9aa4], R11 ;  /* 0x009aa40b01007387 */ /* 0x000fe80000100800 */
[----:B------:R-:W3:Y:S04]  /*1a0d40*/  LDL R22, [R1+0x184] ;  /* 0x0001840001167983 */ /* 0x000ee80000100800 */
[----:B------:R-:W-:Y:S01]  /*1a0d50*/  STL [R1+0x328], R2 ;  /* 0x0003280201007387 */ /* 0x000fe20000100800 */
[----:B0-----:R-:W-:-:S03]  /*1a0d60*/  SHF.R.S32.HI R0, RZ, 0x1f, R28 ;  /* 0x0000001fff007819 */ /* 0x001fc6000001141c */
[----:B------:R-:W3:Y:S01]  /*1a0d70*/  LDL R28, [R1+0x180] ;  /* 0x00018000011c7983 */ /* 0x000ee20000100800 */
[----:B------:R-:W-:-:S03]  /*1a0d80*/  VIADD R16, R11, UR26 ;  /* 0x0000001a0b107c36 */ /* 0x000fc60008000000 */
[----:B------:R0:W-:Y:S04]  /*1a0d90*/  STL [R1+0x32c], R0 ;  /* 0x00032c0001007387 */ /* 0x0001e80000100800 */
[----:B------:R-:W-:Y:S01]  /*1a0da0*/  STL [R1+0x94], R16 ;  /* 0x0000941001007387 */ /* 0x000fe20000100800 */
[----:B0-----:R-:W-:-:S05]  /*1a0db0*/  SHF.R.S32.HI R0, RZ, 0x1f, R23 ;  /* 0x0000001fff007819 */ /* 0x001fca0000011417 */
[----:B------:R2:W-:Y:S04]  /*1a0dc0*/  STL [R1+0x330], R0 ;  /* 0x0003300001007387 */ /* 0x0005e80000100800 */
[----:B------:R-:W-:Y:S01]  /*1a0dd0*/  STL [R1+0x9aac], R16 ;  /* 0x009aac1001007387 */ /* 0x000fe20000100800 */
[----:B------:R-:W-:Y:S01]  /*1a0de0*/  VIADD R17, R16, UR27 ;  /* 0x0000001b10117c36 */ /* 0x000fe20008000000 */
[----:B------:R-:W0:Y:S02]  /*1a0df0*/  LDCU.64 UR26, c[0x0][0x398] ;  /* 0x00007300ff1a77ac */ /* 0x000e240008000a00 */
[----:B------:R-:W3:Y:S01]  /*1a0e00*/  LDL R23, [R1+0x178] ;  /* 0x0001780001177983 */ /* 0x000ee20000100800 */
[----:B--2---:R-:W-:-:S05]  /*1a0e10*/  SHF.R.S32.HI R0, RZ, 0x1f, R26 ;  /* 0x0000001fff007819 */ /* 0x004fca000001141a */
[----:B------:R1:W-:Y:S01]  /*1a0e20*/  STL [R1+0x334], R0 ;  /* 0x0003340001007387 */ /* 0x0003e20000100800 */
[----:B----4-:R-:W-:-:S05]  /*1a0e30*/  SHF.R.S32.HI R2, RZ, 0x1f, R12 ;  /* 0x0000001fff027819 */ /* 0x010fca000001140c */
[----:B------:R-:W-:Y:S01]  /*1a0e40*/  STL [R1+0x338], R2 ;  /* 0x0003380201007387 */ /* 0x000fe20000100800 */
[----:B-1----:R-:W-:-:S03]  /*1a0e50*/  SHF.R.S32.HI R0, RZ, 0x1f, R10 ;  /* 0x0000001fff007819 */ /* 0x002fc6000001140a */
[----:B------:R-:W2:Y:S04]  /*1a0e60*/  LDL R26, [R1+0x174] ;  /* 0x00017400011a7983 */ /* 0x000ea80000100800 */
[----:B------:R-:W4:Y:S04]  /*1a0e70*/  LDL R12, [R1+0x170] ;  /* 0x00017000010c7983 */ /* 0x000f280000100800 */
[----:B------:R1:W-:Y:S04]  /*1a0e80*/  STL [R1+0x33c], R0 ;  /* 0x00033c0001007387 */ /* 0x0003e80000100800 */
[----:B------:R-:W-:Y:S01]  /*1a0e90*/  STL [R1+0x90], R17 ;  /* 0x0000901101007387 */ /* 0x000fe20000100800 */
[----:B---3--:R-:W-:-:S03]  /*1a0ea0*/  SHF.R.S32.HI R3, RZ, 0x1f, R21 ;  /* 0x0000001fff037819 */ /* 0x008fc60000011415 */
[----:B------:R-:W-:Y:S04]  /*1a0eb0*/  STL [R1+0x9ab0], R17 ;  /* 0x009ab01101007387 */ /* 0x000fe80000100800 */
[----:B-1----:R-:W3:Y:S01]  /*1a0ec0*/  LDL R0, [R1+0x16c] ;  /* 0x00016c0001007983 */ /* 0x002ee20000100800 */
[----:B------:R-:W-:-:S03]  /*1a0ed0*/  SHF.R.S32.HI R2, RZ, 0x1f, R24 ;  /* 0x0000001fff027819 */ /* 0x000fc60000011418 */
[----:B------:R-:W-:Y:S04]  /*1a0ee0*/  STL [R1+0x340], R3 ;  /* 0x0003400301007387 */ /* 0x000fe80000100800 */
[----:B------:R-:W3:Y:S01]  /*1a0ef0*/  LDL R21, [R1+0x168] ;  /* 0x0001680001157983 */ /* 0x000ee20000100800 */
[----:B------:R-:W-:-:S03]  /*1a0f00*/  VIADD R10, R17, UR28 ;  /* 0x0000001c110a7c36 */ /* 0x000fc60008000000 */
[----:B------:R1:W-:Y:S04]  /*1a0f10*/  STL [R1+0x344], R2 ;  /* 0x0003440201007387 */ /* 0x0003e80000100800 */
[----:B------:R-:W3:Y:S01]  /*1a0f20*/  LDL R24, [R1+0x164] ;  /* 0x0001640001187983 */ /* 0x000ee20000100800 */
[----:B-1----:R-:W-:-:S03]  /*1a0f30*/  SHF.R.S32.HI R2, RZ, 0x1f, R27 ;  /* 0x0000001fff027819 */ /* 0x002fc6000001141b */
[----:B------:R-:W3:Y:S04]  /*1a0f40*/  LDL R27, [R1+0x160] ;  /* 0x00016000011b7983 */ /* 0x000ee80000100800 */
[----:B------:R-:W-:Y:S04]  /*1a0f50*/  STL [R1+0x8c], R10 ;  /* 0x00008c0a01007387 */ /* 0x000fe80000100800 */
[----:B------:R1:W-:Y:S01]  /*1a0f60*/  STL [R1+0x348], R2 ;  /* 0x0003480201007387 */ /* 0x0003e20000100800 */
[----:B------:R-:W-:Y:S01]  /*1a0f70*/  VIADD R18, R10, UR29 ;  /* 0x0000001d0a127c36 */ /* 0x000fe20008000000 */
[----:B------:R-:W0:Y:S02]  /*1a0f80*/  LDCU.64 UR28, c[0x0][0x398] ;  /* 0x00007300ff1c77ac */ /* 0x000e240008000a00 */
[----:B------:R-:W3:Y:S01]  /*1a0f90*/  LDL R13, [R1+0x15c] ;  /* 0x00015c00010d7983 */ /* 0x000ee20000100800 */
[----:B------:R-:W-:-:S02]  /*1a0fa0*/  SHF.R.S32.HI R3, RZ, 0x1f, R20 ;  /* 0x0000001fff037819 */ /* 0x000fc40000011414 */
[----:B-1----:R-:W-:-:S05]  /*1a0fb0*/  SHF.R.S32.HI R2, RZ, 0x1f, R19 ;  /* 0x0000001fff027819 */ /* 0x002fca0000011413 */
[----:B------:R1:W-:Y:S04]  /*1a0fc0*/  STL [R1+0x34c], R2 ;  /* 0x00034c0201007387 */ /* 0x0003e80000100800 */
[----:B------:R-:W-:Y:S01]  /*1a0fd0*/  STL [R1+0x350], R3 ;  /* 0x0003500301007387 */ /* 0x000fe20000100800 */
[----:B-1----:R-:W-:Y:S02]  /*1a0fe0*/  SHF.R.S32.HI R2, RZ, 0x1f, R25 ;  /* 0x0000001fff027819 */ /* 0x002fe40000011419 */
[----:B------:R-:W-:Y:S01]  /*1a0ff0*/  SHF.R.S32.HI R4, RZ, 0x1f, R22 ;  /* 0x0000001fff047819 */ /* 0x000fe20000011416 */
[----:B------:R-:W3:Y:S04]  /*1a1000*/  LDL R25, [R1+0x154] ;  /* 0x0001540001197983 */ /* 0x000ee80000100800 */
[----:B------:R-:W-:Y:S04]  /*1a1010*/  STL [R1+0x88], R18 ;  /* 0x0000881201007387 */ /* 0x000fe80000100800 */
[----:B------:R1:W-:Y:S04]  /*1a1020*/  STL [R1+0x354], R2 ;  /* 0x0003540201007387 */ /* 0x0003e80000100800 */
[----:B------:R-:W-:Y:S04]  /*1a1030*/  STL [R1+0x358], R4 ;  /* 0x0003580401007387 */ /* 0x000fe80000100800 */
[----:B------:R-:W3:Y:S01]  /*1a1040*/  LDL R29, [R1+0x150] ;  /* 0x00015000011d7983 */ /* 0x000ee20000100800 */
[----:B-1----:R-:W-:-:S02]  /*1a1050*/  SHF.R.S32.HI R2, RZ, 0x1f, R9 ;  /* 0x0000001fff027819 */ /* 0x002fc40000011409 */
[----:B------:R-:W-:-:S05]  /*1a1060*/  SHF.R.S32.HI R3, RZ, 0x1f, R28 ;  /* 0x0000001fff037819 */ /* 0x000fca000001141c */
[----:B------:R-:W-:Y:S04]  /*1a1070*/  STL [R1+0x35c], R3 ;  /* 0x00035c0301007387 */ /* 0x000fe80000100800 */
[----:B------:R-:W3:Y:S04]  /*1a1080*/  LDL R22, [R1+0x14c] ;  /* 0x00014c0001167983 */ /* 0x000ee80000100800 */
[----:B------:R1:W-:Y:S04]  /*1a1090*/  STL [R1+0x360], R2 ;  /* 0x0003600201007387 */ /* 0x0003e80000100800 */
[----:B------:R-:W3:Y:S01]  /*1a10a0*/  LDL R28, [R1+0x148] ;  /* 0x00014800011c7983 */ /* 0x000ee20000100800 */
[----:B------:R-:W-:-:S05]  /*1a10b0*/  VIADD R19, R18, UR30 ;  /* 0x0000001e12137c36 */ /* 0x000fca0008000000 */
[----:B------:R-:W-:Y:S01]  /*1a10c0*/  STL [R1+0x84], R19 ;  /* 0x0000841301007387 */ /* 0x000fe20000100800 */
[----:B-1----:R-:W-:-:S03]  /*1a10d0*/  SHF.R.S32.HI R2, RZ, 0x1f, R23 ;  /* 0x0000001fff027819 */ /* 0x002fc60000011417 */
[----:B------:R-:W3:Y:S01]  /*1a10e0*/  LDL R23, [R1+0x144] ;  /* 0x0001440001177983 */ /* 0x000ee20000100800 */
[----:B------:R-:W-:Y:S01]  /*1a10f0*/  VIADD R9, R19, UR31 ;  /* 0x0000001f13097c36 */ /* 0x000fe20008000000 */
[----:B--2---:R-:W-:Y:S02]  /*1a1100*/  SHF.R.S32.HI R3, RZ, 0x1f, R26 ;  /* 0x0000001fff037819 */ /* 0x004fe4000001141a */
[----:B------:R4:W-:Y:S01]  /*1a1110*/  STL [R1+0x364], R2 ;  /* 0x0003640201007387 */ /* 0x0009e20000100800 */
[----:B------:R-:W-:Y:S01]  /*1a1120*/  VIADD R20, R9, UR32 ;  /* 0x0000002009147c36 */ /* 0x000fe20008000000 */
[----:B------:R-:W-:Y:S01]  /*1a1130*/  SHF.R.S32.HI R10, RZ, 0x1f, R10 ;  /* 0x0000001fff0a7819 */ /* 0x000fe2000001140a */
[----:B------:R-:W1:Y:S01]  /*1a1140*/  LDCU.64 UR30, c[0x0][0x398] ;  /* 0x00007300ff1e77ac */ /* 0x000e620008000a00 */
[----:B------:R-:W2:Y:S01]  /*1a1150*/  LDL R4, [R1+0x13c] ;  /* 0x00013c0001047983 */ /* 0x000ea20000100800 */
[----:B----4-:R-:W-:-:S03]  /*1a1160*/  SHF.R.S32.HI R2, RZ, 0x1f, R12 ;  /* 0x0000001fff027819 */ /* 0x010fc6000001140c */
[----:B------:R3:W-:Y:S04]  /*1a1170*/  STL [R1+0x368], R3 ;  /* 0x0003680301007387 */ /* 0x0007e80000100800 */
[----:B------:R-:W4:Y:S04]  /*1a1180*/  LDL R26, [R1+0x138] ;  /* 0x00013800011a7983 */ /* 0x000f280000100800 */
[----:B------:R0:W-:Y:S01]  /*1a1190*/  STL [R1+0x36c], R2 ;  /* 0x00036c0201007387 */ /* 0x0001e20000100800 */
[----:B---3--:R-:W-:-:S03]  /*1a11a0*/  SHF.R.S32.HI R3, RZ, 0x1f, R0 ;  /* 0x0000001fff037819 */ /* 0x008fc60000011400 */
[----:B------:R-:W3:Y:S04]  /*1a11b0*/  LDL R12, [R1+0x134] ;  /* 0x00013400010c7983 */ /* 0x000ee80000100800 */
[----:B------:R-:W-:Y:S01]  /*1a11c0*/  STL [R1+0x80], R9 ;  /* 0x0000800901007387 */ /* 0x000fe20000100800 */
[----:B0-----:R-:W-:-:S03]  /*1a11d0*/  SHF.R.S32.HI R2, RZ, 0x1f, R21 ;  /* 0x0000001fff027819 */ /* 0x001fc60000011415 */
[----:B------:R-:W-:Y:S01]  /*1a11e0*/  STL [R1+0x370], R3 ;  /* 0x0003700301007387 */ /* 0x000fe20000100800 */
[----:B------:R-:W-:-:S03]  /*1a11f0*/  SHF.R.S32.HI R0, RZ, 0x1f, R24 ;  /* 0x0000001fff007819 */ /* 0x000fc60000011418 */
[----:B------:R-:W-:Y:S04]  /*1a1200*/  STL [R1+0x44], R20 ;  /* 0x0000441401007387 */ /* 0x000fe80000100800 */
[----:B------:R0:W-:Y:S04]  /*1a1210*/  STL [R1+0x374], R2 ;  /* 0x0003740201007387 */ /* 0x0001e80000100800 */
[----:B------:R1:W-:Y:S01]  /*1a1220*/  STL [R1+0x378], R0 ;  /* 0x0003780001007387 */ /* 0x0003e20000100800 */
[----:B------:R-:W-:-:S03]  /*1a1230*/  VIADD R21, R20, UR33 ;  /* 0x0000002114157c36 */ /* 0x000fc60008000000 */
[----:B------:R-:W2:Y:S04]  /*1a1240*/  LDL R24, [R1+0x12c] ;  /* 0x00012c0001187983 */ /* 0x000ea80000100800 */
[----:B0-----:R-:W2:Y:S01]  /*1a1250*/  LDL R2, [R1+0x130] ;  /* 0x0001300001027983 */ /* 0x001ea20000100800 */
[----:B-1----:R-:W-:Y:S01]  /*1a1260*/  SHF.R.S32.HI R0, RZ, 0x1f, R27 ;  /* 0x0000001fff007819 */ /* 0x002fe2000001141b */
[----:B------:R-:W0:Y:S01]  /*1a1270*/  LDCU.64 UR32, c[0x0][0x398] ;  /* 0x00007300ff2077ac */ /* 0x000e220008000a00 */
[----:B------:R-:W-:-:S03]  /*1a1280*/  SHF.R.S32.HI R3, RZ, 0x1f, R13 ;  /* 0x0000001fff037819 */ /* 0x000fc6000001140d */
[----:B------:R1:W-:Y:S04]  /*1a1290*/  STL [R1+0x37c], R0 ;  /* 0x00037c0001007387 */ /* 0x0003e80000100800 */
[----:B------:R-:W2:Y:S01]  /*1a12a0*/  LDL R27, [R1+0x128] ;  /* 0x00012800011b7983 */ /* 0x000ea20000100800 */
[----:B-1----:R-:W-:-:S03]  /*1a12b0*/  SHF.R.S32.HI R0, RZ, 0x1f, R8 ;  /* 0x0000001fff007819 */ /* 0x002fc60000011408 */
[----:B------:R-:W-:Y:S04]  /*1a12c0*/  STL [R1+0x40], R21 ;  /* 0x0000401501007387 */ /* 0x000fe80000100800 */
[----:B------:R-:W-:Y:S04]  /*1a12d0*/  STL [R1+0x380], R3 ;  /* 0x0003800301007387 */ /* 0x000fe80000100800 */
[----:B------:R1:W-:Y:S01]  /*1a12e0*/  STL [R1+0x384], R0 ;  /* 0x0003840001007387 */ /* 0x0003e20000100800 */
[----:B------:R-:W-:-:S03]  /*1a12f0*/  VIADD R8, R21, UR34 ;  /* 0x0000002215087c36 */ /* 0x000fc60008000000 */
[----:B------:R-:W3:Y:S04]  /*1a1300*/  LDL R5, [R1+0x124] ;  /* 0x0001240001057983 */ /* 0x000ee80000100800 */
[----:B------:R-:W4:Y:S01]  /*1a1310*/  LDL R13, [R1+0x120] ;  /* 0x00012000010d7983 */ /* 0x000f220000100800 */
[----:B-1----:R-:W-:-:S05]  /*1a1320*/  SHF.R.S32.HI R0, RZ, 0x1f, R25 ;  /* 0x0000001fff007819 */ /* 0x002fca0000011419 */
[----:B------:R1:W-:Y:S01]  /*1a1330*/  STL [R1+0x388], R0 ;  /* 0x0003880001007387 */ /* 0x0003e20000100800 */
[----:B------:R-:W-:-:S03]  /*1a1340*/  SHF.R.S32.HI R3, RZ, 0x1f, R29 ;  /* 0x0000001fff037819 */ /* 0x000fc6000001141d */
[----:B------:R-:W4:Y:S04]  /*1a1350*/  LDL R25, [R1+0x11c] ;  /* 0x00011c0001197983 */ /* 0x000f280000100800 */
[----:B------:R-:W-:Y:S04]  /*1a1360*/  STL [R1+0x3c], R8 ;  /* 0x00003c0801007387 */ /* 0x000fe80000100800 */
[----:B------:R-:W-:Y:S01]  /*1a1370*/  STL [R1+0x38c], R3 ;  /* 0x00038c0301007387 */ /* 0x000fe20000100800 */
[----:B-1----:R-:W-:-:S05]  /*1a1380*/  SHF.R.S32.HI R0, RZ, 0x1f, R22 ;  /* 0x0000001fff007819 */ /* 0x002fca0000011416 */
[----:B------:R1:W-:Y:S02]  /*1a1390*/  STL [R1+0x390], R0 ;  /* 0x0003900001007387 */ /* 0x0003e40000100800 */
[----:B-1----:R-:W-:Y:S02]  /*1a13a0*/  SHF.R.S32.HI R0, RZ, 0x1f, R28 ;  /* 0x0000001fff007819 */ /* 0x002fe4000001141c */
[----:B------:R-:W4:Y:S04]  /*1a13b0*/  LDL R28, [R1+0x118] ;  /* 0x00011800011c7983 */ /* 0x000f280000100800 */
[----:B------:R1:W-:Y:S02]  /*1a13c0*/  STL [R1+0x394], R0 ;  /* 0x0003940001007387 */ /* 0x0003e40000100800 */
[----:B-1----:R-:W-:-:S02]  /*1a13d0*/  SHF.R.S32.HI R0, RZ, 0x1f, R7 ;  /* 0x0000001fff007819 */ /* 0x002fc40000011407 */
[----:B------:R-:W4:Y:S01]  /*1a13e0*/  LDL.LU R7, [R1+0x9ab4] ;  /* 0x009ab40001077983 */ /* 0x000f220000300800 */
[----:B------:R-:W-:Y:S01]  /*1a13f0*/  SHF.R.S32.HI R3, RZ, 0x1f, R23 ;  /* 0x0000001fff037819 */ /* 0x000fe20000011417 */
[----:B------:R-:W-:-:S04]  /*1a1400*/  VIADD R22, R8, UR35 ;  /* 0x0000002308167c36 */ /* 0x000fc80008000000 */
[----:B------:R1:W-:Y:S01]  /*1a1410*/  STL [R1+0x398], R3 ;  /* 0x0003980301007387 */ /* 0x0003e20000100800 */
[----:B--2---:R-:W-:-:S03]  /*1a1420*/  SHF.R.S32.HI R11, RZ, 0x1f, R27 ;  /* 0x0000001fff0b7819 */ /* 0x004fc6000001141b */
[----:B------:R-:W2:Y:S01]  /*1a1430*/  LDL R29, [R1+0x114] ;  /* 0x00011400011d7983 */ /* 0x000ea20000100800 */
[----:B---3--:R-:W-:-:S03]  /*1a1440*/  SHF.R.S32.HI R5, RZ, 0x1f, R5 ;  /* 0x0000001fff057819 */ /* 0x008fc60000011405 */
[----:B------:R-:W-:Y:S01]  /*1a1450*/  STL [R1+0x38], R22 ;  /* 0x0000381601007387 */ /* 0x000fe20000100800 */
[----:B----4-:R-:W-:-:S03]  /*1a1460*/  SHF.R.S32.HI R13, RZ, 0x1f, R13 ;  /* 0x0000001fff0d7819 */ /* 0x010fc6000001140d */
[----:B------:R3:W-:Y:S01]  /*1a1470*/  STL [R1+0x39c], R0 ;  /* 0x00039c0001007387 */ /* 0x0007e20000100800 */
[----:B-1----:R-:W-:Y:S01]  /*1a1480*/  SHF.R.S32.HI R3, RZ, 0x1f, R12 ;  /* 0x0000001fff037819 */ /* 0x002fe2000001140c */
[----:B------:R-:W1:Y:S01]  /*1a1490*/  LDCU.64 UR34, c[0x0][0x398] ;  /* 0x00007300ff2277ac */ /* 0x000e620008000a00 */
[----:B---3--:R-:W-:Y:S02]  /*1a14a0*/  SHF.R.S32.HI R0, RZ, 0x1f, R4 ;  /* 0x0000001fff007819 */ /* 0x008fe40000011404 */
[----:B------:R-:W-:-:S03]  /*1a14b0*/  SHF.R.S32.HI R4, RZ, 0x1f, R26 ;  /* 0x0000001fff047819 */ /* 0x000fc6000001141a */
[----:B------:R3:W-:Y:S01]  /*1a14c0*/  STL [R1+0x3a0], R0 ;  /* 0x0003a00001007387 */ /* 0x0007e20000100800 */
[----:B------:R-:W-:-:S03]  /*1a14d0*/  VIADD R23, R22, UR36 ;  /* 0x0000002416177c36 */ /* 0x000fc60008000000 */
[----:B---3--:R-:W3:Y:S04]  /*1a14e0*/  LDL R0, [R1+0x10c] ;  /* 0x00010c0001007983 */ /* 0x008ee80000100800 */
[----:B------:R4:W-:Y:S04]  /*1a14f0*/  STL [R1+0x3a4], R4 ;  /* 0x0003a40401007387 */ /* 0x0009e80000100800 */
[----:B----4-:R-:W4:Y:S04]  /*1a1500*/  LDL R4, [R1+0x108] ;  /* 0x0001080001047983 */ /* 0x010f280000100800 */
[----:B------:R0:W-:Y:S04]  /*1a1510*/  STL [R1+0x3a8], R3 ;  /* 0x0003a80301007387 */ /* 0x0001e80000100800 */
[----:B------:R-:W3:Y:S01]  /*1a1520*/  LDL R26, [R1+0x104] ;  /* 0x00010400011a7983 */ /* 0x000ee20000100800 */
[----:B0-----:R-:W-:-:S02]  /*1a1530*/  SHF.R.S32.HI R3, RZ, 0x1f, R2 ;  /* 0x0000001fff037819 */ /* 0x001fc40000011402 */
[----:B------:R-:W-:Y:S01]  /*1a1540*/  SHF.R.S32.HI R2, RZ, 0x1f, R24 ;  /* 0x0000001fff027819 */ /* 0x000fe20000011418 */
[----:B------:R-:W-:Y:S04]  /*1a1550*/  STL [R1+0x34], R23 ;  /* 0x0000341701007387 */ /* 0x000fe80000100800 */
[----:B------:R0:W-:Y:S04]  /*1a1560*/  STL [R1+0x3ac], R3 ;  /* 0x0003ac0301007387 */ /* 0x0001e80000100800 */
[----:B0-----:R-:W4:Y:S04]  /*1a1570*/  LDL R3, [R1+0x100] ;  /* 0x0001000001037983 */ /* 0x001f280000100800 */
[----:B------:R0:W-:Y:S04]  /*1a1580*/  STL [R1+0x3b0], R2 ;  /* 0x0003b00201007387 */ /* 0x0001e80000100800 */
[----:B0-----:R-:W4:Y:S04]  /*1a1590*/  LDL R2, [R1+0xfc] ;  /* 0x0000fc0001027983 */ /* 0x001f280000100800 */
[----:B------:R0:W-:Y:S04]  /*1a15a0*/  STL [R1+0x3b4], R11 ;  /* 0x0003b40b01007387 */ /* 0x0001e80000100800 */
[----:B------:R-:W4:Y:S01]  /*1a15b0*/  LDL R27, [R1+0xf8] ;  /* 0x0000f800011b7983 */ /* 0x000f220000100800 */
[----:B0-----:R-:W-:Y:S01]  /*1a15c0*/  SHF.R.S32.HI R11, RZ, 0x1f, R25 ;  /* 0x0000001fff0b7819 */ /* 0x001fe20000011419 */
[----:B------:R-:W-:-:S02]  /*1a15d0*/  IMAD.MOV.U32 R12, RZ, RZ, R7 ;  /* 0x000000ffff0c7224 */ /* 0x000fc400078e0007 */
[----:B------:R-:W-:Y:S01]  /*1a15e0*/  VIADD R7, R23, UR37 ;  /* 0x0000002517077c36 */ /* 0x000fe20008000000 */
[----:B--2---:R-:W-:-:S04]  /*1a15f0*/  SHF.R.S32.HI R14, RZ, 0x1f, R29 ;  /* 0x0000001fff0e7819 */ /* 0x004fc8000001141d */
[----:B------:R-:W-:Y:S01]  /*1a1600*/  STL [R1+0x30], R7 ;  /* 0x0000300701007387 */ /* 0x000fe20000100800 */
[----:B------:R-:W-:Y:S01]  /*1a1610*/  VIADD R24, R7, UR38 ;  /* 0x0000002607187c36 */ /* 0x000fe20008000000 */
[----:B---3--:R-:W-:Y:S02]  /*1a1620*/  SHF.R.S32.HI R26, RZ, 0x1f, R26 ;  /* 0x0000001fff1a7819 */ /* 0x008fe4000001141a */
[----:B------:R0:W-:Y:S01]  /*1a1630*/  STL [R1+0x3b8], R5 ;  /* 0x0003b80501007387 */ /* 0x0001e20000100800 */
[----:B----4-:R-:W-:-:S03]  /*1a1640*/  SHF.R.S32.HI R3, RZ, 0x1f, R3 ;  /* 0x0000001fff037819 */ /* 0x010fc60000011403 */
[----:B0-----:R-:W2:Y:S01]  /*1a1650*/  LDL R5, [R1+0xf4] ;  /* 0x0000f40001057983 */ /* 0x001ea20000100800 */
[----:B------:R-:W-:-:S03]  /*1a1660*/  SHF.R.S32.HI R2, RZ, 0x1f, R2 ;  /* 0x0000001fff027819 */ /* 0x000fc60000011402 */
[----:B------:R0:W-:Y:S01]  /*1a1670*/  STL [R1+0x3bc], R13 ;  /* 0x0003bc0d01007387 */ /* 0x0001e20000100800 */
[----:B------:R-:W-:-:S03]  /*1a1680*/  SHF.R.S32.HI R27, RZ, 0x1f, R27 ;  /* 0x0000001fff1b7819 */ /* 0x000fc6000001141b */
[----:B------:R-:W3:Y:S01]  /*1a1690*/  LDL R17, [R1+0xf0] ;  /* 0x0000f00001117983 */ /* 0x000ee20000100800 */
[----:B------:R-:W-:Y:S01]  /*1a16a0*/  SHF.R.S32.HI R18, RZ, 0x1f, R18 ;  /* 0x0000001fff127819 */ /* 0x000fe20000011412 */
[----:B------:R-:W4:Y:S02]  /*1a16b0*/  LDCU.64 UR36, c[0x0][0x398] ;  /* 0x00007300ff2477ac */ /* 0x000f240008000a00 */
[----:B------:R1:W-:Y:S04]  /*1a16c0*/  STL [R1+0x3c0], R11 ;  /* 0x0003c00b01007387 */ /* 0x0003e80000100800 */
[----:B0-----:R-:W4:Y:S04]  /*1a16d0*/  LDL R13, [R1+0xec] ;  /* 0x0000ec00010d7983 */ /* 0x001f280000100800 */
[----:B------:R-:W-:Y:S01]  /*1a16e0*/  STL [R1+0x2c], R24 ;  /* 0x00002c1801007387 */ /* 0x000fe20000100800 */
[----:B-1----:R-:W-:-:S03]  /*1a16f0*/  SHF.R.S32.HI R11, RZ, 0x1f, R28 ;  /* 0x0000001fff0b7819 */ /* 0x002fc6000001141c */
[----:B------:R-:W4:Y:S04]  /*1a1700*/  LDL R16, [R1+0xe8] ;  /* 0x0000e80001107983 */ /* 0x000f280000100800 */
[----:B------:R-:W4:Y:S01]  /*1a1710*/  LDL R28, [R1+0xe4] ;  /* 0x0000e400011c7983 */ /* 0x000f220000100800 */
[----:B------:R-:W-:-:S03]  /*1a1720*/  VIADD R25, R24, UR39 ;  /* 0x0000002718197c36 */ /* 0x000fc60008000000 */
[----:B------:R0:W-:Y:S01]  /*1a1730*/  STL [R1+0x3c4], R11 ;  /* 0x0003c40b01007387 */ /* 0x0001e20000100800 */
[----:B--2---:R-:W-:-:S03]  /*1a1740*/  SHF.R.S32.HI R5, RZ, 0x1f, R5 ;  /* 0x0000001fff057819 */ /* 0x004fc60000011405 */
[----:B0-----:R-:W2:Y:S01]  /*1a1750*/  LDL R11, [R1+0xdc] ;  /* 0x0000dc00010b7983 */ /* 0x001ea20000100800 */
[----:B---3--:R-:W-:-:S03]  /*1a1760*/  SHF.R.S32.HI R17, RZ, 0x1f, R17 ;  /* 0x0000001fff117819 */ /* 0x008fc60000011411 */
[----:B------:R0:W-:Y:S01]  /*1a1770*/  STL [R1+0x3c8], R14 ;  /* 0x0003c80e01007387 */ /* 0x0001e20000100800 */
[----:B----4-:R-:W-:-:S03]  /*1a1780*/  SHF.R.S32.HI R13, RZ, 0x1f, R13 ;  /* 0x0000001fff0d7819 */ /* 0x010fc6000001140d */
[----:B------:R-:W3:Y:S01]  /*1a1790*/  LDL R29, [R1+0xd8] ;  /* 0x0000d800011d7983 */ /* 0x000ee20000100800 */
[----:B------:R-:W-:Y:S01]  /*1a17a0*/  SHF.R.S32.HI R16, RZ, 0x1f, R16 ;  /* 0x0000001fff107819 */ /* 0x000fe20000011410 */
[----:B------:R-:W1:Y:S01]  /*1a17b0*/  LDCU.64 UR38, c[0x0][0x398] ;  /* 0x00007300ff2677ac */ /* 0x000e620008000a00 */
[----:B0-----:R-:W-:Y:S01]  /*1a17c0*/  SHF.R.S32.HI R14, RZ, 0x1f, R0 ;  /* 0x0000001fff0e7819 */ /* 0x001fe20000011400 */
[----:B------:R0:W-:Y:S01]  /*1a17d0*/  STL [R1+0x3cc], R6 ;  /* 0x0003cc0601007387 */ /* 0x0001e20000100800 */
[----:B------:R-:W-:-:S03]  /*1a17e0*/  SHF.R.S32.HI R0, RZ, 0x1f, R4 ;  /* 0x0000001fff007819 */ /* 0x000fc60000011404 */
[----:B------:R-:W-:Y:S04]  /*1a17f0*/  STL [R1+0x28], R25 ;  /* 0x0000281901007387 */ /* 0x000fe80000100800 */
[----:B------:R-:W4:Y:S01]  /*1a1800*/  LDL R15, [R1+0xd0] ;  /* 0x0000d000010f7983 */ /* 0x000f220000100800 */
[----:B0-----:R-:W-:-:S03]  /*1a1810*/  VIADD R6, R25, UR48 ;  /* 0x0000003019067c36 */ /* 0x001fc60008000000 */
[----:B------:R0:W-:Y:S04]  /*1a1820*/  STL [R1+0x3d0], R14 ;  /* 0x0003d00e01007387 */ /* 0x0001e80000100800 */
[----:B------:R1:W-:Y:S04]  /*1a1830*/  STL [R1+0x3d4], R0 ;  /* 0x0003d40001007387 */ /* 0x0003e80000100800 */
[----:B------:R-:W4:Y:S04]  /*1a1840*/  LDL R4, [R1+0xcc] ;  /* 0x0000cc0001047983 */ /* 0x000f280000100800 */
[----:B0-----:R-:W4:Y:S04]  /*1a1850*/  LDL R14, [R1+0xc4] ;  /* 0x0000c400010e7983 */ /* 0x001f280000100800 */
[----:B-1----:R-:W4:Y:S04]  /*1a1860*/  LDL R0, [R1+0xc0] ;  /* 0x0000c00001007983 */ /* 0x002f280000100800 */
[----:B------:R0:W-:Y:S04]  /*1a1870*/  STL [R1+0x3d8], R26 ;  /* 0x0003d81a01007387 */ /* 0x0001e80000100800 */
[----:B------:R-:W-:Y:S04]  /*1a1880*/  STL [R1+0x24], R6 ;  /* 0x0000240601007387 */ /* 0x000fe80000100800 */
[----:B------:R1:W-:Y:S01]  /*1a1890*/  STL [R1+0x3dc], R3 ;  /* 0x0003dc0301007387 */ /* 0x0003e20000100800 */
[----:B0-----:R-:W-:Y:S01]  /*1a18a0*/  VIADD R26, R6, UR49 ;  /* 0x00000031061a7c36 */ /* 0x001fe20008000000 */
[----:B------:R-:W-:Y:S01]  /*1a18b0*/  SHF.R.S32.HI R28, RZ, 0x1f, R28 ;  /* 0x0000001fff1c7819 */ /* 0x000fe2000001141c */
[----:B------:R-:W0:Y:S01]  /*1a18c0*/  LDCU.64 UR48, c[0x0][0x398] ;  /* 0x00007300ff3077ac */ /* 0x000e220008000a00 */
[----:B-1----:R-:W4:Y:S04]  /*1a18d0*/  LDL R3, [R1+0xb8] ;  /* 0x0000b80001037983 */ /* 0x002f280000100800 */
[----:B------:R1:W-:Y:S04]  /*1a18e0*/  STL [R1+0x3e0], R2 ;  /* 0x0003e00201007387 */ /* 0x0003e80000100800 */
[----:B-1----:R-:W4:Y:S04]  /*1a18f0*/  LDL R2, [R1+0xb4] ;  /* 0x0000b40001027983 */ /* 0x002f280000100800 */
[----:B------:R1:W-:Y:S04]  /*1a1900*/  STL [R1+0x3e4], R27 ;  /* 0x0003e41b01007387 */ /* 0x0003e80000100800 */
[----:B------:R-:W-:Y:S04]  /*1a1910*/  STL [R1+0x20], R26 ;  /* 0x0000201a01007387 */ /* 0x000fe80000100800 */
[----:B------:R0:W-:Y:S01]  /*1a1920*/  STL [R1+0x3e8], R5 ;  /* 0x0003e80501007387 */ /* 0x0001e20000100800 */
[----:B-1----:R-:W-:-:S03]  /*1a1930*/  VIADD R27, R26, UR50 ;  /* 0x000000321a1b7c36 */ /* 0x002fc60008000000 */
[----:B0-----:R-:W4:Y:S04]  /*1a1940*/  LDL R5, [R1+0xac] ;  /* 0x0000ac0001057983 */ /* 0x001f280000100800 */
[----:B------:R0:W-:Y:S04]  /*1a1950*/  STL [R1+0x3ec], R17 ;  /* 0x0003ec1101007387 */ /* 0x0001e80000100800 */
[----:B0-----:R-:W4:Y:S04]  /*1a1960*/  LDL.LU R17, [R1+0x9ab0] ;  /* 0x009ab00001117983 */ /* 0x001f280000300800 */
[----:B------:R-:W-:Y:S04]  /*1a1970*/  STL [R1+0x1c], R27 ;  /* 0x00001c1b01007387 */ /* 0x000fe80000100800 */
[----:B------:R-:W-:Y:S04]  /*1a1980*/  STL [R1+0x3f0], R13 ;  /* 0x0003f00d01007387 */ /* 0x000fe80000100800 */
[----:B------:R0:W-:Y:S04]  /*1a1990*/  STL [R1+0x3f4], R16 ;  /* 0x0003f41001007387 */ /* 0x0001e80000100800 */
[----:B0-----:R-:W4:Y:S04]  /*1a19a0*/  LDL.LU R16, [R1+0x9aac] ;  /* 0x009aac0001107983 */ /* 0x001f280000300800 */
[----:B------:R0:W-:Y:S04]  /*1a19b0*/  STL [R1+0x3f8], R28 ;  /* 0x0003f81c01007387 */ /* 0x0001e80000100800 */
[----:B0-----:R-:W4:Y:S01]  /*1a19c0*/  LDL.LU R28, [R1+0x9aa8] ;  /* 0x009aa800011c7983 */ /* 0x001f220000300800 */
[----:B------:R-:W-:-:S05]  /*1a19d0*/  VIADD R13, R27, UR51 ;  /* 0x000000331b0d7c36 */ /* 0x000fca0008000000 */
[----:B------:R-:W-:Y:S01]  /*1a19e0*/  STL [R1+0x18], R13 ;  /* 0x0000180d01007387 */ /* 0x000fe20000100800 */
[----:B--2---:R-:W-:Y:S02]  /*1a19f0*/  SHF.R.S32.HI R11, RZ, 0x1f, R11 ;  /* 0x0000001fff0b7819 */ /* 0x004fe4000001140b */
[----:B---3--:R-:W-:Y:S02]  /*1a1a00*/  SHF.R.S32.HI R29, RZ, 0x1f, R29 ;  /* 0x0000001fff1d7819 */ /* 0x008fe4000001141d */
[----:B----4-:R-:W-:-:S05]  /*1a1a10*/  SHF.R.S32.HI R28, RZ, 0x1f, R28 ;  /* 0x0000001fff1c7819 */ /* 0x010fca000001141c */
[----:B------:R-:W-:Y:S04]  /*1a1a20*/  STL [R1+0x3fc], R28 ;  /* 0x0003fc1c01007387 */ /* 0x000fe80000100800 */
[----:B------:R0:W-:Y:S04]  /*1a1a30*/  STL [R1+0x400], R11 ;  /* 0x0004000b01007387 */ /* 0x0001e80000100800 */
[----:B0-----:R-:W2:Y:S04]  /*1a1a40*/  LDL.LU R11, [R1+0x9aa4] ;  /* 0x009aa400010b7983 */ /* 0x001ea80000300800 */
[----:B------:R0:W-:Y:S04]  /*1a1a50*/  STL [R1+0x404], R29 ;  /* 0x0004041d01007387 */ /* 0x0001e80000100800 */
[----:B0-----:R-:W3:Y:S01]  /*1a1a60*/  LDL.LU R29, [R1+0x9aa0] ;  /* 0x009aa000011d7983 */ /* 0x001ee20000300800 */
[----:B------:R-:W-:Y:S01]  /*1a1a70*/  VIADD R28, R13, UR52 ;  /* 0x000000340d1c7c36 */ /* 0x000fe20008000000 */
[----:B------:R-:W-:-:S02]  /*1a1a80*/  SHF.R.S32.HI R15, RZ, 0x1f, R15 ;  /* 0x0000001fff0f7819 */ /* 0x000fc4000001140f */
[----:B------:R-:W-:Y:S02]  /*1a1a90*/  SHF.R.S32.HI R4, RZ, 0x1f, R4 ;  /* 0x0000001fff047819 */ /* 0x000fe40000011404 */
[----:B------:R-:W-:Y:S01]  /*1a1aa0*/  STL [R1+0x14], R28 ;  /* 0x0000141c01007387 */ /* 0x000fe20000100800 */
[----:B---3--:R-:W-:-:S05]  /*1a1ab0*/  SHF.R.S32.HI R29, RZ, 0x1f, R29 ;  /* 0x0000001fff1d7819 */ /* 0x008fca000001141d */
[----:B------:R-:W-:Y:S04]  /*1a1ac0*/  STL [R1+0x408], R29 ;  /* 0x0004081d01007387 */ /* 0x000fe80000100800 */
[----:B------:R0:W-:Y:S04]  /*1a1ad0*/  STL [R1+0x40c], R15 ;  /* 0x00040c0f01007387 */ /* 0x0001e80000100800 */
[----:B0-----:R-:W3:Y:S04]  /*1a1ae0*/  LDL.LU R15, [R1+0x9a9c] ;  /* 0x009a9c00010f7983 */ /* 0x001ee80000300800 */
[----:B------:R0:W-:Y:S04]  /*1a1af0*/  STL [R1+0x410], R4 ;  /* 0x0004100401007387 */ /* 0x0001e80000100800 */
[----:B0-----:R-:W4:Y:S01]  /*1a1b00*/  LDL.LU R4, [R1+0x9a98] ;  /* 0x009a980001047983 */ /* 0x001f220000300800 */
[----:B------:R-:W-:Y:S01]  /*1a1b10*/  VIADD R29, R28, UR53 ;  /* 0x000000351c1d7c36 */ /* 0x000fe20008000000 */
[----:B------:R-:W-:Y:S01]  /*1a1b20*/  SHF.R.S32.HI R14, RZ, 0x1f, R14 ;  /* 0x0000001fff0e7819 */ /* 0x000fe2000001140e */
[----:B------:R-:W0:Y:S01]  /*1a1b30*/  LDCU.64 UR52, c[0x0][0x398] ;  /* 0x00007300ff3477ac */ /* 0x000e220008000a00 */
[----:B------:R-:W-:-:S02]  /*1a1b40*/  SHF.R.S32.HI R0, RZ, 0x1f, R0 ;  /* 0x0000001fff007819 */ /* 0x000fc40000011400 */
[----:B------:R-:W-:Y:S01]  /*1a1b50*/  STL [R1+0x10], R29 ;  /* 0x0000101d01007387 */ /* 0x000fe20000100800 */
[----:B----4-:R-:W-:-:S05]  /*1a1b60*/  SHF.R.S32.HI R4, RZ, 0x1f, R4 ;  /* 0x0000001fff047819 */ /* 0x010fca0000011404 */
[----:B------:R-:W-:Y:S04]  /*1a1b70*/  STL [R1+0x414], R4 ;  /* 0x0004140401007387 */ /* 0x000fe80000100800 */
[----:B------:R1:W-:Y:S04]  /*1a1b80*/  STL [R1+0x418], R14 ;  /* 0x0004180e01007387 */ /* 0x0003e80000100800 */
[----:B-1----:R-:W4:Y:S04]  /*1a1b90*/  LDL.LU R14, [R1+0x9a94] ;  /* 0x009a9400010e7983 */ /* 0x002f280000300800 */
[----:B------:R1:W-:Y:S04]  /*1a1ba0*/  STL [R1+0x41c], R0 ;  /* 0x00041c0001007387 */ /* 0x0003e80000100800 */
[----:B-1----:R-:W2:Y:S01]  /*1a1bb0*/  LDL.LU R0, [R1+0x9a90] ;  /* 0x009a900001007983 */ /* 0x002ea20000300800 */
[----:B------:R-:W-:Y:S01]  /*1a1bc0*/  VIADD R4, R29, UR54 ;  /* 0x000000361d047c36 */ /* 0x000fe20008000000 */
[----:B------:R-:W-:-:S02]  /*1a1bd0*/  SHF.R.S32.HI R3, RZ, 0x1f, R3 ;  /* 0x0000001fff037819 */ /* 0x000fc40000011403 */
[----:B------:R-:W-:Y:S02]  /*1a1be0*/  SHF.R.S32.HI R2, RZ, 0x1f, R2 ;  /* 0x0000001fff027819 */ /* 0x000fe40000011402 */
[----:B------:R-:W-:Y:S01]  /*1a1bf0*/  STL [R1+0xc], R4 ;  /* 0x00000c0401007387 */ /* 0x000fe20000100800 */
[----:B--2---:R-:W-:-:S05]  /*1a1c00*/  SHF.R.S32.HI R0, RZ, 0x1f, R0 ;  /* 0x0000001fff007819 */ /* 0x004fca0000011400 */
[----:B------:R-:W-:Y:S04]  /*1a1c10*/  STL [R1+0x420], R0 ;  /* 0x0004200001007387 */ /* 0x000fe80000100800 */
[----:B------:R1:W-:Y:S04]  /*1a1c20*/  STL [R1+0x424], R3 ;  /* 0x0004240301007387 */ /* 0x0003e80000100800 */
[----:B-1----:R-:W2:Y:S04]  /*1a1c30*/  LDL.LU R3, [R1+0x9a8c] ;  /* 0x009a8c0001037983 */ /* 0x002ea80000300800 */
[----:B------:R1:W-:Y:S04]  /*1a1c40*/  STL [R1+0x428], R2 ;  /* 0x0004280201007387 */ /* 0x0003e80000100800 */
[----:B-1----:R-:W2:Y:S01]  /*1a1c50*/  LDL.LU R2, [R1+0x9a88] ;  /* 0x009a880001027983 */ /* 0x002ea20000300800 */
[----:B------:R-:W-:Y:S01]  /*1a1c60*/  VIADD R0, R4, UR55 ;  /* 0x0000003704007c36 */ /* 0x000fe20008000000 */
[----:B------:R-:W-:Y:S01]  /*1a1c70*/  SHF.R.S32.HI R5, RZ, 0x1f, R5 ;  /* 0x0000001fff057819 */ /* 0x000fe20000011405 */
[----:B------:R-:W1:Y:S03]  /*1a1c80*/  LDCU.64 UR54, c[0x0][0x398] ;  /* 0x00007300ff3677ac */ /* 0x000e660008000a00 */
[----:B------:R-:W-:Y:S01]  /*1a1c90*/  STL [R1+0x8], R0 ;  /* 0x0000080001007387 */ /* 0x000fe20000100800 */
[----:B--2---:R-:W-:-:S05]  /*1a1ca0*/  SHF.R.S32.HI R2, RZ, 0x1f, R2 ;  /* 0x0000001fff027819 */ /* 0x004fca0000011402 */
[----:B------:R-:W-:Y:S04]  /*1a1cb0*/  STL [R1+0x42c], R2 ;  /* 0x00042c0201007387 */ /* 0x000fe80000100800 */
[----:B------:R2:W-:Y:S04]  /*1a1cc0*/  STL [R1+0x430], R5 ;  /* 0x0004300501007387 */ /* 0x0005e80000100800 */
[----:B--2---:R-:W2:Y:S01]  /*1a1cd0*/  LDL.LU R5, [R1+0x9a84] ;  /* 0x009a840001057983 */ /* 0x004ea20000300800 */
[----:B------:R-:W-:Y:S01]  /*1a1ce0*/  VIADD R2, R0, UR56 ;  /* 0x0000003800027c36 */ /* 0x000fe20008000000 */
[----:B------:R-:W-:-:S02]  /*1a1cf0*/  SHF.R.S32.HI R3, RZ, 0x1f, R3 ;  /* 0x0000001fff037819 */ /* 0x000fc40000011403 */
[----:B----4-:R-:W-:Y:S02]  /*1a1d00*/  SHF.R.S32.HI R14, RZ, 0x1f, R14 ;  /* 0x0000001fff0e7819 */ /* 0x010fe4000001140e */
[----:B---3--:R-:W-:Y:S02]  /*1a1d10*/  SHF.R.S32.HI R15, RZ, 0x1f, R15 ;  /* 0x0000001fff0f7819 */ /* 0x008fe4000001140f */
        /* <DEDUP_REMOVED lines=21> */
[----:B--2---:R-:W-:-:S05]  /*1a1e70*/  SHF.R.S32.HI R5, RZ, 0x1f, R5 ;  /* 0x0000001fff057819 */ /* 0x004fca0000011405 */
[----:B------:R2:W-:Y:S04]  /*1a1e80*/  STL [R1+0x434], R5 ;  /* 0x0004340501007387 */ /* 0x0005e80000100800 */
[----:B--2---:R-:W2:Y:S04]  /*1a1e90*/  LDL.LU R5, [R1+0x9a80] ;  /* 0x009a800001057983 */ /* 0x004ea80000300800 */
[----:B------:R-:W-:Y:S04]  /*1a1ea0*/  STL [R1+0x4], R2 ;  /* 0x0000040201007387 */ /* 0x000fe80000100800 */
[----:B------:R3:W-:Y:S04]  /*1a1eb0*/  STL [R1+0x438], R3 ;  /* 0x0004380301007387 */ /* 0x0007e80000100800 */
[----:B------:R4:W-:Y:S01]  /*1a1ec0*/  STL [R1+0x43c], R14 ;  /* 0x00043c0e01007387 */ /* 0x0009e20000100800 */
[----:B---3--:R-:W-:-:S03]  /*1a1ed0*/  VIADD R3, R2, UR57 ;  /* 0x0000003902037c36 */ /* 0x008fc60008000000 */
[----:B----4-:R-:W3:Y:S01]  /*1a1ee0*/  LDL.LU R14, [R1+0x9a7c] ;  /* 0x009a7c00010e7983 */ /* 0x010ee20000300800 */
[----:B------:R-:W-:Y:S01]  /*1a1ef0*/  SHF.R.S32.HI R2, RZ, 0x1f, R2 ;  /* 0x0000001fff027819 */ /* 0x000fe20000011402 */
[----:B------:R-:W4:Y:S02]  /*1a1f00*/  LDCU.64 UR56, c[0x0][0x398] ;  /* 0x00007300ff3877ac */ /* 0x000f240008000a00 */
[----:B------:R0:W-:Y:S04]  /*1a1f10*/  STL [R1+0x440], R15 ;  /* 0x0004400f01007387 */ /* 0x0001e80000100800 */
[----:B0-----:R-:W2:Y:S04]  /*1a1f20*/  LDL.LU R15, [R1+0x9a78] ;  /* 0x009a7800010f7983 */ /* 0x001ea80000300800 */
[----:B------:R-:W-:Y:S04]  /*1a1f30*/  STL [R1], R3 ;  /* 0x0000000301007387 */ /* 0x000fe80000100800 */
[----:B------:R-:W-:Y:S04]  /*1a1f40*/  STL [R1+0x444], R11 ;  /* 0x0004440b01007387 */ /* 0x000fe80000100800 */
[----:B------:R0:W-:Y:S04]  /*1a1f50*/  STL [R1+0x448], R16 ;  /* 0x0004481001007387 */ /* 0x0001e80000100800 */
[----:B0-----:R-:W2:Y:S04]  /*1a1f60*/  LDL.LU R16, [R1+0x9a74] ;  /* 0x009a740001107983 */ /* 0x001ea80000300800 */
[----:B------:R0:W-:Y:S04]  /*1a1f70*/  STL [R1+0x44c], R17 ;  /* 0x00044c1101007387 */ /* 0x0001e80000100800 */
[----:B0-----:R-:W2:Y:S04]  /*1a1f80*/  LDL.LU R17, [R1+0x9a70] ;  /* 0x009a700001117983 */ /* 0x001ea80000300800 */
        /* <DEDUP_REMOVED lines=13> */
[----:B------:R0:W-:Y:S01]  /*1a2060*/  STL [R1+0x470], R23 ;  /* 0x0004701701007387 */ /* 0x0001e20000100800 */
[----:B------:R-:W-:-:S03]  /*1a2070*/  VIADD R11, R3, UR58 ;  /* 0x0000003a030b7c36 */ /* 0x000fc60008000000 */
[----:B0-----:R-:W2:Y:S04]  /*1a2080*/  LDL.LU R23, [R1+0x9a58] ;  /* 0x009a580001177983 */ /* 0x001ea80000300800 */
[----:B------:R-:W-:Y:S04]  /*1a2090*/  STL [R1+0x474], R7 ;  /* 0x0004740701007387 */ /* 0x000fe80000100800 */
[----:B------:R0:W-:Y:S01]  /*1a20a0*/  STL [R1+0x478], R24 ;  /* 0x0004781801007387 */ /* 0x0001e20000100800 */
[----:B------:R-:W-:Y:S01]  /*1a20b0*/  VIADD R10, R11, UR59 ;  /* 0x0000003b0b0a7c36 */ /* 0x000fe20008000000 */
[----:B------:R-:W-:Y:S01]  /*1a20c0*/  SHF.R.S32.HI R3, RZ, 0x1f, R3 ;  /* 0x0000001fff037819 */ /* 0x000fe20000011403 */
[----:B------:R-:W1:Y:S01]  /*1a20d0*/  LDCU.64 UR58, c[0x0][0x398] ;  /* 0x00007300ff3a77ac */ /* 0x000e620008000a00 */
[----:B0-----:R-:W2:Y:S04]  /*1a20e0*/  LDL.LU R24, [R1+0x9a54] ;  /* 0x009a540001187983 */ /* 0x001ea80000300800 */
[----:B------:R0:W-:Y:S04]  /*1a20f0*/  STL [R1+0x47c], R25 ;  /* 0x00047c1901007387 */ /* 0x0001e80000100800 */
[----:B0-----:R-:W2:Y:S04]  /*1a2100*/  LDL.LU R25, [R1+0x9a50] ;  /* 0x009a500001197983 */ /* 0x001ea80000300800 */
[----:B------:R-:W-:Y:S04]  /*1a2110*/  STL [R1+0x480], R6 ;  /* 0x0004800601007387 */ /* 0x000fe80000100800 */
[----:B------:R0:W-:Y:S01]  /*1a2120*/  STL [R1+0x484], R26 ;  /* 0x0004841a01007387 */ /* 0x0001e20000100800 */
[----:B------:R-:W-:-:S03]  /*1a2130*/  VIADD R9, R10, UR11 ;  /* 0x0000000b0a097c36 */ /* 0x000fc60008000000 */
        /* <DEDUP_REMOVED lines=16> */
[----:B------:R-:W-:Y:S04]  /*1a2240*/  STL [R1+0x98e0], R11 ;  /* 0x0098e00b01007387 */ /* 0x000fe80000100800 */
[----:B------:R0:W-:Y:S04]  /*1a2250*/  STL [R1+0x9910], R10 ;  /* 0x0099100a01007387 */ /* 0x0001e80000100800 */
[----:B------:R-:W-:Y:S04]  /*1a2260*/  STL [R1+0x9948], R9 ;  /* 0x0099480901007387 */ /* 0x000fe80000100800 */
[----:B------:R1:W-:Y:S01]  /*1a2270*/  STL [R1+0x9978], R8 ;  /* 0x0099780801007387 */ /* 0x0003e20000100800 */
[----:B0-----:R-:W-:-:S03]  /*1a2280*/  SHF.R.S32.HI R10, RZ, 0x1f, R8 ;  /* 0x0000001fff0a7819 */ /* 0x001fc60000011408 */
[----:B-1----:R-:W3:Y:S01]  /*1a2290*/  LDL.LU R8, [R1+0x284] ;  /* 0x0002840001087983 */ /* 0x002ee20000300800 */
[----:B------:R-:W-:Y:S01]  /*1a22a0*/  SHF.R.S32.HI R11, RZ, 0x1f, R9 ;  /* 0x0000001fff0b7819 */ /* 0x000fe20000011409 */
[----:B------:R-:W-:-:S04]  /*1a22b0*/  VIADD R6, R7, UR44 ;  /* 0x0000002c07067c36 */ /* 0x000fc80008000000 */
[----:B------:R0:W-:Y:S04]  /*1a22c0*/  STL.64 [R1+0x9950], R10 ;  /* 0x0099500a01007387 */ /* 0x0001e80000100a00 */
[----:B0-----:R-:W4:Y:S04]  /*1a22d0*/  LDL.LU R10, [R1+0x4ec] ;  /* 0x0004ec00010a7983 */ /* 0x001f280000300800 */
[----:B------:R3:W-:Y:S04]  /*1a22e0*/  STL [R1+0x99a8], R7 ;  /* 0x0099a80701007387 */ /* 0x0007e80000100800 */
[----:B------:R-:W-:Y:S01]  /*1a22f0*/  STL [R1+0x99d0], R6 ;  /* 0x0099d00601007387 */ /* 0x000fe20000100800 */
[----:B--2---:R-:W-:-:S04]  /*1a2300*/  IMAD.MOV.U32 R9, RZ, RZ, R2 ;  /* 0x000000ffff097224 */ /* 0x004fc800078e0002 */
[----:B------:R-:W-:Y:S01]  /*1a2310*/  IMAD.MOV.U32 R11, RZ, RZ, R9 ;  /* 0x000000ffff0b7224 */ /* 0x000fe200078e0009 */
[----:B------:R-:W-:Y:S01]  /*1a2320*/  SHF.R.S32.HI R9, RZ, 0x1f, R7 ;  /* 0x0000001fff097819 */ /* 0x000fe20000011407 */
[----:B---3--:R-:W-:Y:S01]  /*1a2330*/  IMAD.MOV.U32 R7, RZ, RZ, R8 ;  /* 0x000000ffff077224 */ /* 0x008fe200078e0008 */
[----:B------:R-:W-:-:S05]  /*1a2340*/  SHF.R.S32.HI R8, RZ, 0x1f, R6 ;  /* 0x0000001fff087819 */ /* 0x000fca0000011406 */
[----:B------:R0:W-:Y:S04]  /*1a2350*/  STL.64 [R1+0x99b0], R8 ;  /* 0x0099b00801007387 */ /* 0x0001e80000100a00 */
[----:B0-----:R-:W2:Y:S04]  /*1a2360*/  LDL.LU R9, [R1+0x4d4] ;  /* 0x0004d40001097983 */ /* 0x001ea80000300800 */
[----:B------:R-:W2:Y:S01]  /*1a2370*/  LDL.LU R8, [R1+0x7c] ;  /* 0x00007c0001087983 */ /* 0x000ea20000300800 */
[----:B------:R-:W-:Y:S02]  /*1a2380*/  IMAD.MOV.U32 R13, RZ, RZ, R5 ;  /* 0x000000ffff0d7224 */ /* 0x000fe400078e0005 */
[----:B------:R-:W-:Y:S01]  /*1a2390*/  VIADD R5, R6, UR45 ;  /* 0x0000002d06057c36 */ /* 0x000fe20008000000 */
[----:B------:R-:W0:Y:S03]  /*1a23a0*/  LDCU.64 UR44, c[0x0][0x398] ;  /* 0x00007300ff2c77ac */ /* 0x000e260008000a00 */
[----:B------:R-:W-:-:S04]  /*1a23b0*/  VIADD R4, R5, UR40 ;  /* 0x0000002805047c36 */ /* 0x000fc80008000000 */
[----:B------:R-:W-:Y:S01]  /*1a23c0*/  VIADD R3, R4, UR41 ;  /* 0x0000002904037c36 */ /* 0x000fe20008000000 */
[----:B------:R-:W-:Y:S01]  /*1a23d0*/  SHF.R.S32.HI R6, RZ, 0x1f, R4 ;  /* 0x0000001fff067819 */ /* 0x000fe20000011404 */
[----:B------:R-:W1:Y:S02]  /*1a23e0*/  LDCU.64 UR40, c[0x0][0x398] ;  /* 0x00007300ff2877ac */ /* 0x000e640008000a00 */
[----:B------:R-:W-:Y:S01]  /*1a23f0*/  VIADD R2, R3, UR42 ;  /* 0x0000002a03027c36 */ /* 0x000fe20008000000 */
[----:B--2---:R2:W-:Y:S04]  /*1a2400*/  STL.64 [R1+0x9a20], R8 ;  /* 0x009a200801007387 */ /* 0x0045e80000100a00 */
[----:B--2---:R-:W2:Y:S04]  /*1a2410*/  LDL.LU R8, [R1+0x4f8] ;  /* 0x0004f80001087983 */ /* 0x004ea80000300800 */
[----:B----4-:R3:W-:Y:S01]  /*1a2420*/  STL.64 [R1+0x9a30], R10 ;  /* 0x009a300a01007387 */ /* 0x0107e20000100a00 */
[----:B------:R-:W-:-:S03]  /*1a2430*/  IMAD.MOV.U32 R9, RZ, RZ, R0 ;  /* 0x000000ffff097224 */ /* 0x000fc600078e0000 */
[----:B------:R4:W-:Y:S01]  /*1a2440*/  STL [R1+0x9a00], R5 ;  /* 0x009a000501007387 */ /* 0x0009e20000100800 */
[----:B------:R-:W-:Y:S01]  /*1a2450*/  VIADD R0, R2, UR43 ;  /* 0x0000002b02007c36 */ /* 0x000fe20008000000 */
[----:B------:R-:W0:Y:S01]  /*1a2460*/  LDCU.64 UR42, c[0x0][0x398] ;  /* 0x00007300ff2a77ac */ /* 0x000e220008000a00 */
[----:B---3--:R-:W-:Y:S01]  /*1a2470*/  IMAD.MOV.U32 R11, RZ, RZ, R7 ;  /* 0x000000ffff0b7224 */ /* 0x008fe200078e0007 */
[----:B------:R-:W-:Y:S02]  /*1a2480*/  SHF.R.S32.HI R7, RZ, 0x1f, R5 ;  /* 0x0000001fff077819 */ /* 0x000fe40000011405 */
[----:B----4-:R-:W-:-:S03]  /*1a2490*/  SHF.R.S32.HI R5, RZ, 0x1f, R3 ;  /* 0x0000001fff057819 */ /* 0x010fc60000011403 */
[----:B------:R3:W-:Y:S04]  /*1a24a0*/  STL.64 [R1+0x9a08], R6 ;  /* 0x009a080601007387 */ /* 0x0007e80000100a00 */
[----:B------:R-:W-:Y:S04]  /*1a24b0*/  STL [R1+0x9a10], R7 ;  /* 0x009a100701007387 */ /* 0x000fe80000100800 */
[----:B------:R4:W-:Y:S01]  /*1a24c0*/  STL.64 [R1+0x9a28], R4 ;  /* 0x009a280401007387 */ /* 0x0009e20000100a00 */
[C---:B------:R-:W-:Y:S02]  /*1a24d0*/  IADD3 R10, P2, PT, R0.reuse, R29, RZ ;  /* 0x0000001d000a7210 */ /* 0x040fe40007f5e0ff */
[----:B---3--:R-:W-:-:S02]  /*1a24e0*/  IADD3 R6, P3, PT, R0, R27, RZ ;  /* 0x0000001b00067210 */ /* 0x008fc40007f7e0ff */
[----:B----4-:R-:W-:Y:S01]  /*1a24f0*/  SHF.R.S32.HI R4, RZ, 0x1f, R0 ;  /* 0x0000001fff047819 */ /* 0x010fe20000011400 */
[----:B------:R-:W-:-:S04]  /*1a2500*/  IMAD.MOV.U32 R5, RZ, RZ, R11 ;  /* 0x000000ffff057224 */ /* 0x000fc800078e000b */
[----:B------:R-:W-:Y:S01]  /*1a2510*/  IMAD.MOV.U32 R7, RZ, RZ, R4 ;  /* 0x000000ffff077224 */ /* 0x000fe200078e0004 */
[----:B------:R3:W-:Y:S03]  /*1a2520*/  STL [R1+0x4d8], R4 ;  /* 0x0004d80401007387 */ /* 0x0007e60000100800 */
[C---:B------:R-:W-:Y:S02]  /*1a2530*/  IMAD.X R11, R7.reuse, 0x1, R28, P2 ;  /* 0x00000001070b7824 */ /* 0x040fe400010e061c */
[----:B------:R-:W-:Y:S01]  /*1a2540*/  IMAD.X R7, R7, 0x1, R26, P3 ;  /* 0x0000000107077824 */ /* 0x000fe200018e061a */
[----:B------:R4:W-:Y:S04]  /*1a2550*/  STL [R1+0x7710], R0 ;  /* 0x0077100001007387 */ /* 0x0009e80000100800 */
[----:B------:R0:W-:Y:S01]  /*1a2560*/  STL.64 [R1+0x5140], R10 ;  /* 0x0051400a01007387 */ /* 0x0001e20000100a00 */
[----:B---3--:R-:W-:-:S03]  /*1a2570*/  IADD3 R4, P4, PT, R2, R20, RZ ;  /* 0x0000001402047210 */ /* 0x008fc60007f9e0ff */
[----:B------:R3:W-:Y:S01]  /*1a2580*/  STL.64 [R1+0x5138], R6 ;  /* 0x0051380601007387 */ /* 0x0007e20000100a00 */
[----:B----4-:R-:W-:Y:S01]  /*1a2590*/  IMAD.MOV.U32 R0, RZ, RZ, R5 ;  /* 0x000000ffff007224 */ /* 0x010fe200078e0005 */
[C---:B0-----:R-:W-:Y:S02]  /*1a25a0*/  IADD3 R10, P2, PT, R2.reuse, R21, RZ ;  /* 0x00000015020a7210 */ /* 0x041fe40007f5e0ff */
[----:B---3--:R-:W-:Y:S02]  /*1a25b0*/  SHF.R.S32.HI R7, RZ, 0x1f, R2 ;  /* 0x0000001fff077819 */ /* 0x008fe40000011402 */
[----:B------:R-:W-:-:S03]  /*1a25c0*/  IADD3 R6, P3, PT, R2, R23, RZ ;  /* 0x0000001702067210 */ /* 0x000fc60007f7e0ff */
[C---:B------:R-:W-:Y:S02]  /*1a25d0*/  IMAD.X R5, R7.reuse, 0x1, R18, P4 ;  /* 0x0000000107057824 */ /* 0x040fe400020e0612 */
[C---:B------:R-:W-:Y:S02]  /*1a25e0*/  IMAD.X R11, R7.reuse, 0x1, R19, P2 ;  /* 0x00000001070b7824 */ /* 0x040fe400010e0613 */
[----:B------:R-:W-:Y:S01]  /*1a25f0*/  IMAD.X R7, R7, 0x1, R22, P3 ;  /* 0x0000000107077824 */ /* 0x000fe200018e0616 */
[----:B------:R0:W-:Y:S04]  /*1a2600*/  STL.64 [R1+0x5130], R4 ;  /* 0x0051300401007387 */ /* 0x0001e80000100a00 */
[----:B------:R3:W-:Y:S04]  /*1a2610*/  STL.64 [R1+0x5128], R10 ;  /* 0x0051280a01007387 */ /* 0x0007e80000100a00 */
[----:B------:R4:W-:Y:S01]  /*1a2620*/  STL.64 [R1+0x5120], R6 ;  /* 0x0051200601007387 */ /* 0x0009e20000100a00 */
[----:B0-----:R-:W-:-:S02]  /*1a2630*/  IADD3 R4, P4, PT, R2, R16, RZ ;  /* 0x0000001002047210 */ /* 0x001fc40007f9e0ff */
[----:B---3--:R-:W-:Y:S02]  /*1a2640*/  IADD3 R10, P2, PT, R2, R25, RZ ;  /* 0x00000019020a7210 */ /* 0x008fe40007f5e0ff */
[----:B----4-:R-:W-:-:S05]  /*1a2650*/  SHF.R.S32.HI R7, RZ, 0x1f, R2 ;  /* 0x0000001fff077819 */ /* 0x010fca0000011402 */
[C---:B------:R-:W-:Y:S02]  /*1a2660*/  IMAD.X R5, R7.reuse, 0x1, R14, P4 ;  /* 0x0000000107057824 */ /* 0x040fe400020e060e */
[----:B------:R-:W-:-:S03]  /*1a2670*/  IMAD.X R11, R7, 0x1, R24, P2 ;  /* 0x00000001070b7824 */ /* 0x000fc600010e0618 */
[----:B------:R-:W-:Y:S01]  /*1a2680*/  STL.64 [R1+0x5118], R4 ;  /* 0x0051180401007387 */ /* 0x000fe20000100a00 */
[----:B------:R-:W-:-:S03]  /*1a2690*/  IADD3 R6, P3, PT, R2, R17, RZ ;  /* 0x0000001102067210 */ /* 0x000fc60007f7e0ff */
[----:B------:R0:W-:Y:S04]  /*1a26a0*/  STL.64 [R1+0x5110], R10 ;  /* 0x0051100a01007387 */ /* 0x0001e80000100a00 */
[----:B0-----:R-:W3:Y:S04]  /*1a26b0*/  LDL.LU.64 R10, [R1+0x9a30] ;  /* 0x009a3000010a7983 */ /* 0x001ee80000300a00 */
[----:B------:R0:W-:Y:S01]  /*1a26c0*/  STL.64 [R1+0x9a18], R24 ;  /* 0x009a181801007387 */ /* 0x0001e20000100a00 */
[----:B------:R-:W-:Y:S01]  /*1a26d0*/  IADD3 R4, P4, PT, R2, R29, RZ ;  /* 0x0000001d02047210 */ /* 0x000fe20007f9e0ff */
[----:B0-----:R-:W-:-:S02]  /*1a26e0*/  IMAD.MOV.U32 R25, RZ, RZ, R9 ;  /* 0x000000ffff197224 */ /* 0x001fc400078e0009 */
[----:B------:R-:W-:-:S04]  /*1a26f0*/  IMAD.MOV.U32 R9, RZ, RZ, R7 ;  /* 0x000000ffff097224 */ /* 0x000fc800078e0007 */
[----:B------:R-:W-:-:S05]  /*1a2700*/  IMAD.X R7, R9, 0x1, R15, P3 ;  /* 0x0000000109077824 */ /* 0x000fca00018e060f */
[----:B------:R0:W-:Y:S01]  /*1a2710*/  STL.64 [R1+0x5108], R6 ;  /* 0x0051080601007387 */ /* 0x0001e20000100a00 */
[----:B--2---:R-:W-:Y:S01]  /*1a2720*/  IMAD.MOV.U32 R5, RZ, RZ, R8 ;  /* 0x000000ffff057224 */ /* 0x004fe200078e0008 */
[----:B------:R-:W-:-:S03]  /*1a2730*/  IADD3 R8, P2, PT, R2, R27, RZ ;  /* 0x0000001b02087210 */ /* 0x000fc60007f5e0ff */
[----:B0-----:R-:W-:Y:S02]  /*1a2740*/  IMAD.MOV.U32 R7, RZ, RZ, R5 ;  /* 0x000000ffff077224 */ /* 0x001fe400078e0005 */
[C---:B------:R-:W-:Y:S02]  /*1a2750*/  IMAD.X R5, R9.reuse, 0x1, R28, P4 ;  /* 0x0000000109057824 */ /* 0x040fe400020e061c */
[----:B------:R-:W-:-:S03]  /*1a2760*/  IMAD.X R9, R9, 0x1, R26, P2 ;  /* 0x0000000109097824 */ /* 0x000fc600010e061a */
[----:B------:R0:W-:Y:S04]  /*1a2770*/  STL.64 [R1+0x5100], R4 ;  /* 0x0051000401007387 */ /* 0x0001e80000100a00 */
[----:B0-----:R-:W2:Y:S04]  /*1a2780*/  LDL.LU.64 R4, [R1+0x9a28] ;  /* 0x009a280001047983 */ /* 0x001ea80000300a00 */
[----:B------:R0:W-:Y:S04]  /*1a2790*/  STL.64 [R1+0x50f8], R8 ;  /* 0x0050f80801007387 */ /* 0x0001e80000100a00 */
[----:B0-----:R-:W4:Y:S01]  /*1a27a0*/  LDL.LU.64 R8, [R1+0x9a20] ;  /* 0x009a200001087983 */ /* 0x001f220000300a00 */
[----:B------:R-:W-:Y:S01]  /*1a27b0*/  IADD3 R6, P3, PT, R3, R20, RZ ;  /* 0x0000001403067210 */ /* 0x000fe20007f7e0ff */
[----:B------:R-:W-:-:S02]  /*1a27c0*/  IMAD.MOV.U32 R2, RZ, RZ, R25 ;  /* 0x000000ffff027224 */ /* 0x000fc400078e0019 */
[----:B------:R-:W-:Y:S01]  /*1a27d0*/  IMAD.MOV.U32 R25, RZ, RZ, R7 ;  /* 0x000000ffff197224 */ /* 0x000fe200078e0007 */
[----:B------:R-:W-:Y:S01]  /*1a27e0*/  IADD3 R24, P4, PT, R3, R21, RZ ;  /* 0x0000001503187210 */ /* 0x000fe20007f9e0ff */
[C---:B--2---:R-:W-:Y:S01]  /*1a27f0*/  IMAD.X R7, R5.reuse, 0x1, R18, P3 ;  /* 0x0000000105077824 */ /* 0x044fe200018e0612 */
[----:B----4-:R-:W-:Y:S04]  /*1a2800*/  STL.64 [R1+0x99f0], R8 ;  /* 0x0099f00801007387 */ /* 0x010fe80000100a00 */
[----:B------:R0:W-:Y:S02]  /*1a2810*/  STL.64 [R1+0x50f0], R6 ;  /* 0x0050f00601007387 */ /* 0x0001e40000100a00 */
[----:B0-----:R-:W-:Y:S02]  /*1a2820*/  IMAD.MOV.U32 R7, RZ, RZ, R25 ;  /* 0x000000ffff077224 */ /* 0x001fe400078e0019 */
[----:B------:R-:W-:-:S05]  /*1a2830*/  IMAD.X R25, R5, 0x1, R19, P4 ;  /* 0x0000000105197824 */ /* 0x000fca00020e0613 */
[----:B------:R0:W-:Y:S04]  /*1a2840*/  STL.64 [R1+0x50e8], R24 ;  /* 0x0050e81801007387 */ /* 0x0001e80000100a00 */
[----:B0-----:R-:W2:Y:S01]  /*1a2850*/  LDL.LU.64 R24, [R1+0x9a18] ;  /* 0x009a180001187983 */ /* 0x001ea20000300a00 */
[C---:B------:R-:W-:Y:S02]  /*1a2860*/  IADD3 R8, P2, PT, R3.reuse, R23, RZ ;  /* 0x0000001703087210 */ /* 0x040fe40007f5e0ff */
[----:B------:R-:W-:-:S03]  /*1a2870*/  IADD3 R6, P3, PT, R3, R16, RZ ;  /* 0x0000001003067210 */ /* 0x000fc60007f7e0ff */
[C---:B------:R-:W-:Y:S01]  /*1a2880*/  IMAD.X R9, R5.reuse, 0x1, R22, P2 ;  /* 0x0000000105097824 */ /* 0x040fe200010e0616 */
[----:B------:R-:W-:Y:S04]  /*1a2890*/  STL.64 [R1+0x99f8], R12 ;  /* 0x0099f80c01007387 */ /* 0x000fe80000100a00 */
[----:B------:R0:W-:Y:S02]  /*1a28a0*/  STL.64 [R1+0x50e0], R8 ;  /* 0x0050e00801007387 */ /* 0x0001e40000100a00 */
[----:B0-----:R-:W-:Y:S02]  /*1a28b0*/  IMAD.MOV.U32 R9, RZ, RZ, R7 ;  /* 0x000000ffff097224 */ /* 0x001fe400078e0007 */
[----:B------:R-:W-:Y:S01]  /*1a28c0*/  IMAD.X R7, R5, 0x1, R14, P3 ;  /* 0x0000000105077824 */ /* 0x000fe200018e060e */
[----:B------:R-:W-:-:S04]  /*1a28d0*/  IADD3 R8, P2, PT, R3, R17, RZ ;  /* 0x0000001103087210 */ /* 0x000fc80007f5e0ff */
[----:B------:R0:W-:Y:S02]  /*1a28e0*/  STL.64 [R1+0x50d8], R6 ;  /* 0x0050d80601007387 */ /* 0x0001e40000100a00 */
[----:B0-----:R-:W-:-:S05]  /*1a28f0*/  IADD3 R6, P3, PT, R3, R29, RZ ;  /* 0x0000001d03067210 */ /* 0x001fca0007f7e0ff */
[----:B------:R-:W-:Y:S01]  /*1a2900*/  IMAD.X R7, R5, 0x1, R28, P3 ;  /* 0x0000000105077824 */ /* 0x000fe200018e061c */
[----:B--2---:R-:W-:-:S05]  /*1a2910*/  IADD3 R12, P4, PT, R3, R25, RZ ;  /* 0x00000019030c7210 */ /* 0x004fca0007f9e0ff */
[----:B------:R-:W-:-:S05]  /*1a2920*/  IMAD.X R13, R5, 0x1, R24, P4 ;  /* 0x00000001050d7824 */ /* 0x000fca00020e0618 */
[----:B------:R0:W-:Y:S02]  /*1a2930*/  STL.64 [R1+0x50d0], R12 ;  /* 0x0050d00c01007387 */ /* 0x0001e40000100a00 */
[----:B0-----:R-:W-:Y:S01]  /*1a2940*/  IADD3 R12, P4, PT, R3, R27, RZ ;  /* 0x0000001b030c7210 */ /* 0x001fe20007f9e0ff */
[----:B------:R-:W-:Y:S02]  /*1a2950*/  IMAD.MOV.U32 R3, RZ, RZ, R9 ;  /* 0x000000ffff037224 */ /* 0x000fe400078e0009 */
[----:B------:R-:W-:-:S05]  /*1a2960*/  IMAD.X R9, R5, 0x1, R15, P2 ;  /* 0x0000000105097824 */ /* 0x000fca00010e060f */
[----:B------:R-:W-:Y:S04]  /*1a2970*/  STL.64 [R1+0x50c8], R8 ;  /* 0x0050c80801007387 */ /* 0x000fe80000100a00 */
[----:B------:R0:W-:Y:S04]  /*1a2980*/  STL.64 [R1+0x50c0], R6 ;  /* 0x0050c00601007387 */ /* 0x0001e80000100a00 */
[----:B0-----:R0:W2:Y:S01]  /*1a2990*/  LDL.LU R7, [R1+0x9a10] ;  /* 0x009a100001077983 */ /* 0x0010a20000300800 */
[----:B------:R-:W-:-:S05]  /*1a29a0*/  IADD3 R6, P3, PT, R4, R21, RZ ;  /* 0x0000001504067210 */ /* 0x000fca0007f7e0ff */
[----:B------:R2:W-:Y:S04]  /*1a29b0*/  STL [R1+0x50a8], R6 ;  /* 0x0050a80601007387 */ /* 0x0005e80000100800 */
[----:B--2---:R-:W2:Y:S01]  /*1a29c0*/  LDL.LU.64 R6, [R1+0x9a08] ;  /* 0x009a080001067983 */ /* 0x004ea20000300a00 */
[----:B------:R-:W-:Y:S01]  /*1a29d0*/  IADD3 R8, P2, PT, R4, R20, RZ ;  /* 0x0000001404087210 */ /* 0x000fe20007f5e0ff */
[----:B------:R-:W-:Y:S02]  /*1a29e0*/  IMAD.X R13, R5, 0x1, R26, P4 ;  /* 0x00000001050d7824 */ /* 0x000fe400020e061a */
[----:B------:R-:W-:Y:S04]  /*1a29f0*/  STL.64 [R1+0x99e8], R20 ;  /* 0x0099e81401007387 */ /* 0x000fe80000100a00 */
[----:B------:R-:W4:Y:S04]  /*1a2a00*/  LDL.LU R5, [R1+0x9a00] ;  /* 0x009a000001057983 */ /* 0x000f280000300800 */
[----:B------:R0:W-:Y:S04]  /*1a2a10*/  STL.64 [R1+0x50b8], R12 ;  /* 0x0050b80c01007387 */ /* 0x0001e80000100a00 */
[----:B0-----:R-:W4:Y:S04]  /*1a2a20*/  LDL.LU.64 R12, [R1+0x99f8] ;  /* 0x0099f800010c7983 */ /* 0x001f280000300a00 */
[----:B---3--:R0:W-:Y:S02]  /*1a2a30*/  STL.64 [R1+0x99e0], R10 ;  /* 0x0099e00a01007387 */ /* 0x0081e40000100a00 */
[----:B0-----:R-:W-:-:S02]  /*1a2a40*/  IMAD.MOV.U32 R11, RZ, RZ, R3 ;  /* 0x000000ffff0b7224 */ /* 0x001fc400078e0003 */
[----:B--2---:R-:W-:-:S05]  /*1a2a50*/  IMAD.X R9, R6, 0x1, R18, P2 ;  /* 0x0000000106097824 */ /* 0x004fca00010e0612 */
[----:B------:R0:W-:Y:S04]  /*1a2a60*/  STL.64 [R1+0x50b0], R8 ;  /* 0x0050b00801007387 */ /* 0x0001e80000100a00 */
[----:B0-----:R-:W2:Y:S04]  /*1a2a70*/  LDL.LU.64 R8, [R1+0x99f0] ;  /* 0x0099f00001087983 */ /* 0x001ea80000300a00 */
[----:B------:R0:W-:Y:S04]  /*1a2a80*/  STL [R1+0x99c0], R2 ;  /* 0x0099c00201007387 */ /* 0x0001e80000100800 */
[----:B0-----:R0:W3:Y:S01]  /*1a2a90*/  LDL.64 R2, [R1+0x50a8] ;  /* 0x0050a80001027983 */ /* 0x0010e20000100a00 */
[----:B------:R-:W-:-:S05]  /*1a2aa0*/  IADD3 R20, P4, PT, R4, R23, RZ ;  /* 0x0000001704147210 */ /* 0x000fca0007f9e0ff */
[----:B------:R-:W-:Y:S01]  /*1a2ab0*/  IMAD.X R21, R6, 0x1, R22, P4 ;  /* 0x0000000106157824 */ /* 0x000fe200020e0616 */
[----:B------:R-:W-:Y:S01]  /*1a2ac0*/  IADD3 R10, P2, PT, R4, R16, RZ ;  /* 0x00000010040a7210 */ /* 0x000fe20007f5e0ff */
[----:B--2---:R2:W-:Y:S01]  /*1a2ad0*/  STL.64 [R1+0x99d8], R8 ;  /* 0x0099d80801007387 */ /* 0x0045e20000100a00 */
[----:B---3--:R-:W-:Y:S01]  /*1a2ae0*/  IMAD.X R3, R6, 0x1, R19, P3 ;  /* 0x0000000106037824 */ /* 0x008fe200018e0613 */
[----:B------:R-:W-:-:S04]  /*1a2af0*/  IADD3 R2, P3, PT, R4, R25, RZ ;  /* 0x0000001904027210 */ /* 0x000fc80007f7e0ff */
[----:B------:R3:W-:Y:S01]  /*1a2b00*/  STL [R1+0x50ac], R3 ;  /* 0x0050ac0301007387 */ /* 0x0007e20000100800 */
[----:B--2---:R-:W-:-:S03]  /*1a2b10*/  IMAD.MOV.U32 R8, RZ, RZ, R11 ;  /* 0x000000ffff087224 */ /* 0x004fc600078e000b */
[----:B------:R2:W-:Y:S01]  /*1a2b20*/  STL.64 [R1+0x50a0], R20 ;  /* 0x0050a01401007387 */ /* 0x0005e20000100a00 */
[C---:B------:R-:W-:Y:S02]  /*1a2b30*/  IMAD.X R11, R6.reuse, 0x1, R14, P2 ;  /* 0x00000001060b7824 */ /* 0x040fe400010e060e */
[----:B---3--:R-:W-:Y:S01]  /*1a2b40*/  IMAD.X R3, R6, 0x1, R24, P3 ;  /* 0x0000000106037824 */ /* 0x008fe200018e0618 */
[----:B--2---:R-:W-:Y:S02]  /*1a2b50*/  IADD3 R20, P4, PT, R4, R17, RZ ;  /* 0x0000001104147210 */ /* 0x004fe40007f9e0ff */
[----:B------:R2:W-:Y:S03]  /*1a2b60*/  STL.64 [R1+0x5098], R10 ;  /* 0x0050980a01007387 */ /* 0x0005e60000100a00 */
[----:B------:R-:W-:Y:S01]  /*1a2b70*/  IMAD.X R21, R6, 0x1, R15, P4 ;  /* 0x0000000106157824 */ /* 0x000fe200020e060f */
[----:B------:R-:W-:Y:S04]  /*1a2b80*/  STL.64 [R1+0x5090], R2 ;  /* 0x0050900201007387 */ /* 0x000fe80000100a00 */
[----:B------:R3:W-:Y:S01]  /*1a2b90*/  STL.64 [R1+0x5088], R20 ;  /* 0x0050881401007387 */ /* 0x0007e20000100a00 */
[----:B--2---:R-:W-:-:S03]  /*1a2ba0*/  IADD3 R10, P2, PT, R4, R29, RZ ;  /* 0x0000001d040a7210 */ /* 0x004fc60007f5e0ff */
[----:B---3--:R-:W4:Y:S02]  /*1a2bb0*/  LDL.LU.64 R20, [R1+0x99e8] ;  /* 0x0099e80001147983 */ /* 0x008f240000300a00 */
[----:B------:R-:W-:Y:S02]  /*1a2bc0*/  IMAD.X R11, R6, 0x1, R28, P2 ;  /* 0x00000001060b7824 */ /* 0x000fe400010e061c */
[----:B------:R-:W-:Y:S04]  /*1a2bd0*/  STL.64 [R1+0x99c8], R14 ;  /* 0x0099c80e01007387 */ /* 0x000fe80000100a00 */
[----:B------:R2:W-:Y:S04]  /*1a2be0*/  STL.64 [R1+0x5080], R10 ;  /* 0x0050800a01007387 */ /* 0x0005e80000100a00 */
[----:B--2---:R-:W2:Y:S01]  /*1a2bf0*/  LDL.LU.64 R10, [R1+0x99e0] ;  /* 0x0099e000010a7983 */ /* 0x004ea20000300a00 */
[----:B------:R-:W-:Y:S01]  /*1a2c00*/  IADD3 R2, P3, PT, R4, R27, RZ ;  /* 0x0000001b04027210 */ /* 0x000fe20007f7e0ff */
[----:B------:R-:W-:-:S04]  /*1a2c10*/  IMAD.MOV.U32 R4, RZ, RZ, R8 ;  /* 0x000000ffff047224 */ /* 0x000fc800078e0008 */
[----:B------:R-:W-:Y:S01]  /*1a2c20*/  IMAD.X R3, R6, 0x1, R26, P3 ;  /* 0x0000000106037824 */ /* 0x000fe200018e061a */
[C---:B----4-:R-:W-:Y:S01]  /*1a2c30*/  IADD3 R8, P4, PT, R5.reuse, R20, RZ ;  /* 0x0000001405087210 */ /* 0x050fe20007f9e0ff */
[----:B------:R3:W-:Y:S01]  /*1a2c40*/  STL.64 [R1+0x99b8], R20 ;  /* 0x0099b81401007387 */ /* 0x0007e20000100a00 */
[----:B------:R-:W-:-:S03]  /*1a2c50*/  IADD3 R14, P2, PT, R5, R21, RZ ;  /* 0x00000015050e7210 */ /* 0x000fc60007f5e0ff */
[----:B------:R4:W-:Y:S01]  /*1a2c60*/  STL [R1+0x5070], R8 ;  /* 0x0050700801007387 */ /* 0x0009e20000100800 */
[----:B---3--:R-:W-:Y:S02]  /*1a2c70*/  IMAD.MOV.U32 R20, RZ, RZ, R8 ;  /* 0x000000ffff147224 */ /* 0x008fe400078e0008 */
[----:B------:R-:W-:Y:S02]  /*1a2c80*/  IMAD.MOV.U32 R21, RZ, RZ, R9 ;  /* 0x000000ffff157224 */ /* 0x000fe400078e0009 */
[----:B----4-:R-:W3:Y:S04]  /*1a2c90*/  LDL.LU.64 R8, [R1+0x99d8] ;  /* 0x0099d80001087983 */ /* 0x010ee80000300a00 */
[----:B------:R-:W4:Y:S01]  /*1a2ca0*/  LDL.LU R6, [R1+0x99d0] ;  /* 0x0099d00001067983 */ /* 0x000f220000300800 */
[----:B------:R-:W-:-:S03]  /*1a2cb0*/  IMAD.X R21, R7, 0x1, R18, P4 ;  /* 0x0000000107157824 */ /* 0x000fc600020e0612 */
[----:B------:R0:W-:Y:S01]  /*1a2cc0*/  STL.64 [R1+0x5078], R2 ;  /* 0x0050780201007387 */ /* 0x0001e20000100a00 */
[----:B------:R-:W-:-:S03]  /*1a2cd0*/  IMAD.X R15, R7, 0x1, R19, P2 ;  /* 0x00000001070f7824 */ /* 0x000fc600010e0613 */
[----:B--2---:R-:W-:Y:S01]  /*1a2ce0*/  STL [R1+0x9998], R11 ;  /* 0x0099980b01007387 */ /* 0x004fe20000100800 */
[----:B0-----:R-:W-:-:S03]  /*1a2cf0*/  IADD3 R2, P3, PT, R5, R23, RZ ;  /* 0x0000001705027210 */ /* 0x001fc60007f7e0ff */
[----:B------:R-:W-:Y:S02]  /*1a2d00*/  STL [R1+0x5074], R21 ;  /* 0x0050741501007387 */ /* 0x000fe40000100800 */
[----:B------:R-:W-:Y:S02]  /*1a2d10*/  IMAD.X R3, R7, 0x1, R22, P3 ;  /* 0x0000000107037824 */ /* 0x000fe400018e0616 */
[----:B------:R0:W-:Y:S04]  /*1a2d20*/  STL.64 [R1+0x5068], R14 ;  /* 0x0050680e01007387 */ /* 0x0001e80000100a00 */
[----:B0-----:R-:W2:Y:S04]  /*1a2d30*/  LDL.LU.64 R14, [R1+0x99c8] ;  /* 0x0099c800010e7983 */ /* 0x001ea80000300a00 */
[----:B------:R0:W-:Y:S04]  /*1a2d40*/  STL.64 [R1+0x5060], R2 ;  /* 0x0050600201007387 */ /* 0x0001e80000100a00 */
[----:B0-----:R-:W2:Y:S01]  /*1a2d50*/  LDL.LU R2, [R1+0x99c0] ;  /* 0x0099c00001027983 */ /* 0x001ea20000300800 */
[C---:B------:R-:W-:Y:S01]  /*1a2d60*/  IADD3 R20, P4, PT, R5.reuse, R16, RZ ;  /* 0x0000001005147210 */ /* 0x040fe20007f9e0ff */
[----:B------:R-:W-:Y:S01]  /*1a2d70*/  IMAD.MOV.U32 R21, RZ, RZ, R10 ;  /* 0x000000ffff157224 */ /* 0x000fe200078e000a */
[----:B------:R-:W-:Y:S01]  /*1a2d80*/  IADD3 R10, P2, PT, R5, R25, RZ ;  /* 0x00000019050a7210 */ /* 0x000fe20007f5e0ff */
[----:B------:R-:W-:-:S02]  /*1a2d90*/  IMAD.MOV.U32 R11, RZ, RZ, R4 ;  /* 0x000000ffff0b7224 */ /* 0x000fc400078e0004 */
[----:B------:R-:W-:Y:S02]  /*1a2da0*/  IMAD.MOV.U32 R4, RZ, RZ, R0 ;  /* 0x000000ffff047224 */ /* 0x000fe400078e0000 */
[----:B---3--:R-:W-:Y:S01]  /*1a2db0*/  IMAD.MOV.U32 R0, RZ, RZ, R8 ;  /* 0x000000ffff007224 */ /* 0x008fe200078e0008 */
[----:B------:R-:W-:Y:S01]  /*1a2dc0*/  IADD3 R8, P3, PT, R5, R17, RZ ;  /* 0x0000001105087210 */ /* 0x000fe20007f7e0ff */
[----:B--2---:R-:W-:Y:S02]  /*1a2dd0*/  IMAD.MOV.U32 R3, RZ, RZ, R2 ;  /* 0x000000ffff037224 */ /* 0x004fe400078e0002 */
[----:B------:R-:W-:Y:S02]  /*1a2de0*/  IMAD.MOV.U32 R2, RZ, RZ, R9 ;  /* 0x000000ffff027224 */ /* 0x000fe400078e0009 */
[----:B------:R-:W-:Y:S02]  /*1a2df0*/  IMAD.MOV.U32 R9, RZ, RZ, R21 ;  /* 0x000000ffff097224 */ /* 0x000fe400078e0015 */
[----:B------:R-:W-:Y:S01]  /*1a2e00*/  IMAD.X R21, R7, 0x1, R14, P4 ;  /* 0x0000000107157824 */ /* 0x000fe200020e060e */
[----:B------:R0:W-:Y:S04]  /*1a2e10*/  STL.64 [R1+0x9988], R2 ;  /* 0x0099880201007387 */ /* 0x0001e80000100a00 */
[----:B------:R2:W-:Y:S01]  /*1a2e20*/  STL.64 [R1+0x5058], R20 ;  /* 0x0050581401007387 */ /* 0x0005e20000100a00 */
[----:B0-----:R-:W-:-:S02]  /*1a2e30*/  IMAD.MOV.U32 R3, RZ, RZ, R11 ;  /* 0x000000ffff037224 */ /* 0x001fc400078e000b */
[----:B------:R-:W-:Y:S01]  /*1a2e40*/  IMAD.X R11, R7, 0x1, R24, P2 ;  /* 0x00000001070b7824 */ /* 0x000fe200010e0618 */
[----:B--2---:R-:W4:Y:S01]  /*1a2e50*/  LDL.LU.64 R20, [R1+0x99b8] ;  /* 0x0099b80001147983 */ /* 0x004f220000300a00 */
[----:B------:R-:W-:-:S03]  /*1a2e60*/  IADD3 R2, P4, PT, R5, R29, RZ ;  /* 0x0000001d05027210 */ /* 0x000fc60007f9e0ff */
[----:B------:R-:W-:Y:S04]  /*1a2e70*/  STL.64 [R1+0x99a0], R12 ;  /* 0x0099a00c01007387 */ /* 0x000fe80000100a00 */
[----:B------:R0:W-:Y:S04]  /*1a2e80*/  STL.64 [R1+0x5050], R10 ;  /* 0x0050500a01007387 */ /* 0x0001e80000100a00 */
[----:B------:R2:W-:Y:S01]  /*1a2e90*/  STL [R1+0x74bc], R5 ;  /* 0x0074bc0501007387 */ /* 0x0005e20000100800 */
[----:B0-----:R-:W-:Y:S01]  /*1a2ea0*/  IADD3 R10, P2, PT, R5, R27, RZ ;  /* 0x0000001b050a7210 */ /* 0x001fe20007f5e0ff */
[----:B--2---:R-:W-:-:S02]  /*1a2eb0*/  IMAD.MOV.U32 R5, RZ, RZ, R9 ;  /* 0x000000ffff057224 */ /* 0x004fc400078e0009 */
[----:B------:R-:W-:-:S05]  /*1a2ec0*/  IMAD.X R9, R7, 0x1, R15, P3 ;  /* 0x0000000107097824 */ /* 0x000fca00018e060f */
[----:B------:R0:W-:Y:S04]  /*1a2ed0*/  STL.64 [R1+0x5048], R8 ;  /* 0x0050480801007387 */ /* 0x0001e80000100a00 */
[----:B0-----:R-:W2:Y:S01]  /*1a2ee0*/  LDL.LU.64 R8, [R1+0x99b0] ;  /* 0x0099b00001087983 */ /* 0x001ea20000300a00 */
[----:B------:R-:W-:Y:S02]  /*1a2ef0*/  IMAD.MOV.U32 R11, RZ, RZ, R3 ;  /* 0x000000ffff0b7224 */ /* 0x000fe400078e0003 */
[----:B------:R-:W-:-:S05]  /*1a2f00*/  IMAD.X R3, R7, 0x1, R28, P4 ;  /* 0x0000000107037824 */ /* 0x000fca00020e061c */
[----:B------:R0:W-:Y:S02]  /*1a2f10*/  STL.64 [R1+0x5040], R2 ;  /* 0x0050400201007387 */ /* 0x0001e40000100a00 */
[----:B0-----:R-:W-:Y:S02]  /*1a2f20*/  IMAD.MOV.U32 R3, RZ, RZ, R11 ;  /* 0x000000ffff037224 */ /* 0x001fe400078e000b */
[----:B------:R-:W-:Y:S01]  /*1a2f30*/  IMAD.X R11, R7, 0x1, R26, P2 ;  /* 0x00000001070b7824 */ /* 0x000fe200010e061a */
[C---:B----4-:R-:W-:Y:S01]  /*1a2f40*/  IADD3 R12, P3, PT, R6.reuse, R20, RZ ;  /* 0x00000014060c7210 */ /* 0x050fe20007f7e0ff */
[----:B------:R0:W-:Y:S01]  /*1a2f50*/  STL.64 [R1+0x9990], R20 ;  /* 0x0099901401007387 */ /* 0x0001e20000100a00 */
[----:B------:R-:W-:-:S03]  /*1a2f60*/  IADD3 R2, P4, PT, R6, R21, RZ ;  /* 0x0000001506027210 */ /* 0x000fc60007f9e0ff */
[----:B------:R-:W3:Y:S04]  /*1a2f70*/  LDL.LU R7, [R1+0x99a8] ;  /* 0x0099a80001077983 */ /* 0x000ee80000300800 */
[----:B------:R4:W-:Y:S01]  /*1a2f80*/  STL.64 [R1+0x5038], R10 ;  /* 0x0050380a01007387 */ /* 0x0009e20000100a00 */
[----:B0-----:R-:W-:Y:S01]  /*1a2f90*/  IMAD.MOV.U32 R21, RZ, RZ, R3 ;  /* 0x000000ffff157224 */ /* 0x001fe200078e0003 */
[----:B----4-:R-:W-:Y:S01]  /*1a2fa0*/  IADD3 R10, P2, PT, R6, R23, RZ ;  /* 0x00000017060a7210 */ /* 0x010fe20007f5e0ff */
[C---:B--2---:R-:W-:Y:S02]  /*1a2fb0*/  IMAD.X R13, R8.reuse, 0x1, R18, P3 ;  /* 0x00000001080d7824 */ /* 0x044fe400018e0612 */
[C---:B------:R-:W-:Y:S02]  /*1a2fc0*/  IMAD.X R3, R8.reuse, 0x1, R19, P4 ;  /* 0x0000000108037824 */ /* 0x040fe400020e0613 */
[----:B------:R-:W-:Y:S01]  /*1a2fd0*/  IMAD.X R11, R8, 0x1, R22, P2 ;  /* 0x00000001080b7824 */ /* 0x000fe200010e0616 */
[----:B------:R0:W-:Y:S04]  /*1a2fe0*/  STL.64 [R1+0x5030], R12 ;  /* 0x0050300c01007387 */ /* 0x0001e80000100a00 */
[----:B0-----:R-:W2:Y:S04]  /*1a2ff0*/  LDL.LU.64 R12, [R1+0x99a0] ;  /* 0x0099a000010c7983 */ /* 0x001ea80000300a00 */
[----:B------:R-:W-:Y:S04]  /*1a3000*/  STL.64 [R1+0x5028], R2 ;  /* 0x0050280201007387 */ /* 0x000fe80000100a00 */
[----:B------:R0:W-:Y:S04]  /*1a3010*/  STL.64 [R1+0x5020], R10 ;  /* 0x0050200a01007387 */ /* 0x0001e80000100a00 */
[----:B0-----:R-:W4:Y:S01]  /*1a3020*/  LDL.LU R11, [R1+0x9998] ;  /* 0x00999800010b7983 */ /* 0x001f220000300800 */
[C---:B------:R-:W-:Y:S01]  /*1a3030*/  IADD3 R20, P3, PT, R6.reuse, R16, RZ ;  /* 0x0000001006147210 */ /* 0x040fe20007f7e0ff */
[----:B------:R-:W-:Y:S01]  /*1a3040*/  IMAD.MOV.U32 R3, RZ, RZ, R5 ;  /* 0x000000ffff037224 */ /* 0x000fe200078e0005 */
[C---:B------:R-:W-:Y:S01]  /*1a3050*/  IADD3 R2, P4, PT, R6.reuse, R25, RZ ;  /* 0x0000001906027210 */ /* 0x040fe20007f9e0ff */
[----:B------:R0:W-:Y:S01]  /*1a3060*/  STL.64 [R1+0x9980], R16 ;  /* 0x0099801001007387 */ /* 0x0001e20000100a00 */
[----:B------:R-:W-:Y:S01]  /*1a3070*/  IADD3 R10, P2, PT, R6, R17, RZ ;  /* 0x00000011060a7210 */ /* 0x000fe20007f5e0ff */
[----:B0-----:R-:W-:-:S02]  /*1a3080*/  IMAD.MOV.U32 R17, RZ, RZ, R3 ;  /* 0x000000ffff117224 */ /* 0x001fc400078e0003 */
[C---:B------:R-:W-:Y:S02]  /*1a3090*/  IMAD.X R3, R8.reuse, 0x1, R24, P4 ;  /* 0x0000000108037824 */ /* 0x040fe400020e0618 */
[----:B----4-:R-:W-:Y:S02]  /*1a30a0*/  IMAD.MOV.U32 R5, RZ, RZ, R11 ;  /* 0x000000ffff057224 */ /* 0x010fe400078e000b */
[----:B------:R-:W-:Y:S02]  /*1a30b0*/  IMAD.MOV.U32 R11, RZ, RZ, R21 ;  /* 0x000000ffff0b7224 */ /* 0x000fe400078e0015 */
[----:B------:R-:W-:-:S05]  /*1a30c0*/  IMAD.X R21, R8, 0x1, R14, P3 ;  /* 0x0000000108157824 */ /* 0x000fca00018e060e */
[----:B------:R0:W-:Y:S04]  /*1a30d0*/  STL.64 [R1+0x5018], R20 ;  /* 0x0050181401007387 */ /* 0x0001e80000100a00 */
[----:B0-----:R-:W3:Y:S04]  /*1a30e0*/  LDL.LU.64 R20, [R1+0x9990] ;  /* 0x0099900001147983 */ /* 0x001ee80000300a00 */
[----:B------:R0:W-:Y:S04]  /*1a30f0*/  STL.64 [R1+0x5010], R2 ;  /* 0x0050100201007387 */ /* 0x0001e80000100a00 */
[----:B0-----:R-:W4:Y:S04]  /*1a3100*/  LDL.LU.64 R2, [R1+0x9988] ;  /* 0x0099880001027983 */ /* 0x001f280000300a00 */
[----:B------:R0:W-:Y:S01]  /*1a3110*/  STL.64 [R1+0x9970], R24 ;  /* 0x0099701801007387 */ /* 0x0001e20000100a00 */
[----:B------:R-:W-:-:S02]  /*1a3120*/  IADD3 R16, P3, PT, R6, R29, RZ ;  /* 0x0000001d06107210 */ /* 0x000fc40007f7e0ff */
[----:B0-----:R-:W-:Y:S01]  /*1a3130*/  IADD3 R24, P4, PT, R6, R27, RZ ;  /* 0x0000001b06187210 */ /* 0x001fe20007f9e0ff */
[----:B----4-:R0:W-:Y:S04]  /*1a3140*/  STL.64 [R1+0x9968], R2 ;  /* 0x0099680201007387 */ /* 0x0101e80000100a00 */
[----:B0-----:R-:W4:Y:S04]  /*1a3150*/  LDL.LU R2, [R1+0x4e0] ;  /* 0x0004e00001027983 */ /* 0x001f280000300800 */
[----:B------:R-:W2:Y:S04]  /*1a3160*/  LDL.LU R3, [R1+0x268] ;  /* 0x0002680001037983 */ /* 0x000ea80000300800 */
[----:B------:R0:W-:Y:S04]  /*1a3170*/  STL [R1+0x74c0], R6 ;  /* 0x0074c00601007387 */ /* 0x0001e80000100800 */
[----:B------:R-:W-:Y:S01]  /*1a3180*/  STL [R1+0x4ff8], R24 ;  /* 0x004ff81801007387 */ /* 0x000fe20000100800 */
[----:B0-----:R-:W-:-:S02]  /*1a3190*/  IMAD.MOV.U32 R6, RZ, RZ, R11 ;  /* 0x000000ffff067224 */ /* 0x001fc400078e000b */
[----:B------:R-:W-:-:S05]  /*1a31a0*/  IMAD.X R11, R8, 0x1, R15, P2 ;  /* 0x00000001080b7824 */ /* 0x000fca00010e060f */
[----:B------:R0:W-:Y:S02]  /*1a31b0*/  STL.64 [R1+0x5008], R10 ;  /* 0x0050080a01007387 */ /* 0x0001e40000100a00 */
[----:B0-----:R-:W-:Y:S02]  /*1a31c0*/  IMAD.MOV.U32 R11, RZ, RZ, R17 ;  /* 0x000000ffff0b7224 */ /* 0x001fe400078e0011 */
[----:B------:R-:W-:Y:S01]  /*1a31d0*/  IMAD.X R17, R8, 0x1, R28, P3 ;  /* 0x0000000108117824 */ /* 0x000fe200018e061c */
[C---:B---3--:R-:W-:Y:S02]  /*1a31e0*/  IADD3 R10, P2, PT, R7.reuse, R20, RZ ;  /* 0x00000014070a7210 */ /* 0x048fe40007f5e0ff */
[----:B------:R-:W-:Y:S02]  /*1a31f0*/  IADD3 R24, P3, PT, R7, R21, RZ ;  /* 0x0000001507187210 */ /* 0x000fe40007f7e0ff */
[----:B------:R0:W-:Y:S04]  /*1a3200*/  STL.64 [R1+0x5000], R16 ;  /* 0x0050001001007387 */ /* 0x0001e80000100a00 */
[----:B0-----:R-:W3:Y:S04]  /*1a3210*/  LDL.LU.64 R16, [R1+0x9980] ;  /* 0x0099800001107983 */ /* 0x001ee80000300a00 */
[----:B------:R0:W-:Y:S04]  /*1a3220*/  STL.64 [R1+0x9958], R20 ;  /* 0x0099581401007387 */ /* 0x0001e80000100a00 */
[----:B0-----:R0:W2:Y:S01]  /*1a3230*/  LDL.64 R20, [R1+0x4ff8] ;  /* 0x004ff80001147983 */ /* 0x0010a20000100a00 */
[----:B------:R-:W-:-:S02]  /*1a3240*/  IMAD.X R25, R9, 0x1, R19, P3 ;  /* 0x0000000109197824 */ /* 0x000fc400018e0613 */
[----:B--2---:R-:W-:Y:S02]  /*1a3250*/  IMAD.X R21, R8, 0x1, R26, P4 ;  /* 0x0000000108157824 */ /* 0x004fe400020e061a */
[----:B------:R-:W2:Y:S04]  /*1a3260*/  LDL.LU R8, [R1+0x9978] ;  /* 0x0099780001087983 */ /* 0x000ea80000300800 */
[----:B------:R0:W-:Y:S02]  /*1a3270*/  STL [R1+0x4ffc], R21 ;  /* 0x004ffc1501007387 */ /* 0x0001e40000100800 */
[----:B0-----:R-:W-:Y:S02]  /*1a3280*/  IMAD.MOV.U32 R21, RZ, RZ, R11 ;  /* 0x000000ffff157224 */ /* 0x001fe400078e000b */
[----:B------:R-:W-:-:S05]  /*1a3290*/  IMAD.X R11, R9, 0x1, R18, P2 ;  /* 0x00000001090b7824 */ /* 0x000fca00010e0612 */
[----:B------:R-:W-:Y:S04]  /*1a32a0*/  STL.64 [R1+0x4ff0], R10 ;  /* 0x004ff00a01007387 */ /* 0x000fe80000100a00 */
[----:B------:R0:W-:Y:S04]  /*1a32b0*/  STL.64 [R1+0x4fe8], R24 ;  /* 0x004fe81801007387 */ /* 0x0001e80000100a00 */
[----:B0-----:R-:W2:Y:S01]  /*1a32c0*/  LDL.LU.64 R24, [R1+0x9970] ;  /* 0x0099700001187983 */ /* 0x001ea20000300a00 */
[----:B------:R-:W-:-:S03]  /*1a32d0*/  IADD3 R20, P4, PT, R7, R23, RZ ;  /* 0x0000001707147210 */ /* 0x000fc60007f9e0ff */
[----:B------:R0:W-:Y:S01]  /*1a32e0*/  STL.64 [R1+0x9960], R18 ;  /* 0x0099601201007387 */ /* 0x0001e20000100a00 */
[----:B---3--:R-:W-:Y:S01]  /*1a32f0*/  IADD3 R10, P2, PT, R7, R16, RZ ;  /* 0x00000010070a7210 */ /* 0x008fe20007f5e0ff */
[----:B----4-:R-:W-:Y:S02]  /*1a3300*/  IMAD.MOV.U32 R11, RZ, RZ, R2 ;  /* 0x000000ffff0b7224 */ /* 0x010fe400078e0002 */
[----:B0-----:R-:W-:Y:S02]  /*1a3310*/  IMAD.MOV.U32 R18, RZ, RZ, R3 ;  /* 0x000000ffff127224 */ /* 0x001fe400078e0003 */
[----:B------:R-:W-:Y:S02]  /*1a3320*/  IMAD.MOV.U32 R3, RZ, RZ, R21 ;  /* 0x000000ffff037224 */ /* 0x000fe400078e0015 */
[----:B------:R-:W-:-:S05]  /*1a3330*/  IMAD.X R21, R9, 0x1, R22, P4 ;  /* 0x0000000109157824 */ /* 0x000fca00020e0616 */
[----:B------:R0:W-:Y:S02]  /*1a3340*/  STL.64 [R1+0x4fe0], R20 ;  /* 0x004fe01401007387 */ /* 0x0001e40000100a00 */
[----:B0-----:R-:W-:Y:S02]  /*1a3350*/  IMAD.MOV.U32 R21, RZ, RZ, R11 ;  /* 0x000000ffff157224 */ /* 0x001fe400078e000b */
[----:B------:R-:W-:-:S05]  /*1a3360*/  IMAD.X R11, R9, 0x1, R14, P2 ;  /* 0x00000001090b7824 */ /* 0x000fca00010e060e */
[----:B------:R0:W-:Y:S02]  /*1a3370*/  STL.64 [R1+0x4fd8], R10 ;  /* 0x004fd80a01007387 */ /* 0x0001e40000100a00 */
[----:B0-----:R-:W-:Y:S01]  /*1a3380*/  IMAD.MOV.U32 R11, RZ, RZ, R3 ;  /* 0x000000ffff0b7224 */ /* 0x001fe200078e0003 */
[----:B--2---:R-:W-:-:S05]  /*1a3390*/  IADD3 R2, P3, PT, R7, R25, RZ ;  /* 0x0000001907027210 */ /* 0x004fca0007f7e0ff */
[----:B------:R-:W-:-:S05]  /*1a33a0*/  IMAD.X R3, R9, 0x1, R24, P3 ;  /* 0x0000000109037824 */ /* 0x000fca00018e0618 */
[----:B------:R0:W-:Y:S04]  /*1a33b0*/  STL.64 [R1+0x4fd0], R2 ;  /* 0x004fd00201007387 */ /* 0x0001e80000100a00 */
[----:B0-----:R-:W2:Y:S04]  /*1a33c0*/  LDL.LU.64 R2, [R1+0x9968] ;  /* 0x0099680001027983 */ /* 0x001ea80000300a00 */
[----:B------:R-:W-:Y:S01]  /*1a33d0*/  STL.64 [R1+0x9940], R24 ;  /* 0x0099401801007387 */ /* 0x000fe20000100a00 */
[C---:B------:R-:W-:Y:S02]  /*1a33e0*/  IADD3 R20, P4, PT, R7.reuse, R17, RZ ;  /* 0x0000001107147210 */ /* 0x040fe40007f9e0ff */
[C---:B------:R-:W-:Y:S01]  /*1a33f0*/  IADD3 R10, P2, PT, R7.reuse, R29, RZ ;  /* 0x0000001d070a7210 */ /* 0x040fe20007f5e0ff */
[----:B--2---:R0:W-:Y:S02]  /*1a3400*/  STL.64 [R1+0x9930], R2 ;  /* 0x0099300201007387 */ /* 0x0041e40000100a00 */
[----:B0-----:R-:W-:Y:S01]  /*1a3410*/  IMAD.MOV.U32 R3, RZ, RZ, R18 ;  /* 0x000000ffff037224 */ /* 0x001fe200078e0012 */
[----:B------:R-:W-:-:S05]  /*1a3420*/  IADD3 R18, P3, PT, R7, R27, RZ ;  /* 0x0000001b07127210 */ /* 0x000fca0007f7e0ff */
[----:B------:R0:W-:Y:S04]  /*1a3430*/  STL [R1+0x4fb8], R18 ;  /* 0x004fb81201007387 */ /* 0x0001e80000100800 */
[----:B0-----:R-:W2:Y:S04]  /*1a3440*/  LDL.LU.64 R18, [R1+0x9960] ;  /* 0x0099600001127983 */ /* 0x001ea80000300a00 */
[----:B------:R0:W-:Y:S02]  /*1a3450*/  STL [R1+0x74c4], R7 ;  /* 0x0074c40701007387 */ /* 0x0001e40000100800 */
[----:B0-----:R-:W-:-:S02]  /*1a3460*/  IMAD.MOV.U32 R7, RZ, RZ, R21 ;  /* 0x000000ffff077224 */ /* 0x001fc400078e0015 */
[----:B------:R-:W-:-:S05]  /*1a3470*/  IMAD.X R21, R9, 0x1, R15, P4 ;  /* 0x0000000109157824 */ /* 0x000fca00020e060f */
[----:B------:R0:W-:Y:S04]  /*1a3480*/  STL.64 [R1+0x4fc8], R20 ;  /* 0x004fc81401007387 */ /* 0x0001e80000100a00 */
[----:B0-----:R-:W3:Y:S01]  /*1a3490*/  LDL.LU.64 R20, [R1+0x9958] ;  /* 0x0099580001147983 */ /* 0x001ee20000300a00 */
[----:B------:R-:W-:Y:S02]  /*1a34a0*/  IMAD.MOV.U32 R2, RZ, RZ, R11 ;  /* 0x000000ffff027224 */ /* 0x000fe400078e000b */
[----:B------:R-:W-:-:S05]  /*1a34b0*/  IMAD.X R11, R9, 0x1, R28, P2 ;  /* 0x00000001090b7824 */ /* 0x000fca00010e061c */
[----:B------:R0:W-:Y:S01]  /*1a34c0*/  STL.64 [R1+0x4fc0], R10 ;  /* 0x004fc00a01007387 */ /* 0x0001e20000100a00 */
[----:B---3--:R-:W-:-:S05]  /*1a34d0*/  IADD3 R24, P4, PT, R8, R20, RZ ;  /* 0x0000001408187210 */ /* 0x008fca0007f9e0ff */
[----:B------:R3:W-:Y:S04]  /*1a34e0*/  STL [R1+0x4fb0], R24 ;  /* 0x004fb01801007387 */ /* 0x0007e80000100800 */
[----:B0-----:R-:W2:Y:S04]  /*1a34f0*/  LDL.LU.64 R10, [R1+0x9950] ;  /* 0x00995000010a7983 */ /* 0x001ea80000300a00 */
[----:B------:R-:W4:Y:S01]  /*1a3500*/  LDL.LU R25, [R1+0x4e4] ;  /* 0x0004e40001197983 */ /* 0x000f220000300800 */
[----:B---3--:R-:W-:-:S03]  /*1a3510*/  IADD3 R24, P2, PT, R8, R21, RZ ;  /* 0x0000001508187210 */ /* 0x008fc60007f5e0ff */
[----:B------:R0:W-:Y:S04]  /*1a3520*/  STL.64 [R1+0x9920], R20 ;  /* 0x0099201401007387 */ /* 0x0001e80000100a00 */
[----:B0-----:R0:W3:Y:S02]  /*1a3530*/  LDL.64 R20, [R1+0x4fb8] ;  /* 0x004fb80001147983 */ /* 0x0010e40000100a00 */
[----:B---3--:R-:W-:Y:S02]  /*1a3540*/  IMAD.X R21, R9, 0x1, R26, P3 ;  /* 0x0000000109157824 */ /* 0x008fe400018e061a */
[----:B------:R-:W3:Y:S04]  /*1a3550*/  LDL.LU R9, [R1+0x9948] ;  /* 0x0099480001097983 */ /* 0x000ee80000300800 */
[----:B------:R0:W-:Y:S04]  /*1a3560*/  STL.64 [R1+0x9938], R26 ;  /* 0x0099381a01007387 */ /* 0x0001e80000100a00 */
[----:B0-----:R0:W3:Y:S04]  /*1a3570*/  LDL.64 R26, [R1+0x4fb0] ;  /* 0x004fb000011a7983 */ /* 0x0010e80000100a00 */
[----:B------:R4:W-:Y:S02]  /*1a3580*/  STL [R1+0x4fbc], R21 ;  /* 0x004fbc1501007387 */ /* 0x0009e40000100800 */
[----:B----4-:R-:W-:-:S02]  /*1a3590*/  IMAD.MOV.U32 R21, RZ, RZ, R25 ;  /* 0x000000ffff157224 */ /* 0x010fc400078e0019 */
[C---:B--2---:R-:W-:Y:S02]  /*1a35a0*/  IMAD.X R25, R10.reuse, 0x1, R19, P2 ;  /* 0x000000010a197824 */ /* 0x044fe400010e0613 */
[----:B---3--:R-:W-:-:S05]  /*1a35b0*/  IMAD.X R27, R10, 0x1, R18, P4 ;  /* 0x000000010a1b7824 */ /* 0x008fca00020e0612 */
[----:B------:R-:W-:Y:S04]  /*1a35c0*/  STL [R1+0x4fb4], R27 ;  /* 0x004fb41b01007387 */ /* 0x000fe80000100800 */
[----:B------:R2:W-:Y:S04]  /*1a35d0*/  STL.64 [R1+0x4fa8], R24 ;  /* 0x004fa81801007387 */ /* 0x0005e80000100a00 */
[----:B--2---:R-:W2:Y:S01]  /*1a35e0*/  LDL.LU.64 R24, [R1+0x9940] ;  /* 0x0099400001187983 */ /* 0x004ea20000300a00 */
[----:B------:R-:W-:Y:S02]  /*1a35f0*/  IMAD.MOV.U32 R27, RZ, RZ, R7 ;  /* 0x000000ffff1b7224 */ /* 0x000fe400078e0007 */
[----:B------:R-:W-:Y:S01]  /*1a3600*/  IMAD.MOV.U32 R7, RZ, RZ, R2 ;  /* 0x000000ffff077224 */ /* 0x000fe200078e0002 */
[C---:B------:R-:W-:Y:S01]  /*1a3610*/  IADD3 R20, P3, PT, R8.reuse, R23, RZ ;  /* 0x0000001708147210 */ /* 0x040fe20007f7e0ff */
[----:B------:R-:W-:Y:S04]  /*1a3620*/  STL.64 [R1+0x9918], R18 ;  /* 0x0099181201007387 */ /* 0x000fe80000100a00 */
[----:B------:R3:W-:Y:S01]  /*1a3630*/  STL.64 [R1+0x9928], R6 ;  /* 0x0099280601007387 */ /* 0x0007e20000100a00 */
[----:B------:R-:W-:Y:S01]  /*1a3640*/  IADD3 R26, P4, PT, R8, R16, RZ ;  /* 0x00000010081a7210 */ /* 0x000fe20007f9e0ff */
[----:B---3--:R-:W-:-:S02]  /*1a3650*/  IMAD.MOV.U32 R6, RZ, RZ, R3 ;  /* 0x000000ffff067224 */ /* 0x008fc400078e0003 */
[----:B------:R-:W-:Y:S02]  /*1a3660*/  IMAD.MOV.U32 R3, RZ, RZ, R21 ;  /* 0x000000ffff037224 */ /* 0x000fe400078e0015 */
[----:B------:R-:W-:Y:S02]  /*1a3670*/  IMAD.X R21, R10, 0x1, R22, P3 ;  /* 0x000000010a157824 */ /* 0x000fe400018e0616 */
[----:B------:R-:W-:-:S03]  /*1a3680*/  IMAD.MOV.U32 R19, RZ, RZ, R3 ;  /* 0x000000ffff137224 */ /* 0x000fc600078e0003 */
[----:B------:R3:W-:Y:S02]  /*1a3690*/  STL.64 [R1+0x4fa0], R20 ;  /* 0x004fa01401007387 */ /* 0x0007e40000100a00 */
[----:B---3--:R-:W-:Y:S02]  /*1a36a0*/  IMAD.MOV.U32 R21, RZ, RZ, R27 ;  /* 0x000000ffff157224 */ /* 0x008fe400078e001b */
[----:B------:R-:W-:-:S05]  /*1a36b0*/  IMAD.X R27, R10, 0x1, R14, P4 ;  /* 0x000000010a1b7824 */ /* 0x000fca00020e060e */
[----:B------:R3:W-:Y:S04]  /*1a36c0*/  STL.64 [R1+0x4f98], R26 ;  /* 0x004f981a01007387 */ /* 0x0007e80000100a00 */
[----:B---3--:R-:W3:Y:S01]  /*1a36d0*/  LDL.LU.64 R26, [R1+0x9938] ;  /* 0x00993800011a7983 */ /* 0x008ee20000300a00 */
[----:B--2---:R-:W-:-:S05]  /*1a36e0*/  IADD3 R2, P2, PT, R8, R25, RZ ;  /* 0x0000001908027210 */ /* 0x004fca0007f5e0ff */
[----:B------:R-:W-:-:S05]  /*1a36f0*/  IMAD.X R3, R10, 0x1, R24, P2 ;  /* 0x000000010a037824 */ /* 0x000fca00010e0618 */
[----:B------:R2:W-:Y:S04]  /*1a3700*/  STL.64 [R1+0x4f90], R2 ;  /* 0x004f900201007387 */ /* 0x0005e80000100a00 */
[----:B--2---:R-:W2:Y:S01]  /*1a3710*/  LDL.LU.64 R2, [R1+0x9930] ;  /* 0x0099300001027983 */ /* 0x004ea20000300a00 */
[----:B------:R-:W-:-:S03]  /*1a3720*/  IADD3 R20, P3, PT, R8, R17, RZ ;  /* 0x0000001108147210 */ /* 0x000fc60007f7e0ff */
[----:B------:R-:W-:Y:S04]  /*1a3730*/  STL.64 [R1+0x9908], R24 ;  /* 0x0099081801007387 */ /* 0x000fe80000100a00 */
[----:B--2---:R2:W-:Y:S02]  /*1a3740*/  STL.64 [R1+0x98f8], R2 ;  /* 0x0098f80201007387 */ /* 0x0045e40000100a00 */
[----:B--2---:R-:W-:Y:S01]  /*1a3750*/  IMAD.MOV.U32 R3, RZ, RZ, R6 ;  /* 0x000000ffff037224 */ /* 0x004fe200078e0006 */
[----:B---3--:R-:W-:Y:S01]  /*1a3760*/  IADD3 R6, P2, PT, R8, R27, RZ ;  /* 0x0000001b08067210 */ /* 0x008fe20007f5e0ff */
[----:B------:R-:W-:Y:S02]  /*1a3770*/  IMAD.MOV.U32 R2, RZ, RZ, R21 ;  /* 0x000000ffff027224 */ /* 0x000fe400078e0015 */
[----:B------:R-:W-:-:S02]  /*1a3780*/  IMAD.X R21, R10, 0x1, R15, P3 ;  /* 0x000000010a157824 */ /* 0x000fc400018e060f */
[----:B------:R2:W-:Y:S04]  /*1a3790*/  STL [R1+0x4f78], R6 ;  /* 0x004f780601007387 */ /* 0x0005e80000100800 */
[----:B--2---:R-:W2:Y:S04]  /*1a37a0*/  LDL.LU.64 R6, [R1+0x9928] ;  /* 0x0099280001067983 */ /* 0x004ea80000300a00 */
[----:B------:R-:W-:Y:S04]  /*1a37b0*/  STL [R1+0x74c8], R8 ;  /* 0x0074c80801007387 */ /* 0x000fe80000100800 */
[----:B------:R3:W-:Y:S04]  /*1a37c0*/  STL.64 [R1+0x4f88], R20 ;  /* 0x004f881401007387 */ /* 0x0007e80000100a00 */
[----:B---3--:R-:W3:Y:S01]  /*1a37d0*/  LDL.LU.64 R20, [R1+0x9920] ;  /* 0x0099200001147983 */ /* 0x008ee20000300a00 */
[----:B------:R-:W-:Y:S01]  /*1a37e0*/  IADD3 R18, P4, PT, R8, R29, RZ ;  /* 0x0000001d08127210 */ /* 0x000fe20007f9e0ff */
[----:B------:R-:W-:-:S04]  /*1a37f0*/  IMAD.MOV.U32 R8, RZ, RZ, R19 ;  /* 0x000000ffff087224 */ /* 0x000fc800078e0013 */
[----:B------:R-:W-:-:S05]  /*1a3800*/  IMAD.X R19, R10, 0x1, R28, P4 ;  /* 0x000000010a137824 */ /* 0x000fca00020e061c */
[----:B------:R4:W-:Y:S01]  /*1a3810*/  STL.64 [R1+0x4f80], R18 ;  /* 0x004f801201007387 */ /* 0x0009e20000100a00 */
[----:B---3--:R-:W-:-:S05]  /*1a3820*/  IADD3 R24, P3, PT, R9, R20, RZ ;  /* 0x0000001409187210 */ /* 0x008fca0007f7e0ff */
[----:B------:R3:W-:Y:S04]  /*1a3830*/  STL [R1+0x4f70], R24 ;  /* 0x004f701801007387 */ /* 0x0007e80000100800 */
[----:B----4-:R-:W4:Y:S04]  /*1a3840*/  LDL.LU.64 R18, [R1+0x9918] ;  /* 0x0099180001127983 */ /* 0x010f280000300a00 */
[----:B------:R-:W2:Y:S01]  /*1a3850*/  LDL.LU R25, [R1+0x22c] ;  /* 0x00022c0001197983 */ /* 0x000ea20000300800 */
[----:B---3--:R-:W-:-:S03]  /*1a3860*/  IADD3 R24, P4, PT, R9, R21, RZ ;  /* 0x0000001509187210 */ /* 0x008fc60007f9e0ff */
[----:B------:R3:W-:Y:S04]  /*1a3870*/  STL.64 [R1+0x98f0], R20 ;  /* 0x0098f01401007387 */ /* 0x0007e80000100a00 */
[----:B---3--:R0:W3:Y:S02]  /*1a3880*/  LDL.64 R20, [R1+0x4f78] ;  /* 0x004f780001147983 */ /* 0x0080e40000100a00 */
[----:B---3--:R-:W-:Y:S02]  /*1a3890*/  IMAD.X R21, R10, 0x1, R26, P2 ;  /* 0x000000010a157824 */ /* 0x008fe400010e061a */
[----:B------:R-:W3:Y:S04]  /*1a38a0*/  LDL.LU R10, [R1+0x9910] ;  /* 0x00991000010a7983 */ /* 0x000ee80000300800 */
[----:B------:R0:W-:Y:S04]  /*1a38b0*/  STL.64 [R1+0x9900], R26 ;  /* 0x0099001a01007387 */ /* 0x0001e80000100a00 */
[----:B0-----:R0:W3:Y:S04]  /*1a38c0*/  LDL.64 R26, [R1+0x4f70] ;  /* 0x004f7000011a7983 */ /* 0x0010e80000100a00 */
[----:B------:R2:W-:Y:S02]  /*1a38d0*/  STL [R1+0x4f7c], R21 ;  /* 0x004f7c1501007387 */ /* 0x0005e40000100800 */
[----:B--2---:R-:W-:-:S02]  /*1a38e0*/  IMAD.MOV.U32 R21, RZ, RZ, R25 ;  /* 0x000000ffff157224 */ /* 0x004fc400078e0019 */
[C---:B----4-:R-:W-:Y:S02]  /*1a38f0*/  IMAD.X R25, R11.reuse, 0x1, R19, P4 ;  /* 0x000000010b197824 */ /* 0x050fe400020e0613 */
[----:B---3--:R-:W-:-:S05]  /*1a3900*/  IMAD.X R27, R11, 0x1, R18, P3 ;  /* 0x000000010b1b7824 */ /* 0x008fca00018e0612 */
[----:B------:R-:W-:Y:S04]  /*1a3910*/  STL [R1+0x4f74], R27 ;  /* 0x004f741b01007387 */ /* 0x000fe80000100800 */
[----:B------:R2:W-:Y:S04]  /*1a3920*/  STL.64 [R1+0x4f68], R24 ;  /* 0x004f681801007387 */ /* 0x0005e80000100a00 */
[----:B--2---:R-:W2:Y:S01]  /*1a3930*/  LDL.LU.64 R24, [R1+0x9908] ;  /* 0x0099080001187983 */ /* 0x004ea20000300a00 */
[----:B------:R-:W-:-:S03]  /*1a3940*/  IADD3 R20, P2, PT, R9, R23, RZ ;  /* 0x0000001709147210 */ /* 0x000fc60007f5e0ff */
[----:B------:R3:W-:Y:S01]  /*1a3950*/  STL.64 [R1+0x98e8], R18 ;  /* 0x0098e81201007387 */ /* 0x0007e20000100a00 */
[----:B------:R-:W-:Y:S01]  /*1a3960*/  IADD3 R26, P3, PT, R9, R16, RZ ;  /* 0x00000010091a7210 */ /* 0x000fe20007f7e0ff */
[----:B------:R-:W-:Y:S02]  /*1a3970*/  IMAD.MOV.U32 R27, RZ, RZ, R2 ;  /* 0x000000ffff1b7224 */ /* 0x000fe400078e0002 */
[----:B---3--:R-:W-:Y:S02]  /*1a3980*/  IMAD.MOV.U32 R19, RZ, RZ, R3 ;  /* 0x000000ffff137224 */ /* 0x008fe400078e0003 */
[----:B------:R-:W-:Y:S02]  /*1a3990*/  IMAD.MOV.U32 R3, RZ, RZ, R21 ;  /* 0x000000ffff037224 */ /* 0x000fe400078e0015 */
[----:B------:R-:W-:-:S05]  /*1a39a0*/  IMAD.X R21, R11, 0x1, R22, P2 ;  /* 0x000000010b157824 */ /* 0x000fca00010e0616 */
[----:B------:R3:W-:Y:S04]  /*1a39b0*/  STL.64 [R1+0x4f60], R20 ;  /* 0x004f601401007387 */ /* 0x0007e80000100a00 */
[----:B------:R4:W-:Y:S01]  /*1a39c0*/  STL.64 [R1+0x98d8], R16 ;  /* 0x0098d81001007387 */ /* 0x0009e20000100a00 */
[----:B---3--:R-:W-:Y:S01]  /*1a39d0*/  IADD3 R20, P2, PT, R9, R17, RZ ;  /* 0x0000001109147210 */ /* 0x008fe20007f5e0ff */
[----:B------:R-:W-:Y:S02]  /*1a39e0*/  IMAD.MOV.U32 R21, RZ, RZ, R19 ;  /* 0x000000ffff157224 */ /* 0x000fe400078e0013 */
[----:B----4-:R-:W-:Y:S02]  /*1a39f0*/  IMAD.MOV.U32 R17, RZ, RZ, R27 ;  /* 0x000000ffff117224 */ /* 0x010fe400078e001b */
[----:B------:R-:W-:-:S02]  /*1a3a00*/  IMAD.X R27, R11, 0x1, R14, P3 ;  /* 0x000000010b1b7824 */ /* 0x000fc400018e060e */
[----:B------:R-:W-:-:S03]  /*1a3a10*/  IMAD.MOV.U32 R19, RZ, RZ, R3 ;  /* 0x000000ffff137224 */ /* 0x000fc600078e0003 */
[----:B------:R3:W-:Y:S04]  /*1a3a20*/  STL.64 [R1+0x4f58], R26 ;  /* 0x004f581a01007387 */ /* 0x0007e80000100a00 */
[----:B---3--:R-:W3:Y:S01]  /*1a3a30*/  LDL.LU.64 R26, [R1+0x9900] ;  /* 0x00990000011a7983 */ /* 0x008ee20000300a00 */
[----:B--2---:R-:W-:-:S05]  /*1a3a40*/  IADD3 R2, P4, PT, R9, R25, RZ ;  /* 0x0000001909027210 */ /* 0x004fca0007f9e0ff */
[----:B------:R-:W-:-:S05]  /*1a3a50*/  IMAD.X R3, R11, 0x1, R24, P4 ;  /* 0x000000010b037824 */ /* 0x000fca00020e0618 */
[----:B------:R2:W-:Y:S04]  /*1a3a60*/  STL.64 [R1+0x4f50], R2 ;  /* 0x004f500201007387 */ /* 0x0005e80000100a00 */
[----:B--2---:R-:W2:Y:S01]  /*1a3a70*/  LDL.LU.64 R2, [R1+0x98f8] ;  /* 0x0098f80001027983 */ /* 0x004ea20000300a00 */
[----:B------:R-:W-:-:S03]  /*1a3a80*/  IADD3 R18, P3, PT, R9, R29, RZ ;  /* 0x0000001d09127210 */ /* 0x000fc60007f7e0ff */
[----:B--2---:R3:W-:Y:S04]  /*1a3a90*/  STL.64 [R1+0x98c8], R2 ;  /* 0x0098c80201007387 */ /* 0x0047e80000100a00 */
[----:B------:R2:W-:Y:S01]  /*1a3aa0*/  STL [R1+0x74cc], R9 ;  /* 0x0074cc0901007387 */ /* 0x0005e20000100800 */
[----:B---3--:R-:W-:Y:S01]  /*1a3ab0*/  IADD3 R2, P4, PT, R9, R27, RZ ;  /* 0x0000001b09027210 */ /* 0x008fe20007f9e0ff */
[----:B--2---:R-:W-:Y:S02]  /*1a3ac0*/  IMAD.MOV.U32 R9, RZ, RZ, R21 ;  /* 0x000000ffff097224 */ /* 0x004fe400078e0015 */
[----:B------:R-:W-:-:S05]  /*1a3ad0*/  IMAD.X R21, R11, 0x1, R15, P2 ;  /* 0x000000010b157824 */ /* 0x000fca00010e060f */
[----:B------:R2:W-:Y:S04]  /*1a3ae0*/  STL.64 [R1+0x4f48], R20 ;  /* 0x004f481401007387 */ /* 0x0005e80000100a00 */
[----:B--2---:R-:W2:Y:S04]  /*1a3af0*/  LDL.LU.64 R20, [R1+0x98f0] ;  /* 0x0098f00001147983 */ /* 0x004ea80000300a00 */
[----:B------:R3:W-:Y:S02]  /*1a3b00*/  STL.64 [R1+0x98c0], R14 ;  /* 0x0098c00e01007387 */ /* 0x0007e40000100a00 */
[----:B---3--:R-:W-:-:S02]  /*1a3b10*/  IMAD.MOV.U32 R14, RZ, RZ, R17 ;  /* 0x000000ffff0e7224 */ /* 0x008fc400078e0011 */
[----:B------:R-:W-:Y:S02]  /*1a3b20*/  IMAD.MOV.U32 R17, RZ, RZ, R19 ;  /* 0x000000ffff117224 */ /* 0x000fe400078e0013 */
[C---:B------:R-:W-:Y:S01]  /*1a3b30*/  IMAD.X R19, R11.reuse, 0x1, R28, P3 ;  /* 0x000000010b137824 */ /* 0x040fe200018e061c */
[----:B------:R-:W-:Y:S04]  /*1a3b40*/  STL.64 [R1+0x98d0], R14 ;  /* 0x0098d00e01007387 */ /* 0x000fe80000100a00 */
[----:B------:R3:W-:Y:S04]  /*1a3b50*/  STL.64 [R1+0x4f40], R18 ;  /* 0x004f401201007387 */ /* 0x0007e80000100a00 */
[----:B---3--:R-:W3:Y:S01]  /*1a3b60*/  LDL.LU.64 R18, [R1+0x98e8] ;  /* 0x0098e80001127983 */ /* 0x008ee20000300a00 */
[----:B------:R-:W-:Y:S01]  /*1a3b70*/  IMAD.X R3, R11, 0x1, R26, P4 ;  /* 0x000000010b037824 */ /* 0x000fe200020e061a */
[----:B------:R-:W-:-:S02]  /*1a3b80*/  SHF.R.S32.HI R15, RZ, 0x1f, R10 ;  /* 0x0000001fff0f7819 */ /* 0x000fc4000001140a */
[----:B--2---:R-:W-:Y:S01]  /*1a3b90*/  IADD3 R16, P2, PT, R10, R20, RZ ;  /* 0x000000140a107210 */ /* 0x004fe20007f5e0ff */
[----:B------:R-:W-:Y:S04]  /*1a3ba0*/  STL.64 [R1+0x98b0], R20 ;  /* 0x0098b01401007387 */ /* 0x000fe80000100a00 */
[----:B------:R-:W-:Y:S04]  /*1a3bb0*/  STL [R1+0x98b8], R21 ;  /* 0x0098b81501007387 */ /* 0x000fe80000100800 */
[----:B------:R-:W2:Y:S04]  /*1a3bc0*/  LDL.LU R11, [R1+0x98e0] ;  /* 0x0098e000010b7983 */ /* 0x000ea80000300800 */
[----:B------:R4:W-:Y:S02]  /*1a3bd0*/  STL.64 [R1+0x4f38], R2 ;  /* 0x004f380201007387 */ /* 0x0009e40000100a00 */
[----:B----4-:R-:W-:-:S02]  /*1a3be0*/  IMAD.MOV.U32 R3, RZ, RZ, R17 ;  /* 0x000000ffff037224 */ /* 0x010fc400078e0011 */
[----:B---3--:R-:W-:-:S05]  /*1a3bf0*/  IMAD.X R17, R15, 0x1, R18, P2 ;  /* 0x000000010f117824 */ /* 0x008fca00010e0612 */
[----:B------:R3:W-:Y:S04]  /*1a3c00*/  STL.64 [R1+0x4f30], R16 ;  /* 0x004f301001007387 */ /* 0x0007e80000100a00 */
[----:B---3--:R-:W3:Y:S01]  /*1a3c10*/  LDL.LU.64 R16, [R1+0x98d8] ;  /* 0x0098d80001107983 */ /* 0x008ee20000300a00 */
[----:B------:R-:W-:-:S05]  /*1a3c20*/  IADD3 R14, P3, PT, R10, R21, RZ ;  /* 0x000000150a0e7210 */ /* 0x000fca0007f7e0ff */
[----:B------:R-:W-:Y:S01]  /*1a3c30*/  IMAD.X R15, R15, 0x1, R19, P3 ;  /* 0x000000010f0f7824 */ /* 0x000fe200018e0613 */
[----:B------:R-:W-:-:S04]  /*1a3c40*/  IADD3 R2, P4, PT, R10, R23, RZ ;  /* 0x000000170a027210 */ /* 0x000fc80007f9e0ff */
[----:B------:R4:W-:Y:S01]  /*1a3c50*/  STL.64 [R1+0x4f28], R14 ;  /* 0x004f280e01007387 */ /* 0x0009e20000100a00 */
[----:B------:R-:W-:Y:S01]  /*1a3c60*/  IMAD.MOV.U32 R21, RZ, RZ, R3 ;  /* 0x000000ffff157224 */ /* 0x000fe200078e0003 */
[----:B---3--:R-:W-:-:S05]  /*1a3c70*/  IADD3 R20, P2, PT, R10, R16, RZ ;  /* 0x000000100a147210 */ /* 0x008fca0007f5e0ff */
[----:B------:R-:W-:Y:S04]  /*1a3c80*/  STL [R1+0x4f18], R20 ;  /* 0x004f181401007387 */ /* 0x000fe80000100800 */
[----:B----4-:R-:W3:Y:S04]  /*1a3c90*/  LDL.LU.64 R14, [R1+0x98d0] ;  /* 0x0098d000010e7983 */ /* 0x010ee80000300a00 */
[----:B------:R4:W-:Y:S02]  /*1a3ca0*/  STL [R1+0x98a0], R19 ;  /* 0x0098a01301007387 */ /* 0x0009e40000100800 */
[----:B----4-:R-:W-:-:S05]  /*1a3cb0*/  SHF.R.S32.HI R19, RZ, 0x1f, R10 ;  /* 0x0000001fff137819 */ /* 0x010fca000001140a */
[----:B------:R-:W-:-:S05]  /*1a3cc0*/  IMAD.X R3, R19, 0x1, R22, P4 ;  /* 0x0000000113037824 */ /* 0x000fca00020e0616 */
[----:B------:R4:W-:Y:S04]  /*1a3cd0*/  STL.64 [R1+0x4f20], R2 ;  /* 0x004f200201007387 */ /* 0x0009e80000100a00 */
[----:B----4-:R-:W4:Y:S04]  /*1a3ce0*/  LDL.LU.64 R2, [R1+0x98c8] ;  /* 0x0098c80001027983 */ /* 0x010f280000300a00 */
[----:B------:R0:W-:Y:S04]  /*1a3cf0*/  STL.64 [R1+0x98a8], R22 ;  /* 0x0098a81601007387 */ /* 0x0001e80000100a00 */
[----:B0-----:R0:W2:Y:S04]  /*1a3d00*/  LDL.64 R22, [R1+0x4f18] ;  /* 0x004f180001167983 */ /* 0x0010a80000100a00 */
[----:B----4-:R3:W-:Y:S02]  /*1a3d10*/  STL.64 [R1+0x9888], R2 ;  /* 0x0098880201007387 */ /* 0x0107e40000100a00 */
[----:B---3--:R-:W-:Y:S01]  /*1a3d20*/  IMAD.MOV.U32 R3, RZ, RZ, R14 ;  /* 0x000000ffff037224 */ /* 0x008fe200078e000e */
[C---:B------:R-:W-:Y:S01]  /*1a3d30*/  IADD3 R14, P4, PT, R10.reuse, R17, RZ ;  /* 0x000000110a0e7210 */ /* 0x040fe20007f9e0ff */
[----:B------:R-:W3:Y:S04]  /*1a3d40*/  LDL.LU R2, [R1+0x14] ;  /* 0x0000140001027983 */ /* 0x000ee80000300800 */
[----:B------:R4:W-:Y:S04]  /*1a3d50*/  STL [R1+0x4f08], R14 ;  /* 0x004f080e01007387 */ /* 0x0009e80000100800 */
[----:B----4-:R-:W2:Y:S01]  /*1a3d60*/  LDL.LU.64 R14, [R1+0x98c0] ;  /* 0x0098c000010e7983 */ /* 0x010ea20000300a00 */
[----:B------:R-:W-:-:S03]  /*1a3d70*/  IADD3 R20, P3, PT, R10, R25, RZ ;  /* 0x000000190a147210 */ /* 0x000fc60007f7e0ff */
[----:B------:R4:W-:Y:S04]  /*1a3d80*/  STL.64 [R1+0x9898], R16 ;  /* 0x0098981001007387 */ /* 0x0009e80000100a00 */
[----:B----4-:R0:W4:Y:S04]  /*1a3d90*/  LDL.64 R16, [R1+0x4f08] ;  /* 0x004f080001107983 */ /* 0x0101280000100a00 */
[----:B------:R0:W-:Y:S02]  /*1a3da0*/  STL.64 [R1+0x9890], R6 ;  /* 0x0098900601007387 */ /* 0x0001e40000100a00 */
[----:B0-----:R-:W-:-:S02]  /*1a3db0*/  IMAD.MOV.U32 R6, RZ, RZ, R21 ;  /* 0x000000ffff067224 */ /* 0x001fc400078e0015 */
[C---:B------:R-:W-:Y:S02]  /*1a3dc0*/  IMAD.X R21, R19.reuse, 0x1, R24, P3 ;  /* 0x0000000113157824 */ /* 0x040fe400018e0618 */
[----:B--2---:R-:W-:-:S05]  /*1a3dd0*/  IMAD.X R23, R19, 0x1, R14, P2 ;  /* 0x0000000113177824 */ /* 0x004fca00010e060e */
[----:B------:R-:W-:Y:S04]  /*1a3de0*/  STL [R1+0x4f1c], R23 ;  /* 0x004f1c1701007387 */ /* 0x000fe80000100800 */
[----:B------:R0:W-:Y:S04]  /*1a3df0*/  STL.64 [R1+0x4f10], R20 ;  /* 0x004f101401007387 */ /* 0x0001e80000100a00 */
[----:B0-----:R0:W2:Y:S01]  /*1a3e00*/  LDL.LU R21, [R1+0x98b8] ;  /* 0x0098b80001157983 */ /* 0x0010a20000300800 */
[----:B------:R-:W-:-:S05]  /*1a3e10*/  IADD3 R20, P3, PT, R10, R27, RZ ;  /* 0x0000001b0a147210 */ /* 0x000fca0007f7e0ff */
[----:B------:R2:W-:Y:S01]  /*1a3e20*/  STL [R1+0x4ef8], R20 ;  /* 0x004ef81401007387 */ /* 0x0005e20000100800 */
[----:B------:R-:W-:Y:S01]  /*1a3e30*/  IADD3 R22, P2, PT, R10, R29, RZ ;  /* 0x0000001d0a167210 */ /* 0x000fe20007f5e0ff */
[C---:B----4-:R-:W-:Y:S02]  /*1a3e40*/  IMAD.X R17, R19.reuse, 0x1, R15, P4 ;  /* 0x0000000113117824 */ /* 0x050fe400020e060f */
[----:B--2---:R-:W2:Y:S02]  /*1a3e50*/  LDL.LU.64 R20, [R1+0x98b0] ;  /* 0x0098b00001147983 */ /* 0x004ea40000300a00 */
[----:B------:R-:W-:Y:S02]  /*1a3e60*/  IMAD.X R23, R19, 0x1, R28, P2 ;  /* 0x0000000113177824 */ /* 0x000fe400010e061c */
[----:B------:R-:W-:Y:S04]  /*1a3e70*/  STL [R1+0x74d0], R10 ;  /* 0x0074d00a01007387 */ /* 0x000fe80000100800 */
[----:B------:R3:W-:Y:S04]  /*1a3e80*/  STL [R1+0x4f0c], R17 ;  /* 0x004f0c1101007387 */ /* 0x0007e80000100800 */
[----:B------:R4:W-:Y:S01]  /*1a3e90*/  STL.64 [R1+0x4f00], R22 ;  /* 0x004f001601007387 */ /* 0x0009e20000100a00 */
[----:B---3--:R-:W-:-:S03]  /*1a3ea0*/  IMAD.MOV.U32 R17, RZ, RZ, R2 ;  /* 0x000000ffff117224 */ /* 0x008fc600078e0002 */
[----:B----4-:R-:W3:Y:S01]  /*1a3eb0*/  LDL.LU.64 R22, [R1+0x98a8] ;  /* 0x0098a80001167983 */ /* 0x010ee20000300a00 */
[----:B--2---:R-:W-:-:S03]  /*1a3ec0*/  IADD3 R16, P4, PT, R11, R20, RZ ;  /* 0x000000140b107210 */ /* 0x004fc60007f9e0ff */
[----:B------:R2:W-:Y:S01]  /*1a3ed0*/  STL.64 [R1+0x9870], R20 ;  /* 0x0098701401007387 */ /* 0x0005e20000100a00 */
[----:B------:R-:W-:-:S03]  /*1a3ee0*/  IADD3 R2, P2, PT, R11, R21, RZ ;  /* 0x000000150b027210 */ /* 0x000fc60007f5e0ff */
[----:B--2---:R0:W2:Y:S01]  /*1a3ef0*/  LDL.64 R20, [R1+0x4ef8] ;  /* 0x004ef80001147983 */ /* 0x0040a20000100a00 */
[----:B------:R-:W-:Y:S01]  /*1a3f00*/  IMAD.MOV.U32 R10, RZ, RZ, R3 ;  /* 0x000000ffff0a7224 */ /* 0x000fe200078e0003 */
[----:B------:R-:W-:Y:S01]  /*1a3f10*/  SHF.R.S32.HI R3, RZ, 0x1f, R11 ;  /* 0x0000001fff037819 */ /* 0x000fe2000001140b */
[----:B--2---:R-:W-:Y:S02]  /*1a3f20*/  IMAD.X R21, R19, 0x1, R26, P3 ;  /* 0x0000000113157824 */ /* 0x004fe400018e061a */
[----:B------:R-:W2:Y:S04]  /*1a3f30*/  LDL.LU R19, [R1+0x98a0] ;  /* 0x0098a00001137983 */ /* 0x000ea80000300800 */
[----:B------:R4:W-:Y:S04]  /*1a3f40*/  STL.64 [R1+0x9880], R26 ;  /* 0x0098801a01007387 */ /* 0x0009e80000100a00 */
[----:B------:R-:W-:Y:S01]  /*1a3f50*/  STL [R1+0x4efc], R21 ;  /* 0x004efc1501007387 */ /* 0x000fe20000100800 */
[----:B----4-:R-:W-:-:S02]  /*1a3f60*/  IMAD.MOV.U32 R26, RZ, RZ, R17 ;  /* 0x000000ffff1a7224 */ /* 0x010fc400078e0011 */
[----:B------:R-:W-:-:S05]  /*1a3f70*/  IMAD.X R17, R3, 0x1, R18, P4 ;  /* 0x0000000103117824 */ /* 0x000fca00020e0612 */
[----:B------:R4:W-:Y:S04]  /*1a3f80*/  STL.64 [R1+0x4ef0], R16 ;  /* 0x004ef01001007387 */ /* 0x0009e80000100a00 */
[----:B----4-:R-:W4:Y:S01]  /*1a3f90*/  LDL.LU.64 R16, [R1+0x9898] ;  /* 0x0098980001107983 */ /* 0x010f220000300a00 */
[----:B------:R-:W-:Y:S02]  /*1a3fa0*/  IMAD.MOV.U32 R27, RZ, RZ, R6 ;  /* 0x000000ffff1b7224 */ /* 0x000fe400078e0006 */
[----:B--2---:R-:W-:Y:S01]  /*1a3fb0*/  IMAD.X R3, R3, 0x1, R19, P2 ;  /* 0x0000000103037824 */ /* 0x004fe200010e0613 */
[----:B----4-:R-:W-:-:S05]  /*1a3fc0*/  IADD3 R6, P4, PT, R11, R16, RZ ;  /* 0x000000100b067210 */ /* 0x010fca0007f9e0ff */
[----:B------:R2:W-:Y:S04]  /*1a3fd0*/  STL [R1+0x4ed8], R6 ;  /* 0x004ed80601007387 */ /* 0x0005e80000100800 */
[----:B--2---:R-:W2:Y:S04]  /*1a3fe0*/  LDL.LU.64 R6, [R1+0x9890] ;  /* 0x0098900001067983 */ /* 0x004ea80000300a00 */
[----:B------:R4:W-:Y:S04]  /*1a3ff0*/  STL.64 [R1+0x4ee8], R2 ;  /* 0x004ee80201007387 */ /* 0x0009e80000100a00 */
[----:B----4-:R-:W4:Y:S01]  /*1a4000*/  LDL.LU.64 R2, [R1+0x9888] ;  /* 0x0098880001027983 */ /* 0x010f220000300a00 */
[----:B---3--:R-:W-:-:S03]  /*1a4010*/  IADD3 R20, P3, PT, R11, R23, RZ ;  /* 0x000000170b147210 */ /* 0x008fc60007f7e0ff */
[----:B----4-:R3:W-:Y:S04]  /*1a4020*/  STL.64 [R1+0x9868], R2 ;  /* 0x0098680201007387 */ /* 0x0107e80000100a00 */
[----:B---3--:R0:W3:Y:S04]  /*1a4030*/  LDL.64 R2, [R1+0x4ed8] ;  /* 0x004ed80001027983 */ /* 0x0080e80000100a00 */
[----:B--2---:R-:W-:Y:S04]  /*1a4040*/  STL.64 [R1+0x9878], R6 ;  /* 0x0098780601007387 */ /* 0x004fe80000100a00 */
[----:B------:R2:W-:Y:S02]  /*1a4050*/  STL [R1+0x9860], R19 ;  /* 0x0098601301007387 */ /* 0x0005e40000100800 */
[----:B--2---:R-:W-:-:S05]  /*1a4060*/  SHF.R.S32.HI R19, RZ, 0x1f, R11 ;  /* 0x0000001fff137819 */ /* 0x004fca000001140b */
[----:B------:R-:W-:Y:S02]  /*1a4070*/  IMAD.X R21, R19, 0x1, R22, P3 ;  /* 0x0000000113157824 */ /* 0x000fe400018e0616 */
[----:B------:R-:W-:-:S03]  /*1a4080*/  IMAD.MOV.U32 R6, RZ, RZ, R27 ;  /* 0x000000ffff067224 */ /* 0x000fc600078e001b */
[----:B------:R2:W-:Y:S04]  /*1a4090*/  STL.64 [R1+0x4ee0], R20 ;  /* 0x004ee01401007387 */ /* 0x0005e80000100a00 */
[----:B------:R4:W-:Y:S01]  /*1a40a0*/  STL.64 [R1+0x9858], R16 ;  /* 0x0098581001007387 */ /* 0x0009e20000100a00 */
[C---:B--2---:R-:W-:Y:S01]  /*1a40b0*/  IADD3 R20, P3, PT, R11.reuse, R17, RZ ;  /* 0x000000110b147210 */ /* 0x044fe20007f7e0ff */
[----:B---3--:R-:W-:Y:S01]  /*1a40c0*/  IMAD.MOV.U32 R3, RZ, RZ, R26 ;  /* 0x000000ffff037224 */ /* 0x008fe200078e001a */
[----:B------:R-:W-:-:S03]  /*1a40d0*/  IADD3 R26, P2, PT, R11, R25, RZ ;  /* 0x000000190b1a7210 */ /* 0x000fc60007f5e0ff */
[----:B----4-:R-:W-:Y:S02]  /*1a40e0*/  IMAD.MOV.U32 R17, RZ, RZ, R3 ;  /* 0x000000ffff117224 */ /* 0x010fe400078e0003 */
[C---:B------:R-:W-:Y:S02]  /*1a40f0*/  IMAD.X R3, R19.reuse, 0x1, R14, P4 ;  /* 0x0000000113037824 */ /* 0x040fe400020e060e */
[----:B------:R-:W-:-:S03]  /*1a4100*/  IMAD.X R27, R19, 0x1, R24, P2 ;  /* 0x00000001131b7824 */ /* 0x000fc600010e0618 */
[----:B------:R-:W-:Y:S04]  /*1a4110*/  STL [R1+0x4edc], R3 ;  /* 0x004edc0301007387 */ /* 0x000fe80000100800 */
[----:B------:R2:W-:Y:S04]  /*1a4120*/  STL.64 [R1+0x4ed0], R26 ;  /* 0x004ed01a01007387 */ /* 0x0005e80000100a00 */
[----:B--2---:R-:W2:Y:S01]  /*1a4130*/  LDL.LU.64 R26, [R1+0x9880] ;  /* 0x00988000011a7983 */ /* 0x004ea20000300a00 */
[----:B------:R-:W-:-:S03]  /*1a4140*/  IMAD.MOV.U32 R21, RZ, RZ, R6 ;  /* 0x000000ffff157224 */ /* 0x000fc600078e0006 */
[----:B------:R3:W-:Y:S01]  /*1a4150*/  STL.64 [R1+0x9848], R24 ;  /* 0x0098481801007387 */ /* 0x0007e20000100a00 */
[----:B------:R-:W-:-:S03]  /*1a4160*/  IADD3 R2, P4, PT, R11, R29, RZ ;  /* 0x0000001d0b027210 */ /* 0x000fc60007f9e0ff */
[----:B---3--:R-:W3:Y:S01]  /*1a4170*/  LDL R25, [R1] ;  /* 0x0000000001197983 */ /* 0x008ee20000100800 */
[----:B--2---:R-:W-:-:S05]  /*1a4180*/  IADD3 R6, P2, PT, R11, R27, RZ ;  /* 0x0000001b0b067210 */ /* 0x004fca0007f5e0ff */
[----:B------:R2:W-:Y:S04]  /*1a4190*/  STL [R1+0x4eb8], R6 ;  /* 0x004eb80601007387 */ /* 0x0005e80000100800 */
[----:B--2---:R-:W2:Y:S04]  /*1a41a0*/  LDL.LU.64 R6, [R1+0x9878] ;  /* 0x0098780001067983 */ /* 0x004ea80000300a00 */
[----:B------:R4:W-:Y:S02]  /*1a41b0*/  STL [R1+0x74d4], R11 ;  /* 0x0074d40b01007387 */ /* 0x0009e40000100800 */
[----:B----4-:R-:W-:-:S02]  /*1a41c0*/  IMAD.MOV.U32 R11, RZ, RZ, R21 ;  /* 0x000000ffff0b7224 */ /* 0x010fc400078e0015 */
[----:B------:R-:W-:-:S05]  /*1a41d0*/  IMAD.X R21, R19, 0x1, R15, P3 ;  /* 0x0000000113157824 */ /* 0x000fca00018e060f */
[----:B------:R4:W-:Y:S04]  /*1a41e0*/  STL.64 [R1+0x4ec8], R20 ;  /* 0x004ec81401007387 */ /* 0x0009e80000100a00 */
[----:B----4-:R-:W3:Y:S04]  /*1a41f0*/  LDL.LU.64 R20, [R1+0x9870] ;  /* 0x0098700001147983 */ /* 0x010ee80000300a00 */
[----:B------:R4:W-:Y:S04]  /*1a4200*/  STL.64 [R1+0x9840], R14 ;  /* 0x0098400e01007387 */ /* 0x0009e80000100a00 */
[----:B----4-:R0:W4:Y:S01]  /*1a4210*/  LDL.64 R14, [R1+0x4eb8] ;  /* 0x004eb800010e7983 */ /* 0x0101220000100a00 */
[----:B------:R-:W-:-:S02]  /*1a4220*/  IMAD.X R3, R19, 0x1, R28, P4 ;  /* 0x0000000113037824 */ /* 0x000fc400020e061c */
[----:B----4-:R-:W-:Y:S02]  /*1a4230*/  IMAD.MOV.U32 R15, RZ, RZ, R17 ;  /* 0x000000ffff0f7224 */ /* 0x010fe400078e0011 */
[----:B------:R-:W4:Y:S01]  /*1a4240*/  LDL R17, [R1+0x4a4] ;  /* 0x0004a40001117983 */ /* 0x000f220000100800 */
[----:B---3--:R-:W-:-:S03]  /*1a4250*/  IADD3 R16, P3, PT, R25, R20, RZ ;  /* 0x0000001419107210 */ /* 0x008fc60007f7e0ff */
[----:B------:R3:W-:Y:S01]  /*1a4260*/  STL.64 [R1+0x4ec0], R2 ;  /* 0x004ec00201007387 */ /* 0x0007e20000100a00 */
[----:B------:R-:W-:-:S03]  /*1a4270*/  IADD3 R24, P4, PT, R25, R21, RZ ;  /* 0x0000001519187210 */ /* 0x000fc60007f9e0ff */
[----:B---3--:R-:W3:Y:S04]  /*1a4280*/  LDL.LU.64 R2, [R1+0x9868] ;  /* 0x0098680001027983 */ /* 0x008ee80000300a00 */
[----:B------:R-:W-:Y:S04]  /*1a4290*/  STL.64 [R1+0x9850], R28 ;  /* 0x0098501c01007387 */ /* 0x000fe80000100a00 */
[----:B------:R0:W-:Y:S02]  /*1a42a0*/  STL.64 [R1+0x9830], R20 ;  /* 0x0098301401007387 */ /* 0x0001e40000100a00 */
[----:B0-----:R-:W-:-:S02]  /*1a42b0*/  IMAD.MOV.U32 R21, RZ, RZ, R15 ;  /* 0x000000ffff157224 */ /* 0x001fc400078e000f */
[----:B------:R-:W-:Y:S02]  /*1a42c0*/  IMAD.X R15, R19, 0x1, R26, P2 ;  /* 0x00000001130f7824 */ /* 0x000fe400010e061a */
[----:B------:R-:W2:Y:S04]  /*1a42d0*/  LDL.LU R19, [R1+0x9860] ;  /* 0x0098600001137983 */ /* 0x000ea80000300800 */
[----:B------:R0:W-:Y:S04]  /*1a42e0*/  STL [R1+0x9838], R26 ;  /* 0x0098381a01007387 */ /* 0x0001e80000100800 */
[----:B0-----:R-:W2:Y:S04]  /*1a42f0*/  LDL.LU R26, [R1] ;  /* 0x00000000011a7983 */ /* 0x001ea80000300800 */
[----:B------:R-:W-:Y:S01]  /*1a4300*/  STL [R1+0x4ebc], R15 ;  /* 0x004ebc0f01007387 */ /* 0x000fe20000100800 */
[----:B----4-:R-:W-:-:S05]  /*1a4310*/  IMAD.X R17, R17, 0x1, R18, P3 ;  /* 0x0000000111117824 */ /* 0x010fca00018e0612 */
[----:B------:R0:W-:Y:S04]  /*1a4320*/  STL.64 [R1+0x4eb0], R16 ;  /* 0x004eb01001007387 */ /* 0x0001e80000100a00 */
[----:B0-----:R-:W2:Y:S02]  /*1a4330*/  LDL.LU.64 R16, [R1+0x9858] ;  /* 0x0098580001107983 */ /* 0x001ea40000300a00 */
[----:B--2---:R-:W-:-:S05]  /*1a4340*/  IADD3 R28, P3, PT, R26, R16, RZ ;  /* 0x000000101a1c7210 */ /* 0x004fca0007f7e0ff */
[----:B------:R0:W-:Y:S04]  /*1a4350*/  STL [R1+0x4e98], R28 ;  /* 0x004e981c01007387 */ /* 0x0001e80000100800 */
[----:B0-----:R-:W2:Y:S04]  /*1a4360*/  LDL.LU.64 R28, [R1+0x9850] ;  /* 0x00985000011c7983 */ /* 0x001ea80000300a00 */
[----:B------:R0:W-:Y:S04]  /*1a4370*/  STL [R1+0x9824], R16 ;  /* 0x0098241001007387 */ /* 0x0001e80000100800 */
[----:B0-----:R-:W4:Y:S01]  /*1a4380*/  LDL.LU R16, [R1+0x4a4] ;  /* 0x0004a40001107983 */ /* 0x001f220000300800 */
[----:B------:R-:W-:Y:S01]  /*1a4390*/  IADD3 R14, P2, PT, R26, R23, RZ ;  /* 0x000000171a0e7210 */ /* 0x000fe20007f5e0ff */
[----:B----4-:R-:W-:-:S04]  /*1a43a0*/  IMAD.X R25, R16, 0x1, R19, P4 ;  /* 0x0000000110197824 */ /* 0x010fc800020e0613 */
[----:B------:R-:W-:Y:S01]  /*1a43b0*/  IMAD.X R15, R16, 0x1, R22, P2 ;  /* 0x00000001100f7824 */ /* 0x000fe200010e0616 */
[----:B------:R0:W-:Y:S04]  /*1a43c0*/  STL.64 [R1+0x4ea8], R24 ;  /* 0x004ea81801007387 */ /* 0x0001e80000100a00 */
[----:B0-----:R-:W4:Y:S04]  /*1a43d0*/  LDL.LU.64 R24, [R1+0x9848] ;  /* 0x0098480001187983 */ /* 0x001f280000300a00 */
[----:B------:R-:W-:Y:S04]  /*1a43e0*/  STL.64 [R1+0x9818], R18 ;  /* 0x0098181201007387 */ /* 0x000fe80000100a00 */
[----:B------:R-:W-:Y:S04]  /*1a43f0*/  STL [R1+0x9820], R19 ;  /* 0x0098201301007387 */ /* 0x000fe80000100800 */
[----:B------:R0:W-:Y:S04]  /*1a4400*/  STL.64 [R1+0x4ea0], R14 ;  /* 0x004ea00e01007387 */ /* 0x0001e80000100a00 */
[----:B0-----:R-:W2:Y:S04]  /*1a4410*/  LDL.LU.64 R14, [R1+0x9840] ;  /* 0x00984000010e7983 */ /* 0x001ea80000300a00 */
[----:B------:R0:W-:Y:S04]  /*1a4420*/  STL.64 [R1+0x9828], R22 ;  /* 0x0098281601007387 */ /* 0x0001e80000100a00 */
[----:B0-----:R0:W3:Y:S01]  /*1a4430*/  LDL.64 R22, [R1+0x4e98] ;  /* 0x004e980001167983 */ /* 0x0010e20000100a00 */
[----:B------:R-:W-:-:S03]  /*1a4440*/  IADD3 R20, P2, PT, R26, R17, RZ ;  /* 0x000000111a147210 */ /* 0x000fc60007f5e0ff */
[----:B------:R0:W-:Y:S02]  /*1a4450*/  STL.64 [R1+0x9810], R6 ;  /* 0x0098100601007387 */ /* 0x0001e40000100a00 */
[----:B0-----:R-:W-:Y:S01]  /*1a4460*/  IMAD.MOV.U32 R7, RZ, RZ, R21 ;  /* 0x000000ffff077224 */ /* 0x001fe200078e0015 */
[----:B----4-:R-:W-:-:S05]  /*1a4470*/  IADD3 R18, P4, PT, R26, R25, RZ ;  /* 0x000000191a127210 */ /* 0x010fca0007f9e0ff */
[C---:B------:R-:W-:Y:S02]  /*1a4480*/  IMAD.X R19, R16.reuse, 0x1, R24, P4 ;  /* 0x0000000110137824 */ /* 0x040fe400020e0618 */
[C---:B--2---:R-:W-:Y:S02]  /*1a4490*/  IMAD.X R21, R16.reuse, 0x1, R15, P2 ;  /* 0x0000000110157824 */ /* 0x044fe400010e060f */
[----:B---3--:R-:W-:-:S05]  /*1a44a0*/  IMAD.X R23, R16, 0x1, R14, P3 ;  /* 0x0000000110177824 */ /* 0x008fca00018e060e */
[----:B------:R-:W-:Y:S04]  /*1a44b0*/  STL [R1+0x4e9c], R23 ;  /* 0x004e9c1701007387 */ /* 0x000fe80000100800 */
[----:B------:R0:W-:Y:S01]  /*1a44c0*/  STL.64 [R1+0x9800], R2 ;  /* 0x0098000201007387 */ /* 0x0001e20000100a00 */
[----:B------:R-:W-:-:S03]  /*1a44d0*/  IADD3 R22, P3, PT, R26, R29, RZ ;  /* 0x0000001d1a167210 */ /* 0x000fc60007f7e0ff */
[----:B0-----:R-:W2:Y:S04]  /*1a44e0*/  LDL R3, [R1+0x4] ;  /* 0x0000040001037983 */ /* 0x001ea80000100800 */
[----:B------:R-:W-:Y:S04]  /*1a44f0*/  STL.64 [R1+0x9808], R24 ;  /* 0x0098081801007387 */ /* 0x000fe80000100a00 */
[----:B------:R0:W-:Y:S02]  /*1a4500*/  STL.64 [R1+0x4e90], R18 ;  /* 0x004e901201007387 */ /* 0x0001e40000100a00 */
[----:B0-----:R-:W-:-:S02]  /*1a4510*/  IADD3 R18, P4, PT, R26, R27, RZ ;  /* 0x0000001b1a127210 */ /* 0x001fc40007f9e0ff */
[----:B------:R-:W3:Y:S04]  /*1a4520*/  LDL.LU R26, [R1+0x9838] ;  /* 0x00983800011a7983 */ /* 0x000ee80000300800 */
[----:B------:R0:W-:Y:S04]  /*1a4530*/  STL.64 [R1+0x4e88], R20 ;  /* 0x004e881401007387 */ /* 0x0001e80000100a00 */
[----:B0-----:R-:W2:Y:S01]  /*1a4540*/  LDL.LU.64 R20, [R1+0x9830] ;  /* 0x0098300001147983 */ /* 0x001ea20000300a00 */
[----:B------:R-:W-:-:S03]  /*1a4550*/  IMAD.X R23, R16, 0x1, R28, P3 ;  /* 0x0000000110177824 */ /* 0x000fc600018e061c */
[----:B------:R-:W-:Y:S04]  /*1a4560*/  STL.64 [R1+0x97f8], R14 ;  /* 0x0097f80e01007387 */ /* 0x000fe80000100a00 */
[----:B------:R0:W-:Y:S04]  /*1a4570*/  STL.64 [R1+0x4e80], R22 ;  /* 0x004e801601007387 */ /* 0x0001e80000100a00 */
[----:B0-----:R-:W4:Y:S01]  /*1a4580*/  LDL.LU.64 R22, [R1+0x9828] ;  /* 0x0098280001167983 */ /* 0x001f220000300a00 */
[----:B---3--:R-:W-:Y:S01]  /*1a4590*/  IMAD.X R19, R16, 0x1, R26, P4 ;  /* 0x0000000110137824 */ /* 0x008fe200020e061a */
[----:B--2---:R-:W-:-:S02]  /*1a45a0*/  IADD3 R6, P2, PT, R3, R20, RZ ;  /* 0x0000001403067210 */ /* 0x004fc40007f5e0ff */
[----:B------:R-:W-:Y:S02]  /*1a45b0*/  IADD3 R2, P3, PT, R3, R21, RZ ;  /* 0x0000001503027210 */ /* 0x000fe40007f7e0ff */
[----:B------:R-:W2:Y:S04]  /*1a45c0*/  LDL R3, [R1+0x4a0] ;  /* 0x0004a00001037983 */ /* 0x000ea80000100800 */
[----:B------:R0:W-:Y:S04]  /*1a45d0*/  STL [R1+0x97f0], R21 ;  /* 0x0097f01501007387 */ /* 0x0001e80000100800 */
[----:B0-----:R-:W4:Y:S04]  /*1a45e0*/  LDL.LU R21, [R1+0x4] ;  /* 0x0000040001157983 */ /* 0x001f280000300800 */
[----:B------:R-:W3:Y:S04]  /*1a45f0*/  LDL.LU R16, [R1+0x9824] ;  /* 0x0098240001107983 */ /* 0x000ee80000300800 */
[----:B------:R0:W-:Y:S04]  /*1a4600*/  STL.64 [R1+0x4e78], R18 ;  /* 0x004e781201007387 */ /* 0x0001e80000100a00 */
[----:B0-----:R0:W2:Y:S01]  /*1a4610*/  LDL.LU R19, [R1+0x9820] ;  /* 0x0098200001137983 */ /* 0x0010a20000300800 */
[----:B----4-:R-:W-:-:S05]  /*1a4620*/  IADD3 R18, P4, PT, R21, R23, RZ ;  /* 0x0000001715127210 */ /* 0x010fca0007f9e0ff */
[----:B------:R2:W-:Y:S04]  /*1a4630*/  STL [R1+0x4e60], R18 ;  /* 0x004e601201007387 */ /* 0x0005e80000100800 */
[----:B--2---:R-:W2:Y:S01]  /*1a4640*/  LDL.LU.64 R18, [R1+0x9818] ;  /* 0x0098180001127983 */ /* 0x004ea20000300a00 */
[----:B------:R-:W-:Y:S02]  /*1a4650*/  IMAD.MOV.U32 R14, RZ, RZ, R7 ;  /* 0x000000ffff0e7224 */ /* 0x000fe400078e0007 */
[----:B--2---:R-:W-:Y:S01]  /*1a4660*/  IMAD.X R7, R3, 0x1, R18, P2 ;  /* 0x0000000103077824 */ /* 0x004fe200010e0612 */
[----:B---3--:R-:W-:Y:S01]  /*1a4670*/  IADD3 R24, P2, PT, R21, R16, RZ ;  /* 0x0000001015187210 */ /* 0x008fe20007f5e0ff */
[----:B------:R-:W-:-:S03]  /*1a4680*/  IMAD.X R3, R3, 0x1, R19, P3 ;  /* 0x0000000103037824 */ /* 0x000fc600018e0613 */
[----:B------:R2:W-:Y:S04]  /*1a4690*/  STL.64 [R1+0x4e70], R6 ;  /* 0x004e700601007387 */ /* 0x0005e80000100a00 */
[----:B--2---:R-:W2:Y:S04]  /*1a46a0*/  LDL.LU.64 R6, [R1+0x9810] ;  /* 0x0098100001067983 */ /* 0x004ea80000300a00 */
[----:B------:R3:W-:Y:S04]  /*1a46b0*/  STL [R1+0x4e58], R24 ;  /* 0x004e581801007387 */ /* 0x0007e80000100800 */
[----:B---3--:R-:W3:Y:S04]  /*1a46c0*/  LDL.LU.64 R24, [R1+0x9808] ;  /* 0x0098080001187983 */ /* 0x008ee80000300a00 */
[----:B------:R4:W-:Y:S04]  /*1a46d0*/  STL.64 [R1+0x4e68], R2 ;  /* 0x004e680201007387 */ /* 0x0009e80000100a00 */
[----:B----4-:R-:W4:Y:S04]  /*1a46e0*/  LDL.LU.64 R2, [R1+0x9800] ;  /* 0x0098000001027983 */ /* 0x010f280000300a00 */
[----:B------:R0:W-:Y:S04]  /*1a46f0*/  STL [R1+0x97e0], R19 ;  /* 0x0097e01301007387 */ /* 0x0001e80000100800 */
[----:B0-----:R-:W2:Y:S04]  /*1a4700*/  LDL.LU R19, [R1+0x4a0] ;  /* 0x0004a00001137983 */ /* 0x001ea80000300800 */
[----:B----4-:R0:W-:Y:S04]  /*1a4710*/  STL.64 [R1+0x97e8], R2 ;  /* 0x0097e80201007387 */ /* 0x0101e80000100a00 */
[----:B0-----:R0:W4:Y:S04]  /*1a4720*/  LDL.64 R2, [R1+0x4e58] ;  /* 0x004e580001027983 */ /* 0x0011280000100a00 */
[----:B------:R0:W-:Y:S04]  /*1a4730*/  STL.64 [R1+0x97d0], R10 ;  /* 0x0097d00a01007387 */ /* 0x0001e80000100a00 */
[----:B0-----:R0:W2:Y:S01]  /*1a4740*/  LDL.64 R10, [R1+0x4e60] ;  /* 0x004e6000010a7983 */ /* 0x0010a20000100a00 */
[----:B----4-:R-:W-:Y:S01]  /*1a4750*/  IMAD.MOV.U32 R3, RZ, RZ, R14 ;  /* 0x000000ffff037224 */ /* 0x010fe200078e000e */
[----:B---3--:R-:W-:-:S05]  /*1a4760*/  IADD3 R14, P3, PT, R21, R25, RZ ;  /* 0x00000019150e7210 */ /* 0x008fca0007f7e0ff */
[----:B------:R3:W-:Y:S01]  /*1a4770*/  STL [R1+0x4e50], R14 ;  /* 0x004e500e01007387 */ /* 0x0007e20000100800 */
[----:B--2---:R-:W-:-:S03]  /*1a4780*/  IMAD.X R11, R19, 0x1, R22, P4 ;  /* 0x00000001130b7824 */ /* 0x004fc600020e0616 */
[----:B---3--:R-:W2:Y:S01]  /*1a4790*/  LDL.LU.64 R14, [R1+0x97f8] ;  /* 0x0097f800010e7983 */ /* 0x008ea20000300a00 */
[----:B------:R-:W-:-:S03]  /*1a47a0*/  IADD3 R10, P4, PT, R21, R17, RZ ;  /* 0x00000011150a7210 */ /* 0x000fc60007f9e0ff */
[----:B------:R-:W-:Y:S04]  /*1a47b0*/  STL [R1+0x4e64], R11 ;  /* 0x004e640b01007387 */ /* 0x000fe80000100800 */
[----:B------:R3:W-:Y:S04]  /*1a47c0*/  STL.64 [R1+0x97d8], R16 ;  /* 0x0097d81001007387 */ /* 0x0007e80000100a00 */
[----:B---3--:R0:W3:Y:S01]  /*1a47d0*/  LDL.64 R16, [R1+0x4e50] ;  /* 0x004e500001107983 */ /* 0x0080e20000100a00 */
[----:B------:R-:W-:Y:S02]  /*1a47e0*/  IMAD.MOV.U32 R11, RZ, RZ, R3 ;  /* 0x000000ffff0b7224 */ /* 0x000fe400078e0003 */
[----:B--2---:R-:W-:-:S05]  /*1a47f0*/  IMAD.X R3, R19, 0x1, R14, P2 ;  /* 0x0000000113037824 */ /* 0x004fca00010e060e */
[----:B------:R-:W-:Y:S04]  /*1a4800*/  STL [R1+0x4e5c], R3 ;  /* 0x004e5c0301007387 */ /* 0x000fe80000100800 */
[----:B------:R2:W-:Y:S01]  /*1a4810*/  STL.64 [R1+0x97c8], R24 ;  /* 0x0097c81801007387 */ /* 0x0005e20000100a00 */
[----:B------:R-:W-:Y:S01]  /*1a4820*/  IADD3 R2, P2, PT, R21, R29, RZ ;  /* 0x0000001d15027210 */ /* 0x000fe20007f5e0ff */
[----:B---3--:R-:W-:Y:S02]  /*1a4830*/  IMAD.X R17, R19, 0x1, R24, P3 ;  /* 0x0000000113117824 */ /* 0x008fe400018e0618 */
[----:B--2---:R-:W2:Y:S01]  /*1a4840*/  LDL R25, [R1+0x8] ;  /* 0x0000080001197983 */ /* 0x004ea20000100800 */
[----:B------:R-:W-:-:S03]  /*1a4850*/  IADD3 R16, P3, PT, R21, R27, RZ ;  /* 0x0000001b15107210 */ /* 0x000fc60007f7e0ff */
[----:B------:R3:W-:Y:S04]  /*1a4860*/  STL [R1+0x4e54], R17 ;  /* 0x004e541101007387 */ /* 0x0007e80000100800 */
[----:B------:R-:W4:Y:S01]  /*1a4870*/  LDL.LU R21, [R1+0x97f0] ;  /* 0x0097f00001157983 */ /* 0x000f220000300800 */
[----:B---3--:R-:W-:Y:S02]  /*1a4880*/  IMAD.MOV.U32 R17, RZ, RZ, R11 ;  /* 0x000000ffff117224 */ /* 0x008fe400078e000b */
[----:B------:R-:W-:-:S05]  /*1a4890*/  IMAD.X R11, R19, 0x1, R15, P4 ;  /* 0x00000001130b7824 */ /* 0x000fca00020e060f */
[----:B------:R3:W-:Y:S04]  /*1a48a0*/  STL.64 [R1+0x4e48], R10 ;  /* 0x004e480a01007387 */ /* 0x0007e80000100a00 */
[----:B---3--:R-:W3:Y:S01]  /*1a48b0*/  LDL R11, [R1+0x49c] ;  /* 0x00049c00010b7983 */ /* 0x008ee20000100800 */
[----:B------:R-:W-:-:S05]  /*1a48c0*/  IMAD.X R3, R19, 0x1, R28, P2 ;  /* 0x0000000113037824 */ /* 0x000fca00010e061c */
[----:B------:R0:W-:Y:S04]  /*1a48d0*/  STL.64 [R1+0x4e40], R2 ;  /* 0x004e400201007387 */ /* 0x0001e80000100a00 */
[----:B0-----:R-:W3:Y:S04]  /*1a48e0*/  LDL.LU.64 R2, [R1+0x97e8] ;  /* 0x0097e80001027983 */ /* 0x001ee80000300a00 */
[----:B------:R-:W-:Y:S01]  /*1a48f0*/  STL.64 [R1+0x97c0], R28 ;  /* 0x0097c01c01007387 */ /* 0x000fe20000100a00 */
[C---:B--2---:R-:W-:Y:S02]  /*1a4900*/  IADD3 R10, P4, PT, R25.reuse, R20, RZ ;  /* 0x00000014190a7210 */ /* 0x044fe40007f9e0ff */
[----:B----4-:R-:W-:Y:S01]  /*1a4910*/  IADD3 R24, P2, PT, R25, R21, RZ ;  /* 0x0000001519187210 */ /* 0x010fe20007f5e0ff */
[----:B------:R-:W-:-:S02]  /*1a4920*/  IMAD.MOV.U32 R25, RZ, RZ, R17 ;  /* 0x000000ffff197224 */ /* 0x000fc400078e0011 */
[----:B------:R-:W-:Y:S01]  /*1a4930*/  IMAD.X R17, R19, 0x1, R26, P3 ;  /* 0x0000000113117824 */ /* 0x000fe200018e061a */
[----:B------:R0:W-:Y:S04]  /*1a4940*/  STL [R1+0x97b8], R21 ;  /* 0x0097b81501007387 */ /* 0x0001e80000100800 */
[----:B0-----:R-:W2:Y:S04]  /*1a4950*/  LDL.LU R21, [R1+0x8] ;  /* 0x0000080001157983 */ /* 0x001ea80000300800 */
[----:B------:R-:W4:Y:S04]  /*1a4960*/  LDL.LU R19, [R1+0x97e0] ;  /* 0x0097e00001137983 */ /* 0x000f280000300800 */
[----:B------:R0:W-:Y:S01]  /*1a4970*/  STL.64 [R1+0x4e38], R16 ;  /* 0x004e381001007387 */ /* 0x0001e20000100a00 */
[----:B---3--:R-:W-:-:S03]  /*1a4980*/  IMAD.X R11, R11, 0x1, R18, P4 ;  /* 0x000000010b0b7824 */ /* 0x008fc600020e0612 */
[----:B0-----:R-:W3:Y:S04]  /*1a4990*/  LDL.LU.64 R16, [R1+0x97d8] ;  /* 0x0097d80001107983 */ /* 0x001ee80000300a00 */
[----:B------:R0:W-:Y:S04]  /*1a49a0*/  STL.64 [R1+0x4e30], R10 ;  /* 0x004e300a01007387 */ /* 0x0001e80000100a00 */
[----:B0-----:R-:W2:Y:S04]  /*1a49b0*/  LDL.LU.64 R10, [R1+0x97d0] ;  /* 0x0097d000010a7983 */ /* 0x001ea80000300a00 */
[----:B--2---:R0:W-:Y:S04]  /*1a49c0*/  STL.64 [R1+0x97a8], R10 ;  /* 0x0097a80a01007387 */ /* 0x0041e80000100a00 */
[----:B------:R-:W-:Y:S04]  /*1a49d0*/  STL.64 [R1+0x97b0], R8 ;  /* 0x0097b00801007387 */ /* 0x000fe80000100a00 */
[----:B---3--:R2:W-:Y:S01]  /*1a49e0*/  STL [R1+0x97a0], R16 ;  /* 0x0097a01001007387 */ /* 0x0085e20000100800 */
[----:B0-----:R-:W-:-:S03]  /*1a49f0*/  IADD3 R10, P4, PT, R21, R16, RZ ;  /* 0x00000010150a7210 */ /* 0x001fc60007f9e0ff */
[----:B--2---:R-:W4:Y:S01]  /*1a4a00*/  LDL.LU R16, [R1+0x49c] ;  /* 0x00049c0001107983 */ /* 0x004f220000300800 */
[----:B------:R-:W-:Y:S02]  /*1a4a10*/  IMAD.MOV.U32 R11, RZ, RZ, R25 ;  /* 0x000000ffff0b7224 */ /* 0x000fe400078e0019 */
[----:B----4-:R-:W-:-:S05]  /*1a4a20*/  IMAD.X R25, R16, 0x1, R19, P2 ;  /* 0x0000000110197824 */ /* 0x010fca00010e0613 */
[----:B------:R0:W-:Y:S04]  /*1a4a30*/  STL.64 [R1+0x4e28], R24 ;  /* 0x004e281801007387 */ /* 0x0001e80000100a00 */
[----:B0-----:R-:W2:Y:S01]  /*1a4a40*/  LDL.LU.64 R24, [R1+0x97c8] ;  /* 0x0097c80001187983 */ /* 0x001ea20000300a00 */
[----:B------:R-:W-:Y:S01]  /*1a4a50*/  IADD3 R28, P3, PT, R21, R23, RZ ;  /* 0x00000017151c7210 */ /* 0x000fe20007f7e0ff */
[----:B------:R-:W-:-:S04]  /*1a4a60*/  IMAD.MOV.U32 R9, RZ, RZ, R11 ;  /* 0x000000ffff097224 */ /* 0x000fc800078e000b */
[C---:B------:R-:W-:Y:S02]  /*1a4a70*/  IMAD.X R29, R16.reuse, 0x1, R22, P3 ;  /* 0x00000001101d7824 */ /* 0x040fe400018e0616 */
[----:B------:R-:W-:-:S03]  /*1a4a80*/  IMAD.X R11, R16, 0x1, R14, P4 ;  /* 0x00000001100b7824 */ /* 0x000fc600020e060e */
[----:B------:R0:W-:Y:S01]  /*1a4a90*/  STL.64 [R1+0x4e20], R28 ;  /* 0x004e201c01007387 */ /* 0x0001e20000100a00 */
[----:B--2---:R-:W-:-:S05]  /*1a4aa0*/  IADD3 R8, P2, PT, R21, R25, RZ ;  /* 0x0000001915087210 */ /* 0x004fca0007f5e0ff */
[----:B------:R-:W-:Y:S04]  /*1a4ab0*/  STL [R1+0x4e10], R8 ;  /* 0x004e100801007387 */ /* 0x000fe80000100800 */
[----:B0-----:R-:W2:Y:S04]  /*1a4ac0*/  LDL.LU.64 R28, [R1+0x97c0] ;  /* 0x0097c000011c7983 */ /* 0x001ea80000300a00 */
[----:B------:R0:W-:Y:S04]  /*1a4ad0*/  STL.64 [R1+0x9798], R6 ;  /* 0x0097980601007387 */ /* 0x0001e80000100a00 */
[----:B------:R2:W-:Y:S04]  /*1a4ae0*/  STL.64 [R1+0x4e18], R10 ;  /* 0x004e180a01007387 */ /* 0x0005e80000100a00 */
[----:B0-----:R0:W3:Y:S01]  /*1a4af0*/  LDL.64 R6, [R1+0x4e10] ;  /* 0x004e100001067983 */ /* 0x0010e20000100a00 */
[----:B------:R-:W-:-:S03]  /*1a4b00*/  IADD3 R8, P3, PT, R21, R17, RZ ;  /* 0x0000001115087210 */ /* 0x000fc60007f7e0ff */
[----:B------:R-:W-:Y:S01]  /*1a4b10*/  STL.64 [R1+0x9790], R24 ;  /* 0x0097901801007387 */ /* 0x000fe20000100a00 */
[C---:B--2---:R-:W-:Y:S01]  /*1a4b20*/  IADD3 R10, P4, PT, R21.reuse, R29, RZ ;  /* 0x0000001d150a7210 */ /* 0x044fe20007f9e0ff */
[----:B---3--:R-:W-:Y:S01]  /*1a4b30*/  IMAD.X R7, R16, 0x1, R24, P2 ;  /* 0x0000000110077824 */ /* 0x008fe200010e0618 */
[----:B------:R-:W-:-:S04]  /*1a4b40*/  IADD3 R6, P2, PT, R21, R27, RZ ;  /* 0x0000001b15067210 */ /* 0x000fc80007f5e0ff */
[----:B------:R2:W-:Y:S04]  /*1a4b50*/  STL [R1+0x4e14], R7 ;  /* 0x004e140701007387 */ /* 0x0005e80000100800 */
[----:B------:R-:W3:Y:S04]  /*1a4b60*/  LDL.LU R21, [R1+0x97b8] ;  /* 0x0097b80001157983 */ /* 0x000ee80000300800 */
[----:B--2---:R-:W3:Y:S01]  /*1a4b70*/  LDL R7, [R1+0xc] ;  /* 0x00000c0001077983 */ /* 0x004ee20000100800 */
[----:B------:R-:W-:Y:S02]  /*1a4b80*/  IMAD.MOV.U32 R11, RZ, RZ, R9 ;  /* 0x000000ffff0b7224 */ /* 0x000fe400078e0009 */
[----:B------:R-:W-:-:S02]  /*1a4b90*/  IMAD.X R9, R16, 0x1, R15, P3 ;  /* 0x0000000110097824 */ /* 0x000fc400018e060f */
[----:B------:R-:W-:Y:S02]  /*1a4ba0*/  IMAD.MOV.U32 R25, RZ, RZ, R11 ;  /* 0x000000ffff197224 */ /* 0x000fe400078e000b */
[----:B------:R-:W-:Y:S01]  /*1a4bb0*/  IMAD.X R11, R16, 0x1, R28, P4 ;  /* 0x00000001100b7824 */ /* 0x000fe200020e061c */
[----:B------:R2:W-:Y:S04]  /*1a4bc0*/  STL.64 [R1+0x4e08], R8 ;  /* 0x004e080801007387 */ /* 0x0005e80000100a00 */
[----:B--2---:R-:W2:Y:S04]  /*1a4bd0*/  LDL.LU.64 R8, [R1+0x97b0] ;  /* 0x0097b00001087983 */ /* 0x004ea80000300a00 */
[----:B------:R-:W-:Y:S04]  /*1a4be0*/  STL.64 [R1+0x9788], R14 ;  /* 0x0097880e01007387 */ /* 0x000fe80000100a00 */
[----:B------:R4:W-:Y:S04]  /*1a4bf0*/  STL.64 [R1+0x4e00], R10 ;  /* 0x004e000a01007387 */ /* 0x0009e80000100a00 */
[----:B----4-:R-:W4:Y:S04]  /*1a4c00*/  LDL.LU.64 R10, [R1+0x97a8] ;  /* 0x0097a800010a7983 */ /* 0x010f280000300a00 */
[----:B------:R-:W-:Y:S01]  /*1a4c10*/  STL.64 [R1+0x9780], R28 ;  /* 0x0097801c01007387 */ /* 0x000fe20000100a00 */
[----:B---3--:R-:W-:-:S02]  /*1a4c20*/  IADD3 R14, P4, PT, R7, R21, RZ ;  /* 0x00000015070e7210 */ /* 0x008fc40007f9e0ff */
[----:B------:R-:W-:Y:S01]  /*1a4c30*/  IADD3 R24, P3, PT, R7, R20, RZ ;  /* 0x0000001407187210 */ /* 0x000fe20007f7e0ff */
[----:B------:R-:W-:Y:S02]  /*1a4c40*/  IMAD.X R7, R16, 0x1, R26, P2 ;  /* 0x0000000110077824 */ /* 0x000fe400010e061a */
[----:B------:R-:W-:Y:S04]  /*1a4c50*/  STL [R1+0x4de8], R14 ;  /* 0x004de80e01007387 */ /* 0x000fe80000100800 */
[----:B------:R3:W-:Y:S04]  /*1a4c60*/  STL.64 [R1+0x9770], R20 ;  /* 0x0097701401007387 */ /* 0x0007e80000100a00 */
[----:B---3--:R-:W3:Y:S04]  /*1a4c70*/  LDL.LU R20, [R1+0xc] ;  /* 0x00000c0001147983 */ /* 0x008ee80000300800 */
[----:B------:R-:W2:Y:S04]  /*1a4c80*/  LDL.LU R16, [R1+0x97a0] ;  /* 0x0097a00001107983 */ /* 0x000ea80000300800 */
[----:B------:R0:W-:Y:S04]  /*1a4c90*/  STL.64 [R1+0x4df8], R6 ;  /* 0x004df80601007387 */ /* 0x0001e80000100a00 */
[----:B0-----:R-:W2:Y:S04]  /*1a4ca0*/  LDL.LU.64 R6, [R1+0x9798] ;  /* 0x0097980001067983 */ /* 0x001ea80000300a00 */
[----:B------:R0:W-:Y:S04]  /*1a4cb0*/  STL.64 [R1+0x9778], R26 ;  /* 0x0097781a01007387 */ /* 0x0001e80000100a00 */
[----:B0-----:R0:W2:Y:S01]  /*1a4cc0*/  LDL.64 R26, [R1+0x4de8] ;  /* 0x004de800011a7983 */ /* 0x0010a20000100a00 */
[----:B------:R-:W-:-:S03]  /*1a4cd0*/  IMAD.MOV.U32 R15, RZ, RZ, R25 ;  /* 0x000000ffff0f7224 */ /* 0x000fc600078e0019 */
[----:B--2---:R-:W2:Y:S02]  /*1a4ce0*/  LDL R27, [R1+0x498] ;  /* 0x00049800011b7983 */ /* 0x004ea40000100800 */
[C---:B--2---:R-:W-:Y:S02]  /*1a4cf0*/  IMAD.X R25, R27.reuse, 0x1, R18, P3 ;  /* 0x000000011b197824 */ /* 0x044fe400018e0612 */
[----:B------:R-:W-:-:S03]  /*1a4d00*/  IMAD.X R27, R27, 0x1, R19, P4 ;  /* 0x000000011b1b7824 */ /* 0x000fc600020e0613 */
[----:B------:R2:W-:Y:S04]  /*1a4d10*/  STL.64 [R1+0x4df0], R24 ;  /* 0x004df01801007387 */ /* 0x0005e80000100a00 */
[----:B--2---:R-:W2:Y:S04]  /*1a4d20*/  LDL.LU.64 R24, [R1+0x9790] ;  /* 0x0097900001187983 */ /* 0x004ea80000300a00 */
[----:B------:R-:W-:Y:S04]  /*1a4d30*/  STL.64 [R1+0x9768], R6 ;  /* 0x0097680601007387 */ /* 0x000fe80000100a00 */
[----:B------:R-:W-:Y:S04]  /*1a4d40*/  STL [R1+0x4dec], R27 ;  /* 0x004dec1b01007387 */ /* 0x000fe80000100800 */
[----:B------:R0:W-:Y:S04]  /*1a4d50*/  STL [R1+0x9760], R19 ;  /* 0x0097601301007387 */ /* 0x0001e80000100800 */
[----:B0-----:R-:W2:Y:S01]  /*1a4d60*/  LDL.LU R19, [R1+0x498] ;  /* 0x0004980001137983 */ /* 0x001ea20000300800 */
[C---:B---3--:R-:W-:Y:S01]  /*1a4d70*/  IADD3 R14, P2, PT, R20.reuse, R23, RZ ;  /* 0x00000017140e7210 */ /* 0x048fe20007f5e0ff */
[----:B------:R-:W-:Y:S01]  /*1a4d80*/  IMAD.MOV.U32 R29, RZ, RZ, R15 ;  /* 0x000000ffff1d7224 */ /* 0x000fe200078e000f */
[----:B------:R-:W-:-:S03]  /*1a4d90*/  IADD3 R28, P3, PT, R20, R16, RZ ;  /* 0x00000010141c7210 */ /* 0x000fc60007f7e0ff */
[----:B--2---:R-:W-:Y:S01]  /*1a4da0*/  IMAD.X R15, R19, 0x1, R22, P2 ;  /* 0x00000001130f7824 */ /* 0x004fe200010e0616 */
[----:B------:R-:W-:-:S04]  /*1a4db0*/  IADD3 R6, P2, PT, R20, R17, RZ ;  /* 0x0000001114067210 */ /* 0x000fc80007f5e0ff */
[----:B------:R0:W-:Y:S04]  /*1a4dc0*/  STL.64 [R1+0x4de0], R14 ;  /* 0x004de00e01007387 */ /* 0x0001e80000100a00 */
[----:B0-----:R-:W2:Y:S04]  /*1a4dd0*/  LDL.LU.64 R14, [R1+0x9788] ;  /* 0x00978800010e7983 */ /* 0x001ea80000300a00 */
[----:B------:R0:W-:Y:S04]  /*1a4de0*/  STL.64 [R1+0x9758], R16 ;  /* 0x0097581001007387 */ /* 0x0001e80000100a00 */
[----:B------:R-:W-:Y:S04]  /*1a4df0*/  STL [R1+0x4dc8], R6 ;  /* 0x004dc80601007387 */ /* 0x000fe80000100800 */
[----:B0-----:R0:W3:Y:S01]  /*1a4e00*/  LDL.64 R16, [R1+0x4dc8] ;  /* 0x004dc80001107983 */ /* 0x0010e20000100a00 */
[----:B------:R-:W-:-:S05]  /*1a4e10*/  IADD3 R26, P4, PT, R20, R25, RZ ;  /* 0x00000019141a7210 */ /* 0x000fca0007f9e0ff */
[C---:B------:R-:W-:Y:S02]  /*1a4e20*/  IMAD.X R27, R19.reuse, 0x1, R24, P4 ;  /* 0x00000001131b7824 */ /* 0x040fe400020e0618 */
[----:B---3--:R-:W-:Y:S02]  /*1a4e30*/  IMAD.MOV.U32 R17, RZ, RZ, R29 ;  /* 0x000000ffff117224 */ /* 0x008fe400078e001d */
[----:B--2---:R-:W-:-:S05]  /*1a4e40*/  IMAD.X R29, R19, 0x1, R14, P3 ;  /* 0x00000001131d7824 */ /* 0x004fca00018e060e */
[----:B------:R2:W-:Y:S04]  /*1a4e50*/  STL.64 [R1+0x4dd8], R28 ;  /* 0x004dd81c01007387 */ /* 0x0005e80000100a00 */
[----:B--2---:R-:W2:Y:S04]  /*1a4e60*/  LDL.LU.64 R28, [R1+0x9780] ;  /* 0x00978000011c7983 */ /* 0x004ea80000300a00 */
[----:B------:R3:W-:Y:S04]  /*1a4e70*/  STL.64 [R1+0x9748], R8 ;  /* 0x0097480801007387 */ /* 0x0007e80000100a00 */
[----:B---3--:R-:W3:Y:S04]  /*1a4e80*/  LDL R9, [R1+0x10] ;  /* 0x0000100001097983 */ /* 0x008ee80000100800 */
[----:B------:R0:W-:Y:S04]  /*1a4e90*/  STL.64 [R1+0x4dd0], R26 ;  /* 0x004dd01a01007387 */ /* 0x0001e80000100a00 */
[----:B0-----:R-:W3:Y:S04]  /*1a4ea0*/  LDL.LU.64 R26, [R1+0x9778] ;  /* 0x00977800011a7983 */ /* 0x001ee80000300a00 */
[----:B------:R-:W-:Y:S01]  /*1a4eb0*/  STL.64 [R1+0x9750], R24 ;  /* 0x0097501801007387 */ /* 0x000fe20000100a00 */
[----:B--2---:R-:W-:-:S02]  /*1a4ec0*/  IADD3 R6, P3, PT, R20, R29, RZ ;  /* 0x0000001d14067210 */ /* 0x004fc40007f7e0ff */
[----:B---3--:R-:W-:-:S05]  /*1a4ed0*/  IADD3 R20, P4, PT, R20, R27, RZ ;  /* 0x0000001b14147210 */ /* 0x008fca0007f9e0ff */
[----:B------:R0:W-:Y:S04]  /*1a4ee0*/  STL [R1+0x4db8], R20 ;  /* 0x004db81401007387 */ /* 0x0001e80000100800 */
[----:B0-----:R-:W2:Y:S01]  /*1a4ef0*/  LDL.LU.64 R20, [R1+0x9770] ;  /* 0x0097700001147983 */ /* 0x001ea20000300a00 */
[----:B------:R-:W-:Y:S02]  /*1a4f00*/  IMAD.MOV.U32 R24, RZ, RZ, R17 ;  /* 0x000000ffff187224 */ /* 0x000fe400078e0011 */
[C---:B------:R-:W-:Y:S01]  /*1a4f10*/  IMAD.X R17, R19.reuse, 0x1, R15, P2 ;  /* 0x0000000113117824 */ /* 0x040fe200010e060f */
[----:B------:R-:W-:Y:S01]  /*1a4f20*/  STL.64 [R1+0x9738], R14 ;  /* 0x0097380e01007387 */ /* 0x000fe20000100a00 */
[----:B------:R-:W-:-:S03]  /*1a4f30*/  IMAD.X R7, R19, 0x1, R28, P3 ;  /* 0x0000000113077824 */ /* 0x000fc600018e061c */
[----:B------:R0:W-:Y:S04]  /*1a4f40*/  STL [R1+0x9740], R15 ;  /* 0x0097400f01007387 */ /* 0x0001e80000100800 */
[----:B0-----:R0:W3:Y:S04]  /*1a4f50*/  LDL.64 R14, [R1+0x4db8] ;  /* 0x004db800010e7983 */ /* 0x0010e80000100a00 */
[----:B------:R-:W-:Y:S04]  /*1a4f60*/  STL [R1+0x4dcc], R17 ;  /* 0x004dcc1101007387 */ /* 0x000fe80000100800 */
[----:B------:R0:W-:Y:S04]  /*1a4f70*/  STL.64 [R1+0x4dc0], R6 ;  /* 0x004dc00601007387 */ /* 0x0001e80000100a00 */
[----:B0-----:R-:W4:Y:S01]  /*1a4f80*/  LDL.LU.64 R6, [R1+0x9768] ;  /* 0x0097680001067983 */ /* 0x001f220000300a00 */
[----:B--2---:R-:W-:-:S02]  /*1a4f90*/  IADD3 R16, P2, PT, R9, R20, RZ ;  /* 0x0000001409107210 */ /* 0x004fc40007f5e0ff */
[----:B------:R-:W-:Y:S02]  /*1a4fa0*/  IADD3 R8, P3, PT, R9, R21, RZ ;  /* 0x0000001509087210 */ /* 0x000fe40007f7e0ff */
[----:B------:R-:W2:Y:S04]  /*1a4fb0*/  LDL R9, [R1+0x494] ;  /* 0x0004940001097983 */ /* 0x000ea80000100800 */
[----:B------:R0:W-:Y:S01]  /*1a4fc0*/  STL [R1+0x9734], R21 ;  /* 0x0097341501007387 */ /* 0x0001e20000100800 */
[----:B---3--:R-:W-:-:S03]  /*1a4fd0*/  IMAD.X R15, R19, 0x1, R26, P4 ;  /* 0x00000001130f7824 */ /* 0x008fc600020e061a */
[----:B0-----:R-:W3:Y:S04]  /*1a4fe0*/  LDL.LU R21, [R1+0x10] ;  /* 0x0000100001157983 */ /* 0x001ee80000300800 */
[----:B------:R-:W3:Y:S04]  /*1a4ff0*/  LDL.LU R19, [R1+0x9760] ;  /* 0x0097600001137983 */ /* 0x000ee80000300800 */
[----:B------:R-:W-:Y:S01]  /*1a5000*/  STL [R1+0x4dbc], R15 ;  /* 0x004dbc0f01007387 */ /* 0x000fe20000100800 */
[----:B--2---:R-:W-:-:S05]  /*1a5010*/  IMAD.X R17, R9, 0x1, R18, P2 ;  /* 0x0000000109117824 */ /* 0x004fca00010e0612 */
[----:B------:R0:W-:Y:S04]  /*1a5020*/  STL.64 [R1+0x4db0], R16 ;  /* 0x004db01001007387 */ /* 0x0001e80000100a00 */
[----:B0-----:R-:W2:Y:S01]  /*1a5030*/  LDL.LU.64 R16, [R1+0x9758] ;  /* 0x0097580001107983 */ /* 0x001ea20000300a00 */
[----:B------:R-:W-:Y:S02]  /*1a5040*/  IMAD.MOV.U32 R15, RZ, RZ, R24 ;  /* 0x000000ffff0f7224 */ /* 0x000fe400078e0018 */
[----:B---3--:R-:W-:Y:S01]  /*1a5050*/  IMAD.X R9, R9, 0x1, R19, P3 ;  /* 0x0000000109097824 */ /* 0x008fe200018e0613 */
[----:B--2---:R-:W-:-:S05]  /*1a5060*/  IADD3 R24, P2, PT, R21, R16, RZ ;  /* 0x0000001015187210 */ /* 0x004fca0007f5e0ff */
[----:B------:R0:W-:Y:S04]  /*1a5070*/  STL [R1+0x4d98], R24 ;  /* 0x004d981801007387 */ /* 0x0001e80000100800 */
[----:B0-----:R-:W2:Y:S04]  /*1a5080*/  LDL.LU.64 R24, [R1+0x9750] ;  /* 0x0097500001187983 */ /* 0x001ea80000300a00 */
[----:B------:R0:W-:Y:S04]  /*1a5090*/  STL.64 [R1+0x4da8], R8 ;  /* 0x004da80801007387 */ /* 0x0001e80000100a00 */
[----:B0-----:R-:W3:Y:S04]  /*1a50a0*/  LDL.LU.64 R8, [R1+0x9748] ;  /* 0x0097480001087983 */ /* 0x001ee80000300a00 */
[----:B------:R0:W-:Y:S04]  /*1a50b0*/  STL.64 [R1+0x9718], R18 ;  /* 0x0097181201007387 */ /* 0x0001e80000100a00 */
[----:B0-----:R-:W4:Y:S01]  /*1a50c0*/  LDL.LU R19, [R1+0x38] ;  /* 0x0000380001137983 */ /* 0x001f220000300800 */
[----:B--2---:R-:W-:-:S03]  /*1a50d0*/  IADD3 R18, P3, PT, R21, R25, RZ ;  /* 0x0000001915127210 */ /* 0x004fc60007f7e0ff */
[----:B---3--:R-:W-:Y:S04]  /*1a50e0*/  STL.64 [R1+0x9728], R8 ;  /* 0x0097280801007387 */ /* 0x008fe80000100a00 */
[----:B------:R0:W-:Y:S04]  /*1a50f0*/  STL [R1+0x9730], R9 ;  /* 0x0097300901007387 */ /* 0x0001e80000100800 */
[----:B0-----:R0:W4:Y:S04]  /*1a5100*/  LDL.64 R8, [R1+0x4d98] ;  /* 0x004d980001087983 */ /* 0x0011280000100a00 */
[----:B------:R2:W-:Y:S04]  /*1a5110*/  STL [R1+0x9720], R25 ;  /* 0x0097201901007387 */ /* 0x0005e80000100800 */
[----:B--2---:R-:W2:Y:S01]  /*1a5120*/  LDL.LU R25, [R1+0x494] ;  /* 0x0004940001197983 */ /* 0x004ea20000300800 */
[----:B------:R-:W-:Y:S01]  /*1a5130*/  IADD3 R14, P4, PT, R21, R23, RZ ;  /* 0x00000017150e7210 */ /* 0x000fe20007f9e0ff */
[----:B----4-:R-:W-:-:S02]  /*1a5140*/  IMAD.MOV.U32 R9, RZ, RZ, R19 ;  /* 0x000000ffff097224 */ /* 0x010fc400078e0013 */
[----:B------:R-:W-:Y:S02]  /*1a5150*/  IMAD.MOV.U32 R19, RZ, RZ, R15 ;  /* 0x000000ffff137224 */ /* 0x000fe400078e000f */
[----:B--2---:R-:W-:-:S05]  /*1a5160*/  IMAD.X R15, R25, 0x1, R22, P4 ;  /* 0x00000001190f7824 */ /* 0x004fca00020e0616 */
[----:B------:R2:W-:Y:S04]  /*1a5170*/  STL.64 [R1+0x4da0], R14 ;  /* 0x004da00e01007387 */ /* 0x0005e80000100a00 */
[----:B--2---:R0:W2:Y:S01]  /*1a5180*/  LDL.LU R15, [R1+0x9740] ;  /* 0x00974000010f7983 */ /* 0x0040a20000300800 */
[----:B------:R-:W-:-:S05]  /*1a5190*/  IADD3 R14, P4, PT, R21, R17, RZ ;  /* 0x00000011150e7210 */ /* 0x000fca0007f9e0ff */
[----:B------:R2:W-:Y:S04]  /*1a51a0*/  STL [R1+0x4d88], R14 ;  /* 0x004d880e01007387 */ /* 0x0005e80000100800 */
[----:B--2---:R-:W2:Y:S04]  /*1a51b0*/  LDL.LU.64 R14, [R1+0x9738] ;  /* 0x00973800010e7983 */ /* 0x004ea80000300a00 */
[----:B------:R3:W-:Y:S04]  /*1a51c0*/  STL.64 [R1+0x9710], R16 ;  /* 0x0097101001007387 */ /* 0x0007e80000100a00 */
[----:B---3--:R0:W3:Y:S02]  /*1a51d0*/  LDL.64 R16, [R1+0x4d88] ;  /* 0x004d880001107983 */ /* 0x0080e40000100a00 */
[----:B---3--:R-:W-:-:S02]  /*1a51e0*/  IMAD.MOV.U32 R17, RZ, RZ, R9 ;  /* 0x000000ffff117224 */ /* 0x008fc400078e0009 */
[----:B--2---:R-:W-:-:S05]  /*1a51f0*/  IMAD.X R9, R25, 0x1, R14, P2 ;  /* 0x0000000119097824 */ /* 0x004fca00010e060e */
[----:B------:R2:W-:Y:S02]  /*1a5200*/  STL [R1+0x4d9c], R9 ;  /* 0x004d9c0901007387 */ /* 0x0005e40000100800 */
[----:B--2---:R-:W-:Y:S02]  /*1a5210*/  IMAD.MOV.U32 R9, RZ, RZ, R19 ;  /* 0x000000ffff097224 */ /* 0x004fe400078e0013 */
[----:B------:R-:W-:Y:S01]  /*1a5220*/  IMAD.X R19, R25, 0x1, R24, P3 ;  /* 0x0000000119137824 */ /* 0x000fe200018e0618 */
[----:B------:R-:W-:-:S04]  /*1a5230*/  IADD3 R8, P2, PT, R21, R29, RZ ;  /* 0x0000001d15087210 */ /* 0x000fc80007f5e0ff */
[----:B------:R2:W-:Y:S02]  /*1a5240*/  STL.64 [R1+0x4d90], R18 ;  /* 0x004d901201007387 */ /* 0x0005e40000100a00 */
[----:B--2---:R-:W-:Y:S02]  /*1a5250*/  IMAD.MOV.U32 R19, RZ, RZ, R17 ;  /* 0x000000ffff137224 */ /* 0x004fe400078e0011 */
[----:B------:R-:W-:Y:S01]  /*1a5260*/  IMAD.X R17, R25, 0x1, R15, P4 ;  /* 0x0000000119117824 */ /* 0x000fe200020e060f */
[----:B------:R-:W-:Y:S02]  /*1a5270*/  IADD3 R18, P3, PT, R21, R27, RZ ;  /* 0x0000001b15127210 */ /* 0x000fe40007f7e0ff */
[----:B------:R-:W2:Y:S01]  /*1a5280*/  LDL.LU R21, [R1+0x9734] ;  /* 0x0097340001157983 */ /* 0x000ea20000300800 */
[----:B------:R-:W-:-:S03]  /*1a5290*/  IADD3 R16, P4, PT, R9, R20, RZ ;  /* 0x0000001409107210 */ /* 0x000fc60007f9e0ff */
[----:B------:R3:W-:Y:S02]  /*1a52a0*/  STL [R1+0x4d8c], R17 ;  /* 0x004d8c1101007387 */ /* 0x0007e40000100800 */
[----:B---3--:R-:W-:Y:S02]  /*1a52b0*/  IMAD.MOV.U32 R17, RZ, RZ, R9 ;  /* 0x000000ffff117224 */ /* 0x008fe400078e0009 */
[----:B------:R-:W-:-:S05]  /*1a52c0*/  IMAD.X R9, R25, 0x1, R28, P2 ;  /* 0x0000000119097824 */ /* 0x000fca00010e061c */
[----:B------:R3:W-:Y:S04]  /*1a52d0*/  STL.64 [R1+0x4d80], R8 ;  /* 0x004d800801007387 */ /* 0x0007e80000100a00 */
[----:B---3--:R0:W3:Y:S01]  /*1a52e0*/  LDL.LU R9, [R1+0x9730] ;  /* 0x0097300001097983 */ /* 0x0080e20000300800 */
[----:B--2---:R-:W-:-:S05]  /*1a52f0*/  IADD3 R8, P2, PT, R17, R21, RZ ;  /* 0x0000001511087210 */ /* 0x004fca0007f5e0ff */
[----:B------:R3:W-:Y:S04]  /*1a5300*/  STL [R1+0x4d68], R8 ;  /* 0x004d680801007387 */ /* 0x0007e80000100800 */
[----:B---3--:R-:W2:Y:S04]  /*1a5310*/  LDL.LU.64 R8, [R1+0x9728] ;  /* 0x0097280001087983 */ /* 0x008ea80000300a00 */
[----:B------:R3:W-:Y:S02]  /*1a5320*/  STL.64 [R1+0x9700], R20 ;  /* 0x0097001401007387 */ /* 0x0007e40000100a00 */
[----:B---3--:R-:W-:-:S02]  /*1a5330*/  IMAD.MOV.U32 R21, RZ, RZ, R19 ;  /* 0x000000ffff157224 */ /* 0x008fc400078e0013 */
[----:B------:R-:W-:Y:S02]  /*1a5340*/  IMAD.X R19, R25, 0x1, R26, P3 ;  /* 0x0000000119137824 */ /* 0x000fe400018e061a */
[----:B------:R-:W3:Y:S04]  /*1a5350*/  LDL.LU R25, [R1+0x9720] ;  /* 0x0097200001197983 */ /* 0x000ee80000300800 */
[----:B------:R4:W-:Y:S01]  /*1a5360*/  STL.64 [R1+0x4d78], R18 ;  /* 0x004d781201007387 */ /* 0x0009e20000100a00 */
[----:B------:R-:W-:-:S03]  /*1a5370*/  IADD3 R20, P3, PT, R17, R23, RZ ;  /* 0x0000001711147210 */ /* 0x000fc60007f7e0ff */
[----:B----4-:R-:W4:Y:S04]  /*1a5380*/  LDL.LU.64 R18, [R1+0x9718] ;  /* 0x0097180001127983 */ /* 0x010f280000300a00 */
[----:B------:R0:W-:Y:S04]  /*1a5390*/  STL.64 [R1+0x9708], R26 ;  /* 0x0097081a01007387 */ /* 0x0001e80000100a00 */
[----:B0-----:R0:W2:Y:S04]  /*1a53a0*/  LDL.64 R26, [R1+0x4d68] ;  /* 0x004d6800011a7983 */ /* 0x0010a80000100a00 */
[----:B------:R0:W-:Y:S04]  /*1a53b0*/  STL [R1+0x96e0], R23 ;  /* 0x0096e01701007387 */ /* 0x0001e80000100800 */
[----:B0-----:R-:W4:Y:S01]  /*1a53c0*/  LDL.LU R23, [R1+0x490] ;  /* 0x0004900001177983 */ /* 0x001f220000300800 */
[----:B--2---:R-:W-:-:S02]  /*1a53d0*/  IMAD.MOV.U32 R27, RZ, RZ, R21 ;  /* 0x000000ffff1b7224 */ /* 0x004fc400078e0015 */
[----:B------:R-:W-:Y:S02]  /*1a53e0*/  IMAD.MOV.U32 R21, RZ, RZ, R17 ;  /* 0x000000ffff157224 */ /* 0x000fe400078e0011 */
[----:B----4-:R-:W-:-:S05]  /*1a53f0*/  IMAD.X R17, R23, 0x1, R18, P4 ;  /* 0x0000000117117824 */ /* 0x010fca00020e0612 */
[----:B------:R0:W-:Y:S04]  /*1a5400*/  STL.64 [R1+0x4d70], R16 ;  /* 0x004d701001007387 */ /* 0x0001e80000100a00 */
[----:B0-----:R-:W2:Y:S04]  /*1a5410*/  LDL.LU.64 R16, [R1+0x9710] ;  /* 0x0097100001107983 */ /* 0x001ea80000300a00 */
[----:B------:R0:W-:Y:S04]  /*1a5420*/  STL.64 [R1+0x96e8], R2 ;  /* 0x0096e80201007387 */ /* 0x0001e80000100a00 */
[----:B0-----:R-:W4:Y:S04]  /*1a5430*/  LDL R2, [R1+0x18] ;  /* 0x0000180001027983 */ /* 0x001f280000100800 */
[----:B------:R0:W-:Y:S04]  /*1a5440*/  STL.64 [R1+0x96d8], R6 ;  /* 0x0096d80601007387 */ /* 0x0001e80000100a00 */
[----:B------:R-:W-:Y:S04]  /*1a5450*/  STL.64 [R1+0x96f0], R12 ;  /* 0x0096f00c01007387 */ /* 0x000fe80000100a00 */
[----:B------:R1:W-:Y:S01]  /*1a5460*/  STL.64 [R1+0x96f8], R4 ;  /* 0x0096f80401007387 */ /* 0x0003e20000100a00 */
[----:B0-----:R-:W-:-:S02]  /*1a5470*/  IMAD.MOV.U32 R7, RZ, RZ, R21 ;  /* 0x000000ffff077224 */ /* 0x001fc400078e0015 */
[C---:B------:R-:W-:Y:S02]  /*1a5480*/  IMAD.X R21, R23.reuse, 0x1, R22, P3 ;  /* 0x0000000117157824 */ /* 0x040fe400018e0616 */
[----:B-1----:R-:W-:Y:S02]  /*1a5490*/  IMAD.MOV.U32 R4, RZ, RZ, R27 ;  /* 0x000000ffff047224 */ /* 0x002fe400078e001b */
[----:B------:R-:W-:Y:S01]  /*1a54a0*/  IMAD.X R27, R23, 0x1, R19, P2 ;  /* 0x00000001171b7824 */ /* 0x000fe200010e0613 */
[----:B---3--:R-:W-:-:S04]  /*1a54b0*/  IADD3 R26, P2, PT, R7, R25, RZ ;  /* 0x00000019071a7210 */ /* 0x008fc80007f5e0ff */
[----:B------:R0:W-:Y:S04]  /*1a54c0*/  STL [R1+0x4d6c], R27 ;  /* 0x004d6c1b01007387 */ /* 0x0001e80000100800 */
[----:B------:R1:W-:Y:S01]  /*1a54d0*/  STL.64 [R1+0x4d60], R20 ;  /* 0x004d601401007387 */ /* 0x0003e20000100a00 */
[----:B0-----:R-:W-:Y:S01]  /*1a54e0*/  IMAD.X R27, R23, 0x1, R24, P2 ;  /* 0x00000001171b7824 */ /* 0x001fe200010e0618 */
[C---:B--2---:R-:W-:Y:S02]  /*1a54f0*/  IADD3 R12, P4, PT, R7.reuse, R16, RZ ;  /* 0x00000010070c7210 */ /* 0x044fe40007f9e0ff */
[----:B-1----:R-:W-:-:S03]  /*1a5500*/  IADD3 R20, P3, PT, R7, R17, RZ ;  /* 0x0000001107147210 */ /* 0x002fc60007f7e0ff */
[C---:B------:R-:W-:Y:S02]  /*1a5510*/  IMAD.X R13, R23.reuse, 0x1, R14, P4 ;  /* 0x00000001170d7824 */ /* 0x040fe400020e060e */
[----:B------:R-:W-:-:S03]  /*1a5520*/  IMAD.X R21, R23, 0x1, R15, P3 ;  /* 0x0000000117157824 */ /* 0x000fc600018e060f */
[----:B------:R-:W-:Y:S04]  /*1a5530*/  STL.64 [R1+0x4d58], R12 ;  /* 0x004d580c01007387 */ /* 0x000fe80000100a00 */
[----:B------:R0:W-:Y:S04]  /*1a5540*/  STL.64 [R1+0x4d50], R26 ;  /* 0x004d501a01007387 */ /* 0x0001e80000100a00 */
[----:B0-----:R-:W2:Y:S04]  /*1a5550*/  LDL.LU.64 R26, [R1+0x9708] ;  /* 0x00970800011a7983 */ /* 0x001ea80000300a00 */
[----:B------:R0:W-:Y:S04]  /*1a5560*/  STL.64 [R1+0x4d48], R20 ;  /* 0x004d481401007387 */ /* 0x0001e80000100a00 */
[----:B0-----:R-:W4:Y:S01]  /*1a5570*/  LDL.LU.64 R20, [R1+0x9700] ;  /* 0x0097000001147983 */ /* 0x001f220000300a00 */
[----:B------:R-:W-:-:S03]  /*1a5580*/  IADD3 R12, P4, PT, R7, R29, RZ ;  /* 0x0000001d070c7210 */ /* 0x000fc60007f9e0ff */
[----:B------:R0:W-:Y:S02]  /*1a5590*/  STL.64 [R1+0x96d0], R14 ;  /* 0x0096d00e01007387 */ /* 0x0001e40000100a00 */
[----:B------:R-:W-:Y:S02]  /*1a55a0*/  IMAD.X R13, R23, 0x1, R28, P4 ;  /* 0x00000001170d7824 */ /* 0x000fe400020e061c */
[----:B0-----:R-:W-:Y:S01]  /*1a55b0*/  IMAD.MOV.U32 R15, RZ, RZ, R4 ;  /* 0x000000ffff0f7224 */ /* 0x001fe200078e0004 */
[C---:B----4-:R-:W-:Y:S02]  /*1a55c0*/  IADD3 R4, P3, PT, R2.reuse, R20, RZ ;  /* 0x0000001402047210 */ /* 0x050fe40007f7e0ff */
[----:B------:R-:W-:-:S03]  /*1a55d0*/  IADD3 R2, P4, PT, R2, R21, RZ ;  /* 0x0000001502027210 */ /* 0x000fc60007f9e0ff */
[----:B------:R0:W-:Y:S04]  /*1a55e0*/  STL [R1+0x4d30], R4 ;  /* 0x004d300401007387 */ /* 0x0001e80000100800 */
[----:B0-----:R-:W3:Y:S04]  /*1a55f0*/  LDL.LU.64 R4, [R1+0x96f8] ;  /* 0x0096f80001047983 */ /* 0x001ee80000300a00 */
[----:B------:R0:W-:Y:S04]  /*1a5600*/  STL.64 [R1+0x4d40], R12 ;  /* 0x004d400c01007387 */ /* 0x0001e80000100a00 */
[----:B0-----:R-:W4:Y:S04]  /*1a5610*/  LDL.LU.64 R12, [R1+0x96f0] ;  /* 0x0096f000010c7983 */ /* 0x001f280000300a00 */
[----:B------:R0:W-:Y:S04]  /*1a5620*/  STL [R1+0x4d28], R2 ;  /* 0x004d280201007387 */ /* 0x0001e80000100800 */
[----:B0-----:R-:W3:Y:S04]  /*1a5630*/  LDL.LU.64 R2, [R1+0x96e8] ;  /* 0x0096e80001027983 */ /* 0x001ee80000300a00 */
[----:B------:R0:W-:Y:S04]  /*1a5640*/  STL.64 [R1+0x96c0], R20 ;  /* 0x0096c01401007387 */ /* 0x0001e80000100a00 */
[----:B0-----:R0:W3:Y:S01]  /*1a5650*/  LDL.64 R20, [R1+0x4d28] ;  /* 0x004d280001147983 */ /* 0x0010e20000100a00 */
[----:B--2---:R-:W-:-:S05]  /*1a5660*/  IADD3 R6, P2, PT, R7, R27, RZ ;  /* 0x0000001b07067210 */ /* 0x004fca0007f5e0ff */
[----:B------:R-:W-:Y:S01]  /*1a5670*/  IMAD.X R7, R23, 0x1, R26, P2 ;  /* 0x0000000117077824 */ /* 0x000fe200010e061a */
[----:B---3--:R-:W2:Y:S04]  /*1a5680*/  LDL R21, [R1+0x48c] ;  /* 0x00048c0001157983 */ /* 0x008ea80000100800 */
[----:B------:R-:W3:Y:S04]  /*1a5690*/  LDL.LU R23, [R1+0x96e0] ;  /* 0x0096e00001177983 */ /* 0x000ee80000300800 */
[----:B------:R1:W-:Y:S04]  /*1a56a0*/  STL.64 [R1+0x4d38], R6 ;  /* 0x004d380601007387 */ /* 0x0003e80000100a00 */
[----:B-1----:R-:W2:Y:S04]  /*1a56b0*/  LDL.LU.64 R6, [R1+0x96d8] ;  /* 0x0096d80001067983 */ /* 0x002ea80000300a00 */
[----:B------:R1:W-:Y:S04]  /*1a56c0*/  STL.64 [R1+0x96c8], R4 ;  /* 0x0096c80401007387 */ /* 0x0003e80000100a00 */
[----:B-1----:R0:W2:Y:S04]  /*1a56d0*/  LDL.64 R4, [R1+0x4d30] ;  /* 0x004d300001047983 */ /* 0x0020a80000100a00 */
[----:B------:R1:W-:Y:S04]  /*1a56e0*/  STL [R1+0x96b8], R26 ;  /* 0x0096b81a01007387 */ /* 0x0003e80000100800 */
[----:B-1----:R-:W3:Y:S01]  /*1a56f0*/  LDL.LU R26, [R1+0x18] ;  /* 0x00001800011a7983 */ /* 0x002ee20000300800 */
[----:B--2---:R-:W-:-:S04]  /*1a5700*/  IMAD.MOV.U32 R5, RZ, RZ, R15 ;  /* 0x000000ffff057224 */ /* 0x004fc800078e000f */
[----:B------:R-:W-:Y:S02]  /*1a5710*/  IMAD.MOV.U32 R15, RZ, RZ, R5 ;  /* 0x000000ffff0f7224 */ /* 0x000fe400078e0005 */
[C---:B------:R-:W-:Y:S02]  /*1a5720*/  IMAD.X R5, R21.reuse, 0x1, R18, P3 ;  /* 0x0000000115057824 */ /* 0x040fe400018e0612 */
[----:B------:R-:W-:-:S03]  /*1a5730*/  IMAD.X R21, R21, 0x1, R19, P4 ;  /* 0x0000000115157824 */ /* 0x000fc600020e0613 */
[----:B------:R-:W-:Y:S04]  /*1a5740*/  STL [R1+0x4d34], R5 ;  /* 0x004d340501007387 */ /* 0x000fe80000100800 */
[----:B------:R1:W-:Y:S04]  /*1a5750*/  STL [R1+0x96a8], R19 ;  /* 0x0096a81301007387 */ /* 0x0003e80000100800 */
[----:B-1----:R-:W2:Y:S01]  /*1a5760*/  LDL.LU R19, [R1+0x48c] ;  /* 0x00048c0001137983 */ /* 0x002ea20000300800 */
[----:B---3--:R-:W-:Y:S01]  /*1a5770*/  IADD3 R14, P2, PT, R26, R23, RZ ;  /* 0x000000171a0e7210 */ /* 0x008fe20007f5e0ff */
[----:B------:R-:W-:-:S02]  /*1a5780*/  IMAD.MOV.U32 R5, RZ, RZ, R15 ;  /* 0x000000ffff057224 */ /* 0x000fc400078e000f */
[----:B------:R-:W-:Y:S02]  /*1a5790*/  STL [R1+0x4d2c], R21 ;  /* 0x004d2c1501007387 */ /* 0x000fe40000100800 */
[----:B--2---:R-:W-:-:S05]  /*1a57a0*/  IMAD.X R15, R19, 0x1, R22, P2 ;  /* 0x00000001130f7824 */ /* 0x004fca00010e0616 */
[----:B------:R1:W-:Y:S04]  /*1a57b0*/  STL.64 [R1+0x4d20], R14 ;  /* 0x004d200e01007387 */ /* 0x0003e80000100a00 */
[----:B-1----:R-:W2:Y:S01]  /*1a57c0*/  LDL.LU.64 R14, [R1+0x96d0] ;  /* 0x0096d000010e7983 */ /* 0x002ea20000300a00 */
[C---:B------:R-:W-:Y:S02]  /*1a57d0*/  IADD3 R4, P3, PT, R26.reuse, R16, RZ ;  /* 0x000000101a047210 */ /* 0x040fe40007f7e0ff */
[----:B------:R-:W-:Y:S01]  /*1a57e0*/  IADD3 R20, P4, PT, R26, R25, RZ ;  /* 0x000000191a147210 */ /* 0x000fe20007f9e0ff */
[----:B------:R-:W-:Y:S04]  /*1a57f0*/  STL.64 [R1+0x96b0], R22 ;  /* 0x0096b01601007387 */ /* 0x000fe80000100a00 */
[----:B------:R1:W-:Y:S01]  /*1a5800*/  STL.64 [R1+0x9698], R8 ;  /* 0x0096980801007387 */ /* 0x0003e20000100a00 */
[----:B------:R-:W-:-:S03]  /*1a5810*/  IMAD.X R21, R19, 0x1, R24, P4 ;  /* 0x0000000113157824 */ /* 0x000fc600020e0618 */
[----:B------:R3:W-:Y:S01]  /*1a5820*/  STL.64 [R1+0x96a0], R16 ;  /* 0x0096a01001007387 */ /* 0x0007e20000100a00 */
[----:B-1----:R-:W-:Y:S01]  /*1a5830*/  IMAD.MOV.U32 R9, RZ, RZ, R5 ;  /* 0x000000ffff097224 */ /* 0x002fe200078e0005 */
[C---:B------:R-:W-:Y:S02]  /*1a5840*/  IADD3 R8, P2, PT, R26.reuse, R17, RZ ;  /* 0x000000111a087210 */ /* 0x040fe40007f5e0ff */
[----:B---3--:R-:W-:Y:S01]  /*1a5850*/  IADD3 R16, P4, PT, R26, R27, RZ ;  /* 0x0000001b1a107210 */ /* 0x008fe20007f9e0ff */
[----:B--2---:R-:W-:-:S05]  /*1a5860*/  IMAD.X R5, R19, 0x1, R14, P3 ;  /* 0x0000000113057824 */ /* 0x004fca00018e060e */
[----:B------:R1:W-:Y:S01]  /*1a5870*/  STL.64 [R1+0x4d18], R4 ;  /* 0x004d180401007387 */ /* 0x0003e20000100a00 */
[----:B------:R-:W-:-:S03]  /*1a5880*/  IADD3 R22, P3, PT, R26, R29, RZ ;  /* 0x0000001d1a167210 */ /* 0x000fc60007f7e0ff */
[----:B-1----:R-:W2:Y:S04]  /*1a5890*/  LDL.LU.64 R4, [R1+0x96c8] ;  /* 0x0096c80001047983 */ /* 0x002ea80000300a00 */
[----:B------:R1:W-:Y:S04]  /*1a58a0*/  STL.64 [R1+0x4d10], R20 ;  /* 0x004d101401007387 */ /* 0x0003e80000100a00 */
[----:B-1----:R-:W3:Y:S04]  /*1a58b0*/  LDL.LU.64 R20, [R1+0x96c0] ;  /* 0x0096c00001147983 */ /* 0x002ee80000300a00 */
[----:B------:R1:W-:Y:S04]  /*1a58c0*/  STL.64 [R1+0x9690], R24 ;  /* 0x0096901801007387 */ /* 0x0003e80000100a00 */
[----:B-1----:R-:W2:Y:S04]  /*1a58d0*/  LDL R25, [R1+0x1c] ;  /* 0x00001c0001197983 */ /* 0x002ea80000100800 */
[----:B------:R-:W4:Y:S01]  /*1a58e0*/  LDL.LU R26, [R1+0x96b8] ;  /* 0x0096b800011a7983 */ /* 0x000f220000300800 */
[----:B------:R-:W-:-:S02]  /*1a58f0*/  IMAD.MOV.U32 R17, RZ, RZ, R9 ;  /* 0x000000ffff117224 */ /* 0x000fc400078e0009 */
[C---:B------:R-:W-:Y:S02]  /*1a5900*/  IMAD.X R9, R19.reuse, 0x1, R15, P2 ;  /* 0x0000000113097824 */ /* 0x040fe400010e060f */
[----:B------:R-:W-:-:S03]  /*1a5910*/  IMAD.X R23, R19, 0x1, R28, P3 ;  /* 0x0000000113177824 */ /* 0x000fc600018e061c */
[----:B------:R-:W-:Y:S04]  /*1a5920*/  STL.64 [R1+0x4d08], R8 ;  /* 0x004d080801007387 */ /* 0x000fe80000100a00 */
[----:B------:R1:W-:Y:S04]  /*1a5930*/  STL.64 [R1+0x4d00], R22 ;  /* 0x004d001601007387 */ /* 0x0003e80000100a00 */
[----:B-1----:R-:W4:Y:S04]  /*1a5940*/  LDL.LU.64 R22, [R1+0x96b0] ;  /* 0x0096b00001167983 */ /* 0x002f280000300a00 */
[----:B---3--:R-:W-:Y:S01]  /*1a5950*/  STL.64 [R1+0x9688], R20 ;  /* 0x0096881401007387 */ /* 0x008fe20000100a00 */
[----:B--2---:R-:W-:-:S02]  /*1a5960*/  IADD3 R8, P2, PT, R25, R20, RZ ;  /* 0x0000001419087210 */ /* 0x004fc40007f5e0ff */
[----:B------:R-:W-:Y:S01]  /*1a5970*/  IADD3 R24, P3, PT, R25, R21, RZ ;  /* 0x0000001519187210 */ /* 0x000fe20007f7e0ff */
[----:B------:R-:W-:Y:S02]  /*1a5980*/  IMAD.MOV.U32 R25, RZ, RZ, R17 ;  /* 0x000000ffff197224 */ /* 0x000fe400078e0011 */
[----:B----4-:R-:W-:Y:S02]  /*1a5990*/  IMAD.X R17, R19, 0x1, R26, P4 ;  /* 0x0000000113117824 */ /* 0x010fe400020e061a */
[----:B------:R-:W2:Y:S04]  /*1a59a0*/  LDL.LU R19, [R1+0x96a8] ;  /* 0x0096a80001137983 */ /* 0x000ea80000300800 */
[----:B------:R1:W-:Y:S04]  /*1a59b0*/  STL.64 [R1+0x4cf8], R16 ;  /* 0x004cf81001007387 */ /* 0x0003e80000100a00 */
[----:B-1----:R-:W3:Y:S04]  /*1a59c0*/  LDL.LU.64 R16, [R1+0x96a0] ;  /* 0x0096a00001107983 */ /* 0x002ee80000300a00 */
[----:B------:R1:W-:Y:S04]  /*1a59d0*/  STL [R1+0x9680], R26 ;  /* 0x0096801a01007387 */ /* 0x0003e80000100800 */
[----:B-1----:R-:W4:Y:S04]  /*1a59e0*/  LDL.LU R26, [R1+0x1c] ;  /* 0x00001c00011a7983 */ /* 0x002f280000300800 */
[----:B------:R1:W-:Y:S01]  /*1a59f0*/  STL [R1+0x9670], R23 ;  /* 0x0096701701007387 */ /* 0x0003e20000100800 */
[----:B----4-:R-:W-:-:S03]  /*1a5a00*/  IADD3 R20, P4, PT, R26, R23, RZ ;  /* 0x000000171a147210 */ /* 0x010fc60007f9e0ff */
[----:B-1----:R-:W4:Y:S02]  /*1a5a10*/  LDL.LU R23, [R1+0x488] ;  /* 0x0004880001177983 */ /* 0x002f240000300800 */
[----:B----4-:R-:W-:-:S05]  /*1a5a20*/  IMAD.X R9, R23, 0x1, R18, P2 ;  /* 0x0000000117097824 */ /* 0x010fca00010e0612 */
[----:B------:R1:W-:Y:S04]  /*1a5a30*/  STL.64 [R1+0x4cf0], R8 ;  /* 0x004cf00801007387 */ /* 0x0003e80000100a00 */
[----:B-1----:R-:W4:Y:S04]  /*1a5a40*/  LDL.LU.64 R8, [R1+0x9698] ;  /* 0x0096980001087983 */ /* 0x002f280000300a00 */
[----:B----4-:R1:W-:Y:S02]  /*1a5a50*/  STL.64 [R1+0x9678], R8 ;  /* 0x0096780801007387 */ /* 0x0103e40000100a00 */
[----:B-1----:R-:W-:-:S02]  /*1a5a60*/  IMAD.MOV.U32 R9, RZ, RZ, R25 ;  /* 0x000000ffff097224 */ /* 0x002fc400078e0019 */
[----:B--2---:R-:W-:-:S05]  /*1a5a70*/  IMAD.X R25, R23, 0x1, R19, P3 ;  /* 0x0000000117197824 */ /* 0x004fca00018e0613 */
[----:B------:R1:W-:Y:S04]  /*1a5a80*/  STL.64 [R1+0x4ce8], R24 ;  /* 0x004ce81801007387 */ /* 0x0003e80000100a00 */
[----:B-1----:R-:W2:Y:S01]  /*1a5a90*/  LDL.LU.64 R24, [R1+0x9690] ;  /* 0x0096900001187983 */ /* 0x002ea20000300a00 */
[----:B---3--:R-:W-:Y:S01]  /*1a5aa0*/  IADD3 R8, P2, PT, R26, R16, RZ ;  /* 0x000000101a087210 */ /* 0x008fe20007f5e0ff */
[----:B------:R-:W-:Y:S02]  /*1a5ab0*/  IMAD.X R21, R23, 0x1, R22, P4 ;  /* 0x0000000117157824 */ /* 0x000fe400020e0616 */
[----:B------:R-:W-:Y:S04]  /*1a5ac0*/  STL.64 [R1+0x9668], R18 ;  /* 0x0096681201007387 */ /* 0x000fe80000100a00 */
[----:B------:R1:W-:Y:S04]  /*1a5ad0*/  STL.64 [R1+0x9660], R6 ;  /* 0x0096600601007387 */ /* 0x0003e80000100a00 */
[----:B------:R3:W-:Y:S01]  /*1a5ae0*/  STL.64 [R1+0x4ce0], R20 ;  /* 0x004ce01401007387 */ /* 0x0007e20000100a00 */
[----:B-1----:R-:W-:-:S02]  /*1a5af0*/  IMAD.MOV.U32 R7, RZ, RZ, R9 ;  /* 0x000000ffff077224 */ /* 0x002fc400078e0009 */
[C---:B------:R-:W-:Y:S01]  /*1a5b00*/  IMAD.X R9, R23.reuse, 0x1, R14, P2 ;  /* 0x0000000117097824 */ /* 0x040fe200010e060e */
[----:B---3--:R-:W3:Y:S04]  /*1a5b10*/  LDL.LU.64 R20, [R1+0x9688] ;  /* 0x0096880001147983 */ /* 0x008ee80000300a00 */
[----:B------:R1:W-:Y:S01]  /*1a5b20*/  STL.64 [R1+0x4cd8], R8 ;  /* 0x004cd80801007387 */ /* 0x0003e20000100a00 */
[C---:B------:R-:W-:Y:S02]  /*1a5b30*/  IADD3 R6, P4, PT, R26.reuse, R17, RZ ;  /* 0x000000111a067210 */ /* 0x040fe40007f9e0ff */
[C---:B-1----:R-:W-:Y:S02]  /*1a5b40*/  IADD3 R8, P2, PT, R26.reuse, R29, RZ ;  /* 0x0000001d1a087210 */ /* 0x042fe40007f5e0ff */
[C---:B--2---:R-:W-:Y:S01]  /*1a5b50*/  IADD3 R18, P3, PT, R26.reuse, R25, RZ ;  /* 0x000000191a127210 */ /* 0x044fe20007f7e0ff */
[----:B------:R1:W-:Y:S04]  /*1a5b60*/  STL.64 [R1+0x9658], R24 ;  /* 0x0096581801007387 */ /* 0x0003e80000100a00 */
[----:B------:R-:W-:Y:S01]  /*1a5b70*/  IMAD.X R19, R23, 0x1, R24, P3 ;  /* 0x0000000117137824 */ /* 0x000fe200018e0618 */
[----:B-1----:R-:W2:Y:S04]  /*1a5b80*/  LDL R25, [R1+0x20] ;  /* 0x0000200001197983 */ /* 0x002ea80000100800 */
[----:B------:R1:W-:Y:S02]  /*1a5b90*/  STL.64 [R1+0x4cd0], R18 ;  /* 0x004cd01201007387 */ /* 0x0003e40000100a00 */
[----:B-1----:R-:W-:-:S02]  /*1a5ba0*/  IADD3 R18, P3, PT, R26, R27, RZ ;  /* 0x0000001b1a127210 */ /* 0x002fc40007f7e0ff */
[----:B------:R-:W4:Y:S01]  /*1a5bb0*/  LDL.LU R26, [R1+0x9680] ;  /* 0x00968000011a7983 */ /* 0x000f220000300800 */
[----:B------:R-:W-:Y:S02]  /*1a5bc0*/  IMAD.MOV.U32 R19, RZ, RZ, R7 ;  /* 0x000000ffff137224 */ /* 0x000fe400078e0007 */
[C---:B------:R-:W-:Y:S02]  /*1a5bd0*/  IMAD.X R7, R23.reuse, 0x1, R15, P4 ;  /* 0x0000000117077824 */ /* 0x040fe400020e060f */
[----:B------:R-:W-:-:S03]  /*1a5be0*/  IMAD.X R9, R23, 0x1, R28, P2 ;  /* 0x0000000117097824 */ /* 0x000fc600010e061c */
[----:B------:R1:W-:Y:S04]  /*1a5bf0*/  STL.64 [R1+0x4cc8], R6 ;  /* 0x004cc80601007387 */ /* 0x0003e80000100a00 */
[----:B-1----:R-:W4:Y:S04]  /*1a5c00*/  LDL R7, [R1+0x484] ;  /* 0x0004840001077983 */ /* 0x002f280000100800 */
        /* <DEDUP_REMOVED lines=11> */
[----:B-1----:R-:W4:Y:S01]  /*1a5cc0*/  LDL.LU R26, [R1+0x20] ;  /* 0x00002000011a7983 */ /* 0x002f220000300800 */
[----:B---3--:R-:W-:-:S05]  /*1a5cd0*/  IMAD.X R7, R7, 0x1, R18, P4 ;  /* 0x0000000107077824 */ /* 0x008fca00020e0612 */
[----:B------:R1:W-:Y:S04]  /*1a5ce0*/  STL.64 [R1+0x4cb0], R6 ;  /* 0x004cb00601007387 */ /* 0x0003e80000100a00 */
[----:B-1----:R-:W3:Y:S04]  /*1a5cf0*/  LDL.LU.64 R6, [R1+0x9660] ;  /* 0x0096600001067983 */ /* 0x002ee80000300a00 */
[----:B---3--:R4:W-:Y:S04]  /*1a5d00*/  STL.64 [R1+0x9640], R6 ;  /* 0x0096400601007387 */ /* 0x0089e80000100a00 */
[----:B------:R1:W-:Y:S01]  /*1a5d10*/  STL [R1+0x9638], R16 ;  /* 0x0096381001007387 */ /* 0x0003e20000100800 */
[----:B----4-:R-:W-:-:S03]  /*1a5d20*/  IADD3 R6, P4, PT, R26, R16, RZ ;  /* 0x000000101a067210 */ /* 0x010fc60007f9e0ff */
[----:B-1----:R-:W3:Y:S01]  /*1a5d30*/  LDL.LU R16, [R1+0x484] ;  /* 0x0004840001107983 */ /* 0x002ee20000300800 */
[----:B------:R-:W-:Y:S01]  /*1a5d40*/  IMAD.MOV.U32 R7, RZ, RZ, R25 ;  /* 0x000000ffff077224 */ /* 0x000fe200078e0019 */
[----:B--2---:R-:W-:Y:S01]  /*1a5d50*/  IADD3 R20, P3, PT, R26, R23, RZ ;  /* 0x000000171a147210 */ /* 0x004fe20007f7e0ff */
[----:B---3--:R-:W-:-:S05]  /*1a5d60*/  IMAD.X R25, R16, 0x1, R19, P2 ;  /* 0x0000000110197824 */ /* 0x008fca00010e0613 */
[----:B------:R1:W-:Y:S04]  /*1a5d70*/  STL.64 [R1+0x4ca8], R24 ;  /* 0x004ca81801007387 */ /* 0x0003e80000100a00 */
[----:B-1----:R-:W2:Y:S01]  /*1a5d80*/  LDL.LU.64 R24, [R1+0x9658] ;  /* 0x0096580001187983 */ /* 0x002ea20000300a00 */
[----:B------:R-:W-:-:S03]  /*1a5d90*/  IMAD.X R21, R16, 0x1, R22, P3 ;  /* 0x0000000110157824 */ /* 0x000fc600018e0616 */
[----:B------:R-:W-:Y:S04]  /*1a5da0*/  STL.64 [R1+0x9630], R18 ;  /* 0x0096301201007387 */ /* 0x000fe80000100a00 */
[----:B------:R1:W-:Y:S02]  /*1a5db0*/  STL.64 [R1+0x4ca0], R20 ;  /* 0x004ca01401007387 */ /* 0x0003e40000100a00 */
[----:B-1----:R-:W-:Y:S02]  /*1a5dc0*/  IMAD.MOV.U32 R21, RZ, RZ, R7 ;  /* 0x000000ffff157224 */ /* 0x002fe400078e0007 */
[----:B------:R-:W-:Y:S01]  /*1a5dd0*/  IMAD.X R7, R16, 0x1, R14, P4 ;  /* 0x0000000110077824 */ /* 0x000fe200020e060e */
[----:B------:R-:W-:-:S04]  /*1a5de0*/  IADD3 R20, P3, PT, R26, R17, RZ ;  /* 0x000000111a147210 */ /* 0x000fc80007f7e0ff */
[----:B------:R1:W-:Y:S04]  /*1a5df0*/  STL.64 [R1+0x4c98], R6 ;  /* 0x004c980601007387 */ /* 0x0003e80000100a00 */
[----:B-1----:R-:W3:Y:S01]  /*1a5e00*/  LDL R7, [R1+0x24] ;  /* 0x0000240001077983 */ /* 0x002ee20000100800 */
[C---:B------:R-:W-:Y:S02]  /*1a5e10*/  IADD3 R6, P4, PT, R26.reuse, R29, RZ ;  /* 0x0000001d1a067210 */ /* 0x040fe40007f9e0ff */
[----:B--2---:R-:W-:Y:S01]  /*1a5e20*/  IADD3 R18, P2, PT, R26, R25, RZ ;  /* 0x000000191a127210 */ /* 0x004fe20007f5e0ff */
[----:B------:R-:W-:Y:S04]  /*1a5e30*/  STL.64 [R1+0x9628], R24 ;  /* 0x0096281801007387 */ /* 0x000fe80000100a00 */
[----:B------:R-:W-:-:S05]  /*1a5e40*/  IMAD.X R19, R16, 0x1, R24, P2 ;  /* 0x0000000110137824 */ /* 0x000fca00010e0618 */
[----:B------:R1:W-:Y:S02]  /*1a5e50*/  STL.64 [R1+0x4c90], R18 ;  /* 0x004c901201007387 */ /* 0x0003e40000100a00 */
[----:B-1----:R-:W-:Y:S02]  /*1a5e60*/  IMAD.MOV.U32 R19, RZ, RZ, R21 ;  /* 0x000000ffff137224 */ /* 0x002fe400078e0015 */
[----:B------:R-:W-:Y:S01]  /*1a5e70*/  IMAD.X R21, R16, 0x1, R15, P3 ;  /* 0x0000000110157824 */ /* 0x000fe200018e060f */
[----:B------:R-:W-:Y:S02]  /*1a5e80*/  IADD3 R18, P2, PT, R26, R27, RZ ;  /* 0x0000001b1a127210 */ /* 0x000fe40007f5e0ff */
[----:B------:R-:W2:Y:S04]  /*1a5e90*/  LDL.LU R26, [R1+0x9650] ;  /* 0x00965000011a7983 */ /* 0x000ea80000300800 */
[----:B------:R1:W-:Y:S04]  /*1a5ea0*/  STL.64 [R1+0x4c88], R20 ;  /* 0x004c881401007387 */ /* 0x0003e80000100a00 */
[----:B-1----:R-:W3:Y:S02]  /*1a5eb0*/  LDL.LU.64 R20, [R1+0x9648] ;  /* 0x0096480001147983 */ /* 0x002ee40000300a00 */
[----:B---3--:R-:W-:Y:S01]  /*1a5ec0*/  IADD3 R24, P3, PT, R7, R20, RZ ;  /* 0x0000001407187210 */ /* 0x008fe20007f7e0ff */
[----:B------:R-:W-:-:S05]  /*1a5ed0*/  IMAD.X R7, R16, 0x1, R28, P4 ;  /* 0x0000000110077824 */ /* 0x000fca00020e061c */
[----:B------:R1:W-:Y:S04]  /*1a5ee0*/  STL.64 [R1+0x4c80], R6 ;  /* 0x004c800601007387 */ /* 0x0003e80000100a00 */
[----:B------:R-:W-:Y:S04]  /*1a5ef0*/  STL [R1+0x4c70], R24 ;  /* 0x004c701801007387 */ /* 0x000fe80000100800 */
[----:B-1----:R-:W3:Y:S04]  /*1a5f00*/  LDL.LU.64 R6, [R1+0x9640] ;  /* 0x0096400001067983 */ /* 0x002ee80000300a00 */
[----:B------:R1:W-:Y:S04]  /*1a5f10*/  STL [R1+0x9618], R28 ;  /* 0x0096181c01007387 */ /* 0x0003e80000100800 */
[----:B-1----:R-:W4:Y:S01]  /*1a5f20*/  LDL.LU R28, [R1+0x24] ;  /* 0x00002400011c7983 */ /* 0x002f220000300800 */
[----:B------:R-:W-:-:S02]  /*1a5f30*/  IMAD.MOV.U32 R25, RZ, RZ, R19 ;  /* 0x000000ffff197224 */ /* 0x000fc400078e0013 */
[----:B--2---:R-:W-:Y:S01]  /*1a5f40*/  IMAD.X R19, R16, 0x1, R26, P2 ;  /* 0x0000000110137824 */ /* 0x004fe200010e061a */
[----:B------:R-:W-:Y:S04]  /*1a5f50*/  STL.64 [R1+0x9610], R20 ;  /* 0x0096101401007387 */ /* 0x000fe80000100a00 */
[----:B------:R-:W2:Y:S04]  /*1a5f60*/  LDL.LU R16, [R1+0x9638] ;  /* 0x0096380001107983 */ /* 0x000ea80000300800 */
[----:B------:R1:W-:Y:S04]  /*1a5f70*/  STL.64 [R1+0x4c78], R18 ;  /* 0x004c781201007387 */ /* 0x0003e80000100a00 */
[----:B-1----:R-:W2:Y:S04]  /*1a5f80*/  LDL.LU.64 R18, [R1+0x9630] ;  /* 0x0096300001127983 */ /* 0x002ea80000300a00 */
[----:B---3--:R1:W-:Y:S04]  /*1a5f90*/  STL.64 [R1+0x9620], R6 ;  /* 0x0096200601007387 */ /* 0x0083e80000100a00 */
[----:B-1----:R0:W2:Y:S01]  /*1a5fa0*/  LDL.64 R6, [R1+0x4c70] ;  /* 0x004c700001067983 */ /* 0x0020a20000100a00 */
[----:B----4-:R-:W-:-:S03]  /*1a5fb0*/  IADD3 R20, P2, PT, R28, R23, RZ ;  /* 0x000000171c147210 */ /* 0x010fc60007f5e0ff */
[----:B------:R1:W-:Y:S04]  /*1a5fc0*/  STL [R1+0x95f8], R23 ;  /* 0x0095f81701007387 */ /* 0x0003e80000100800 */
[----:B-1----:R-:W2:Y:S01]  /*1a5fd0*/  LDL.LU R23, [R1+0x480] ;  /* 0x0004800001177983 */ /* 0x002ea20000300800 */
[----:B------:R-:W-:Y:S01]  /*1a5fe0*/  IADD3 R24, P4, PT, R28, R21, RZ ;  /* 0x000000151c187210 */ /* 0x000fe20007f9e0ff */
[----:B------:R-:W-:Y:S02]  /*1a5ff0*/  IMAD.MOV.U32 R21, RZ, RZ, R25 ;  /* 0x000000ffff157224 */ /* 0x000fe400078e0019 */
[C---:B--2---:R-:W-:Y:S02]  /*1a6000*/  IMAD.X R7, R23.reuse, 0x1, R18, P3 ;  /* 0x0000000117077824 */ /* 0x044fe400018e0612 */
[----:B------:R-:W-:-:S03]  /*1a6010*/  IMAD.X R25, R23, 0x1, R19, P4 ;  /* 0x0000000117197824 */ /* 0x000fc600020e0613 */
[----:B------:R-:W-:Y:S04]  /*1a6020*/  STL [R1+0x4c74], R7 ;  /* 0x004c740701007387 */ /* 0x000fe80000100800 */
[----:B------:R1:W-:Y:S04]  /*1a6030*/  STL.64 [R1+0x4c68], R24 ;  /* 0x004c681801007387 */ /* 0x0003e80000100a00 */
[----:B-1----:R-:W2:Y:S04]  /*1a6040*/  LDL.LU.64 R24, [R1+0x9628] ;  /* 0x0096280001187983 */ /* 0x002ea80000300a00 */
[----:B------:R-:W-:Y:S04]  /*1a6050*/  STL.64 [R1+0x95f0], R18 ;  /* 0x0095f01201007387 */ /* 0x000fe80000100a00 */
[----:B------:R-:W-:Y:S01]  /*1a6060*/  STL.64 [R1+0x9600], R8 ;  /* 0x0096000801007387 */ /* 0x000fe20000100a00 */
[----:B------:R-:W-:-:S03]  /*1a6070*/  IADD3 R6, P3, PT, R28, R16, RZ ;  /* 0x000000101c067210 */ /* 0x000fc60007f7e0ff */
[----:B------:R1:W-:Y:S02]  /*1a6080*/  STL.64 [R1+0x9608], R12 ;  /* 0x0096080c01007387 */ /* 0x0003e40000100a00 */
[C---:B------:R-:W-:Y:S02]  /*1a6090*/  IMAD.X R7, R23.reuse, 0x1, R14, P3 ;  /* 0x0000000117077824 */ /* 0x040fe400018e060e */
[----:B-1----:R-:W-:Y:S02]  /*1a60a0*/  IMAD.MOV.U32 R12, RZ, RZ, R21 ;  /* 0x000000ffff0c7224 */ /* 0x002fe400078e0015 */
[----:B------:R-:W-:-:S05]  /*1a60b0*/  IMAD.X R21, R23, 0x1, R22, P2 ;  /* 0x0000000117157824 */ /* 0x000fca00010e0616 */
[----:B------:R1:W-:Y:S01]  /*1a60c0*/  STL.64 [R1+0x4c60], R20 ;  /* 0x004c601401007387 */ /* 0x0003e20000100a00 */
[----:B------:R-:W-:-:S03]  /*1a60d0*/  IADD3 R8, P3, PT, R28, R29, RZ ;  /* 0x0000001d1c087210 */ /* 0x000fc60007f7e0ff */
[----:B------:R3:W-:Y:S01]  /*1a60e0*/  STL.64 [R1+0x4c58], R6 ;  /* 0x004c580601007387 */ /* 0x0007e20000100a00 */
[----:B-1----:R-:W-:-:S03]  /*1a60f0*/  IADD3 R20, P2, PT, R28, R17, RZ ;  /* 0x000000111c147210 */ /* 0x002fc60007f5e0ff */
[----:B---3--:R-:W3:Y:S02]  /*1a6100*/  LDL.LU.64 R6, [R1+0x9620] ;  /* 0x0096200001067983 */ /* 0x008ee40000300a00 */
[----:B------:R-:W-:Y:S01]  /*1a6110*/  IMAD.X R21, R23, 0x1, R15, P2 ;  /* 0x0000000117157824 */ /* 0x000fe200010e060f */
[----:B--2---:R-:W-:-:S05]  /*1a6120*/  IADD3 R18, P4, PT, R28, R25, RZ ;  /* 0x000000191c127210 */ /* 0x004fca0007f9e0ff */
[----:B------:R-:W-:-:S05]  /*1a6130*/  IMAD.X R19, R23, 0x1, R24, P4 ;  /* 0x0000000117137824 */ /* 0x000fca00020e0618 */
[----:B------:R1:W-:Y:S02]  /*1a6140*/  STL.64 [R1+0x4c50], R18 ;  /* 0x004c501201007387 */ /* 0x0003e40000100a00 */
[----:B-1----:R-:W-:Y:S02]  /*1a6150*/  IADD3 R18, P4, PT, R28, R27, RZ ;  /* 0x0000001b1c127210 */ /* 0x002fe40007f9e0ff */
[----:B------:R-:W2:Y:S04]  /*1a6160*/  LDL.LU R28, [R1+0x9618] ;  /* 0x00961800011c7983 */ /* 0x000ea80000300800 */
[----:B------:R1:W-:Y:S04]  /*1a6170*/  STL.64 [R1+0x4c48], R20 ;  /* 0x004c481401007387 */ /* 0x0003e80000100a00 */
[----:B-1----:R-:W4:Y:S04]  /*1a6180*/  LDL.LU.64 R20, [R1+0x9610] ;  /* 0x0096100001147983 */ /* 0x002f280000300a00 */
[----:B------:R1:W-:Y:S04]  /*1a6190*/  STL.64 [R1+0x95e8], R14 ;  /* 0x0095e80e01007387 */ /* 0x0003e80000100a00 */
[----:B-1----:R-:W4:Y:S01]  /*1a61a0*/  LDL R15, [R1+0x28] ;  /* 0x00002800010f7983 */ /* 0x002f220000100800 */
[----:B------:R-:W-:-:S02]  /*1a61b0*/  IMAD.MOV.U32 R19, RZ, RZ, R12 ;  /* 0x000000ffff137224 */ /* 0x000fc400078e000c */
[----:B--2---:R-:W-:Y:S01]  /*1a61c0*/  IMAD.X R9, R23, 0x1, R28, P3 ;  /* 0x0000000117097824 */ /* 0x004fe200018e061c */
[C---:B----4-:R-:W-:Y:S02]  /*1a61d0*/  IADD3 R12, P2, PT, R15.reuse, R20, RZ ;  /* 0x000000140f0c7210 */ /* 0x050fe40007f5e0ff */
[----:B------:R-:W-:-:S03]  /*1a61e0*/  IADD3 R14, P3, PT, R15, R21, RZ ;  /* 0x000000150f0e7210 */ /* 0x000fc60007f7e0ff */
[----:B------:R1:W-:Y:S04]  /*1a61f0*/  STL [R1+0x4c30], R12 ;  /* 0x004c300c01007387 */ /* 0x0003e80000100800 */
[----:B-1----:R-:W2:Y:S04]  /*1a6200*/  LDL.LU.64 R12, [R1+0x9608] ;  /* 0x00960800010c7983 */ /* 0x002ea80000300a00 */
[----:B------:R1:W-:Y:S04]  /*1a6210*/  STL.64 [R1+0x4c40], R8 ;  /* 0x004c400801007387 */ /* 0x0003e80000100a00 */
[----:B-1----:R-:W4:Y:S04]  /*1a6220*/  LDL.LU.64 R8, [R1+0x9600] ;  /* 0x0096000001087983 */ /* 0x002f280000300a00 */
[----:B------:R-:W2:Y:S04]  /*1a6230*/  LDL R15, [R1+0x47c] ;  /* 0x00047c00010f7983 */ /* 0x000ea80000100800 */
[----:B------:R1:W-:Y:S02]  /*1a6240*/  STL.64 [R1+0x95d0], R20 ;  /* 0x0095d01401007387 */ /* 0x0003e40000100a00 */
[----:B-1----:R-:W-:-:S02]  /*1a6250*/  IMAD.MOV.U32 R21, RZ, RZ, R19 ;  /* 0x000000ffff157224 */ /* 0x002fc400078e0013 */
[----:B------:R-:W-:Y:S02]  /*1a6260*/  IMAD.X R19, R23, 0x1, R26, P4 ;  /* 0x0000000117137824 */ /* 0x000fe400020e061a */
[----:B------:R-:W3:Y:S04]  /*1a6270*/  LDL.LU R23, [R1+0x95f8] ;  /* 0x0095f80001177983 */ /* 0x000ee80000300800 */
[----:B------:R1:W-:Y:S04]  /*1a6280*/  STL.64 [R1+0x4c38], R18 ;  /* 0x004c381201007387 */ /* 0x0003e80000100a00 */
[----:B-1----:R-:W3:Y:S04]  /*1a6290*/  LDL.LU.64 R18, [R1+0x95f0] ;  /* 0x0095f00001127983 */ /* 0x002ee80000300a00 */
[----:B------:R1:W-:Y:S04]  /*1a62a0*/  STL.64 [R1+0x95e0], R26 ;  /* 0x0095e01a01007387 */ /* 0x0003e80000100a00 */
[----:B-1----:R0:W3:Y:S04]  /*1a62b0*/  LDL.64 R26, [R1+0x4c30] ;  /* 0x004c3000011a7983 */ /* 0x0020e80000100a00 */
[----:B----4-:R-:W-:Y:S04]  /*1a62c0*/  STL.64 [R1+0x95c8], R8 ;  /* 0x0095c80801007387 */ /* 0x010fe80000100a00 */
[----:B--2---:R1:W-:Y:S04]  /*1a62d0*/  STL.64 [R1+0x95d8], R12 ;  /* 0x0095d80c01007387 */ /* 0x0043e80000100a00 */
[----:B-1----:R-:W2:Y:S01]  /*1a62e0*/  LDL.LU R12, [R1+0x28] ;  /* 0x00002800010c7983 */ /* 0x002ea20000300800 */
[----:B---3--:R-:W-:-:S04]  /*1a62f0*/  IMAD.MOV.U32 R27, RZ, RZ, R21 ;  /* 0x000000ffff1b7224 */ /* 0x008fc800078e0015 */
[----:B------:R-:W-:Y:S02]  /*1a6300*/  IMAD.MOV.U32 R21, RZ, RZ, R27 ;  /* 0x000000ffff157224 */ /* 0x000fe400078e001b */
[C---:B------:R-:W-:Y:S02]  /*1a6310*/  IMAD.X R27, R15.reuse, 0x1, R18, P2 ;  /* 0x000000010f1b7824 */ /* 0x040fe400010e0612 */
[----:B------:R-:W-:-:S03]  /*1a6320*/  IMAD.X R15, R15, 0x1, R19, P3 ;  /* 0x000000010f0f7824 */ /* 0x000fc600018e0613 */
[----:B------:R-:W-:Y:S04]  /*1a6330*/  STL [R1+0x4c34], R27 ;  /* 0x004c341b01007387 */ /* 0x000fe80000100800 */
[----:B------:R1:W-:Y:S04]  /*1a6340*/  STL.64 [R1+0x4c28], R14 ;  /* 0x004c280e01007387 */ /* 0x0003e80000100a00 */
[----:B-1----:R-:W3:Y:S04]  /*1a6350*/  LDL.LU.64 R14, [R1+0x95e8] ;  /* 0x0095e800010e7983 */ /* 0x002ee80000300a00 */
[----:B------:R1:W-:Y:S04]  /*1a6360*/  STL [R1+0x95c0], R19 ;  /* 0x0095c01301007387 */ /* 0x0003e80000100800 */
[----:B-1----:R-:W4:Y:S01]  /*1a6370*/  LDL.LU R19, [R1+0x47c] ;  /* 0x00047c0001137983 */ /* 0x002f220000300800 */
[----:B------:R-:W-:Y:S01]  /*1a6380*/  IMAD.MOV.U32 R27, RZ, RZ, R21 ;  /* 0x000000ffff1b7224 */ /* 0x000fe200078e0015 */
[----:B--2---:R-:W-:-:S02]  /*1a6390*/  IADD3 R20, P4, PT, R12, R23, RZ ;  /* 0x000000170c147210 */ /* 0x004fc40007f9e0ff */
[C---:B------:R-:W-:Y:S02]  /*1a63a0*/  IADD3 R8, P2, PT, R12.reuse, R16, RZ ;  /* 0x000000100c087210 */ /* 0x040fe40007f5e0ff */
[----:B------:R-:W-:Y:S01]  /*1a63b0*/  IADD3 R26, P3, PT, R12, R25, RZ ;  /* 0x000000190c1a7210 */ /* 0x000fe20007f7e0ff */
[C---:B----4-:R-:W-:Y:S02]  /*1a63c0*/  IMAD.X R21, R19.reuse, 0x1, R22, P4 ;  /* 0x0000000113157824 */ /* 0x050fe400020e0616 */
[----:B---3--:R-:W-:-:S03]  /*1a63d0*/  IMAD.X R9, R19, 0x1, R14, P2 ;  /* 0x0000000113097824 */ /* 0x008fc600010e060e */
[----:B------:R-:W-:Y:S04]  /*1a63e0*/  STL.64 [R1+0x4c20], R20 ;  /* 0x004c201401007387 */ /* 0x000fe80000100a00 */
[----:B------:R1:W-:Y:S02]  /*1a63f0*/  STL.64 [R1+0x4c18], R8 ;  /* 0x004c180801007387 */ /* 0x0003e40000100a00 */
[----:B-1----:R-:W-:Y:S02]  /*1a6400*/  IMAD.MOV.U32 R9, RZ, RZ, R27 ;  /* 0x000000ffff097224 */ /* 0x002fe400078e001b */
[----:B------:R-:W-:-:S05]  /*1a6410*/  IMAD.X R27, R19, 0x1, R24, P3 ;  /* 0x00000001131b7824 */ /* 0x000fca00018e0618 */
[----:B------:R1:W-:Y:S04]  /*1a6420*/  STL.64 [R1+0x4c10], R26 ;  /* 0x004c101a01007387 */ /* 0x0003e80000100a00 */
[----:B-1----:R-:W2:Y:S01]  /*1a6430*/  LDL.LU.64 R26, [R1+0x95e0] ;  /* 0x0095e000011a7983 */ /* 0x002ea20000300a00 */
[C---:B------:R-:W-:Y:S02]  /*1a6440*/  IADD3 R20, P4, PT, R12.reuse, R17, RZ ;  /* 0x000000110c147210 */ /* 0x040fe40007f9e0ff */
[----:B------:R-:W-:Y:S01]  /*1a6450*/  IADD3 R8, P2, PT, R12, R29, RZ ;  /* 0x0000001d0c087210 */ /* 0x000fe20007f5e0ff */
[----:B------:R1:W-:Y:S02]  /*1a6460*/  STL.64 [R1+0x95b8], R24 ;  /* 0x0095b81801007387 */ /* 0x0003e40000100a00 */
[----:B------:R-:W-:-:S02]  /*1a6470*/  IMAD.X R21, R19, 0x1, R15, P4 ;  /* 0x0000000113157824 */ /* 0x000fc400020e060f */
[----:B-1----:R-:W3:Y:S01]  /*1a6480*/  LDL R25, [R1+0x2c] ;  /* 0x00002c0001197983 */ /* 0x002ee20000100800 */
[----:B--2---:R-:W-:-:S05]  /*1a6490*/  IADD3 R12, P3, PT, R12, R27, RZ ;  /* 0x0000001b0c0c7210 */ /* 0x004fca0007f7e0ff */
[----:B------:R1:W-:Y:S04]  /*1a64a0*/  STL [R1+0x4bf8], R12 ;  /* 0x004bf80c01007387 */ /* 0x0003e80000100800 */
[----:B-1----:R-:W2:Y:S04]  /*1a64b0*/  LDL.LU.64 R12, [R1+0x95d8] ;  /* 0x0095d800010c7983 */ /* 0x002ea80000300a00 */
[----:B------:R1:W-:Y:S04]  /*1a64c0*/  STL.64 [R1+0x4c08], R20 ;  /* 0x004c081401007387 */ /* 0x0003e80000100a00 */
[----:B-1----:R-:W3:Y:S02]  /*1a64d0*/  LDL.LU.64 R20, [R1+0x95d0] ;  /* 0x0095d00001147983 */ /* 0x002ee40000300a00 */
[----:B---3--:R-:W-:Y:S01]  /*1a64e0*/  IADD3 R24, P4, PT, R25, R20, RZ ;  /* 0x0000001419187210 */ /* 0x008fe20007f9e0ff */
[----:B------:R-:W-:-:S02]  /*1a64f0*/  IMAD.MOV.U32 R25, RZ, RZ, R9 ;  /* 0x000000ffff197224 */ /* 0x000fc400078e0009 */
[----:B------:R-:W-:-:S05]  /*1a6500*/  IMAD.X R9, R19, 0x1, R28, P2 ;  /* 0x0000000113097824 */ /* 0x000fca00010e061c */
[----:B------:R1:W-:Y:S04]  /*1a6510*/  STL.64 [R1+0x4c00], R8 ;  /* 0x004c000801007387 */ /* 0x0003e80000100a00 */
[----:B-1----:R-:W3:Y:S04]  /*1a6520*/  LDL.LU.64 R8, [R1+0x95c8] ;  /* 0x0095c80001087983 */ /* 0x002ee80000300a00 */
[----:B---3--:R-:W-:Y:S04]  /*1a6530*/  STL.64 [R1+0x95a8], R8 ;  /* 0x0095a80801007387 */ /* 0x008fe80000100a00 */
[----:B--2---:R1:W-:Y:S04]  /*1a6540*/  STL.64 [R1+0x95a0], R12 ;  /* 0x0095a00c01007387 */ /* 0x0043e80000100a00 */
[----:B-1----:R-:W2:Y:S04]  /*1a6550*/  LDL.LU R12, [R1+0x2c] ;  /* 0x00002c00010c7983 */ /* 0x002ea80000300800 */
[----:B------:R1:W-:Y:S04]  /*1a6560*/  STL.64 [R1+0x95b0], R2 ;  /* 0x0095b00201007387 */ /* 0x0003e80000100a00 */
[----:B------:R-:W3:Y:S04]  /*1a6570*/  LDL R9, [R1+0x478] ;  /* 0x0004780001097983 */ /* 0x000ee80000100800 */
[----:B-1----:R0:W4:Y:S04]  /*1a6580*/  LDL.64 R2, [R1+0x4bf8] ;  /* 0x004bf80001027983 */ /* 0x0021280000100a00 */
[----:B------:R1:W-:Y:S01]  /*1a6590*/  STL.64 [R1+0x9598], R20 ;  /* 0x0095981401007387 */ /* 0x0003e20000100a00 */
[----:B----4-:R-:W-:-:S03]  /*1a65a0*/  IMAD.X R3, R19, 0x1, R26, P3 ;  /* 0x0000000113037824 */ /* 0x010fc600018e061a */
[----:B------:R-:W4:Y:S01]  /*1a65b0*/  LDL.LU R19, [R1+0x95c0] ;  /* 0x0095c00001137983 */ /* 0x000f220000300800 */
[----:B--2---:R-:W-:Y:S01]  /*1a65c0*/  IADD3 R8, P2, PT, R12, R21, RZ ;  /* 0x000000150c087210 */ /* 0x004fe20007f5e0ff */
[----:B-1----:R-:W-:Y:S02]  /*1a65d0*/  IMAD.MOV.U32 R21, RZ, RZ, R25 ;  /* 0x000000ffff157224 */ /* 0x002fe400078e0019 */
[C---:B---3--:R-:W-:Y:S01]  /*1a65e0*/  IMAD.X R25, R9.reuse, 0x1, R18, P4 ;  /* 0x0000000109197824 */ /* 0x048fe200020e0612 */
[----:B------:R-:W-:Y:S04]  /*1a65f0*/  STL [R1+0x4bfc], R3 ;  /* 0x004bfc0301007387 */ /* 0x000fe80000100800 */
[----:B------:R1:W-:Y:S04]  /*1a6600*/  STL.64 [R1+0x4bf0], R24 ;  /* 0x004bf01801007387 */ /* 0x0003e80000100a00 */
[----:B-1----:R-:W2:Y:S01]  /*1a6610*/  LDL.LU.64 R24, [R1+0x95b8] ;  /* 0x0095b80001187983 */ /* 0x002ea20000300a00 */
[----:B----4-:R-:W-:-:S03]  /*1a6620*/  IMAD.X R9, R9, 0x1, R19, P2 ;  /* 0x0000000109097824 */ /* 0x010fc600010e0613 */
[----:B------:R1:W-:Y:S04]  /*1a6630*/  STL [R1+0x9588], R19 ;  /* 0x0095881301007387 */ /* 0x0003e80000100800 */
[----:B------:R2:W-:Y:S04]  /*1a6640*/  STL.64 [R1+0x4be8], R8 ;  /* 0x004be80801007387 */ /* 0x0005e80000100a00 */
[----:B-1----:R-:W3:Y:S01]  /*1a6650*/  LDL.LU R19, [R1+0x478] ;  /* 0x0004780001137983 */ /* 0x002ee20000300800 */
[C---:B------:R-:W-:Y:S01]  /*1a6660*/  IADD3 R20, P3, PT, R12.reuse, R23, RZ ;  /* 0x000000170c147210 */ /* 0x040fe20007f7e0ff */
[----:B------:R-:W-:Y:S01]  /*1a6670*/  IMAD.MOV.U32 R3, RZ, RZ, R21 ;  /* 0x000000ffff037224 */ /* 0x000fe200078e0015 */
[C---:B------:R-:W-:Y:S01]  /*1a6680*/  IADD3 R2, P4, PT, R12.reuse, R16, RZ ;  /* 0x000000100c027210 */ /* 0x040fe20007f9e0ff */
[----:B------:R-:W-:Y:S01]  /*1a6690*/  STL.64 [R1+0x9590], R22 ;  /* 0x0095901601007387 */ /* 0x000fe20000100a00 */
[----:B--2---:R-:W-:Y:S01]  /*1a66a0*/  IADD3 R8, P2, PT, R12, R25, RZ ;  /* 0x000000190c087210 */ /* 0x004fe20007f5e0ff */
[----:B---3--:R-:W-:-:S05]  /*1a66b0*/  IMAD.X R21, R19, 0x1, R22, P3 ;  /* 0x0000000113157824 */ /* 0x008fca00018e0616 */
[----:B------:R1:W-:Y:S01]  /*1a66c0*/  STL.64 [R1+0x4be0], R20 ;  /* 0x004be01401007387 */ /* 0x0003e20000100a00 */
[C---:B------:R-:W-:Y:S02]  /*1a66d0*/  IMAD.X R9, R19.reuse, 0x1, R24, P2 ;  /* 0x0000000113097824 */ /* 0x040fe400010e0618 */
[----:B-1----:R-:W-:Y:S02]  /*1a66e0*/  IMAD.MOV.U32 R21, RZ, RZ, R3 ;  /* 0x000000ffff157224 */ /* 0x002fe400078e0003 */
[----:B------:R-:W-:Y:S01]  /*1a66f0*/  IMAD.X R3, R19, 0x1, R14, P4 ;  /* 0x0000000113037824 */ /* 0x000fe200020e060e */
[----:B------:R-:W-:-:S04]  /*1a6700*/  IADD3 R20, P3, PT, R12, R17, RZ ;  /* 0x000000110c147210 */ /* 0x000fc80007f7e0ff */
[----:B------:R1:W-:Y:S01]  /*1a6710*/  STL.64 [R1+0x4bd8], R2 ;  /* 0x004bd80201007387 */ /* 0x0003e20000100a00 */
[C---:B------:R-:W-:Y:S02]  /*1a6720*/  IADD3 R22, P4, PT, R12.reuse, R29, RZ ;  /* 0x0000001d0c167210 */ /* 0x040fe40007f9e0ff */
[----:B------:R-:W-:Y:S01]  /*1a6730*/  IADD3 R12, P2, PT, R12, R27, RZ ;  /* 0x0000001b0c0c7210 */ /* 0x000fe20007f5e0ff */
[----:B-1----:R-:W2:Y:S04]  /*1a6740*/  LDL.LU.64 R2, [R1+0x95b0] ;  /* 0x0095b00001027983 */ /* 0x002ea80000300a00 */
[----:B------:R-:W3:Y:S04]  /*1a6750*/  LDL R23, [R1+0x30] ;  /* 0x0000300001177983 */ /* 0x000ee80000100800 */
[----:B------:R1:W-:Y:S04]  /*1a6760*/  STL.64 [R1+0x4bd0], R8 ;  /* 0x004bd00801007387 */ /* 0x0003e80000100a00 */
[----:B-1----:R-:W4:Y:S04]  /*1a6770*/  LDL.LU.64 R8, [R1+0x95a8] ;  /* 0x0095a80001087983 */ /* 0x002f280000300a00 */
[----:B------:R1:W-:Y:S04]  /*1a6780*/  STL.64 [R1+0x9580], R24 ;  /* 0x0095801801007387 */ /* 0x0003e80000100a00 */
[----:B------:R0:W-:Y:S01]  /*1a6790*/  STL [R1+0x4bb8], R12 ;  /* 0x004bb80c01007387 */ /* 0x0001e20000100800 */
[----:B-1----:R-:W-:-:S02]  /*1a67a0*/  IMAD.MOV.U32 R24, RZ, RZ, R21 ;  /* 0x000000ffff187224 */ /* 0x002fc400078e0015 */
[----:B------:R-:W-:Y:S01]  /*1a67b0*/  IMAD.X R21, R19, 0x1, R15, P3 ;  /* 0x0000000113157824 */ /* 0x000fe200018e060f */
[----:B0-----:R-:W2:Y:S04]  /*1a67c0*/  LDL.LU.64 R12, [R1+0x95a0] ;  /* 0x0095a000010c7983 */ /* 0x001ea80000300a00 */
[----:B------:R0:W-:Y:S04]  /*1a67d0*/  STL.64 [R1+0x4bc8], R20 ;  /* 0x004bc81401007387 */ /* 0x0001e80000100a00 */
[----:B0-----:R-:W3:Y:S04]  /*1a67e0*/  LDL.LU.64 R20, [R1+0x9598] ;  /* 0x0095980001147983 */ /* 0x001ee80000300a00 */
[----:B------:R0:W-:Y:S04]  /*1a67f0*/  STL.64 [R1+0x9570], R14 ;  /* 0x0095700e01007387 */ /* 0x0001e80000100a00 */
[----:B0-----:R0:W2:Y:S02]  /*1a6800*/  LDL.64 R14, [R1+0x4bb8] ;  /* 0x004bb800010e7983 */ /* 0x0010a40000100a00 */
[----:B--2---:R-:W-:Y:S01]  /*1a6810*/  IMAD.MOV.U32 R15, RZ, RZ, R24 ;  /* 0x000000ffff0f7224 */ /* 0x004fe200078e0018 */
[----:B---3--:R-:W-:Y:S01]  /*1a6820*/  IADD3 R24, P3, PT, R23, R20, RZ ;  /* 0x0000001417187210 */ /* 0x008fe20007f7e0ff */
[----:B------:R-:W-:-:S04]  /*1a6830*/  IMAD.X R23, R19, 0x1, R28, P4 ;  /* 0x0000000113177824 */ /* 0x000fc800020e061c */
[----:B------:R-:W-:Y:S04]  /*1a6840*/  STL [R1+0x4bb0], R24 ;  /* 0x004bb01801007387 */ /* 0x000fe80000100800 */
[----:B------:R1:W-:Y:S04]  /*1a6850*/  STL.64 [R1+0x9578], R6 ;  /* 0x0095780601007387 */ /* 0x0003e80000100a00 */
[----:B-1----:R-:W2:Y:S04]  /*1a6860*/  LDL R6, [R1+0x474] ;  /* 0x0004740001067983 */ /* 0x002ea80000100800 */
[----:B------:R1:W-:Y:S04]  /*1a6870*/  STL.64 [R1+0x4bc0], R22 ;  /* 0x004bc01601007387 */ /* 0x0003e80000100a00 */
[----:B-1----:R-:W3:Y:S04]  /*1a6880*/  LDL.LU.64 R22, [R1+0x9590] ;  /* 0x0095900001167983 */ /* 0x002ee80000300a00 */
[----:B------:R1:W-:Y:S04]  /*1a6890*/  STL [R1+0x9558], R28 ;  /* 0x0095581c01007387 */ /* 0x0003e80000100800 */
[----:B-1----:R-:W2:Y:S04]  /*1a68a0*/  LDL.LU R28, [R1+0x30] ;  /* 0x00003000011c7983 */ /* 0x002ea80000300800 */
[----:B------:R1:W-:Y:S04]  /*1a68b0*/  STL.64 [R1+0x9550], R20 ;  /* 0x0095501401007387 */ /* 0x0003e80000100a00 */
[----:B-1----:R-:W3:Y:S01]  /*1a68c0*/  LDL.LU R20, [R1+0x80] ;  /* 0x0000800001147983 */ /* 0x002ee20000300800 */
[----:B--2---:R-:W-:Y:S01]  /*1a68d0*/  IADD3 R24, P4, PT, R28, R21, RZ ;  /* 0x000000151c187210 */ /* 0x004fe20007f9e0ff */
[----:B------:R-:W-:-:S02]  /*1a68e0*/  IMAD.MOV.U32 R21, RZ, RZ, R15 ;  /* 0x000000ffff157224 */ /* 0x000fc400078e000f */
[----:B------:R-:W-:Y:S02]  /*1a68f0*/  IMAD.X R15, R19, 0x1, R26, P2 ;  /* 0x00000001130f7824 */ /* 0x000fe400010e061a */
[----:B------:R-:W2:Y:S04]  /*1a6900*/  LDL.LU R19, [R1+0x9588] ;  /* 0x0095880001137983 */ /* 0x000ea80000300800 */
[----:B------:R-:W-:Y:S04]  /*1a6910*/  STL.64 [R1+0x9560], R26 ;  /* 0x0095601a01007387 */ /* 0x000fe80000100a00 */
[----:B------:R1:W-:Y:S04]  /*1a6920*/  STL [R1+0x9568], R27 ;  /* 0x0095681b01007387 */ /* 0x0003e80000100800 */
[----:B-1----:R0:W3:Y:S04]  /*1a6930*/  LDL.64 R26, [R1+0x4bb0] ;  /* 0x004bb000011a7983 */ /* 0x0020e80000100a00 */
[----:B------:R-:W-:Y:S01]  /*1a6940*/  STL [R1+0x4bbc], R15 ;  /* 0x004bbc0f01007387 */ /* 0x000fe20000100800 */
[----:B--2---:R-:W-:-:S02]  /*1a6950*/  IMAD.X R25, R6, 0x1, R19, P4 ;  /* 0x0000000106197824 */ /* 0x004fc400020e0613 */
[----:B---3--:R-:W-:-:S05]  /*1a6960*/  IMAD.X R27, R6, 0x1, R18, P3 ;  /* 0x00000001061b7824 */ /* 0x008fca00018e0612 */
[----:B------:R-:W-:Y:S04]  /*1a6970*/  STL [R1+0x4bb4], R27 ;  /* 0x004bb41b01007387 */ /* 0x000fe80000100800 */
[----:B------:R1:W-:Y:S04]  /*1a6980*/  STL.64 [R1+0x4ba8], R24 ;  /* 0x004ba81801007387 */ /* 0x0003e80000100a00 */
[----:B-1----:R-:W2:Y:S04]  /*1a6990*/  LDL.LU.64 R24, [R1+0x9580] ;  /* 0x0095800001187983 */ /* 0x002ea80000300a00 */
[----:B------:R1:W-:Y:S04]  /*1a69a0*/  STL [R1+0x9548], R19 ;  /* 0x0095481301007387 */ /* 0x0003e80000100800 */
[----:B-1----:R-:W3:Y:S01]  /*1a69b0*/  LDL.LU R19, [R1+0x474] ;  /* 0x0004740001137983 */ /* 0x002ee20000300800 */
[----:B------:R-:W-:-:S02]  /*1a69c0*/  IADD3 R14, P2, PT, R28, R23, RZ ;  /* 0x000000171c0e7210 */ /* 0x000fc40007f5e0ff */
[----:B--2---:R-:W-:-:S05]  /*1a69d0*/  IADD3 R6, P4, PT, R28, R25, RZ ;  /* 0x000000191c067210 */ /* 0x004fca0007f9e0ff */
[----:B------:R1:W-:Y:S01]  /*1a69e0*/  STL [R1+0x4b90], R6 ;  /* 0x004b900601007387 */ /* 0x0003e20000100800 */
[----:B---3--:R-:W-:-:S03]  /*1a69f0*/  IMAD.X R15, R19, 0x1, R22, P2 ;  /* 0x00000001130f7824 */ /* 0x008fc600010e0616 */
[----:B-1----:R-:W2:Y:S04]  /*1a6a00*/  LDL.LU.64 R6, [R1+0x9578] ;  /* 0x0095780001067983 */ /* 0x002ea80000300a00 */
[----:B------:R1:W-:Y:S04]  /*1a6a10*/  STL.64 [R1+0x4ba0], R14 ;  /* 0x004ba00e01007387 */ /* 0x0003e80000100a00 */
[----:B-1----:R-:W3:Y:S01]  /*1a6a20*/  LDL.LU.64 R14, [R1+0x9570] ;  /* 0x00957000010e7983 */ /* 0x002ee20000300a00 */
[----:B------:R-:W-:-:S03]  /*1a6a30*/  IADD3 R26, P3, PT, R28, R16, RZ ;  /* 0x000000101c1a7210 */ /* 0x000fc60007f7e0ff */
[----:B--2---:R1:W-:Y:S04]  /*1a6a40*/  STL.64 [R1+0x9538], R6 ;  /* 0x0095380601007387 */ /* 0x0043e80000100a00 */
[----:B------:R2:W-:Y:S01]  /*1a6a50*/  STL.64 [R1+0x9540], R16 ;  /* 0x0095401001007387 */ /* 0x0005e20000100a00 */
[----:B-1----:R-:W-:Y:S01]  /*1a6a60*/  IMAD.MOV.U32 R6, RZ, RZ, R20 ;  /* 0x000000ffff067224 */ /* 0x002fe200078e0014 */
[C---:B------:R-:W-:Y:S01]  /*1a6a70*/  IADD3 R20, P2, PT, R28.reuse, R17, RZ ;  /* 0x000000111c147210 */ /* 0x040fe20007f5e0ff */
[----:B---3--:R-:W-:Y:S01]  /*1a6a80*/  IMAD.X R27, R19, 0x1, R14, P3 ;  /* 0x00000001131b7824 */ /* 0x008fe200018e060e */
[----:B--2---:R0:W2:Y:S04]  /*1a6a90*/  LDL.64 R16, [R1+0x4b90] ;  /* 0x004b900001107983 */ /* 0x0040a80000100a00 */
[----:B------:R1:W-:Y:S04]  /*1a6aa0*/  STL.64 [R1+0x4b98], R26 ;  /* 0x004b981a01007387 */ /* 0x0003e80000100a00 */
[----:B-1----:R0:W3:Y:S01]  /*1a6ab0*/  LDL.LU R27, [R1+0x9568] ;  /* 0x00956800011b7983 */ /* 0x0020e20000300800 */
[----:B------:R-:W-:-:S05]  /*1a6ac0*/  IADD3 R26, P3, PT, R28, R29, RZ ;  /* 0x0000001d1c1a7210 */ /* 0x000fca0007f7e0ff */
[----:B------:R3:W-:Y:S04]  /*1a6ad0*/  STL [R1+0x4b80], R26 ;  /* 0x004b801a01007387 */ /* 0x0007e80000100800 */
[----:B---3--:R-:W3:Y:S01]  /*1a6ae0*/  LDL.LU.64 R26, [R1+0x9560] ;  /* 0x00956000011a7983 */ /* 0x008ee20000300a00 */
[C---:B--2---:R-:W-:Y:S02]  /*1a6af0*/  IMAD.X R17, R19.reuse, 0x1, R24, P4 ;  /* 0x0000000113117824 */ /* 0x044fe400020e0618 */
[----:B------:R-:W-:Y:S01]  /*1a6b00*/  IMAD.MOV.U32 R7, RZ, RZ, R21 ;  /* 0x000000ffff077224 */ /* 0x000fe200078e0015 */
[----:B------:R1:W-:Y:S01]  /*1a6b10*/  STL.64 [R1+0x9530], R24 ;  /* 0x0095301801007387 */ /* 0x0003e20000100a00 */
[----:B------:R-:W-:-:S03]  /*1a6b20*/  IMAD.X R21, R19, 0x1, R15, P2 ;  /* 0x0000000113157824 */ /* 0x000fc600010e060f */
[----:B-1----:R-:W2:Y:S04]  /*1a6b30*/  LDL R25, [R1+0x34] ;  /* 0x0000340001197983 */ /* 0x002ea80000100800 */
[----:B------:R-:W-:Y:S01]  /*1a6b40*/  STL [R1+0x4b94], R17 ;  /* 0x004b941101007387 */ /* 0x000fe20000100800 */
[----:B---3--:R-:W-:-:S03]  /*1a6b50*/  IADD3 R16, P4, PT, R28, R27, RZ ;  /* 0x0000001b1c107210 */ /* 0x008fc60007f9e0ff */
[----:B------:R-:W3:Y:S04]  /*1a6b60*/  LDL.LU R28, [R1+0x9558] ;  /* 0x00955800011c7983 */ /* 0x000ee80000300800 */
[----:B------:R1:W-:Y:S04]  /*1a6b70*/  STL.64 [R1+0x4b88], R20 ;  /* 0x004b881401007387 */ /* 0x0003e80000100a00 */
[----:B-1----:R-:W2:Y:S04]  /*1a6b80*/  LDL.LU.64 R20, [R1+0x9550] ;  /* 0x0095500001147983 */ /* 0x002ea80000300a00 */
[----:B------:R1:W-:Y:S04]  /*1a6b90*/  STL.64 [R1+0x9520], R14 ;  /* 0x0095200e01007387 */ /* 0x0003e80000100a00 */
[----:B-1----:R0:W3:Y:S04]  /*1a6ba0*/  LDL.64 R14, [R1+0x4b80] ;  /* 0x004b8000010e7983 */ /* 0x0020e80000100a00 */
[----:B------:R1:W-:Y:S02]  /*1a6bb0*/  STL.64 [R1+0x9528], R4 ;  /* 0x0095280401007387 */ /* 0x0003e40000100a00 */
[----:B-1----:R-:W-:-:S02]  /*1a6bc0*/  IMAD.MOV.U32 R4, RZ, RZ, R7 ;  /* 0x000000ffff047224 */ /* 0x002fc400078e0007 */
[----:B------:R-:W4:Y:S01]  /*1a6bd0*/  LDL R7, [R1+0x470] ;  /* 0x0004700001077983 */ /* 0x000f220000100800 */
[----:B------:R-:W-:Y:S01]  /*1a6be0*/  IMAD.MOV.U32 R17, RZ, RZ, R6 ;  /* 0x000000ffff117224 */ /* 0x000fe200078e0006 */
[----:B--2---:R-:W-:Y:S01]  /*1a6bf0*/  IADD3 R6, P2, PT, R25, R20, RZ ;  /* 0x0000001419067210 */ /* 0x004fe20007f5e0ff */
[----:B---3--:R-:W-:Y:S01]  /*1a6c00*/  IMAD.X R15, R19, 0x1, R28, P3 ;  /* 0x00000001130f7824 */ /* 0x008fe200018e061c */
[----:B------:R-:W-:Y:S01]  /*1a6c10*/  IADD3 R24, P3, PT, R25, R21, RZ ;  /* 0x0000001519187210 */ /* 0x000fe20007f7e0ff */
[----:B------:R-:W-:Y:S02]  /*1a6c20*/  IMAD.MOV.U32 R25, RZ, RZ, R17 ;  /* 0x000000ffff197224 */ /* 0x000fe400078e0011 */
[----:B------:R-:W-:Y:S01]  /*1a6c30*/  IMAD.X R17, R19, 0x1, R26, P4 ;  /* 0x0000000113117824 */ /* 0x000fe200020e061a */
[----:B------:R-:W-:Y:S04]  /*1a6c40*/  STL [R1+0x4b84], R15 ;  /* 0x004b840f01007387 */ /* 0x000fe80000100800 */
[----:B------:R1:W-:Y:S01]  /*1a6c50*/  STL [R1+0x9518], R21 ;  /* 0x0095181501007387 */ /* 0x0003e20000100800 */
[----:B----4-:R-:W-:-:S03]  /*1a6c60*/  IMAD.X R7, R7, 0x1, R18, P2 ;  /* 0x0000000107077824 */ /* 0x010fc600010e0612 */
[----:B-1----:R-:W2:Y:S04]  /*1a6c70*/  LDL.LU R21, [R1+0x34] ;  /* 0x0000340001157983 */ /* 0x002ea80000300800 */
[----:B------:R-:W3:Y:S04]  /*1a6c80*/  LDL.LU R19, [R1+0x9548] ;  /* 0x0095480001137983 */ /* 0x000ee80000300800 */
[----:B------:R1:W-:Y:S04]  /*1a6c90*/  STL.64 [R1+0x4b78], R16 ;  /* 0x004b781001007387 */ /* 0x0003e80000100a00 */
[----:B-1----:R-:W4:Y:S04]  /*1a6ca0*/  LDL.LU.64 R16, [R1+0x9540] ;  /* 0x0095400001107983 */ /* 0x002f280000300a00 */
[----:B------:R1:W-:Y:S04]  /*1a6cb0*/  STL.64 [R1+0x4b70], R6 ;  /* 0x004b700601007387 */ /* 0x0003e80000100a00 */
[----:B-1----:R-:W2:Y:S04]  /*1a6cc0*/  LDL.LU.64 R6, [R1+0x9538] ;  /* 0x0095380001067983 */ /* 0x002ea80000300a00 */
[----:B--2---:R-:W-:Y:S04]  /*1a6cd0*/  STL.64 [R1+0x9510], R6 ;  /* 0x0095100601007387 */ /* 0x004fe80000100a00 */
[----:B------:R1:W-:Y:S04]  /*1a6ce0*/  STL [R1+0x9500], R18 ;  /* 0x0095001201007387 */ /* 0x0003e80000100800 */
[----:B-1----:R-:W3:Y:S01]  /*1a6cf0*/  LDL.LU R18, [R1+0x470] ;  /* 0x0004700001127983 */ /* 0x002ee20000300800 */
[----:B------:R-:W-:-:S02]  /*1a6d00*/  IMAD.MOV.U32 R7, RZ, RZ, R25 ;  /* 0x000000ffff077224 */ /* 0x000fc400078e0019 */
[----:B---3--:R-:W-:-:S05]  /*1a6d10*/  IMAD.X R25, R18, 0x1, R19, P3 ;  /* 0x0000000112197824 */ /* 0x008fca00018e0613 */
[----:B------:R1:W-:Y:S04]  /*1a6d20*/  STL.64 [R1+0x4b68], R24 ;  /* 0x004b681801007387 */ /* 0x0003e80000100a00 */
[----:B-1----:R-:W2:Y:S04]  /*1a6d30*/  LDL.LU.64 R24, [R1+0x9530] ;  /* 0x0095300001187983 */ /* 0x002ea80000300a00 */
[----:B------:R1:W-:Y:S02]  /*1a6d40*/  STL.64 [R1+0x9508], R8 ;  /* 0x0095080801007387 */ /* 0x0003e40000100a00 */
[----:B-1----:R-:W-:Y:S01]  /*1a6d50*/  IMAD.MOV.U32 R8, RZ, RZ, R4 ;  /* 0x000000ffff087224 */ /* 0x002fe200078e0004 */
[----:B--2---:R-:W-:-:S05]  /*1a6d60*/  IADD3 R4, P3, PT, R21, R25, RZ ;  /* 0x0000001915047210 */ /* 0x004fca0007f7e0ff */
[----:B------:R1:W-:Y:S04]  /*1a6d70*/  STL [R1+0x4b50], R4 ;  /* 0x004b500401007387 */ /* 0x0003e80000100800 */
[----:B-1----:R-:W2:Y:S01]  /*1a6d80*/  LDL.LU.64 R4, [R1+0x9528] ;  /* 0x0095280001047983 */ /* 0x002ea20000300a00 */
[----:B------:R-:W-:-:S05]  /*1a6d90*/  IADD3 R14, P4, PT, R21, R23, RZ ;  /* 0x00000017150e7210 */ /* 0x000fca0007f9e0ff */
[----:B------:R-:W-:Y:S01]  /*1a6da0*/  IMAD.X R15, R18, 0x1, R22, P4 ;  /* 0x00000001120f7824 */ /* 0x000fe200020e0616 */
[----:B----4-:R-:W-:-:S04]  /*1a6db0*/  IADD3 R6, P2, PT, R21, R16, RZ ;  /* 0x0000001015067210 */ /* 0x010fc80007f5e0ff */
[----:B------:R1:W-:Y:S04]  /*1a6dc0*/  STL.64 [R1+0x4b60], R14 ;  /* 0x004b600e01007387 */ /* 0x0003e80000100a00 */
[----:B-1----:R-:W3:Y:S04]  /*1a6dd0*/  LDL.LU.64 R14, [R1+0x9520] ;  /* 0x00952000010e7983 */ /* 0x002ee80000300a00 */
[----:B--2---:R1:W-:Y:S04]  /*1a6de0*/  STL.64 [R1+0x94f0], R4 ;  /* 0x0094f00401007387 */ /* 0x0043e80000100a00 */
[----:B------:R2:W-:Y:S01]  /*1a6df0*/  STL.64 [R1+0x94f8], R16 ;  /* 0x0094f81001007387 */ /* 0x0005e20000100a00 */
[----:B-1----:R-:W-:-:S03]  /*1a6e00*/  IADD3 R4, P4, PT, R21, R17, RZ ;  /* 0x0000001115047210 */ /* 0x002fc60007f9e0ff */
[----:B--2---:R0:W2:Y:S01]  /*1a6e10*/  LDL.64 R16, [R1+0x4b50] ;  /* 0x004b500001107983 */ /* 0x0040a20000100a00 */
[----:B------:R-:W-:Y:S02]  /*1a6e20*/  IMAD.MOV.U32 R5, RZ, RZ, R7 ;  /* 0x000000ffff057224 */ /* 0x000fe400078e0007 */
[----:B---3--:R-:W-:-:S05]  /*1a6e30*/  IMAD.X R7, R18, 0x1, R14, P2 ;  /* 0x0000000112077824 */ /* 0x008fca00010e060e */
[----:B------:R1:W-:Y:S02]  /*1a6e40*/  STL.64 [R1+0x4b58], R6 ;  /* 0x004b580601007387 */ /* 0x0003e40000100a00 */
[C---:B-1----:R-:W-:Y:S01]  /*1a6e50*/  IADD3 R6, P2, PT, R21.reuse, R29, RZ ;  /* 0x0000001d15067210 */ /* 0x042fe20007f5e0ff */
[----:B--2---:R-:W-:Y:S01]  /*1a6e60*/  IMAD.X R17, R18, 0x1, R24, P3 ;  /* 0x0000000112117824 */ /* 0x004fe200018e0618 */
[----:B------:R-:W-:-:S04]  /*1a6e70*/  IADD3 R16, P3, PT, R21, R27, RZ ;  /* 0x0000001b15107210 */ /* 0x000fc80007f7e0ff */
[----:B------:R1:W-:Y:S04]  /*1a6e80*/  STL [R1+0x4b54], R17 ;  /* 0x004b541101007387 */ /* 0x0003e80000100800 */
[----:B------:R-:W2:Y:S04]  /*1a6e90*/  LDL.LU R21, [R1+0x9518] ;  /* 0x0095180001157983 */ /* 0x000ea80000300800 */
[----:B------:R3:W-:Y:S01]  /*1a6ea0*/  STL.64 [R1+0x94e8], R14 ;  /* 0x0094e80e01007387 */ /* 0x0007e20000100a00 */
[----:B-1----:R-:W-:Y:S02]  /*1a6eb0*/  IMAD.MOV.U32 R17, RZ, RZ, R5 ;  /* 0x000000ffff117224 */ /* 0x002fe400078e0005 */
[----:B------:R-:W-:-:S02]  /*1a6ec0*/  IMAD.X R5, R18, 0x1, R15, P4 ;  /* 0x0000000112057824 */ /* 0x000fc400020e060f */
[----:B------:R-:W-:Y:S02]  /*1a6ed0*/  IMAD.X R7, R18, 0x1, R28, P2 ;  /* 0x0000000112077824 */ /* 0x000fe400010e061c */
[----:B---3--:R-:W-:Y:S01]  /*1a6ee0*/  IMAD.MOV.U32 R15, RZ, RZ, R8 ;  /* 0x000000ffff0f7224 */ /* 0x008fe200078e0008 */
[----:B------:R1:W-:Y:S04]  /*1a6ef0*/  STL.64 [R1+0x4b48], R4 ;  /* 0x004b480401007387 */ /* 0x0003e80000100a00 */
[----:B-1----:R-:W3:Y:S04]  /*1a6f00*/  LDL R5, [R1+0x46c] ;  /* 0x00046c0001057983 */ /* 0x002ee80000100800 */
[----:B------:R1:W-:Y:S04]  /*1a6f10*/  STL.64 [R1+0x4b40], R6 ;  /* 0x004b400601007387 */ /* 0x0003e80000100a00 */
[----:B-1----:R-:W4:Y:S01]  /*1a6f20*/  LDL.LU.64 R6, [R1+0x9510] ;  /* 0x0095100001067983 */ /* 0x002f220000300a00 */
[----:B--2---:R-:W-:-:S05]  /*1a6f30*/  IADD3 R8, P2, PT, R15, R21, RZ ;  /* 0x000000150f087210 */ /* 0x004fca0007f5e0ff */
[----:B------:R1:W-:Y:S04]  /*1a6f40*/  STL [R1+0x4b28], R8 ;  /* 0x004b280801007387 */ /* 0x0003e80000100800 */
[----:B-1----:R-:W2:Y:S04]  /*1a6f50*/  LDL.LU.64 R8, [R1+0x9508] ;  /* 0x0095080001087983 */ /* 0x002ea80000300a00 */
[----:B------:R1:W-:Y:S02]  /*1a6f60*/  STL.64 [R1+0x94d8], R20 ;  /* 0x0094d81401007387 */ /* 0x0003e40000100a00 */
[----:B-1----:R-:W-:-:S02]  /*1a6f70*/  IMAD.MOV.U32 R21, RZ, RZ, R17 ;  /* 0x000000ffff157224 */ /* 0x002fc400078e0011 */
[----:B------:R-:W-:Y:S02]  /*1a6f80*/  IMAD.X R17, R18, 0x1, R26, P3 ;  /* 0x0000000112117824 */ /* 0x000fe400018e061a */
[----:B------:R-:W3:Y:S01]  /*1a6f90*/  LDL.LU R18, [R1+0x9500] ;  /* 0x0095000001127983 */ /* 0x000ee20000300800 */
[----:B------:R-:W-:-:S03]  /*1a6fa0*/  IADD3 R4, P4, PT, R15, R20, RZ ;  /* 0x000000140f047210 */ /* 0x000fc60007f9e0ff */
[----:B------:R1:W-:Y:S04]  /*1a6fb0*/  STL.64 [R1+0x4b38], R16 ;  /* 0x004b381001007387 */ /* 0x0003e80000100a00 */
[----:B-1----:R-:W4:Y:S04]  /*1a6fc0*/  LDL.LU.64 R16, [R1+0x94f8] ;  /* 0x0094f80001107983 */ /* 0x002f280000300a00 */
[----:B--2---:R1:W-:Y:S04]  /*1a6fd0*/  STL.64 [R1+0x94d0], R8 ;  /* 0x0094d00801007387 */ /* 0x0043e80000100a00 */
[----:B-1----:R-:W2:Y:S01]  /*1a6fe0*/  LDL R8, [R1+0x3c] ;  /* 0x00003c0001087983 */ /* 0x002ea20000100800 */
[----:B---3--:R-:W-:-:S05]  /*1a6ff0*/  IMAD.X R5, R5, 0x1, R18, P4 ;  /* 0x0000000105057824 */ /* 0x008fca00020e0612 */
[----:B------:R1:W-:Y:S04]  /*1a7000*/  STL.64 [R1+0x4b30], R4 ;  /* 0x004b300401007387 */ /* 0x0003e80000100a00 */
[----:B-1----:R-:W3:Y:S01]  /*1a7010*/  LDL.LU.64 R4, [R1+0x94f0] ;  /* 0x0094f00001047983 */ /* 0x002ee20000300a00 */
[----:B------:R-:W-:-:S03]  /*1a7020*/  IMAD.MOV.U32 R20, RZ, RZ, R15 ;  /* 0x000000ffff147224 */ /* 0x000fc600078e000f */
[----:B---3--:R-:W-:Y:S04]  /*1a7030*/  STL.64 [R1+0x94c8], R4 ;  /* 0x0094c80401007387 */ /* 0x008fe80000100a00 */
[----:B------:R1:W-:Y:S04]  /*1a7040*/  STL.64 [R1+0x94e0], R2 ;  /* 0x0094e00201007387 */ /* 0x0003e80000100a00 */
[----:B-1----:R0:W3:Y:S04]  /*1a7050*/  LDL.64 R2, [R1+0x4b28] ;  /* 0x004b280001027983 */ /* 0x0020e80000100a00 */
[----:B------:R1:W-:Y:S04]  /*1a7060*/  STL [R1+0x94b8], R18 ;  /* 0x0094b81201007387 */ /* 0x0003e80000100800 */
[----:B-1----:R-:W3:Y:S01]  /*1a7070*/  LDL.LU R18, [R1+0x46c] ;  /* 0x00046c0001127983 */ /* 0x002ee20000300800 */
[----:B------:R-:W-:Y:S01]  /*1a7080*/  IADD3 R14, P3, PT, R20, R23, RZ ;  /* 0x00000017140e7210 */ /* 0x000fe20007f7e0ff */
[----:B---3--:R-:W-:-:S04]  /*1a7090*/  IMAD.X R3, R18, 0x1, R19, P2 ;  /* 0x0000000112037824 */ /* 0x008fc800010e0613 */
[----:B------:R-:W-:Y:S01]  /*1a70a0*/  IMAD.X R15, R18, 0x1, R22, P3 ;  /* 0x00000001120f7824 */ /* 0x000fe200018e0616 */
[----:B------:R-:W-:Y:S04]  /*1a70b0*/  STL [R1+0x4b2c], R3 ;  /* 0x004b2c0301007387 */ /* 0x000fe80000100800 */
[----:B------:R1:W-:Y:S04]  /*1a70c0*/  STL.64 [R1+0x4b20], R14 ;  /* 0x004b200e01007387 */ /* 0x0003e80000100a00 */
[----:B-1----:R-:W3:Y:S01]  /*1a70d0*/  LDL.LU.64 R14, [R1+0x94e8] ;  /* 0x0094e800010e7983 */ /* 0x002ee20000300a00 */
[----:B------:R-:W-:Y:S01]  /*1a70e0*/  IMAD.MOV.U32 R5, RZ, RZ, R20 ;  /* 0x000000ffff057224 */ /* 0x000fe200078e0014 */
[----:B----4-:R-:W-:-:S02]  /*1a70f0*/  IADD3 R4, P4, PT, R20, R16, RZ ;  /* 0x0000001014047210 */ /* 0x010fc40007f9e0ff */
[----:B------:R1:W-:Y:S02]  /*1a7100*/  STL.64 [R1+0x94c0], R22 ;  /* 0x0094c01601007387 */ /* 0x0003e40000100a00 */
[C---:B------:R-:W-:Y:S02]  /*1a7110*/  IADD3 R2, P2, PT, R5.reuse, R25, RZ ;  /* 0x0000001905027210 */ /* 0x040fe40007f5e0ff */
[----:B------:R-:W-:Y:S01]  /*1a7120*/  IADD3 R20, P3, PT, R5, R17, RZ ;  /* 0x0000001105147210 */ /* 0x000fe20007f7e0ff */
[----:B------:R4:W-:Y:S01]  /*1a7130*/  STL.64 [R1+0x94b0], R16 ;  /* 0x0094b01001007387 */ /* 0x0009e20000100a00 */
[----:B-1----:R-:W-:Y:S02]  /*1a7140*/  IMAD.MOV.U32 R22, RZ, RZ, R21 ;  /* 0x000000ffff167224 */ /* 0x002fe400078e0015 */
[----:B------:R-:W-:Y:S02]  /*1a7150*/  IMAD.MOV.U32 R21, RZ, RZ, R5 ;  /* 0x000000ffff157224 */ /* 0x000fe400078e0005 */
[----:B------:R-:W-:-:S03]  /*1a7160*/  IMAD.X R3, R18, 0x1, R24, P2 ;  /* 0x0000000112037824 */ /* 0x000fc600010e0618 */
[----:B----4-:R-:W-:Y:S01]  /*1a7170*/  IADD3 R16, P2, PT, R21, R27, RZ ;  /* 0x0000001b15107210 */ /* 0x010fe20007f5e0ff */
[----:B---3--:R-:W-:-:S05]  /*1a7180*/  IMAD.X R5, R18, 0x1, R14, P4 ;  /* 0x0000000112057824 */ /* 0x008fca00020e060e */
[----:B------:R1:W-:Y:S04]  /*1a7190*/  STL.64 [R1+0x4b18], R4 ;  /* 0x004b180401007387 */ /* 0x0003e80000100a00 */
[----:B------:R3:W-:Y:S01]  /*1a71a0*/  STL.64 [R1+0x4b10], R2 ;  /* 0x004b100201007387 */ /* 0x0007e20000100a00 */
[----:B-1----:R-:W-:Y:S01]  /*1a71b0*/  IADD3 R4, P4, PT, R21, R29, RZ ;  /* 0x0000001d15047210 */ /* 0x002fe20007f9e0ff */
[----:B------:R-:W-:Y:S02]  /*1a71c0*/  IMAD.X R21, R18, 0x1, R15, P3 ;  /* 0x0000000112157824 */ /* 0x000fe400018e060f */
[----:B---3--:R-:W3:Y:S04]  /*1a71d0*/  LDL.LU.64 R2, [R1+0x94e0] ;  /* 0x0094e00001027983 */ /* 0x008ee80000300a00 */
[----:B------:R1:W-:Y:S04]  /*1a71e0*/  STL.64 [R1+0x4b08], R20 ;  /* 0x004b081401007387 */ /* 0x0003e80000100a00 */
[----:B-1----:R-:W2:Y:S02]  /*1a71f0*/  LDL.LU.64 R20, [R1+0x94d8] ;  /* 0x0094d80001147983 */ /* 0x002ea40000300a00 */
[----:B--2---:R-:W-:-:S05]  /*1a7200*/  IADD3 R8, P3, PT, R8, R20, RZ ;  /* 0x0000001408087210 */ /* 0x004fca0007f7e0ff */
[----:B------:R1:W-:Y:S04]  /*1a7210*/  STL [R1+0x4af0], R8 ;  /* 0x004af00801007387 */ /* 0x0003e80000100800 */
[----:B-1----:R-:W2:Y:S01]  /*1a7220*/  LDL.LU.64 R8, [R1+0x94d0] ;  /* 0x0094d00001087983 */ /* 0x002ea20000300a00 */
[----:B------:R-:W-:-:S03]  /*1a7230*/  IMAD.X R5, R18, 0x1, R28, P4 ;  /* 0x0000000112057824 */ /* 0x000fc600020e061c */
[----:B--2---:R1:W-:Y:S04]  /*1a7240*/  STL.64 [R1+0x94a8], R8 ;  /* 0x0094a80801007387 */ /* 0x0043e80000100a00 */
[----:B-1----:R0:W2:Y:S04]  /*1a7250*/  LDL.64 R8, [R1+0x4af0] ;  /* 0x004af00001087983 */ /* 0x0020a80000100a00 */
[----:B------:R1:W-:Y:S04]  /*1a7260*/  STL.64 [R1+0x4b00], R4 ;  /* 0x004b000401007387 */ /* 0x0003e80000100a00 */
[----:B-1----:R-:W4:Y:S04]  /*1a7270*/  LDL.LU.64 R4, [R1+0x94c8] ;  /* 0x0094c80001047983 */ /* 0x002f280000300a00 */
[----:B----4-:R1:W-:Y:S04]  /*1a7280*/  STL.64 [R1+0x9498], R4 ;  /* 0x0094980401007387 */ /* 0x0103e80000100a00 */
[----:B-1----:R-:W4:Y:S01]  /*1a7290*/  LDL.LU R4, [R1+0x3c] ;  /* 0x00003c0001047983 */ /* 0x002f220000300800 */
[----:B--2---:R-:W-:-:S02]  /*1a72a0*/  IMAD.MOV.U32 R9, RZ, RZ, R22 ;  /* 0x000000ffff097224 */ /* 0x004fc400078e0016 */
[----:B------:R-:W-:Y:S01]  /*1a72b0*/  IMAD.X R17, R18, 0x1, R26, P2 ;  /* 0x0000000112117824 */ /* 0x000fe200010e061a */
[----:B----4-:R-:W-:-:S05]  /*1a72c0*/  IADD3 R22, P4, PT, R4, R21, RZ ;  /* 0x0000001504167210 */ /* 0x010fca0007f9e0ff */
[----:B------:R1:W-:Y:S04]  /*1a72d0*/  STL [R1+0x4ae8], R22 ;  /* 0x004ae81601007387 */ /* 0x0003e80000100800 */
[----:B-1----:R-:W2:Y:S04]  /*1a72e0*/  LDL.LU.64 R22, [R1+0x94c0] ;  /* 0x0094c00001167983 */ /* 0x002ea80000300a00 */
[----:B------:R-:W-:Y:S04]  /*1a72f0*/  STL.64 [R1+0x9490], R20 ;  /* 0x0094901401007387 */ /* 0x000fe80000100a00 */
[----:B------:R-:W4:Y:S04]  /*1a7300*/  LDL.LU R18, [R1+0x94b8] ;  /* 0x0094b80001127983 */ /* 0x000f280000300800 */
[----:B------:R1:W-:Y:S04]  /*1a7310*/  STL.64 [R1+0x4af8], R16 ;  /* 0x004af81001007387 */ /* 0x0003e80000100a00 */
[----:B-1----:R-:W3:Y:S04]  /*1a7320*/  LDL.LU.64 R16, [R1+0x94b0] ;  /* 0x0094b00001107983 */ /* 0x002ee80000300a00 */
[----:B------:R1:W-:Y:S04]  /*1a7330*/  STL.64 [R1+0x94a0], R26 ;  /* 0x0094a01a01007387 */ /* 0x0003e80000100a00 */
[----:B------:R-:W4:Y:S04]  /*1a7340*/  LDL R21, [R1+0x468] ;  /* 0x0004680001157983 */ /* 0x000f280000100800 */
[----:B-1----:R0:W3:Y:S01]  /*1a7350*/  LDL.64 R26, [R1+0x4ae8] ;  /* 0x004ae800011a7983 */ /* 0x0020e20000100a00 */
[----:B--2---:R-:W-:Y:S01]  /*1a7360*/  IADD3 R20, P2, PT, R4, R23, RZ ;  /* 0x0000001704147210 */ /* 0x004fe20007f5e0ff */
[----:B---3--:R-:W-:-:S02]  /*1a7370*/  IMAD.MOV.U32 R27, RZ, RZ, R9 ;  /* 0x000000ffff1b7224 */ /* 0x008fc400078e0009 */
[----:B----4-:R-:W-:-:S05]  /*1a7380*/  IMAD.X R9, R21, 0x1, R18, P3 ;  /* 0x0000000115097824 */ /* 0x010fca00018e0612 */
[----:B------:R1:W-:Y:S02]  /*1a7390*/  STL [R1+0x4af4], R9 ;  /* 0x004af40901007387 */ /* 0x0003e40000100800 */
[----:B-1----:R-:W-:Y:S02]  /*1a73a0*/  IMAD.MOV.U32 R9, RZ, RZ, R27 ;  /* 0x000000ffff097224 */ /* 0x002fe400078e001b */
[C---:B------:R-:W-:Y:S02]  /*1a73b0*/  IMAD.X R27, R21.reuse, 0x1, R19, P4 ;  /* 0x00000001151b7824 */ /* 0x040fe400020e0613 */
[----:B------:R-:W-:-:S03]  /*1a73c0*/  IMAD.X R21, R21, 0x1, R22, P2 ;  /* 0x0000000115157824 */ /* 0x000fc600010e0616 */
[----:B------:R-:W-:Y:S04]  /*1a73d0*/  STL [R1+0x4aec], R27 ;  /* 0x004aec1b01007387 */ /* 0x000fe80000100800 */
[----:B------:R1:W-:Y:S04]  /*1a73e0*/  STL [R1+0x9488], R22 ;  /* 0x0094881601007387 */ /* 0x0003e80000100800 */
[----:B-1----:R-:W2:Y:S01]  /*1a73f0*/  LDL.LU R22, [R1+0x468] ;  /* 0x0004680001167983 */ /* 0x002ea20000300800 */
[----:B------:R-:W-:Y:S01]  /*1a7400*/  IADD3 R8, P3, PT, R4, R16, RZ ;  /* 0x0000001004087210 */ /* 0x000fe20007f7e0ff */
[----:B------:R-:W-:-:S02]  /*1a7410*/  IMAD.MOV.U32 R27, RZ, RZ, R9 ;  /* 0x000000ffff1b7224 */ /* 0x000fc400078e0009 */
[----:B------:R-:W-:Y:S02]  /*1a7420*/  STL.64 [R1+0x4ae0], R20 ;  /* 0x004ae01401007387 */ /* 0x000fe40000100a00 */
[----:B--2---:R-:W-:-:S05]  /*1a7430*/  IMAD.X R9, R22, 0x1, R14, P3 ;  /* 0x0000000116097824 */ /* 0x004fca00018e060e */
[----:B------:R1:W-:Y:S04]  /*1a7440*/  STL.64 [R1+0x4ad8], R8 ;  /* 0x004ad80801007387 */ /* 0x0003e80000100a00 */
[----:B-1----:R-:W2:Y:S01]  /*1a7450*/  LDL.LU.64 R8, [R1+0x94a8] ;  /* 0x0094a80001087983 */ /* 0x002ea20000300a00 */
[----:B------:R-:W-:-:S03]  /*1a7460*/  IADD3 R26, P4, PT, R4, R25, RZ ;  /* 0x00000019041a7210 */ /* 0x000fc60007f9e0ff */
[----:B--2---:R1:W-:Y:S02]  /*1a7470*/  STL.64 [R1+0x9478], R8 ;  /* 0x0094780801007387 */ /* 0x0043e40000100a00 */
        /* <DEDUP_REMOVED lines=17> */
[----:B------:R-:W-:Y:S04]  /*1a7590*/  STL.64 [R1+0x4ac0], R8 ;  /* 0x004ac00801007387 */ /* 0x000fe80000100a00 */
[----:B------:R1:W-:Y:S04]  /*1a75a0*/  STL [R1+0x9468], R28 ;  /* 0x0094681c01007387 */ /* 0x0003e80000100800 */
[----:B-1----:R-:W3:Y:S04]  /*1a75b0*/  LDL.LU R28, [R1+0x40] ;  /* 0x00004000011c7983 */ /* 0x002ee80000300800 */
[----:B------:R1:W-:Y:S01]  /*1a75c0*/  STL.64 [R1+0x9460], R20 ;  /* 0x0094601401007387 */ /* 0x0003e20000100a00 */
[----:B---3--:R-:W-:-:S03]  /*1a75d0*/  IADD3 R8, P3, PT, R28, R21, RZ ;  /* 0x000000151c087210 */ /* 0x008fc60007f7e0ff */
[----:B-1----:R0:W3:Y:S02]  /*1a75e0*/  LDL.64 R20, [R1+0x4ab8] ;  /* 0x004ab80001147983 */ /* 0x0020e40000100a00 */
[----:B---3--:R-:W-:Y:S02]  /*1a75f0*/  IMAD.X R21, R22, 0x1, R26, P4 ;  /* 0x0000000116157824 */ /* 0x008fe400020e061a */
[----:B------:R-:W3:Y:S04]  /*1a7600*/  LDL.LU R22, [R1+0x9488] ;  /* 0x0094880001167983 */ /* 0x000ee80000300800 */
[----:B------:R-:W-:Y:S04]  /*1a7610*/  STL.64 [R1+0x9470], R26 ;  /* 0x0094701a01007387 */ /* 0x000fe80000100a00 */
[----:B------:R1:W-:Y:S04]  /*1a7620*/  STL [R1+0x4abc], R21 ;  /* 0x004abc1501007387 */ /* 0x0003e80000100800 */
[----:B-1----:R-:W4:Y:S01]  /*1a7630*/  LDL R21, [R1+0x464] ;  /* 0x0004640001157983 */ /* 0x002f220000100800 */
[----:B------:R-:W-:Y:S01]  /*1a7640*/  IMAD.MOV.U32 R9, RZ, RZ, R25 ;  /* 0x000000ffff097224 */ /* 0x000fe200078e0019 */
[----:B------:R-:W-:-:S03]  /*1a7650*/  IADD3 R20, P4, PT, R28, R23, RZ ;  /* 0x000000171c147210 */ /* 0x000fc60007f9e0ff */
[----:B------:R-:W-:Y:S02]  /*1a7660*/  IMAD.MOV.U32 R27, RZ, RZ, R9 ;  /* 0x000000ffff1b7224 */ /* 0x000fe400078e0009 */
[C---:B----4-:R-:W-:Y:S02]  /*1a7670*/  IMAD.X R25, R21.reuse, 0x1, R18, P2 ;  /* 0x0000000115197824 */ /* 0x050fe400010e0612 */
[C---:B------:R-:W-:Y:S02]  /*1a7680*/  IMAD.X R9, R21.reuse, 0x1, R19, P3 ;  /* 0x0000000115097824 */ /* 0x040fe400018e0613 */
[----:B---3--:R-:W-:Y:S01]  /*1a7690*/  IMAD.X R21, R21, 0x1, R22, P4 ;  /* 0x0000000115157824 */ /* 0x008fe200020e0616 */
[----:B------:R1:W-:Y:S04]  /*1a76a0*/  STL.64 [R1+0x4ab0], R24 ;  /* 0x004ab01801007387 */ /* 0x0003e80000100a00 */
[----:B-1----:R-:W3:Y:S04]  /*1a76b0*/  LDL.LU.64 R24, [R1+0x9480] ;  /* 0x0094800001187983 */ /* 0x002ee80000300a00 */
[----:B------:R1:W-:Y:S04]  /*1a76c0*/  STL.64 [R1+0x4aa8], R8 ;  /* 0x004aa80801007387 */ /* 0x0003e80000100a00 */
[----:B-1----:R-:W4:Y:S04]  /*1a76d0*/  LDL.LU.64 R8, [R1+0x9478] ;  /* 0x0094780001087983 */ /* 0x002f280000300a00 */
[----:B------:R1:W-:Y:S04]  /*1a76e0*/  STL.64 [R1+0x9448], R18 ;  /* 0x0094481201007387 */ /* 0x0003e80000100a00 */
[----:B-1----:R-:W3:Y:S04]  /*1a76f0*/  LDL.LU R19, [R1+0xbc] ;  /* 0x0000bc0001137983 */ /* 0x002ee80000300800 */
[----:B------:R-:W-:Y:S04]  /*1a7700*/  STL.64 [R1+0x4aa0], R20 ;  /* 0x004aa01401007387 */ /* 0x000fe80000100a00 */
[----:B--2---:R-:W-:Y:S04]  /*1a7710*/  STL.64 [R1+0x9458], R4 ;  /* 0x0094580401007387 */ /* 0x004fe80000100a00 */
[----:B------:R1:W-:Y:S04]  /*1a7720*/  STL [R1+0x9450], R22 ;  /* 0x0094501601007387 */ /* 0x0003e80000100800 */
[----:B-1----:R-:W2:Y:S01]  /*1a7730*/  LDL.LU R22, [R1+0x464] ;  /* 0x0004640001167983 */ /* 0x002ea20000300800 */
[----:B------:R-:W-:-:S02]  /*1a7740*/  IADD3 R26, P2, PT, R28, R16, RZ ;  /* 0x000000101c1a7210 */ /* 0x000fc40007f5e0ff */
[----:B------:R-:W-:Y:S01]  /*1a7750*/  IADD3 R20, P4, PT, R28, R17, RZ ;  /* 0x000000111c147210 */ /* 0x000fe20007f9e0ff */
[----:B------:R1:W-:Y:S02]  /*1a7760*/  STL.64 [R1+0x9440], R16 ;  /* 0x0094401001007387 */ /* 0x0003e40000100a00 */
[----:B-1----:R-:W-:Y:S02]  /*1a7770*/  IMAD.MOV.U32 R17, RZ, RZ, R27 ;  /* 0x000000ffff117224 */ /* 0x002fe400078e001b */
[----:B--2---:R-:W-:-:S05]  /*1a7780*/  IMAD.X R27, R22, 0x1, R14, P2 ;  /* 0x00000001161b7824 */ /* 0x004fca00010e060e */
[----:B------:R1:W-:Y:S04]  /*1a7790*/  STL.64 [R1+0x4a98], R26 ;  /* 0x004a981a01007387 */ /* 0x0003e80000100a00 */
[----:B-1----:R-:W2:Y:S01]  /*1a77a0*/  LDL.LU.64 R26, [R1+0x9470] ;  /* 0x00947000011a7983 */ /* 0x002ea20000300a00 */
[----:B---3--:R-:W-:Y:S01]  /*1a77b0*/  IADD3 R18, P3, PT, R28, R25, RZ ;  /* 0x000000191c127210 */ /* 0x008fe20007f7e0ff */
[----:B------:R-:W-:-:S04]  /*1a77c0*/  IMAD.MOV.U32 R5, RZ, RZ, R19 ;  /* 0x000000ffff057224 */ /* 0x000fc800078e0013 */
[----:B------:R-:W-:Y:S01]  /*1a77d0*/  IMAD.X R19, R22, 0x1, R24, P3 ;  /* 0x0000000116137824 */ /* 0x000fe200018e0618 */
[----:B------:R1:W-:Y:S01]  /*1a77e0*/  STL.64 [R1+0x9430], R24 ;  /* 0x0094301801007387 */ /* 0x0003e20000100a00 */
[----:B------:R-:W-:Y:S01]  /*1a77f0*/  IADD3 R4, P2, PT, R28, R29, RZ ;  /* 0x0000001d1c047210 */ /* 0x000fe20007f5e0ff */
[----:B------:R-:W-:Y:S02]  /*1a7800*/  IMAD.X R21, R22, 0x1, R15, P4 ;  /* 0x0000000116157824 */ /* 0x000fe400020e060f */
[----:B-1----:R-:W3:Y:S04]  /*1a7810*/  LDL R25, [R1+0x44] ;  /* 0x0000440001197983 */ /* 0x002ee80000100800 */
[----:B------:R2:W-:Y:S02]  /*1a7820*/  STL.64 [R1+0x4a90], R18 ;  /* 0x004a901201007387 */ /* 0x0005e40000100a00 */
[----:B--2---:R-:W-:-:S02]  /*1a7830*/  IADD3 R18, P3, PT, R28, R27, RZ ;  /* 0x0000001b1c127210 */ /* 0x004fc40007f7e0ff */
[----:B------:R-:W2:Y:S04]  /*1a7840*/  LDL.LU R28, [R1+0x9468] ;  /* 0x00946800011c7983 */ /* 0x000ea80000300800 */
[----:B------:R1:W-:Y:S04]  /*1a7850*/  STL.64 [R1+0x4a88], R20 ;  /* 0x004a881401007387 */ /* 0x0003e80000100a00 */
[----:B-1----:R-:W3:Y:S04]  /*1a7860*/  LDL.LU.64 R20, [R1+0x9460] ;  /* 0x0094600001147983 */ /* 0x002ee80000300a00 */
[----:B------:R1:W-:Y:S01]  /*1a7870*/  STL.64 [R1+0x9428], R14 ;  /* 0x0094280e01007387 */ /* 0x0003e20000100a00 */
[----:B------:R-:W-:-:S03]  /*1a7880*/  IMAD.X R19, R22, 0x1, R26, P3 ;  /* 0x0000000116137824 */ /* 0x000fc600018e061a */
[----:B----4-:R4:W-:Y:S01]  /*1a7890*/  STL.64 [R1+0x9438], R8 ;  /* 0x0094380801007387 */ /* 0x0109e20000100a00 */
[----:B-1----:R-:W-:Y:S02]  /*1a78a0*/  IMAD.MOV.U32 R15, RZ, RZ, R17 ;  /* 0x000000ffff0f7224 */ /* 0x002fe400078e0011 */
[----:B------:R-:W-:Y:S01]  /*1a78b0*/  IMAD.MOV.U32 R17, RZ, RZ, R5 ;  /* 0x000000ffff117224 */ /* 0x000fe200078e0005 */
[----:B----4-:R-:W4:Y:S01]  /*1a78c0*/  LDL R8, [R1+0x460] ;  /* 0x0004600001087983 */ /* 0x010f220000100800 */
[----:B--2---:R-:W-:-:S05]  /*1a78d0*/  IMAD.X R5, R22, 0x1, R28, P2 ;  /* 0x0000000116057824 */ /* 0x004fca00010e061c */
[----:B------:R1:W-:Y:S01]  /*1a78e0*/  STL.64 [R1+0x4a80], R4 ;  /* 0x004a800401007387 */ /* 0x0003e20000100a00 */
[----:B---3--:R-:W-:-:S03]  /*1a78f0*/  IADD3 R24, P2, PT, R25, R21, RZ ;  /* 0x0000001519187210 */ /* 0x008fc60007f5e0ff */
[----:B-1----:R-:W2:Y:S04]  /*1a7900*/  LDL.LU.64 R4, [R1+0x9458] ;  /* 0x0094580001047983 */ /* 0x002ea80000300a00 */
[----:B------:R1:W-:Y:S04]  /*1a7910*/  STL [R1+0x9418], R21 ;  /* 0x0094181501007387 */ /* 0x0003e80000100800 */
[----:B-1----:R-:W3:Y:S04]  /*1a7920*/  LDL.LU R21, [R1+0x44] ;  /* 0x0000440001157983 */ /* 0x002ee80000300800 */
[----:B------:R-:W2:Y:S04]  /*1a7930*/  LDL.LU R22, [R1+0x9450] ;  /* 0x0094500001167983 */ /* 0x000ea80000300800 */
[----:B------:R1:W-:Y:S04]  /*1a7940*/  STL.64 [R1+0x4a78], R18 ;  /* 0x004a781201007387 */ /* 0x0003e80000100a00 */
[----:B-1----:R-:W4:Y:S01]  /*1a7950*/  LDL.LU.64 R18, [R1+0x9448] ;  /* 0x0094480001127983 */ /* 0x002f220000300a00 */
[----:B------:R-:W-:-:S03]  /*1a7960*/  IADD3 R16, P4, PT, R25, R20, RZ ;  /* 0x0000001419107210 */ /* 0x000fc60007f9e0ff */
[----:B------:R1:W-:Y:S02]  /*1a7970*/  STL.64 [R1+0x9420], R26 ;  /* 0x0094201a01007387 */ /* 0x0003e40000100a00 */
[----:B-1----:R-:W-:Y:S02]  /*1a7980*/  IMAD.MOV.U32 R27, RZ, RZ, R15 ;  /* 0x000000ffff1b7224 */ /* 0x002fe400078e000f */
[----:B------:R-:W-:Y:S02]  /*1a7990*/  IMAD.MOV.U32 R15, RZ, RZ, R17 ;  /* 0x000000ffff0f7224 */ /* 0x000fe400078e0011 */
[----:B----4-:R-:W-:-:S05]  /*1a79a0*/  IMAD.X R17, R8, 0x1, R18, P4 ;  /* 0x0000000108117824 */ /* 0x010fca00020e0612 */
[----:B------:R1:W-:Y:S04]  /*1a79b0*/  STL.64 [R1+0x4a70], R16 ;  /* 0x004a701001007387 */ /* 0x0003e80000100a00 */
[----:B-1----:R-:W3:Y:S02]  /*1a79c0*/  LDL.LU.64 R16, [R1+0x9440] ;  /* 0x0094400001107983 */ /* 0x002ee40000300a00 */
[----:B---3--:R-:W-:-:S05]  /*1a79d0*/  IADD3 R8, P4, PT, R21, R16, RZ ;  /* 0x0000001015087210 */ /* 0x008fca0007f9e0ff */
[----:B------:R1:W-:Y:S04]  /*1a79e0*/  STL [R1+0x4a58], R8 ;  /* 0x004a580801007387 */ /* 0x0003e80000100800 */
[----:B-1----:R-:W3:Y:S04]  /*1a79f0*/  LDL.LU.64 R8, [R1+0x9438] ;  /* 0x0094380001087983 */ /* 0x002ee80000300a00 */
[----:B------:R1:W-:Y:S04]  /*1a7a00*/  STL [R1+0x9408], R16 ;  /* 0x0094081001007387 */ /* 0x0003e80000100800 */
[----:B-1----:R-:W4:Y:S02]  /*1a7a10*/  LDL.LU R16, [R1+0x460] ;  /* 0x0004600001107983 */ /* 0x002f240000300800 */
[----:B----4-:R-:W-:-:S05]  /*1a7a20*/  IMAD.X R25, R16, 0x1, R19, P2 ;  /* 0x0000000110197824 */ /* 0x010fca00010e0613 */
[----:B------:R1:W-:Y:S04]  /*1a7a30*/  STL.64 [R1+0x4a68], R24 ;  /* 0x004a681801007387 */ /* 0x0003e80000100a00 */
[----:B-1----:R-:W4:Y:S04]  /*1a7a40*/  LDL.LU.64 R24, [R1+0x9430] ;  /* 0x0094300001187983 */ /* 0x002f280000300a00 */
[----:B------:R1:W-:Y:S04]  /*1a7a50*/  STL.64 [R1+0x9410], R18 ;  /* 0x0094101201007387 */ /* 0x0003e80000100a00 */
[----:B-1----:R0:W2:Y:S01]  /*1a7a60*/  LDL.64 R18, [R1+0x4a58] ;  /* 0x004a580001127983 */ /* 0x0020a20000100a00 */
[----:B------:R-:W-:Y:S01]  /*1a7a70*/  IADD3 R14, P3, PT, R21, R23, RZ ;  /* 0x00000017150e7210 */ /* 0x000fe20007f7e0ff */
[----:B--2---:R-:W-:-:S02]  /*1a7a80*/  IMAD.MOV.U32 R19, RZ, RZ, R27 ;  /* 0x000000ffff137224 */ /* 0x004fc400078e001b */
[----:B------:R-:W-:Y:S02]  /*1a7a90*/  IMAD.MOV.U32 R27, RZ, RZ, R15 ;  /* 0x000000ffff1b7224 */ /* 0x000fe400078e000f */
[----:B------:R-:W-:-:S05]  /*1a7aa0*/  IMAD.X R15, R16, 0x1, R22, P3 ;  /* 0x00000001100f7824 */ /* 0x000fca00018e0616 */
[----:B------:R1:W-:Y:S04]  /*1a7ab0*/  STL.64 [R1+0x4a60], R14 ;  /* 0x004a600e01007387 */ /* 0x0003e80000100a00 */
[----:B-1----:R-:W2:Y:S01]  /*1a7ac0*/  LDL.LU.64 R14, [R1+0x9428] ;  /* 0x00942800010e7983 */ /* 0x002ea20000300a00 */
[----:B----4-:R-:W-:-:S03]  /*1a7ad0*/  IADD3 R26, P2, PT, R21, R25, RZ ;  /* 0x00000019151a7210 */ /* 0x010fc60007f5e0ff */
[----:B---3--:R1:W-:Y:S04]  /*1a7ae0*/  STL.64 [R1+0x93f8], R8 ;  /* 0x0093f80801007387 */ /* 0x0083e80000100a00 */
[----:B------:R3:W-:Y:S01]  /*1a7af0*/  STL.64 [R1+0x9400], R4 ;  /* 0x0094000401007387 */ /* 0x0007e20000100a00 */
[----:B-1----:R-:W-:Y:S02]  /*1a7b00*/  IMAD.MOV.U32 R9, RZ, RZ, R19 ;  /* 0x000000ffff097224 */ /* 0x002fe400078e0013 */
[----:B---3--:R-:W-:Y:S02]  /*1a7b10*/  IMAD.MOV.U32 R5, RZ, RZ, R27 ;  /* 0x000000ffff057224 */ /* 0x008fe400078e001b */
[C---:B------:R-:W-:Y:S02]  /*1a7b20*/  IMAD.X R27, R16.reuse, 0x1, R24, P2 ;  /* 0x00000001101b7824 */ /* 0x040fe400010e0618 */
[----:B--2---:R-:W-:-:S05]  /*1a7b30*/  IMAD.X R19, R16, 0x1, R14, P4 ;  /* 0x0000000110137824 */ /* 0x004fca00020e060e */
[----:B------:R-:W-:Y:S04]  /*1a7b40*/  STL [R1+0x4a5c], R19 ;  /* 0x004a5c1301007387 */ /* 0x000fe80000100800 */
[----:B------:R1:W-:Y:S04]  /*1a7b50*/  STL.64 [R1+0x4a50], R26 ;  /* 0x004a501a01007387 */ /* 0x0003e80000100a00 */
[----:B-1----:R-:W2:Y:S01]  /*1a7b60*/  LDL.LU.64 R26, [R1+0x9420] ;  /* 0x00942000011a7983 */ /* 0x002ea20000300a00 */
[C---:B------:R-:W-:Y:S02]  /*1a7b70*/  IADD3 R8, P3, PT, R21.reuse, R17, RZ ;  /* 0x0000001115087210 */ /* 0x040fe40007f7e0ff */
[C---:B------:R-:W-:Y:S01]  /*1a7b80*/  IADD3 R18, P4, PT, R21.reuse, R29, RZ ;  /* 0x0000001d15127210 */ /* 0x040fe20007f9e0ff */
[----:B------:R1:W-:Y:S01]  /*1a7b90*/  STL.64 [R1+0x93f0], R24 ;  /* 0x0093f01801007387 */ /* 0x0003e20000100a00 */
[----:B--2---:R-:W-:-:S03]  /*1a7ba0*/  IADD3 R4, P2, PT, R21, R27, RZ ;  /* 0x0000001b15047210 */ /* 0x004fc60007f5e0ff */
[----:B------:R-:W2:Y:S01]  /*1a7bb0*/  LDL.LU R21, [R1+0x9418] ;  /* 0x0094180001157983 */ /* 0x000ea20000300800 */
[----:B-1----:R-:W-:Y:S02]  /*1a7bc0*/  IMAD.MOV.U32 R24, RZ, RZ, R5 ;  /* 0x000000ffff187224 */ /* 0x002fe400078e0005 */
[----:B------:R-:W-:Y:S02]  /*1a7bd0*/  IMAD.MOV.U32 R5, RZ, RZ, R9 ;  /* 0x000000ffff057224 */ /* 0x000fe400078e0009 */
[C---:B------:R-:W-:Y:S02]  /*1a7be0*/  IMAD.X R9, R16.reuse, 0x1, R15, P3 ;  /* 0x0000000110097824 */ /* 0x040fe400018e060f */
[----:B------:R-:W-:Y:S01]  /*1a7bf0*/  IMAD.X R19, R16, 0x1, R28, P4 ;  /* 0x0000000110137824 */ /* 0x000fe200020e061c */
[----:B------:R-:W-:Y:S04]  /*1a7c00*/  STL.64 [R1+0x93e8], R14 ;  /* 0x0093e80e01007387 */ /* 0x000fe80000100a00 */
[----:B------:R1:W-:Y:S04]  /*1a7c10*/  STL.64 [R1+0x4a48], R8 ;  /* 0x004a480801007387 */ /* 0x0003e80000100a00 */
[----:B------:R3:W-:Y:S01]  /*1a7c20*/  STL.64 [R1+0x4a40], R18 ;  /* 0x004a401201007387 */ /* 0x0007e20000100a00 */
[----:B-1----:R-:W-:-:S03]  /*1a7c30*/  IADD3 R8, P3, PT, R5, R20, RZ ;  /* 0x0000001405087210 */ /* 0x002fc60007f7e0ff */
[----:B---3--:R-:W3:Y:S01]  /*1a7c40*/  LDL.LU.64 R18, [R1+0x9410] ;  /* 0x0094100001127983 */ /* 0x008ee20000300a00 */
[----:B--2---:R-:W-:-:S03]  /*1a7c50*/  IADD3 R14, P4, PT, R5, R21, RZ ;  /* 0x00000015050e7210 */ /* 0x004fc60007f9e0ff */
[----:B------:R1:W-:Y:S04]  /*1a7c60*/  STL.64 [R1+0x93d8], R20 ;  /* 0x0093d81401007387 */ /* 0x0003e80000100a00 */
[----:B------:R-:W-:Y:S01]  /*1a7c70*/  STL [R1+0x4a28], R14 ;  /* 0x004a280e01007387 */ /* 0x000fe20000100800 */
[----:B-1----:R-:W-:Y:S02]  /*1a7c80*/  IMAD.MOV.U32 R20, RZ, RZ, R5 ;  /* 0x000000ffff147224 */ /* 0x002fe400078e0005 */
[----:B------:R-:W-:Y:S02]  /*1a7c90*/  IMAD.X R5, R16, 0x1, R26, P2 ;  /* 0x0000000110057824 */ /* 0x000fe400010e061a */
[----:B------:R-:W2:Y:S04]  /*1a7ca0*/  LDL.LU R16, [R1+0x9408] ;  /* 0x0094080001107983 */ /* 0x000ea80000300800 */
[----:B------:R1:W-:Y:S04]  /*1a7cb0*/  STL.64 [R1+0x4a38], R4 ;  /* 0x004a380401007387 */ /* 0x0003e80000100a00 */
[----:B-1----:R-:W4:Y:S04]  /*1a7cc0*/  LDL.LU.64 R4, [R1+0x9400] ;  /* 0x0094000001047983 */ /* 0x002f280000300a00 */
[----:B------:R-:W3:Y:S02]  /*1a7cd0*/  LDL R15, [R1+0x45c] ;  /* 0x00045c00010f7983 */ /* 0x000ee40000100800 */
[----:B---3--:R-:W-:-:S05]  /*1a7ce0*/  IMAD.X R9, R15, 0x1, R18, P3 ;  /* 0x000000010f097824 */ /* 0x008fca00018e0612 */
[----:B------:R1:W-:Y:S04]  /*1a7cf0*/  STL.64 [R1+0x4a30], R8 ;  /* 0x004a300801007387 */ /* 0x0003e80000100a00 */
[----:B-1----:R-:W3:Y:S04]  /*1a7d00*/  LDL.LU.64 R8, [R1+0x93f8] ;  /* 0x0093f80001087983 */ /* 0x002ee80000300a00 */
[----:B----4-:R1:W-:Y:S04]  /*1a7d10*/  STL.64 [R1+0x93e0], R4 ;  /* 0x0093e00401007387 */ /* 0x0103e80000100a00 */
[----:B-1----:R0:W4:Y:S01]  /*1a7d20*/  LDL.64 R4, [R1+0x4a28] ;  /* 0x004a280001047983 */ /* 0x0021220000100a00 */
[----:B------:R-:W-:Y:S01]  /*1a7d30*/  IMAD.MOV.U32 R21, RZ, RZ, R24 ;  /* 0x000000ffff157224 */ /* 0x000fe200078e0018 */
[----:B--2---:R-:W-:-:S05]  /*1a7d40*/  IADD3 R24, P3, PT, R20, R16, RZ ;  /* 0x0000001014187210 */ /* 0x004fca0007f7e0ff */
[----:B------:R1:W-:Y:S04]  /*1a7d50*/  STL [R1+0x4a18], R24 ;  /* 0x004a181801007387 */ /* 0x0003e80000100800 */
[----:B-1----:R-:W2:Y:S04]  /*1a7d60*/  LDL.LU.64 R24, [R1+0x93f0] ;  /* 0x0093f00001187983 */ /* 0x002ea80000300a00 */
[----:B------:R1:W-:Y:S01]  /*1a7d70*/  STL [R1+0x93c8], R19 ;  /* 0x0093c81301007387 */ /* 0x0003e20000100800 */
[----:B----4-:R-:W-:-:S03]  /*1a7d80*/  IMAD.X R5, R15, 0x1, R19, P4 ;  /* 0x000000010f057824 */ /* 0x010fc600020e0613 */
[----:B-1----:R-:W4:Y:S01]  /*1a7d90*/  LDL.LU R19, [R1+0x45c] ;  /* 0x00045c0001137983 */ /* 0x002f220000300800 */
[----:B------:R-:W-:-:S03]  /*1a7da0*/  IADD3 R14, P2, PT, R20, R23, RZ ;  /* 0x00000017140e7210 */ /* 0x000fc60007f5e0ff */
[----:B------:R-:W-:Y:S02]  /*1a7db0*/  STL [R1+0x4a2c], R5 ;  /* 0x004a2c0501007387 */ /* 0x000fe40000100800 */
[----:B----4-:R-:W-:-:S05]  /*1a7dc0*/  IMAD.X R15, R19, 0x1, R22, P2 ;  /* 0x00000001130f7824 */ /* 0x010fca00010e0616 */
[----:B------:R1:W-:Y:S04]  /*1a7dd0*/  STL.64 [R1+0x4a20], R14 ;  /* 0x004a200e01007387 */ /* 0x0003e80000100a00 */
[----:B-1----:R-:W4:Y:S04]  /*1a7de0*/  LDL.LU.64 R14, [R1+0x93e8] ;  /* 0x0093e800010e7983 */ /* 0x002f280000300a00 */
[----:B------:R1:W-:Y:S04]  /*1a7df0*/  STL.64 [R1+0x93d0], R22 ;  /* 0x0093d01601007387 */ /* 0x0003e80000100a00 */
[----:B-1----:R0:W4:Y:S01]  /*1a7e00*/  LDL.64 R22, [R1+0x4a18] ;  /* 0x004a180001167983 */ /* 0x0021220000100a00 */
[----:B------:R-:W-:Y:S01]  /*1a7e10*/  IMAD.MOV.U32 R5, RZ, RZ, R20 ;  /* 0x000000ffff057224 */ /* 0x000fe200078e0014 */
[----:B--2---:R-:W-:-:S02]  /*1a7e20*/  IADD3 R4, P4, PT, R20, R25, RZ ;  /* 0x0000001914047210 */ /* 0x004fc40007f9e0ff */
[----:B------:R1:W-:Y:S02]  /*1a7e30*/  STL.64 [R1+0x93b8], R6 ;  /* 0x0093b80601007387 */ /* 0x0003e40000100a00 */
[----:B------:R-:W-:Y:S01]  /*1a7e40*/  IADD3 R20, P2, PT, R5, R17, RZ ;  /* 0x0000001105147210 */ /* 0x000fe20007f5e0ff */
[----:B-1----:R-:W-:Y:S01]  /*1a7e50*/  IMAD.MOV.U32 R6, RZ, RZ, R21 ;  /* 0x000000ffff067224 */ /* 0x002fe200078e0015 */
[----:B------:R-:W2:Y:S01]  /*1a7e60*/  LDL R7, [R1+0x84] ;  /* 0x0000840001077983 */ /* 0x000ea20000100800 */
[----:B------:R-:W-:Y:S02]  /*1a7e70*/  IMAD.MOV.U32 R21, RZ, RZ, R5 ;  /* 0x000000ffff157224 */ /* 0x000fe400078e0005 */
[----:B------:R-:W-:Y:S01]  /*1a7e80*/  IMAD.X R5, R19, 0x1, R24, P4 ;  /* 0x0000000113057824 */ /* 0x000fe200020e0618 */
[----:B------:R1:W-:Y:S02]  /*1a7e90*/  STL.64 [R1+0x93c0], R16 ;  /* 0x0093c01001007387 */ /* 0x0003e40000100a00 */
[----:B-1----:R-:W-:Y:S01]  /*1a7ea0*/  IADD3 R16, P4, PT, R21, R27, RZ ;  /* 0x0000001b15107210 */ /* 0x002fe20007f9e0ff */
[----:B----4-:R-:W-:Y:S01]  /*1a7eb0*/  IMAD.X R23, R19, 0x1, R14, P3 ;  /* 0x0000000113177824 */ /* 0x010fe200018e060e */
[----:B------:R-:W-:Y:S01]  /*1a7ec0*/  IADD3 R22, P3, PT, R21, R29, RZ ;  /* 0x0000001d15167210 */ /* 0x000fe20007f7e0ff */
[----:B------:R-:W-:-:S03]  /*1a7ed0*/  IMAD.X R21, R19, 0x1, R15, P2 ;  /* 0x0000000113157824 */ /* 0x000fc600010e060f */
[----:B------:R-:W-:Y:S04]  /*1a7ee0*/  STL [R1+0x4a1c], R23 ;  /* 0x004a1c1701007387 */ /* 0x000fe80000100800 */
[----:B------:R1:W-:Y:S04]  /*1a7ef0*/  STL.64 [R1+0x4a08], R4 ;  /* 0x004a080401007387 */ /* 0x0003e80000100a00 */
[----:B-1----:R-:W4:Y:S04]  /*1a7f00*/  LDL.LU.64 R4, [R1+0x93e0] ;  /* 0x0093e00001047983 */ /* 0x002f280000300a00 */
[----:B------:R1:W-:Y:S04]  /*1a7f10*/  STL.64 [R1+0x49f8], R20 ;  /* 0x0049f81401007387 */ /* 0x0003e80000100a00 */
[----:B-1----:R-:W2:Y:S01]  /*1a7f20*/  LDL.LU.64 R20, [R1+0x93d8] ;  /* 0x0093d80001147983 */ /* 0x002ea20000300a00 */
[----:B------:R-:W-:-:S03]  /*1a7f30*/  IMAD.MOV.U32 R17, RZ, RZ, R6 ;  /* 0x000000ffff117224 */ /* 0x000fc600078e0006 */
[----:B------:R1:W-:Y:S01]  /*1a7f40*/  STL.64 [R1+0x93b0], R14 ;  /* 0x0093b00e01007387 */ /* 0x0003e20000100a00 */
[----:B------:R-:W-:Y:S01]  /*1a7f50*/  IMAD.X R23, R19, 0x1, R28, P3 ;  /* 0x0000000113177824 */ /* 0x000fe200018e061c */
[----:B--2---:R-:W-:Y:S02]  /*1a7f60*/  IADD3 R6, P2, PT, R7, R20, RZ ;  /* 0x0000001407067210 */ /* 0x004fe40007f5e0ff */
[----:B------:R-:W2:Y:S01]  /*1a7f70*/  LDL R7, [R1+0x458] ;  /* 0x0004580001077983 */ /* 0x000ea20000100800 */
[----:B-1----:R-:W-:Y:S02]  /*1a7f80*/  IMAD.MOV.U32 R15, RZ, RZ, R17 ;  /* 0x000000ffff0f7224 */ /* 0x002fe400078e0011 */
[----:B------:R-:W-:Y:S01]  /*1a7f90*/  IMAD.X R17, R19, 0x1, R26, P4 ;  /* 0x0000000113117824 */ /* 0x000fe200020e061a */
[----:B------:R1:W-:Y:S04]  /*1a7fa0*/  STL.64 [R1+0x49e8], R22 ;  /* 0x0049e81601007387 */ /* 0x0003e80000100a00 */
[----:B-1----:R-:W3:Y:S04]  /*1a7fb0*/  LDL.LU.64 R22, [R1+0x93d0] ;  /* 0x0093d00001167983 */ /* 0x002ee80000300a00 */
[----:B------:R1:W-:Y:S04]  /*1a7fc0*/  STL [R1+0x93a0], R28 ;  /* 0x0093a01c01007387 */ /* 0x0003e80000100800 */
[----:B-1----:R-:W3:Y:S04]  /*1a7fd0*/  LDL.LU R28, [R1+0x84] ;  /* 0x00008400011c7983 */ /* 0x002ee80000300800 */
[----:B------:R-:W-:Y:S04]  /*1a7fe0*/  STL.64 [R1+0x9390], R20 ;  /* 0x0093901401007387 */ /* 0x000fe80000100a00 */
[----:B------:R-:W3:Y:S04]  /*1a7ff0*/  LDL.LU R19, [R1+0x93c8] ;  /* 0x0093c80001137983 */ /* 0x000ee80000300800 */
[----:B------:R1:W-:Y:S04]  /*1a8000*/  STL.64 [R1+0x49c8], R16 ;  /* 0x0049c81001007387 */ /* 0x0003e80000100a00 */
[----:B-1----:R-:W3:Y:S04]  /*1a8010*/  LDL.LU.64 R16, [R1+0x93c0] ;  /* 0x0093c00001107983 */ /* 0x002ee80000300a00 */
[----:B------:R-:W-:Y:S01]  /*1a8020*/  STL.64 [R1+0x93a8], R26 ;  /* 0x0093a81a01007387 */ /* 0x000fe20000100a00 */
[----:B--2---:R-:W-:-:S05]  /*1a8030*/  IMAD.X R7, R7, 0x1, R18, P2 ;  /* 0x0000000107077824 */ /* 0x004fca00010e0612 */
[----:B------:R1:W-:Y:S04]  /*1a8040*/  STL.64 [R1+0x49b8], R6 ;  /* 0x0049b80601007387 */ /* 0x0003e80000100a00 */
[----:B-1----:R-:W2:Y:S01]  /*1a8050*/  LDL.LU.64 R6, [R1+0x93b8] ;  /* 0x0093b80001067983 */ /* 0x002ea20000300a00 */
[----:B---3--:R-:W-:-:S03]  /*1a8060*/  IADD3 R26, P2, PT, R28, R16, RZ ;  /* 0x000000101c1a7210 */ /* 0x008fc60007f5e0ff */
[----:B--2---:R-:W-:Y:S04]  /*1a8070*/  STL.64 [R1+0x9398], R6 ;  /* 0x0093980601007387 */ /* 0x004fe80000100a00 */
[----:B------:R1:W-:Y:S04]  /*1a8080*/  STL [R1+0x9380], R16 ;  /* 0x0093801001007387 */ /* 0x0003e80000100800 */
[----:B-1----:R-:W2:Y:S01]  /*1a8090*/  LDL.LU R16, [R1+0x458] ;  /* 0x0004580001107983 */ /* 0x002ea20000300800 */
[----:B------:R-:W-:Y:S01]  /*1a80a0*/  IADD3 R14, P3, PT, R28, R21, RZ ;  /* 0x000000151c0e7210 */ /* 0x000fe20007f7e0ff */
[----:B------:R-:W-:-:S02]  /*1a80b0*/  IMAD.MOV.U32 R6, RZ, RZ, R15 ;  /* 0x000000ffff067224 */ /* 0x000fc400078e000f */
[----:B------:R-:W-:Y:S02]  /*1a80c0*/  STL [R1+0x4960], R26 ;  /* 0x0049601a01007387 */ /* 0x000fe40000100800 */
[----:B--2---:R-:W-:-:S05]  /*1a80d0*/  IMAD.X R15, R16, 0x1, R19, P3 ;  /* 0x00000001100f7824 */ /* 0x004fca00018e0613 */
[----:B------:R1:W-:Y:S04]  /*1a80e0*/  STL.64 [R1+0x49a0], R14 ;  /* 0x0049a00e01007387 */ /* 0x0003e80000100a00 */
[----:B-1----:R-:W2:Y:S04]  /*1a80f0*/  LDL.LU.64 R14, [R1+0x93b0] ;  /* 0x0093b000010e7983 */ /* 0x002ea80000300a00 */
[----:B------:R1:W-:Y:S04]  /*1a8100*/  STL.64 [R1+0x9388], R18 ;  /* 0x0093881201007387 */ /* 0x0003e80000100a00 */
[----:B-1----:R0:W2:Y:S01]  /*1a8110*/  LDL.64 R18, [R1+0x4960] ;  /* 0x0049600001127983 */ /* 0x0020a20000100a00 */
[----:B------:R-:W-:-:S02]  /*1a8120*/  IADD3 R20, P4, PT, R28, R23, RZ ;  /* 0x000000171c147210 */ /* 0x000fc40007f9e0ff */
[----:B------:R-:W-:-:S03]  /*1a8130*/  IADD3 R26, P3, PT, R28, R25, RZ ;  /* 0x000000191c1a7210 */ /* 0x000fc60007f7e0ff */
[C---:B------:R-:W-:Y:S02]  /*1a8140*/  IMAD.X R21, R16.reuse, 0x1, R22, P4 ;  /* 0x0000000110157824 */ /* 0x040fe400020e0616 */
[----:B------:R-:W-:-:S03]  /*1a8150*/  IMAD.X R27, R16, 0x1, R24, P3 ;  /* 0x00000001101b7824 */ /* 0x000fc600018e0618 */
[----:B------:R-:W-:Y:S01]  /*1a8160*/  STL.64 [R1+0x4978], R20 ;  /* 0x0049781401007387 */ /* 0x000fe20000100a00 */
[----:B--2---:R-:W-:-:S05]  /*1a8170*/  IMAD.X R19, R16, 0x1, R14, P2 ;  /* 0x0000000110137824 */ /* 0x004fca00010e060e */
[----:B------:R-:W-:Y:S04]  /*1a8180*/  STL [R1+0x4964], R19 ;  /* 0x0049641301007387 */ /* 0x000fe80000100800 */
[----:B------:R1:W-:Y:S04]  /*1a8190*/  STL.64 [R1+0x4950], R26 ;  /* 0x0049501a01007387 */ /* 0x0003e80000100a00 */
[----:B-1----:R-:W2:Y:S01]  /*1a81a0*/  LDL.LU.64 R26, [R1+0x93a8] ;  /* 0x0093a800011a7983 */ /* 0x002ea20000300a00 */
[C---:B------:R-:W-:Y:S01]  /*1a81b0*/  IADD3 R20, P4, PT, R28.reuse, R17, RZ ;  /* 0x000000111c147210 */ /* 0x040fe20007f9e0ff */
[----:B------:R-:W-:Y:S01]  /*1a81c0*/  IMAD.MOV.U32 R19, RZ, RZ, R6 ;  /* 0x000000ffff137224 */ /* 0x000fe200078e0006 */
[----:B------:R-:W-:Y:S01]  /*1a81d0*/  IADD3 R18, P2, PT, R28, R29, RZ ;  /* 0x0000001d1c127210 */ /* 0x000fe20007f5e0ff */
[----:B------:R1:W-:Y:S02]  /*1a81e0*/  STL.64 [R1+0x9378], R24 ;  /* 0x0093781801007387 */ /* 0x0003e40000100a00 */
[----:B------:R-:W-:-:S02]  /*1a81f0*/  IMAD.X R21, R16, 0x1, R15, P4 ;  /* 0x0000000110157824 */ /* 0x000fc400020e060f */
[----:B-1----:R-:W3:Y:S01]  /*1a8200*/  LDL R24, [R1+0x88] ;  /* 0x0000880001187983 */ /* 0x002ee20000100800 */
[----:B--2---:R-:W-:-:S03]  /*1a8210*/  IADD3 R6, P3, PT, R28, R27, RZ ;  /* 0x0000001b1c067210 */ /* 0x004fc60007f7e0ff */
[----:B------:R-:W2:Y:S04]  /*1a8220*/  LDL.LU R28, [R1+0x93a0] ;  /* 0x0093a000011c7983 */ /* 0x000ea80000300800 */
[----:B------:R1:W-:Y:S04]  /*1a8230*/  STL [R1+0x4900], R6 ;  /* 0x0049000601007387 */ /* 0x0003e80000100800 */
[----:B-1----:R-:W2:Y:S04]  /*1a8240*/  LDL.LU.64 R6, [R1+0x9398] ;  /* 0x0093980001067983 */ /* 0x002ea80000300a00 */
[----:B------:R1:W-:Y:S04]  /*1a8250*/  STL.64 [R1+0x4940], R20 ;  /* 0x0049401401007387 */ /* 0x0003e80000100a00 */
[----:B-1----:R-:W3:Y:S04]  /*1a8260*/  LDL.LU.64 R20, [R1+0x9390] ;  /* 0x0093900001147983 */ /* 0x002ee80000300a00 */
[----:B------:R1:W-:Y:S04]  /*1a8270*/  STL.64 [R1+0x9368], R14 ;  /* 0x0093680e01007387 */ /* 0x0003e80000100a00 */
[----:B-1----:R0:W4:Y:S01]  /*1a8280*/  LDL.64 R14, [R1+0x4900] ;  /* 0x00490000010e7983 */ /* 0x0021220000100a00 */
[----:B---3--:R-:W-:-:S05]  /*1a8290*/  IADD3 R24, P4, PT, R24, R20, RZ ;  /* 0x0000001418187210 */ /* 0x008fca0007f9e0ff */
[----:B------:R-:W-:Y:S04]  /*1a82a0*/  STL [R1+0x48e8], R24 ;  /* 0x0048e81801007387 */ /* 0x000fe80000100800 */
[----:B--2---:R1:W-:Y:S04]  /*1a82b0*/  STL.64 [R1+0x9370], R6 ;  /* 0x0093700601007387 */ /* 0x0043e80000100a00 */
[----:B------:R2:W-:Y:S01]  /*1a82c0*/  STL [R1+0x9358], R20 ;  /* 0x0093581401007387 */ /* 0x0005e20000100800 */
[----:B-1----:R-:W-:Y:S02]  /*1a82d0*/  IMAD.MOV.U32 R6, RZ, RZ, R19 ;  /* 0x000000ffff067224 */ /* 0x002fe400078e0013 */
[C---:B------:R-:W-:Y:S01]  /*1a82e0*/  IMAD.X R19, R16.reuse, 0x1, R28, P2 ;  /* 0x0000000110137824 */ /* 0x040fe200010e061c */
[----:B--2---:R-:W2:Y:S01]  /*1a82f0*/  LDL.LU R20, [R1+0x88] ;  /* 0x0000880001147983 */ /* 0x004ea20000300800 */
[----:B----4-:R-:W-:-:S03]  /*1a8300*/  IMAD.X R15, R16, 0x1, R26, P3 ;  /* 0x00000001100f7824 */ /* 0x010fc600018e061a */
[----:B------:R1:W-:Y:S04]  /*1a8310*/  STL.64 [R1+0x4928], R18 ;  /* 0x0049281201007387 */ /* 0x0003e80000100a00 */
[----:B-1----:R-:W3:Y:S04]  /*1a8320*/  LDL.LU.64 R18, [R1+0x9388] ;  /* 0x0093880001127983 */ /* 0x002ee80000300a00 */
[----:B------:R1:W-:Y:S04]  /*1a8330*/  STL.64 [R1+0x9360], R28 ;  /* 0x0093601c01007387 */ /* 0x0003e80000100a00 */
[----:B-1----:R0:W3:Y:S04]  /*1a8340*/  LDL.64 R28, [R1+0x48e8] ;  /* 0x0048e800011c7983 */ /* 0x0020e80000100a00 */
[----:B------:R-:W4:Y:S04]  /*1a8350*/  LDL.LU R16, [R1+0x9380] ;  /* 0x0093800001107983 */ /* 0x000f280000300800 */
[----:B------:R1:W-:Y:S04]  /*1a8360*/  STL [R1+0x4904], R15 ;  /* 0x0049040f01007387 */ /* 0x0003e80000100800 */
[----:B-1----:R-:W3:Y:S01]  /*1a8370*/  LDL R15, [R1+0x454] ;  /* 0x00045400010f7983 */ /* 0x002ee20000100800 */
[----:B--2---:R-:W-:Y:S01]  /*1a8380*/  IADD3 R24, P2, PT, R20, R21, RZ ;  /* 0x0000001514187210 */ /* 0x004fe20007f5e0ff */
[----:B---3--:R-:W-:-:S04]  /*1a8390*/  IMAD.X R29, R15, 0x1, R18, P4 ;  /* 0x000000010f1d7824 */ /* 0x008fc800020e0612 */
[----:B------:R-:W-:Y:S01]  /*1a83a0*/  IMAD.X R25, R15, 0x1, R19, P2 ;  /* 0x000000010f197824 */ /* 0x000fe200010e0613 */
[----:B------:R-:W-:Y:S04]  /*1a83b0*/  STL [R1+0x48ec], R29 ;  /* 0x0048ec1d01007387 */ /* 0x000fe80000100800 */
[----:B------:R1:W-:Y:S04]  /*1a83c0*/  STL.64 [R1+0x48d8], R24 ;  /* 0x0048d81801007387 */ /* 0x0003e80000100a00 */
[----:B-1----:R-:W2:Y:S01]  /*1a83d0*/  LDL.LU.64 R24, [R1+0x9378] ;  /* 0x0093780001187983 */ /* 0x002ea20000300a00 */
[----:B------:R-:W-:Y:S01]  /*1a83e0*/  IADD3 R14, P3, PT, R20, R23, RZ ;  /* 0x00000017140e7210 */ /* 0x000fe20007f7e0ff */
[----:B------:R-:W-:-:S02]  /*1a83f0*/  IMAD.MOV.U32 R29, RZ, RZ, R6 ;  /* 0x000000ffff1d7224 */ /* 0x000fc400078e0006 */
[----:B------:R-:W-:Y:S02]  /*1a8400*/  STL.64 [R1+0x9350], R18 ;  /* 0x0093501201007387 */ /* 0x000fe40000100a00 */
[----:B------:R-:W-:Y:S01]  /*1a8410*/  IMAD.X R15, R15, 0x1, R22, P3 ;  /* 0x000000010f0f7824 */ /* 0x000fe200018e0616 */
[----:B--2---:R-:W-:-:S05]  /*1a8420*/  IADD3 R6, P2, PT, R20, R25, RZ ;  /* 0x0000001914067210 */ /* 0x004fca0007f5e0ff */
[----:B------:R1:W-:Y:S04]  /*1a8430*/  STL [R1+0x4880], R6 ;  /* 0x0048800601007387 */ /* 0x0003e80000100800 */
[----:B-1----:R-:W2:Y:S04]  /*1a8440*/  LDL.LU.64 R6, [R1+0x9370] ;  /* 0x0093700001067983 */ /* 0x002ea80000300a00 */
[----:B------:R1:W-:Y:S04]  /*1a8450*/  STL.64 [R1+0x48b0], R14 ;  /* 0x0048b00e01007387 */ /* 0x0003e80000100a00 */
[----:B-1----:R-:W3:Y:S04]  /*1a8460*/  LDL.LU.64 R14, [R1+0x9368] ;  /* 0x00936800010e7983 */ /* 0x002ee80000300a00 */
[----:B------:R1:W-:Y:S04]  /*1a8470*/  STL [R1+0x9348], R22 ;  /* 0x0093481601007387 */ /* 0x0003e80000100800 */
[----:B-1----:R-:W3:Y:S01]  /*1a8480*/  LDL.LU R22, [R1+0x454] ;  /* 0x0004540001167983 */ /* 0x002ee20000300800 */
[----:B----4-:R-:W-:-:S02]  /*1a8490*/  IADD3 R28, P4, PT, R20, R16, RZ ;  /* 0x00000010141c7210 */ /* 0x010fc40007f9e0ff */
[----:B------:R-:W-:Y:S01]  /*1a84a0*/  IADD3 R18, P3, PT, R20, R17, RZ ;  /* 0x0000001114127210 */ /* 0x000fe20007f7e0ff */
[----:B------:R1:W-:Y:S04]  /*1a84b0*/  STL.64 [R1+0x9338], R16 ;  /* 0x0093381001007387 */ /* 0x0003e80000100a00 */
[----:B------:R-:W-:Y:S01]  /*1a84c0*/  STL [R1+0x4870], R18 ;  /* 0x0048701201007387 */ /* 0x000fe20000100800 */
[----:B-1----:R-:W-:-:S03]  /*1a84d0*/  IMAD.MOV.U32 R16, RZ, RZ, R29 ;  /* 0x000000ffff107224 */ /* 0x002fc600078e001d */
[----:B------:R-:W4:Y:S01]  /*1a84e0*/  LDL R17, [R1+0x8c] ;  /* 0x00008c0001117983 */ /* 0x000f220000100800 */
[----:B---3--:R-:W-:-:S05]  /*1a84f0*/  IMAD.X R29, R22, 0x1, R14, P4 ;  /* 0x00000001161d7824 */ /* 0x008fca00020e060e */
[----:B------:R1:W-:Y:S04]  /*1a8500*/  STL.64 [R1+0x4898], R28 ;  /* 0x0048981c01007387 */ /* 0x0003e80000100a00 */
[----:B-1----:R-:W3:Y:S04]  /*1a8510*/  LDL.LU.64 R28, [R1+0x9360] ;  /* 0x00936000011c7983 */ /* 0x002ee80000300a00 */
[----:B--2---:R1:W-:Y:S04]  /*1a8520*/  STL.64 [R1+0x9340], R6 ;  /* 0x0093400601007387 */ /* 0x0043e80000100a00 */
[----:B-1----:R0:W2:Y:S04]  /*1a8530*/  LDL.64 R6, [R1+0x4880] ;  /* 0x0048800001067983 */ /* 0x0020a80000100a00 */
[----:B------:R1:W-:Y:S01]  /*1a8540*/  STL.64 [R1+0x9330], R24 ;  /* 0x0093301801007387 */ /* 0x0003e20000100a00 */
[----:B--2---:R-:W-:-:S03]  /*1a8550*/  IMAD.X R7, R22, 0x1, R24, P2 ;  /* 0x0000000116077824 */ /* 0x004fc600010e0618 */
[----:B-1----:R0:W2:Y:S01]  /*1a8560*/  LDL.64 R24, [R1+0x4870] ;  /* 0x0048700001187983 */ /* 0x0020a20000100a00 */
[C---:B---3--:R-:W-:Y:S02]  /*1a8570*/  IADD3 R18, P4, PT, R20.reuse, R29, RZ ;  /* 0x0000001d14127210 */ /* 0x048fe40007f9e0ff */
[----:B------:R-:W-:Y:S01]  /*1a8580*/  IADD3 R6, P2, PT, R20, R27, RZ ;  /* 0x0000001b14067210 */ /* 0x000fe20007f5e0ff */
[----:B------:R-:W-:Y:S02]  /*1a8590*/  STL [R1+0x4884], R7 ;  /* 0x0048840701007387 */ /* 0x000fe40000100800 */
[C---:B------:R-:W-:Y:S02]  /*1a85a0*/  IMAD.X R19, R22.reuse, 0x1, R28, P4 ;  /* 0x0000000116137824 */ /* 0x040fe400020e061c */
[----:B------:R-:W4:Y:S01]  /*1a85b0*/  LDL.LU R20, [R1+0x9358] ;  /* 0x0093580001147983 */ /* 0x000f220000300800 */
[----:B--2---:R-:W-:-:S05]  /*1a85c0*/  IMAD.X R25, R22, 0x1, R15, P3 ;  /* 0x0000000116197824 */ /* 0x004fca00018e060f */
[----:B------:R-:W-:Y:S04]  /*1a85d0*/  STL [R1+0x4874], R25 ;  /* 0x0048741901007387 */ /* 0x000fe80000100800 */
[----:B------:R-:W-:Y:S04]  /*1a85e0*/  STL.64 [R1+0x9328], R4 ;  /* 0x0093280401007387 */ /* 0x000fe80000100a00 */
[----:B------:R-:W-:Y:S04]  /*1a85f0*/  STL.64 [R1+0x9320], R14 ;  /* 0x0093200e01007387 */ /* 0x000fe80000100a00 */
[----:B------:R1:W-:Y:S04]  /*1a8600*/  STL.64 [R1+0x4860], R18 ;  /* 0x0048601201007387 */ /* 0x0003e80000100a00 */
[----:B-1----:R-:W2:Y:S04]  /*1a8610*/  LDL.LU.64 R18, [R1+0x9350] ;  /* 0x0093500001127983 */ /* 0x002ea80000300a00 */
[----:B------:R1:W-:Y:S04]  /*1a8620*/  STL [R1+0x9310], R28 ;  /* 0x0093101c01007387 */ /* 0x0003e80000100800 */
[----:B-1----:R-:W3:Y:S04]  /*1a8630*/  LDL.LU R28, [R1+0x8c] ;  /* 0x00008c00011c7983 */ /* 0x002ee80000300800 */
[----:B------:R-:W2:Y:S01]  /*1a8640*/  LDL R25, [R1+0x450] ;  /* 0x0004500001197983 */ /* 0x000ea20000100800 */
[----:B------:R-:W-:Y:S01]  /*1a8650*/  IMAD.MOV.U32 R14, RZ, RZ, R16 ;  /* 0x000000ffff0e7224 */ /* 0x000fe200078e0010 */
[----:B----4-:R-:W-:Y:S01]  /*1a8660*/  IADD3 R16, P3, PT, R17, R20, RZ ;  /* 0x0000001411107210 */ /* 0x010fe20007f7e0ff */
[----:B------:R-:W-:Y:S01]  /*1a8670*/  IMAD.X R7, R22, 0x1, R26, P2 ;  /* 0x0000000116077824 */ /* 0x000fe200010e061a */
[----:B------:R-:W-:Y:S04]  /*1a8680*/  STL.64 [R1+0x9318], R20 ;  /* 0x0093181401007387 */ /* 0x000fe80000100a00 */
[----:B------:R-:W4:Y:S04]  /*1a8690*/  LDL.LU R22, [R1+0x9348] ;  /* 0x0093480001167983 */ /* 0x000f280000300800 */
[----:B------:R1:W-:Y:S04]  /*1a86a0*/  STL.64 [R1+0x4830], R6 ;  /* 0x0048300601007387 */ /* 0x0003e80000100a00 */
[----:B-1----:R-:W4:Y:S01]  /*1a86b0*/  LDL.LU.64 R6, [R1+0x9340] ;  /* 0x0093400001067983 */ /* 0x002f220000300a00 */
[----:B--2---:R-:W-:-:S05]  /*1a86c0*/  IMAD.X R17, R25, 0x1, R18, P3 ;  /* 0x0000000119117824 */ /* 0x004fca00018e0612 */
[----:B------:R1:W-:Y:S04]  /*1a86d0*/  STL.64 [R1+0x4818], R16 ;  /* 0x0048181001007387 */ /* 0x0003e80000100a00 */
[----:B-1----:R-:W2:Y:S01]  /*1a86e0*/  LDL.LU.64 R16, [R1+0x9338] ;  /* 0x0093380001107983 */ /* 0x002ea20000300a00 */
[----:B---3--:R-:W-:-:S05]  /*1a86f0*/  IADD3 R24, P4, PT, R28, R21, RZ ;  /* 0x000000151c187210 */ /* 0x008fca0007f9e0ff */
[----:B------:R-:W-:-:S05]  /*1a8700*/  IMAD.X R25, R25, 0x1, R19, P4 ;  /* 0x0000000119197824 */ /* 0x000fca00020e0613 */
[----:B------:R1:W-:Y:S01]  /*1a8710*/  STL.64 [R1+0x4808], R24 ;  /* 0x0048081801007387 */ /* 0x0003e20000100a00 */
[----:B--2---:R-:W-:-:S05]  /*1a8720*/  IADD3 R20, P3, PT, R28, R16, RZ ;  /* 0x000000101c147210 */ /* 0x004fca0007f7e0ff */
[----:B------:R-:W-:Y:S04]  /*1a8730*/  STL [R1+0x47d0], R20 ;  /* 0x0047d01401007387 */ /* 0x000fe80000100800 */
[----:B-1----:R-:W2:Y:S04]  /*1a8740*/  LDL.LU.64 R24, [R1+0x9330] ;  /* 0x0093300001187983 */ /* 0x002ea80000300a00 */
[----:B------:R1:W-:Y:S04]  /*1a8750*/  STL [R1+0x9300], R19 ;  /* 0x0093001301007387 */ /* 0x0003e80000100800 */
[----:B-1----:R-:W4:Y:S01]  /*1a8760*/  LDL.LU R19, [R1+0x450] ;  /* 0x0004500001137983 */ /* 0x002f220000300800 */
[----:B------:R-:W-:-:S05]  /*1a8770*/  IADD3 R4, P2, PT, R28, R23, RZ ;  /* 0x000000171c047210 */ /* 0x000fca0007f5e0ff */
[----:B----4-:R-:W-:-:S05]  /*1a8780*/  IMAD.X R5, R19, 0x1, R22, P2 ;  /* 0x0000000113057824 */ /* 0x010fca00010e0616 */
[----:B------:R1:W-:Y:S04]  /*1a8790*/  STL.64 [R1+0x47e8], R4 ;  /* 0x0047e80401007387 */ /* 0x0003e80000100a00 */
[----:B-1----:R-:W3:Y:S01]  /*1a87a0*/  LDL.LU.64 R4, [R1+0x9328] ;  /* 0x0093280001047983 */ /* 0x002ee20000300a00 */
[----:B------:R-:W-:Y:S01]  /*1a87b0*/  IMAD.MOV.U32 R21, RZ, RZ, R14 ;  /* 0x000000ffff157224 */ /* 0x000fe200078e000e */
[C---:B------:R-:W-:Y:S02]  /*1a87c0*/  IADD3 R14, P2, PT, R28.reuse, R17, RZ ;  /* 0x000000111c0e7210 */ /* 0x040fe40007f5e0ff */
[----:B------:R1:W-:Y:S04]  /*1a87d0*/  STL.64 [R1+0x9308], R22 ;  /* 0x0093081601007387 */ /* 0x0003e80000100a00 */
[----:B-1----:R0:W4:Y:S04]  /*1a87e0*/  LDL.64 R22, [R1+0x47d0] ;  /* 0x0047d00001167983 */ /* 0x0021280000100a00 */
[----:B---3--:R1:W-:Y:S04]  /*1a87f0*/  STL.64 [R1+0x92f0], R4 ;  /* 0x0092f00401007387 */ /* 0x0083e80000100a00 */
[----:B-1----:R-:W3:Y:S04]  /*1a8800*/  LDL R5, [R1+0x90] ;  /* 0x0000900001057983 */ /* 0x002ee80000100800 */
[----:B------:R1:W-:Y:S04]  /*1a8810*/  STL [R1+0x47a0], R14 ;  /* 0x0047a00e01007387 */ /* 0x0003e80000100800 */
[----:B-1----:R-:W4:Y:S01]  /*1a8820*/  LDL.LU.64 R14, [R1+0x9320] ;  /* 0x00932000010e7983 */ /* 0x002f220000300a00 */
[----:B--2---:R-:W-:-:S03]  /*1a8830*/  IADD3 R20, P4, PT, R28, R25, RZ ;  /* 0x000000191c147210 */ /* 0x004fc60007f9e0ff */
[----:B------:R-:W-:Y:S01]  /*1a8840*/  STL.64 [R1+0x92f8], R16 ;  /* 0x0092f81001007387 */ /* 0x000fe20000100a00 */
[----:B----4-:R-:W-:-:S05]  /*1a8850*/  IMAD.X R23, R19, 0x1, R14, P3 ;  /* 0x0000000113177824 */ /* 0x010fca00018e060e */
[----:B------:R1:W-:Y:S02]  /*1a8860*/  STL [R1+0x47d4], R23 ;  /* 0x0047d41701007387 */ /* 0x0003e40000100800 */
[----:B-1----:R-:W-:Y:S02]  /*1a8870*/  IMAD.MOV.U32 R23, RZ, RZ, R21 ;  /* 0x000000ffff177224 */ /* 0x002fe400078e0015 */
[----:B------:R-:W-:-:S05]  /*1a8880*/  IMAD.X R21, R19, 0x1, R24, P4 ;  /* 0x0000000113157824 */ /* 0x000fca00020e0618 */
[----:B------:R1:W-:Y:S01]  /*1a8890*/  STL.64 [R1+0x47b0], R20 ;  /* 0x0047b01401007387 */ /* 0x0003e20000100a00 */
[C---:B------:R-:W-:Y:S02]  /*1a88a0*/  IADD3 R22, P3, PT, R28.reuse, R29, RZ ;  /* 0x0000001d1c167210 */ /* 0x040fe40007f7e0ff */
[----:B------:R-:W-:Y:S01]  /*1a88b0*/  IADD3 R16, P4, PT, R28, R27, RZ ;  /* 0x0000001b1c107210 */ /* 0x000fe20007f9e0ff */
[----:B-1----:R-:W3:Y:S04]  /*1a88c0*/  LDL.LU.64 R20, [R1+0x9318] ;  /* 0x0093180001147983 */ /* 0x002ee80000300a00 */
[----:B------:R1:W-:Y:S04]  /*1a88d0*/  STL.64 [R1+0x92e0], R24 ;  /* 0x0092e01801007387 */ /* 0x0003e80000100a00 */
[----:B-1----:R0:W2:Y:S04]  /*1a88e0*/  LDL.64 R24, [R1+0x47a0] ;  /* 0x0047a00001187983 */ /* 0x0020a80000100a00 */
[----:B------:R-:W4:Y:S04]  /*1a88f0*/  LDL.LU R28, [R1+0x9310] ;  /* 0x00931000011c7983 */ /* 0x000f280000300800 */
[----:B------:R1:W-:Y:S01]  /*1a8900*/  STL.64 [R1+0x92e8], R14 ;  /* 0x0092e80e01007387 */ /* 0x0003e20000100a00 */
[----:B------:R-:W-:-:S03]  /*1a8910*/  IMAD.X R17, R19, 0x1, R26, P4 ;  /* 0x0000000113117824 */ /* 0x000fc600020e061a */
[----:B-1----:R-:W4:Y:S01]  /*1a8920*/  LDL R14, [R1+0x44c] ;  /* 0x00044c00010e7983 */ /* 0x002f220000100800 */
[----:B--2---:R-:W-:Y:S01]  /*1a8930*/  IMAD.X R25, R19, 0x1, R15, P2 ;  /* 0x0000000113197824 */ /* 0x004fe200010e060f */
[----:B---3--:R-:W-:Y:S01]  /*1a8940*/  IADD3 R4, P2, PT, R5, R20, RZ ;  /* 0x0000001405047210 */ /* 0x008fe20007f5e0ff */
[----:B------:R-:W-:Y:S02]  /*1a8950*/  IMAD.MOV.U32 R5, RZ, RZ, R23 ;  /* 0x000000ffff057224 */ /* 0x000fe400078e0017 */
[----:B----4-:R-:W-:Y:S01]  /*1a8960*/  IMAD.X R23, R19, 0x1, R28, P3 ;  /* 0x0000000113177824 */ /* 0x010fe200018e061c */
[----:B------:R-:W-:Y:S04]  /*1a8970*/  STL [R1+0x47a4], R25 ;  /* 0x0047a41901007387 */ /* 0x000fe80000100800 */
[----:B------:R1:W-:Y:S04]  /*1a8980*/  STL.64 [R1+0x4790], R22 ;  /* 0x0047901601007387 */ /* 0x0003e80000100a00 */
[----:B-1----:R-:W2:Y:S04]  /*1a8990*/  LDL.LU.64 R22, [R1+0x9308] ;  /* 0x0093080001167983 */ /* 0x002ea80000300a00 */
[----:B------:R1:W-:Y:S04]  /*1a89a0*/  STL [R1+0x92d0], R28 ;  /* 0x0092d01c01007387 */ /* 0x0003e80000100800 */
[----:B-1----:R-:W3:Y:S04]  /*1a89b0*/  LDL.LU R28, [R1+0x90] ;  /* 0x00009000011c7983 */ /* 0x002ee80000300800 */
[----:B------:R-:W-:Y:S04]  /*1a89c0*/  STL.64 [R1+0x92c8], R20 ;  /* 0x0092c81401007387 */ /* 0x000fe80000100a00 */
[----:B------:R-:W4:Y:S04]  /*1a89d0*/  LDL.LU R19, [R1+0x9300] ;  /* 0x0093000001137983 */ /* 0x000f280000300800 */
[----:B------:R1:W-:Y:S04]  /*1a89e0*/  STL.64 [R1+0x4788], R16 ;  /* 0x0047881001007387 */ /* 0x0003e80000100a00 */
[----:B-1----:R-:W3:Y:S04]  /*1a89f0*/  LDL.LU.64 R16, [R1+0x92f8] ;  /* 0x0092f80001107983 */ /* 0x002ee80000300a00 */
[----:B------:R1:W-:Y:S02]  /*1a8a00*/  STL.64 [R1+0x92d8], R26 ;  /* 0x0092d81a01007387 */ /* 0x0003e40000100a00 */
[----:B-1----:R-:W-:-:S02]  /*1a8a10*/  IMAD.MOV.U32 R27, RZ, RZ, R5 ;  /* 0x000000ffff1b7224 */ /* 0x002fc400078e0005 */
[----:B------:R-:W-:-:S05]  /*1a8a20*/  IMAD.X R5, R14, 0x1, R18, P2 ;  /* 0x000000010e057824 */ /* 0x000fca00010e0612 */
[----:B------:R1:W-:Y:S04]  /*1a8a30*/  STL.64 [R1+0x4780], R4 ;  /* 0x0047800401007387 */ /* 0x0003e80000100a00 */
[----:B-1----:R-:W4:Y:S01]  /*1a8a40*/  LDL.LU.64 R4, [R1+0x92f0] ;  /* 0x0092f00001047983 */ /* 0x002f220000300a00 */
[----:B---3--:R-:W-:-:S05]  /*1a8a50*/  IADD3 R14, P2, PT, R28, R16, RZ ;  /* 0x000000101c0e7210 */ /* 0x008fca0007f5e0ff */
[----:B------:R1:W-:Y:S04]  /*1a8a60*/  STL [R1+0x4768], R14 ;  /* 0x0047680e01007387 */ /* 0x0003e80000100800 */
[----:B-1----:R-:W3:Y:S04]  /*1a8a70*/  LDL.LU.64 R14, [R1+0x92e8] ;  /* 0x0092e800010e7983 */ /* 0x002ee80000300a00 */
[----:B------:R1:W-:Y:S04]  /*1a8a80*/  STL [R1+0x92b8], R16 ;  /* 0x0092b81001007387 */ /* 0x0003e80000100800 */
[----:B-1----:R-:W4:Y:S01]  /*1a8a90*/  LDL.LU R16, [R1+0x44c] ;  /* 0x00044c0001107983 */ /* 0x002f220000300800 */
[----:B------:R-:W-:-:S02]  /*1a8aa0*/  IADD3 R24, P3, PT, R28, R21, RZ ;  /* 0x000000151c187210 */ /* 0x000fc40007f7e0ff */
[----:B--2---:R-:W-:-:S03]  /*1a8ab0*/  IADD3 R20, P4, PT, R28, R23, RZ ;  /* 0x000000171c147210 */ /* 0x004fc60007f9e0ff */
[C---:B----4-:R-:W-:Y:S02]  /*1a8ac0*/  IMAD.X R25, R16.reuse, 0x1, R19, P3 ;  /* 0x0000000110197824 */ /* 0x050fe400018e0613 */
[----:B------:R-:W-:-:S03]  /*1a8ad0*/  IMAD.X R21, R16, 0x1, R22, P4 ;  /* 0x0000000110157824 */ /* 0x000fc600020e0616 */
[----:B------:R1:W-:Y:S04]  /*1a8ae0*/  STL.64 [R1+0x4778], R24 ;  /* 0x0047781801007387 */ /* 0x0003e80000100a00 */
[----:B-1----:R-:W2:Y:S04]  /*1a8af0*/  LDL.LU.64 R24, [R1+0x92e0] ;  /* 0x0092e00001187983 */ /* 0x002ea80000300a00 */
[----:B------:R-:W-:Y:S04]  /*1a8b00*/  STL.64 [R1+0x92b0], R18 ;  /* 0x0092b01201007387 */ /* 0x000fe80000100a00 */
[----:B------:R-:W-:Y:S04]  /*1a8b10*/  STL.64 [R1+0x4770], R20 ;  /* 0x0047701401007387 */ /* 0x000fe80000100a00 */
[----:B------:R1:W-:Y:S04]  /*1a8b20*/  STL.64 [R1+0x92c0], R6 ;  /* 0x0092c00601007387 */ /* 0x0003e80000100a00 */
[----:B-1----:R0:W3:Y:S01]  /*1a8b30*/  LDL.64 R6, [R1+0x4768] ;  /* 0x0047680001067983 */ /* 0x0020e20000100a00 */
[----:B------:R-:W-:Y:S01]  /*1a8b40*/  IMAD.MOV.U32 R19, RZ, RZ, R27 ;  /* 0x000000ffff137224 */ /* 0x000fe200078e001b */
[----:B--2---:R-:W-:-:S05]  /*1a8b50*/  IADD3 R26, P3, PT, R28, R25, RZ ;  /* 0x000000191c1a7210 */ /* 0x004fca0007f7e0ff */
[C---:B------:R-:W-:Y:S02]  /*1a8b60*/  IMAD.X R27, R16.reuse, 0x1, R24, P3 ;  /* 0x00000001101b7824 */ /* 0x040fe400018e0618 */
[----:B---3--:R-:W-:-:S05]  /*1a8b70*/  IMAD.X R7, R16, 0x1, R14, P2 ;  /* 0x0000000110077824 */ /* 0x008fca00010e060e */
[----:B------:R1:W-:Y:S04]  /*1a8b80*/  STL [R1+0x476c], R7 ;  /* 0x00476c0701007387 */ /* 0x0003e80000100800 */
[----:B-1----:R-:W2:Y:S04]  /*1a8b90*/  LDL R7, [R1+0x94] ;  /* 0x0000940001077983 */ /* 0x002ea80000100800 */
[----:B------:R1:W-:Y:S04]  /*1a8ba0*/  STL.64 [R1+0x4760], R26 ;  /* 0x0047601a01007387 */ /* 0x0003e80000100a00 */
[----:B-1----:R-:W3:Y:S01]  /*1a8bb0*/  LDL.LU.64 R26, [R1+0x92d8] ;  /* 0x0092d800011a7983 */ /* 0x002ee20000300a00 */
[----:B------:R-:W-:-:S02]  /*1a8bc0*/  IADD3 R20, P4, PT, R28, R17, RZ ;  /* 0x000000111c147210 */ /* 0x000fc40007f9e0ff */
[----:B------:R-:W-:-:S03]  /*1a8bd0*/  IADD3 R6, P2, PT, R28, R29, RZ ;  /* 0x0000001d1c067210 */ /* 0x000fc60007f5e0ff */
[----:B------:R-:W-:Y:S01]  /*1a8be0*/  IMAD.X R21, R16, 0x1, R15, P4 ;  /* 0x0000000110157824 */ /* 0x000fe200020e060f */
[----:B------:R-:W-:Y:S01]  /*1a8bf0*/  STL.64 [R1+0x92a8], R24 ;  /* 0x0092a81801007387 */ /* 0x000fe20000100a00 */
[----:B---3--:R-:W-:-:S03]  /*1a8c00*/  IADD3 R18, P3, PT, R28, R27, RZ ;  /* 0x0000001b1c127210 */ /* 0x008fc60007f7e0ff */
[----:B------:R-:W3:Y:S04]  /*1a8c10*/  LDL.LU R28, [R1+0x92d0] ;  /* 0x0092d000011c7983 */ /* 0x000ee80000300800 */
[----:B------:R1:W-:Y:S04]  /*1a8c20*/  STL.64 [R1+0x4758], R20 ;  /* 0x0047581401007387 */ /* 0x0003e80000100a00 */
[----:B-1----:R-:W2:Y:S01]  /*1a8c30*/  LDL.LU.64 R20, [R1+0x92c8] ;  /* 0x0092c80001147983 */ /* 0x002ea20000300a00 */
[----:B------:R-:W-:-:S03]  /*1a8c40*/  IMAD.MOV.U32 R24, RZ, RZ, R19 ;  /* 0x000000ffff187224 */ /* 0x000fc600078e0013 */
[----:B------:R1:W-:Y:S01]  /*1a8c50*/  STL.64 [R1+0x92a0], R14 ;  /* 0x0092a00e01007387 */ /* 0x0003e20000100a00 */
[C---:B------:R-:W-:Y:S02]  /*1a8c60*/  IMAD.X R19, R16.reuse, 0x1, R26, P3 ;  /* 0x0000000110137824 */ /* 0x040fe400018e061a */
[----:B-1----:R-:W-:Y:S01]  /*1a8c70*/  IMAD.MOV.U32 R15, RZ, RZ, R24 ;  /* 0x000000ffff0f7224 */ /* 0x002fe200078e0018 */
[----:B--2---:R-:W-:Y:S01]  /*1a8c80*/  IADD3 R24, P4, PT, R7, R20, RZ ;  /* 0x0000001407187210 */ /* 0x004fe20007f9e0ff */
[----:B---3--:R-:W-:-:S04]  /*1a8c90*/  IMAD.X R7, R16, 0x1, R28, P2 ;  /* 0x0000000110077824 */ /* 0x008fc800010e061c */
[----:B------:R-:W-:Y:S04]  /*1a8ca0*/  STL [R1+0x4740], R24 ;  /* 0x0047401801007387 */ /* 0x000fe80000100800 */
[----:B------:R1:W-:Y:S04]  /*1a8cb0*/  STL [R1+0x9290], R20 ;  /* 0x0092901401007387 */ /* 0x0003e80000100800 */
[----:B-1----:R-:W2:Y:S04]  /*1a8cc0*/  LDL.LU R20, [R1+0x94] ;  /* 0x0000940001147983 */ /* 0x002ea80000300800 */
[----:B------:R1:W-:Y:S04]  /*1a8cd0*/  STL.64 [R1+0x4750], R6 ;  /* 0x0047500601007387 */ /* 0x0003e80000100a00 */
[----:B-1----:R-:W3:Y:S04]  /*1a8ce0*/  LDL.LU.64 R6, [R1+0x92c0] ;  /* 0x0092c00001067983 */ /* 0x002ee80000300a00 */
[----:B------:R-:W4:Y:S04]  /*1a8cf0*/  LDL R25, [R1+0x448] ;  /* 0x0004480001197983 */ /* 0x000f280000100800 */
[----:B------:R-:W2:Y:S04]  /*1a8d00*/  LDL.LU R16, [R1+0x92b8] ;  /* 0x0092b80001107983 */ /* 0x000ea80000300800 */
[----:B------:R1:W-:Y:S04]  /*1a8d10*/  STL.64 [R1+0x4748], R18 ;  /* 0x0047481201007387 */ /* 0x0003e80000100a00 */
[----:B-1----:R-:W4:Y:S04]  /*1a8d20*/  LDL.LU.64 R18, [R1+0x92b0] ;  /* 0x0092b00001127983 */ /* 0x002f280000300a00 */
[----:B------:R1:W-:Y:S04]  /*1a8d30*/  STL.64 [R1+0x9298], R26 ;  /* 0x0092981a01007387 */ /* 0x0003e80000100a00 */
[----:B-1----:R0:W2:Y:S02]  /*1a8d40*/  LDL.64 R26, [R1+0x4740] ;  /* 0x00474000011a7983 */ /* 0x0020a40000100a00 */
[----:B--2---:R-:W-:-:S04]  /*1a8d50*/  IMAD.MOV.U32 R27, RZ, RZ, R15 ;  /* 0x000000ffff1b7224 */ /* 0x004fc800078e000f */
[----:B------:R-:W-:Y:S02]  /*1a8d60*/  IMAD.MOV.U32 R15, RZ, RZ, R27 ;  /* 0x000000ffff0f7224 */ /* 0x000fe400078e001b */
[----:B----4-:R-:W-:Y:S01]  /*1a8d70*/  IMAD.X R27, R25, 0x1, R18, P4 ;  /* 0x00000001191b7824 */ /* 0x010fe200020e0612 */
[----:B------:R-:W-:-:S04]  /*1a8d80*/  IADD3 R26, P4, PT, R20, R16, RZ ;  /* 0x00000010141a7210 */ /* 0x000fc80007f9e0ff */
[----:B------:R-:W-:Y:S04]  /*1a8d90*/  STL [R1+0x4744], R27 ;  /* 0x0047441b01007387 */ /* 0x000fe80000100800 */
[----:B------:R1:W-:Y:S04]  /*1a8da0*/  STL [R1+0x9280], R16 ;  /* 0x0092801001007387 */ /* 0x0003e80000100800 */
[----:B-1----:R-:W2:Y:S01]  /*1a8db0*/  LDL.LU R16, [R1+0x448] ;  /* 0x0004480001107983 */ /* 0x002ea20000300800 */
[C---:B------:R-:W-:Y:S02]  /*1a8dc0*/  IADD3 R24, P2, PT, R20.reuse, R21, RZ ;  /* 0x0000001514187210 */ /* 0x040fe40007f5e0ff */
[----:B------:R-:W-:-:S03]  /*1a8dd0*/  IADD3 R14, P3, PT, R20, R23, RZ ;  /* 0x00000017140e7210 */ /* 0x000fc60007f7e0ff */
[----:B--2---:R-:W-:-:S05]  /*1a8de0*/  IMAD.X R25, R16, 0x1, R19, P2 ;  /* 0x0000000110197824 */ /* 0x004fca00010e0613 */
[----:B------:R1:W-:Y:S04]  /*1a8df0*/  STL.64 [R1+0x4738], R24 ;  /* 0x0047381801007387 */ /* 0x0003e80000100a00 */
[----:B-1----:R-:W2:Y:S04]  /*1a8e00*/  LDL.LU.64 R24, [R1+0x92a8] ;  /* 0x0092a80001187983 */ /* 0x002ea80000300a00 */
[----:B------:R1:W-:Y:S02]  /*1a8e10*/  STL.64 [R1+0x9278], R18 ;  /* 0x0092781201007387 */ /* 0x0003e40000100a00 */
[----:B-1----:R-:W-:-:S02]  /*1a8e20*/  IMAD.MOV.U32 R19, RZ, RZ, R15 ;  /* 0x000000ffff137224 */ /* 0x002fc400078e000f */
[----:B------:R-:W-:-:S05]  /*1a8e30*/  IMAD.X R15, R16, 0x1, R22, P3 ;  /* 0x00000001100f7824 */ /* 0x000fca00018e0616 */
[----:B------:R1:W-:Y:S04]  /*1a8e40*/  STL.64 [R1+0x4730], R14 ;  /* 0x0047300e01007387 */ /* 0x0003e80000100a00 */
[----:B-1----:R-:W4:Y:S04]  /*1a8e50*/  LDL.LU.64 R14, [R1+0x92a0] ;  /* 0x0092a000010e7983 */ /* 0x002f280000300a00 */
[----:B------:R1:W-:Y:S02]  /*1a8e60*/  STL.64 [R1+0x9288], R22 ;  /* 0x0092881601007387 */ /* 0x0003e40000100a00 */
[----:B-1----:R-:W-:Y:S01]  /*1a8e70*/  IADD3 R22, P3, PT, R20, R17, RZ ;  /* 0x0000001114167210 */ /* 0x002fe20007f7e0ff */
[----:B----4-:R-:W-:-:S05]  /*1a8e80*/  IMAD.X R27, R16, 0x1, R14, P4 ;  /* 0x00000001101b7824 */ /* 0x010fca00020e060e */
[----:B------:R1:W-:Y:S04]  /*1a8e90*/  STL.64 [R1+0x4728], R26 ;  /* 0x0047281a01007387 */ /* 0x0003e80000100a00 */
[----:B------:R4:W-:Y:S04]  /*1a8ea0*/  STL [R1+0x4718], R22 ;  /* 0x0047181601007387 */ /* 0x0009e80000100800 */
[----:B-1----:R-:W3:Y:S01]  /*1a8eb0*/  LDL.LU.64 R26, [R1+0x9298] ;  /* 0x00929800011a7983 */ /* 0x002ee20000300a00 */
[----:B--2---:R-:W-:-:S03]  /*1a8ec0*/  IADD3 R18, P2, PT, R20, R25, RZ ;  /* 0x0000001914127210 */ /* 0x004fc60007f5e0ff */
[----:B------:R1:W-:Y:S01]  /*1a8ed0*/  STL.64 [R1+0x9268], R4 ;  /* 0x0092680401007387 */ /* 0x0003e20000100a00 */
[----:B----4-:R-:W-:Y:S01]  /*1a8ee0*/  IADD3 R22, P4, PT, R20, R29, RZ ;  /* 0x0000001d14167210 */ /* 0x010fe20007f9e0ff */
[----:B-1----:R-:W-:Y:S02]  /*1a8ef0*/  IMAD.MOV.U32 R4, RZ, RZ, R19 ;  /* 0x000000ffff047224 */ /* 0x002fe400078e0013 */
[----:B------:R-:W2:Y:S01]  /*1a8f00*/  LDL R5, [R1+0x98] ;  /* 0x0000980001057983 */ /* 0x000ea20000100800 */
[----:B------:R-:W-:-:S03]  /*1a8f10*/  IMAD.X R19, R16, 0x1, R24, P2 ;  /* 0x0000000110137824 */ /* 0x000fc600010e0618 */
[----:B------:R1:W-:Y:S04]  /*1a8f20*/  STL.64 [R1+0x9270], R24 ;  /* 0x0092701801007387 */ /* 0x0003e80000100a00 */
[----:B-1----:R0:W4:Y:S04]  /*1a8f30*/  LDL.64 R24, [R1+0x4718] ;  /* 0x0047180001187983 */ /* 0x0021280000100a00 */
[----:B------:R3:W-:Y:S02]  /*1a8f40*/  STL.64 [R1+0x4720], R18 ;  /* 0x0047201201007387 */ /* 0x0007e40000100a00 */
[----:B---3--:R-:W-:-:S02]  /*1a8f50*/  IADD3 R18, P2, PT, R20, R27, RZ ;  /* 0x0000001b14127210 */ /* 0x008fc40007f5e0ff */
[----:B------:R-:W3:Y:S01]  /*1a8f60*/  LDL.LU R20, [R1+0x9290] ;  /* 0x0092900001147983 */ /* 0x000ee20000300800 */
[----:B------:R-:W-:Y:S02]  /*1a8f70*/  IMAD.MOV.U32 R19, RZ, RZ, R4 ;  /* 0x000000ffff137224 */ /* 0x000fe400078e0004 */
[C---:B------:R-:W-:Y:S01]  /*1a8f80*/  IMAD.X R23, R16.reuse, 0x1, R28, P4 ;  /* 0x0000000110177824 */ /* 0x040fe200020e061c */
[----:B--2---:R-:W-:Y:S01]  /*1a8f90*/  IADD3 R4, P4, PT, R5, R21, RZ ;  /* 0x0000001505047210 */ /* 0x004fe20007f9e0ff */
[----:B----4-:R-:W-:-:S05]  /*1a8fa0*/  IMAD.X R25, R16, 0x1, R15, P3 ;  /* 0x0000000110197824 */ /* 0x010fca00018e060f */
[----:B------:R-:W-:Y:S04]  /*1a8fb0*/  STL [R1+0x471c], R25 ;  /* 0x00471c1901007387 */ /* 0x000fe80000100800 */
[----:B------:R1:W-:Y:S04]  /*1a8fc0*/  STL.64 [R1+0x4710], R22 ;  /* 0x0047101601007387 */ /* 0x0003e80000100a00 */
[----:B-1----:R-:W2:Y:S01]  /*1a8fd0*/  LDL.LU.64 R22, [R1+0x9288] ;  /* 0x0092880001167983 */ /* 0x002ea20000300a00 */
[----:B---3--:R-:W-:Y:S01]  /*1a8fe0*/  IADD3 R24, P3, PT, R5, R20, RZ ;  /* 0x0000001405187210 */ /* 0x008fe20007f7e0ff */
[----:B------:R-:W-:-:S02]  /*1a8ff0*/  IMAD.MOV.U32 R5, RZ, RZ, R19 ;  /* 0x000000ffff057224 */ /* 0x000fc400078e0013 */
[----:B------:R-:W-:Y:S01]  /*1a9000*/  IMAD.X R19, R16, 0x1, R26, P2 ;  /* 0x0000000110137824 */ /* 0x000fe200010e061a */
[----:B------:R-:W-:Y:S04]  /*1a9010*/  STL.64 [R1+0x9260], R20 ;  /* 0x0092601401007387 */ /* 0x000fe80000100a00 */
[----:B------:R-:W3:Y:S04]  /*1a9020*/  LDL.LU R16, [R1+0x9280] ;  /* 0x0092800001107983 */ /* 0x000ee80000300800 */
[----:B------:R1:W-:Y:S04]  /*1a9030*/  STL.64 [R1+0x4708], R18 ;  /* 0x0047081201007387 */ /* 0x0003e80000100a00 */
[----:B-1----:R-:W4:Y:S04]  /*1a9040*/  LDL.LU.64 R18, [R1+0x9278] ;  /* 0x0092780001127983 */ /* 0x002f280000300a00 */
[----:B------:R1:W-:Y:S04]  /*1a9050*/  STL [R1+0x9258], R26 ;  /* 0x0092581a01007387 */ /* 0x0003e80000100800 */
[----:B-1----:R-:W3:Y:S04]  /*1a9060*/  LDL.LU R26, [R1+0x98] ;  /* 0x00009800011a7983 */ /* 0x002ee80000300800 */
[----:B--2---:R1:W-:Y:S01]  /*1a9070*/  STL [R1+0x9248], R23 ;  /* 0x0092481701007387 */ /* 0x0043e20000100800 */
[----:B---3--:R-:W-:-:S03]  /*1a9080*/  IADD3 R20, P2, PT, R26, R23, RZ ;  /* 0x000000171a147210 */ /* 0x008fc60007f5e0ff */
[----:B-1----:R-:W4:Y:S01]  /*1a9090*/  LDL.LU R23, [R1+0x444] ;  /* 0x0004440001177983 */ /* 0x002f220000300800 */
[----:B------:R-:W-:-:S03]  /*1a90a0*/  IMAD.MOV.U32 R21, RZ, RZ, R5 ;  /* 0x000000ffff157224 */ /* 0x000fc600078e0005 */
[----:B------:R-:W-:Y:S01]  /*1a90b0*/  STL [R1+0x46f0], R20 ;  /* 0x0046f01401007387 */ /* 0x000fe20000100800 */
[C---:B----4-:R-:W-:Y:S02]  /*1a90c0*/  IMAD.X R25, R23.reuse, 0x1, R18, P3 ;  /* 0x0000000117197824 */ /* 0x050fe400018e0612 */
[----:B------:R-:W-:-:S03]  /*1a90d0*/  IMAD.X R5, R23, 0x1, R19, P4 ;  /* 0x0000000117057824 */ /* 0x000fc600020e0613 */
[----:B------:R1:W-:Y:S04]  /*1a90e0*/  STL.64 [R1+0x4700], R24 ;  /* 0x0047001801007387 */ /* 0x0003e80000100a00 */
[----:B-1----:R-:W2:Y:S04]  /*1a90f0*/  LDL.LU.64 R24, [R1+0x9270] ;  /* 0x0092700001187983 */ /* 0x002ea80000300a00 */
[----:B------:R1:W-:Y:S04]  /*1a9100*/  STL.64 [R1+0x46f8], R4 ;  /* 0x0046f80401007387 */ /* 0x0003e80000100a00 */
[----:B-1----:R-:W3:Y:S04]  /*1a9110*/  LDL.LU.64 R4, [R1+0x9268] ;  /* 0x0092680001047983 */ /* 0x002ee80000300a00 */
[----:B------:R-:W-:Y:S04]  /*1a9120*/  STL.64 [R1+0x9240], R18 ;  /* 0x0092401201007387 */ /* 0x000fe80000100a00 */
[----:B---3--:R1:W-:Y:S04]  /*1a9130*/  STL.64 [R1+0x9250], R4 ;  /* 0x0092500401007387 */ /* 0x0083e80000100a00 */
[----:B-1----:R0:W3:Y:S01]  /*1a9140*/  LDL.64 R4, [R1+0x46f0] ;  /* 0x0046f00001047983 */ /* 0x0020e20000100a00 */
[----:B------:R-:W-:-:S02]  /*1a9150*/  IADD3 R20, P3, PT, R26, R16, RZ ;  /* 0x000000101a147210 */ /* 0x000fc40007f7e0ff */
[----:B--2---:R-:W-:Y:S01]  /*1a9160*/  IADD3 R18, P4, PT, R26, R25, RZ ;  /* 0x000000191a127210 */ /* 0x004fe20007f9e0ff */
[----:B------:R1:W-:Y:S04]  /*1a9170*/  STL.64 [R1+0x9238], R12 ;  /* 0x0092380c01007387 */ /* 0x0003e80000100a00 */
[C---:B------:R-:W-:Y:S02]  /*1a9180*/  IMAD.X R19, R23.reuse, 0x1, R24, P4 ;  /* 0x0000000117137824 */ /* 0x040fe400020e0618 */
[----:B-1----:R-:W-:Y:S02]  /*1a9190*/  IMAD.MOV.U32 R13, RZ, RZ, R21 ;  /* 0x000000ffff0d7224 */ /* 0x002fe400078e0015 */
[C---:B------:R-:W-:Y:S02]  /*1a91a0*/  IMAD.X R21, R23.reuse, 0x1, R14, P3 ;  /* 0x0000000117157824 */ /* 0x040fe400018e060e */
[----:B---3--:R-:W-:-:S05]  /*1a91b0*/  IMAD.X R5, R23, 0x1, R22, P2 ;  /* 0x0000000117057824 */ /* 0x008fca00010e0616 */
[----:B------:R-:W-:Y:S04]  /*1a91c0*/  STL [R1+0x46f4], R5 ;  /* 0x0046f40501007387 */ /* 0x000fe80000100800 */
[----:B------:R1:W-:Y:S01]  /*1a91d0*/  STL.64 [R1+0x46e8], R20 ;  /* 0x0046e81401007387 */ /* 0x0003e20000100a00 */
[C---:B------:R-:W-:Y:S02]  /*1a91e0*/  IADD3 R12, P2, PT, R26.reuse, R17, RZ ;  /* 0x000000111a0c7210 */ /* 0x040fe40007f5e0ff */
[C---:B------:R-:W-:Y:S01]  /*1a91f0*/  IADD3 R4, P3, PT, R26.reuse, R29, RZ ;  /* 0x0000001d1a047210 */ /* 0x040fe20007f7e0ff */
[----:B-1----:R-:W2:Y:S04]  /*1a9200*/  LDL.LU.64 R20, [R1+0x9260] ;  /* 0x0092600001147983 */ /* 0x002ea80000300a00 */
[----:B------:R1:W-:Y:S04]  /*1a9210*/  STL.64 [R1+0x9230], R24 ;  /* 0x0092301801007387 */ /* 0x0003e80000100a00 */
[----:B-1----:R-:W3:Y:S04]  /*1a9220*/  LDL R25, [R1+0x9c] ;  /* 0x00009c0001197983 */ /* 0x002ee80000100800 */
        /* <DEDUP_REMOVED lines=10> */
[----:B--2---:R-:W-:Y:S01]  /*1a92d0*/  STL.64 [R1+0x9220], R20 ;  /* 0x0092201401007387 */ /* 0x004fe20000100a00 */
[----:B---3--:R-:W-:-:S02]  /*1a92e0*/  IADD3 R12, P2, PT, R25, R20, RZ ;  /* 0x00000014190c7210 */ /* 0x008fc40007f5e0ff */
        /* <DEDUP_REMOVED lines=63> */
[----:B-1----:R-:W2:Y:S01]  /*1a96e0*/  LDL.LU.64 R24, [R1+0x9200] ;  /* 0x0092000001187983 */ /* 0x002ea20000300a00 */
[----:B------:R-:W-:-:S03]  /*1a96f0*/  IADD3 R12, P4, PT, R28, R16, RZ ;  /* 0x000000101c0c7210 */ /* 0x000fc60007f9e0ff */
[----:B------:R1:W-:Y:S02]  /*1a9700*/  STL.64 [R1+0x91d0], R18 ;  /* 0x0091d01201007387 */ /* 0x0003e40000100a00 */
[C---:B------:R-:W-:Y:S02]  /*1a9710*/  IMAD.X R13, R23.reuse, 0x1, R14, P4 ;  /* 0x00000001170d7824 */ /* 0x040fe400020e060e */
[----:B-1----:R-:W-:Y:S02]  /*1a9720*/  IMAD.MOV.U32 R19, RZ, RZ, R21 ;  /* 0x000000ffff137224 */ /* 0x002fe400078e0015 */
[----:B------:R-:W-:-:S05]  /*1a9730*/  IMAD.X R21, R23, 0x1, R22, P3 ;  /* 0x0000000117157824 */ /* 0x000fca00018e0616 */
[----:B------:R1:W-:Y:S04]  /*1a9740*/  STL.64 [R1+0x4670], R20 ;  /* 0x0046701401007387 */ /* 0x0003e80000100a00 */
[----:B------:R3:W-:Y:S04]  /*1a9750*/  STL.64 [R1+0x91e0], R4 ;  /* 0x0091e00401007387 */ /* 0x0007e80000100a00 */
[----:B------:R4:W-:Y:S01]  /*1a9760*/  STL.64 [R1+0x4668], R12 ;  /* 0x0046680c01007387 */ /* 0x0009e20000100a00 */
[----:B-1----:R-:W-:Y:S01]  /*1a9770*/  IADD3 R20, P3, PT, R28, R17, RZ ;  /* 0x000000111c147210 */ /* 0x002fe20007f7e0ff */
[----:B---3--:R-:W-:-:S04]  /*1a9780*/  IMAD.MOV.U32 R5, RZ, RZ, R19 ;  /* 0x000000ffff057224 */ /* 0x008fc800078e0013 */
[----:B------:R-:W-:Y:S01]  /*1a9790*/  IMAD.X R21, R23, 0x1, R15, P3 ;  /* 0x0000000117157824 */ /* 0x000fe200018e060f */
[----:B----4-:R-:W3:Y:S01]  /*1a97a0*/  LDL.LU.64 R12, [R1+0x91f8] ;  /* 0x0091f800010c7983 */ /* 0x010ee20000300a00 */
[C---:B------:R-:W-:Y:S02]  /*1a97b0*/  IADD3 R4, P4, PT, R28.reuse, R29, RZ ;  /* 0x0000001d1c047210 */ /* 0x040fe40007f9e0ff */
[----:B--2---:R-:W-:-:S05]  /*1a97c0*/  IADD3 R18, P2, PT, R28, R25, RZ ;  /* 0x000000191c127210 */ /* 0x004fca0007f5e0ff */
[----:B------:R-:W-:-:S05]  /*1a97d0*/  IMAD.X R19, R23, 0x1, R24, P2 ;  /* 0x0000000117137824 */ /* 0x000fca00010e0618 */
[----:B------:R1:W-:Y:S02]  /*1a97e0*/  STL.64 [R1+0x4660], R18 ;  /* 0x0046601201007387 */ /* 0x0003e40000100a00 */
[----:B-1----:R-:W-:Y:S02]  /*1a97f0*/  IADD3 R18, P2, PT, R28, R27, RZ ;  /* 0x0000001b1c127210 */ /* 0x002fe40007f5e0ff */
[----:B------:R-:W2:Y:S04]  /*1a9800*/  LDL.LU R28, [R1+0x91f0] ;  /* 0x0091f000011c7983 */ /* 0x000ea80000300800 */
[----:B------:R-:W4:Y:S04]  /*1a9810*/  LDL R19, [R1+0xa4] ;  /* 0x0000a40001137983 */ /* 0x000f280000100800 */
[----:B------:R1:W-:Y:S04]  /*1a9820*/  STL.64 [R1+0x4658], R20 ;  /* 0x0046581401007387 */ /* 0x0003e80000100a00 */
[----:B-1----:R-:W4:Y:S04]  /*1a9830*/  LDL.LU.64 R20, [R1+0x91e8] ;  /* 0x0091e80001147983 */ /* 0x002f280000300a00 */
[----:B---3--:R1:W-:Y:S04]  /*1a9840*/  STL.64 [R1+0x91c0], R12 ;  /* 0x0091c00c01007387 */ /* 0x0083e80000100a00 */
[----:B------:R4:W-:Y:S01]  /*1a9850*/  STL.64 [R1+0x91b8], R14 ;  /* 0x0091b80e01007387 */ /* 0x0009e20000100a00 */
[----:B-1----:R-:W-:-:S03]  /*1a9860*/  IMAD.MOV.U32 R13, RZ, RZ, R5 ;  /* 0x000000ffff0d7224 */ /* 0x002fc600078e0005 */
[----:B------:R-:W-:Y:S01]  /*1a9870*/  STL [R1+0x91c8], R15 ;  /* 0x0091c80f01007387 */ /* 0x000fe20000100800 */
[----:B--2---:R-:W-:-:S05]  /*1a9880*/  IMAD.X R5, R23, 0x1, R28, P4 ;  /* 0x0000000117057824 */ /* 0x004fca00020e061c */
[----:B------:R1:W-:Y:S01]  /*1a9890*/  STL.64 [R1+0x4650], R4 ;  /* 0x0046500401007387 */ /* 0x0003e20000100a00 */
[----:B----4-:R-:W-:-:S05]  /*1a98a0*/  IADD3 R14, P3, PT, R19, R20, RZ ;  /* 0x00000014130e7210 */ /* 0x010fca0007f7e0ff */
[----:B------:R2:W-:Y:S04]  /*1a98b0*/  STL [R1+0x4640], R14 ;  /* 0x0046400e01007387 */ /* 0x0005e80000100800 */
[----:B-1----:R-:W3:Y:S04]  /*1a98c0*/  LDL.LU.64 R4, [R1+0x91e0] ;  /* 0x0091e00001047983 */ /* 0x002ee80000300a00 */
[----:B------:R-:W4:Y:S01]  /*1a98d0*/  LDL R15, [R1+0x438] ;  /* 0x00043800010f7983 */ /* 0x000f220000100800 */
[----:B--2---:R-:W-:Y:S01]  /*1a98e0*/  IADD3 R14, P4, PT, R19, R21, RZ ;  /* 0x00000015130e7210 */ /* 0x004fe20007f9e0ff */
[----:B------:R-:W-:-:S02]  /*1a98f0*/  IMAD.X R19, R23, 0x1, R26, P2 ;  /* 0x0000000117137824 */ /* 0x000fc400010e061a */
[----:B------:R1:W-:Y:S04]  /*1a9900*/  STL [R1+0x91a8], R21 ;  /* 0x0091a81501007387 */ /* 0x0003e80000100800 */
[----:B-1----:R-:W2:Y:S04]  /*1a9910*/  LDL.LU R21, [R1+0xa4] ;  /* 0x0000a40001157983 */ /* 0x002ea80000300800 */
[----:B------:R-:W2:Y:S04]  /*1a9920*/  LDL.LU R23, [R1+0x91d8] ;  /* 0x0091d80001177983 */ /* 0x000ea80000300800 */
[----:B------:R1:W-:Y:S04]  /*1a9930*/  STL.64 [R1+0x4648], R18 ;  /* 0x0046481201007387 */ /* 0x0003e80000100a00 */
[----:B-1----:R-:W4:Y:S04]  /*1a9940*/  LDL.LU.64 R18, [R1+0x91d0] ;  /* 0x0091d00001127983 */ /* 0x002f280000300a00 */
[----:B------:R-:W-:Y:S04]  /*1a9950*/  STL.64 [R1+0x91b0], R26 ;  /* 0x0091b01a01007387 */ /* 0x000fe80000100a00 */
[----:B---3--:R1:W-:Y:S04]  /*1a9960*/  STL.64 [R1+0x91a0], R4 ;  /* 0x0091a00401007387 */ /* 0x0083e80000100a00 */
[----:B-1----:R0:W4:Y:S02]  /*1a9970*/  LDL.64 R4, [R1+0x4640] ;  /* 0x0046400001047983 */ /* 0x0021240000100a00 */
[----:B----4-:R-:W-:-:S02]  /*1a9980*/  IMAD.X R5, R15, 0x1, R18, P3 ;  /* 0x000000010f057824 */ /* 0x010fc400018e0612 */
[----:B------:R-:W-:-:S03]  /*1a9990*/  IMAD.X R15, R15, 0x1, R19, P4 ;  /* 0x000000010f0f7824 */ /* 0x000fc600020e0613 */
[----:B------:R-:W-:Y:S04]  /*1a99a0*/  STL [R1+0x4644], R5 ;  /* 0x0046440501007387 */ /* 0x000fe80000100800 */
[----:B------:R1:W-:Y:S04]  /*1a99b0*/  STL.64 [R1+0x4638], R14 ;  /* 0x0046380e01007387 */ /* 0x0003e80000100a00 */
[----:B-1----:R0:W3:Y:S04]  /*1a99c0*/  LDL.LU R15, [R1+0x91c8] ;  /* 0x0091c800010f7983 */ /* 0x0020e80000300800 */
[----:B------:R1:W-:Y:S04]  /*1a99d0*/  STL [R1+0x9198], R19 ;  /* 0x0091981301007387 */ /* 0x0003e80000100800 */
[----:B-1----:R-:W4:Y:S01]  /*1a99e0*/  LDL.LU R19, [R1+0x438] ;  /* 0x0004380001137983 */ /* 0x002f220000300800 */
[----:B--2---:R-:W-:Y:S01]  /*1a99f0*/  IADD3 R12, P2, PT, R21, R23, RZ ;  /* 0x00000017150c7210 */ /* 0x004fe20007f5e0ff */
[----:B------:R-:W-:-:S04]  /*1a9a00*/  IMAD.MOV.U32 R27, RZ, RZ, R13 ;  /* 0x000000ffff1b7224 */ /* 0x000fc800078e000d */
[----:B----4-:R-:W-:Y:S01]  /*1a9a10*/  IMAD.X R13, R19, 0x1, R22, P2 ;  /* 0x00000001130d7824 */ /* 0x010fe200010e0616 */
[----:B------:R-:W-:-:S04]  /*1a9a20*/  IADD3 R14, P2, PT, R21, R17, RZ ;  /* 0x00000011150e7210 */ /* 0x000fc80007f5e0ff */
[----:B------:R1:W-:Y:S04]  /*1a9a30*/  STL.64 [R1+0x4630], R12 ;  /* 0x0046300c01007387 */ /* 0x0003e80000100a00 */
[----:B-1----:R-:W2:Y:S04]  /*1a9a40*/  LDL.LU.64 R12, [R1+0x91c0] ;  /* 0x0091c000010c7983 */ /* 0x002ea80000300a00 */
[----:B------:R3:W-:Y:S04]  /*1a9a50*/  STL [R1+0x4618], R14 ;  /* 0x0046180e01007387 */ /* 0x0007e80000100800 */
[----:B---3--:R-:W3:Y:S01]  /*1a9a60*/  LDL.LU.64 R14, [R1+0x91b8] ;  /* 0x0091b800010e7983 */ /* 0x008ee20000300a00 */
[C---:B------:R-:W-:Y:S01]  /*1a9a70*/  IADD3 R4, P3, PT, R21.reuse, R16, RZ ;  /* 0x0000001015047210 */ /* 0x040fe20007f7e0ff */
[----:B------:R-:W-:Y:S01]  /*1a9a80*/  IMAD.MOV.U32 R5, RZ, RZ, R27 ;  /* 0x000000ffff057224 */ /* 0x000fe200078e001b */
[----:B------:R-:W-:Y:S01]  /*1a9a90*/  IADD3 R26, P4, PT, R21, R25, RZ ;  /* 0x00000019151a7210 */ /* 0x000fe20007f9e0ff */
[----:B------:R1:W-:Y:S04]  /*1a9aa0*/  STL.64 [R1+0x9190], R16 ;  /* 0x0091901001007387 */ /* 0x0003e80000100a00 */
[----:B------:R-:W-:-:S02]  /*1a9ab0*/  IMAD.X R27, R19, 0x1, R24, P4 ;  /* 0x00000001131b7824 */ /* 0x000fc400020e0618 */
[----:B-1----:R-:W-:Y:S02]  /*1a9ac0*/  IMAD.MOV.U32 R17, RZ, RZ, R5 ;  /* 0x000000ffff117224 */ /* 0x002fe400078e0005 */
[----:B---3--:R-:W-:-:S05]  /*1a9ad0*/  IMAD.X R5, R19, 0x1, R14, P3 ;  /* 0x0000000113057824 */ /* 0x008fca00018e060e */
[----:B------:R1:W-:Y:S04]  /*1a9ae0*/  STL.64 [R1+0x4628], R4 ;  /* 0x0046280401007387 */ /* 0x0003e80000100a00 */
[----:B-1----:R-:W3:Y:S04]  /*1a9af0*/  LDL R5, [R1+0xa8] ;  /* 0x0000a80001057983 */ /* 0x002ee80000100800 */
[----:B------:R1:W-:Y:S04]  /*1a9b00*/  STL.64 [R1+0x4620], R26 ;  /* 0x0046201a01007387 */ /* 0x0003e80000100a00 */
[----:B-1----:R-:W4:Y:S04]  /*1a9b10*/  LDL.LU.64 R26, [R1+0x91b0] ;  /* 0x0091b000011a7983 */ /* 0x002f280000300a00 */
[----:B------:R1:W-:Y:S04]  /*1a9b20*/  STL.64 [R1+0x9188], R24 ;  /* 0x0091881801007387 */ /* 0x0003e80000100a00 */
[----:B-1----:R0:W2:Y:S01]  /*1a9b30*/  LDL.64 R24, [R1+0x4618] ;  /* 0x0046180001187983 */ /* 0x0020a20000100a00 */
[----:B------:R-:W-:-:S02]  /*1a9b40*/  IADD3 R4, P3, PT, R21, R29, RZ ;  /* 0x0000001d15047210 */ /* 0x000fc40007f7e0ff */
[----:B----4-:R-:W-:Y:S02]  /*1a9b50*/  IADD3 R16, P4, PT, R21, R27, RZ ;  /* 0x0000001b15107210 */ /* 0x010fe40007f9e0ff */
[----:B------:R-:W4:Y:S01]  /*1a9b60*/  LDL.LU R21, [R1+0x91a8] ;  /* 0x0091a80001157983 */ /* 0x000f220000300800 */
[----:B--2---:R-:W-:-:S04]  /*1a9b70*/  IMAD.MOV.U32 R25, RZ, RZ, R17 ;  /* 0x000000ffff197224 */ /* 0x004fc800078e0011 */
[----:B------:R-:W-:Y:S02]  /*1a9b80*/  IMAD.MOV.U32 R17, RZ, RZ, R25 ;  /* 0x000000ffff117224 */ /* 0x000fe400078e0019 */
[----:B------:R-:W-:Y:S01]  /*1a9b90*/  IMAD.X R25, R19, 0x1, R15, P2 ;  /* 0x0000000113197824 */ /* 0x000fe200010e060f */
[----:B---3--:R-:W-:Y:S01]  /*1a9ba0*/  IADD3 R24, P2, PT, R5, R20, RZ ;  /* 0x0000001405187210 */ /* 0x008fe20007f5e0ff */
[----:B------:R-:W-:-:S03]  /*1a9bb0*/  IMAD.X R5, R19, 0x1, R28, P3 ;  /* 0x0000000113057824 */ /* 0x000fc600018e061c */
[----:B------:R-:W-:Y:S04]  /*1a9bc0*/  STL [R1+0x461c], R25 ;  /* 0x00461c1901007387 */ /* 0x000fe80000100800 */
[----:B------:R1:W-:Y:S04]  /*1a9bd0*/  STL.64 [R1+0x4610], R4 ;  /* 0x0046100401007387 */ /* 0x0003e80000100a00 */
[----:B-1----:R-:W2:Y:S04]  /*1a9be0*/  LDL.LU.64 R4, [R1+0x91a0] ;  /* 0x0091a00001047983 */ /* 0x002ea80000300a00 */
[----:B--2---:R-:W-:Y:S04]  /*1a9bf0*/  STL.64 [R1+0x9178], R4 ;  /* 0x0091780401007387 */ /* 0x004fe80000100a00 */
[----:B------:R1:W-:Y:S04]  /*1a9c00*/  STL [R1+0x9170], R28 ;  /* 0x0091701c01007387 */ /* 0x0003e80000100800 */
[----:B-1----:R-:W2:Y:S01]  /*1a9c10*/  LDL.LU R28, [R1+0xa8] ;  /* 0x0000a800011c7983 */ /* 0x002ea20000300800 */
[----:B------:R-:W-:-:S02]  /*1a9c20*/  IMAD.MOV.U32 R5, RZ, RZ, R17 ;  /* 0x000000ffff057224 */ /* 0x000fc400078e0011 */
[----:B------:R-:W-:Y:S01]  /*1a9c30*/  IMAD.X R17, R19, 0x1, R26, P4 ;  /* 0x0000000113117824 */ /* 0x000fe200020e061a */
[----:B----4-:R-:W-:Y:S04]  /*1a9c40*/  STL.64 [R1+0x9160], R20 ;  /* 0x0091601401007387 */ /* 0x010fe80000100a00 */
[----:B------:R-:W3:Y:S04]  /*1a9c50*/  LDL.LU R19, [R1+0x9198] ;  /* 0x0091980001137983 */ /* 0x000ee80000300800 */
[----:B------:R1:W-:Y:S04]  /*1a9c60*/  STL.64 [R1+0x4608], R16 ;  /* 0x0046081001007387 */ /* 0x0003e80000100a00 */
[----:B-1----:R-:W4:Y:S04]  /*1a9c70*/  LDL.LU.64 R16, [R1+0x9190] ;  /* 0x0091900001107983 */ /* 0x002f280000300a00 */
[----:B------:R-:W-:Y:S01]  /*1a9c80*/  STL.64 [R1+0x9180], R26 ;  /* 0x0091801a01007387 */ /* 0x000fe20000100a00 */
[----:B--2---:R-:W-:-:S03]  /*1a9c90*/  IADD3 R4, P3, PT, R28, R21, RZ ;  /* 0x000000151c047210 */ /* 0x004fc60007f7e0ff */
[----:B------:R-:W2:Y:S01]  /*1a9ca0*/  LDL R21, [R1+0x434] ;  /* 0x0004340001157983 */ /* 0x000ea20000100800 */
[----:B------:R-:W-:Y:S01]  /*1a9cb0*/  IADD3 R20, P4, PT, R28, R23, RZ ;  /* 0x000000171c147210 */ /* 0x000fe20007f9e0ff */
[----:B--2---:R-:W-:-:S05]  /*1a9cc0*/  IMAD.X R25, R21, 0x1, R18, P2 ;  /* 0x0000000115197824 */ /* 0x004fca00010e0612 */
[----:B------:R1:W-:Y:S04]  /*1a9cd0*/  STL.64 [R1+0x4600], R24 ;  /* 0x0046001801007387 */ /* 0x0003e80000100a00 */
[----:B-1----:R-:W2:Y:S04]  /*1a9ce0*/  LDL.LU.64 R24, [R1+0x9188] ;  /* 0x0091880001187983 */ /* 0x002ea80000300a00 */
[----:B------:R1:W-:Y:S04]  /*1a9cf0*/  STL.64 [R1+0x9168], R12 ;  /* 0x0091680c01007387 */ /* 0x0003e80000100a00 */
[----:B---3--:R-:W-:Y:S01]  /*1a9d00*/  STL.64 [R1+0x9158], R18 ;  /* 0x0091581201007387 */ /* 0x008fe20000100a00 */
[----:B-1----:R-:W-:-:S02]  /*1a9d10*/  IMAD.MOV.U32 R12, RZ, RZ, R5 ;  /* 0x000000ffff0c7224 */ /* 0x002fc400078e0005 */
[C---:B------:R-:W-:Y:S02]  /*1a9d20*/  IMAD.X R5, R21.reuse, 0x1, R19, P3 ;  /* 0x0000000115057824 */ /* 0x040fe400018e0613 */
[----:B------:R-:W-:-:S03]  /*1a9d30*/  IMAD.X R21, R21, 0x1, R22, P4 ;  /* 0x0000000115157824 */ /* 0x000fc600020e0616 */
[----:B------:R-:W-:Y:S04]  /*1a9d40*/  STL.64 [R1+0x45f8], R4 ;  /* 0x0045f80401007387 */ /* 0x000fe80000100a00 */
[----:B------:R1:W-:Y:S04]  /*1a9d50*/  STL [R1+0x9150], R22 ;  /* 0x0091501601007387 */ /* 0x0003e80000100800 */
[----:B-1----:R-:W3:Y:S01]  /*1a9d60*/  LDL.LU R22, [R1+0x434] ;  /* 0x0004340001167983 */ /* 0x002ee20000300800 */
[----:B----4-:R-:W-:-:S03]  /*1a9d70*/  IADD3 R26, P2, PT, R28, R16, RZ ;  /* 0x000000101c1a7210 */ /* 0x010fc60007f5e0ff */
[----:B------:R-:W-:Y:S02]  /*1a9d80*/  STL.64 [R1+0x45f0], R20 ;  /* 0x0045f01401007387 */ /* 0x000fe40000100a00 */
[----:B---3--:R-:W-:-:S05]  /*1a9d90*/  IMAD.X R27, R22, 0x1, R14, P2 ;  /* 0x00000001161b7824 */ /* 0x008fca00010e060e */
[----:B------:R1:W-:Y:S04]  /*1a9da0*/  STL.64 [R1+0x45e8], R26 ;  /* 0x0045e81a01007387 */ /* 0x0003e80000100a00 */
[----:B-1----:R-:W3:Y:S01]  /*1a9db0*/  LDL.LU.64 R26, [R1+0x9180] ;  /* 0x00918000011a7983 */ /* 0x002ee20000300a00 */
[----:B--2---:R-:W-:-:S03]  /*1a9dc0*/  IADD3 R4, P3, PT, R28, R25, RZ ;  /* 0x000000191c047210 */ /* 0x004fc60007f7e0ff */
[----:B------:R-:W2:Y:S02]  /*1a9dd0*/  LDL R19, [R1+0xac] ;  /* 0x0000ac0001137983 */ /* 0x000ea40000100800 */
[----:B------:R-:W-:Y:S01]  /*1a9de0*/  IMAD.X R5, R22, 0x1, R24, P3 ;  /* 0x0000000116057824 */ /* 0x000fe200018e0618 */
[----:B------:R-:W-:-:S04]  /*1a9df0*/  IADD3 R20, P4, PT, R28, R17, RZ ;  /* 0x000000111c147210 */ /* 0x000fc80007f9e0ff */
[----:B------:R1:W-:Y:S01]  /*1a9e00*/  STL.64 [R1+0x45e0], R4 ;  /* 0x0045e00401007387 */ /* 0x0003e20000100a00 */
[----:B------:R-:W-:Y:S01]  /*1a9e10*/  IMAD.X R21, R22, 0x1, R15, P4 ;  /* 0x0000000116157824 */ /* 0x000fe200020e060f */
[C---:B------:R-:W-:Y:S02]  /*1a9e20*/  IADD3 R18, P2, PT, R28.reuse, R29, RZ ;  /* 0x0000001d1c127210 */ /* 0x040fe40007f5e0ff */
[----:B-1----:R-:W4:Y:S04]  /*1a9e30*/  LDL.LU.64 R4, [R1+0x9178] ;  /* 0x0091780001047983 */ /* 0x002f280000300a00 */
[----:B------:R1:W-:Y:S02]  /*1a9e40*/  STL.64 [R1+0x9148], R24 ;  /* 0x0091481801007387 */ /* 0x0003e40000100a00 */
[----:B-1----:R-:W-:Y:S01]  /*1a9e50*/  IMAD.MOV.U32 R24, RZ, RZ, R12 ;  /* 0x000000ffff187224 */ /* 0x002fe200078e000c */
[----:B---3--:R-:W-:-:S02]  /*1a9e60*/  IADD3 R12, P3, PT, R28, R27, RZ ;  /* 0x0000001b1c0c7210 */ /* 0x008fc40007f7e0ff */
[----:B------:R-:W3:Y:S04]  /*1a9e70*/  LDL.LU R28, [R1+0x9170] ;  /* 0x00917000011c7983 */ /* 0x000ee80000300800 */
[----:B------:R1:W-:Y:S04]  /*1a9e80*/  STL [R1+0x45c8], R12 ;  /* 0x0045c80c01007387 */ /* 0x0003e80000100800 */
[----:B-1----:R-:W2:Y:S04]  /*1a9e90*/  LDL.LU.64 R12, [R1+0x9168] ;  /* 0x00916800010c7983 */ /* 0x002ea80000300a00 */
[----:B------:R1:W-:Y:S04]  /*1a9ea0*/  STL.64 [R1+0x45d8], R20 ;  /* 0x0045d81401007387 */ /* 0x0003e80000100a00 */
[----:B-1----:R-:W3:Y:S04]  /*1a9eb0*/  LDL.LU.64 R20, [R1+0x9160] ;  /* 0x0091600001147983 */ /* 0x002ee80000300a00 */
[----:B------:R1:W-:Y:S04]  /*1a9ec0*/  STL.64 [R1+0x9138], R14 ;  /* 0x0091380e01007387 */ /* 0x0003e80000100a00 */
[----:B-1----:R0:W3:Y:S04]  /*1a9ed0*/  LDL.64 R14, [R1+0x45c8] ;  /* 0x0045c800010e7983 */ /* 0x0020e80000100a00 */
[----:B--2---:R1:W-:Y:S04]  /*1a9ee0*/  STL.64 [R1+0x9140], R12 ;  /* 0x0091400c01007387 */ /* 0x0043e80000100a00 */
[----:B-1----:R-:W2:Y:S01]  /*1a9ef0*/  LDL R12, [R1+0x430] ;  /* 0x00043000010c7983 */ /* 0x002ea20000100800 */
[----:B---3--:R-:W-:Y:S01]  /*1a9f00*/  IMAD.MOV.U32 R15, RZ, RZ, R24 ;  /* 0x000000ffff0f7224 */ /* 0x008fe200078e0018 */
[----:B------:R-:W-:Y:S01]  /*1a9f10*/  IADD3 R24, P4, PT, R19, R20, RZ ;  /* 0x0000001413187210 */ /* 0x000fe20007f9e0ff */
[----:B------:R-:W-:-:S05]  /*1a9f20*/  IMAD.X R19, R22, 0x1, R28, P2 ;  /* 0x0000000116137824 */ /* 0x000fca00010e061c */
[----:B------:R1:W-:Y:S04]  /*1a9f30*/  STL.64 [R1+0x45d0], R18 ;  /* 0x0045d01201007387 */ /* 0x0003e80000100a00 */
[----:B------:R-:W-:Y:S04]  /*1a9f40*/  STL [R1+0x45c0], R24 ;  /* 0x0045c01801007387 */ /* 0x000fe80000100800 */
[----:B-1----:R-:W2:Y:S04]  /*1a9f50*/  LDL.LU.64 R18, [R1+0x9158] ;  /* 0x0091580001127983 */ /* 0x002ea80000300a00 */
[----:B------:R1:W-:Y:S04]  /*1a9f60*/  STL [R1+0x9120], R28 ;  /* 0x0091201c01007387 */ /* 0x0003e80000100800 */
[----:B-1----:R-:W3:Y:S04]  /*1a9f70*/  LDL.LU R28, [R1+0xac] ;  /* 0x0000ac00011c7983 */ /* 0x002ee80000300800 */
[----:B------:R1:W-:Y:S01]  /*1a9f80*/  STL.64 [R1+0x9118], R20 ;  /* 0x0091181401007387 */ /* 0x0003e20000100a00 */
[----:B---3--:R-:W-:Y:S01]  /*1a9f90*/  IADD3 R24, P2, PT, R28, R21, RZ ;  /* 0x000000151c187210 */ /* 0x008fe20007f5e0ff */
[----:B-1----:R-:W-:-:S02]  /*1a9fa0*/  IMAD.MOV.U32 R21, RZ, RZ, R15 ;  /* 0x000000ffff157224 */ /* 0x002fc400078e000f */
[----:B------:R-:W-:Y:S02]  /*1a9fb0*/  IMAD.X R15, R22, 0x1, R26, P3 ;  /* 0x00000001160f7824 */ /* 0x000fe400018e061a */
[----:B------:R-:W3:Y:S04]  /*1a9fc0*/  LDL.LU R22, [R1+0x9150] ;  /* 0x0091500001167983 */ /* 0x000ee80000300800 */
[----:B------:R-:W-:Y:S04]  /*1a9fd0*/  STL.64 [R1+0x9128], R26 ;  /* 0x0091281a01007387 */ /* 0x000fe80000100a00 */
[----:B------:R1:W-:Y:S04]  /*1a9fe0*/  STL [R1+0x9130], R27 ;  /* 0x0091301b01007387 */ /* 0x0003e80000100800 */
[----:B-1----:R0:W3:Y:S01]  /*1a9ff0*/  LDL.64 R26, [R1+0x45c0] ;  /* 0x0045c000011a7983 */ /* 0x0020e20000100a00 */
[----:B--2---:R-:W-:-:S03]  /*1aa000*/  IMAD.X R25, R12, 0x1, R19, P2 ;  /* 0x000000010c197824 */ /* 0x004fc600010e0613 */
[----:B------:R-:W-:Y:S01]  /*1aa010*/  STL [R1+0x45cc], R15 ;  /* 0x0045cc0f01007387 */ /* 0x000fe20000100800 */
        /* <DEDUP_REMOVED lines=13> */
[C---:B------:R-:W-:Y:S02]  /*1aa0f0*/  IADD3 R26, P4, PT, R28.reuse, R16, RZ ;  /* 0x000000101c1a7210 */ /* 0x040fe40007f9e0ff */
[----:B------:R-:W-:Y:S01]  /*1aa100*/  IADD3 R20, P3, PT, R28, R17, RZ ;  /* 0x000000111c147210 */ /* 0x000fe20007f7e0ff */
[----:B--2---:R1:W-:Y:S04]  /*1aa110*/  STL.64 [R1+0x9100], R12 ;  /* 0x0091000c01007387 */ /* 0x0043e80000100a00 */
[----:B-1----:R-:W2:Y:S01]  /*1aa120*/  LDL R13, [R1+0xb0] ;  /* 0x0000b000010d7983 */ /* 0x002ea20000100800 */
[----:B---3--:R-:W-:-:S03]  /*1aa130*/  IMAD.X R27, R19, 0x1, R14, P4 ;  /* 0x00000001131b7824 */ /* 0x008fc600020e060e */
[----:B------:R1:W-:Y:S04]  /*1aa140*/  STL.64 [R1+0x9108], R16 ;  /* 0x0091081001007387 */ /* 0x0003e80000100a00 */
[----:B-1----:R0:W3:Y:S04]  /*1aa150*/  LDL.64 R16, [R1+0x45a0] ;  /* 0x0045a00001107983 */ /* 0x0020e80000100a00 */
[----:B------:R1:W-:Y:S04]  /*1aa160*/  STL.64 [R1+0x45a8], R26 ;  /* 0x0045a81a01007387 */ /* 0x0003e80000100a00 */
[----:B-1----:R0:W2:Y:S01]  /*1aa170*/  LDL.LU R27, [R1+0x9130] ;  /* 0x00913000011b7983 */ /* 0x0020a20000300800 */
[----:B------:R-:W-:-:S05]  /*1aa180*/  IADD3 R26, P4, PT, R28, R29, RZ ;  /* 0x0000001d1c1a7210 */ /* 0x000fca0007f9e0ff */
[----:B------:R2:W-:Y:S04]  /*1aa190*/  STL [R1+0x4590], R26 ;  /* 0x0045901a01007387 */ /* 0x0005e80000100800 */
[----:B--2---:R-:W2:Y:S01]  /*1aa1a0*/  LDL.LU.64 R26, [R1+0x9128] ;  /* 0x00912800011a7983 */ /* 0x004ea20000300a00 */
[C---:B---3--:R-:W-:Y:S02]  /*1aa1b0*/  IMAD.X R17, R19.reuse, 0x1, R24, P2 ;  /* 0x0000000113117824 */ /* 0x048fe400010e0618 */
[----:B------:R-:W-:Y:S02]  /*1aa1c0*/  IMAD.MOV.U32 R12, RZ, RZ, R21 ;  /* 0x000000ffff0c7224 */ /* 0x000fe400078e0015 */
[----:B------:R-:W-:Y:S01]  /*1aa1d0*/  IMAD.X R21, R19, 0x1, R15, P3 ;  /* 0x0000000113157824 */ /* 0x000fe200018e060f */
[----:B------:R-:W-:Y:S01]  /*1aa1e0*/  STL [R1+0x45a4], R17 ;  /* 0x0045a41101007387 */ /* 0x000fe20000100800 */
[----:B--2---:R-:W-:-:S03]  /*1aa1f0*/  IADD3 R16, P2, PT, R28, R27, RZ ;  /* 0x0000001b1c107210 */ /* 0x004fc60007f5e0ff */
[----:B------:R-:W2:Y:S04]  /*1aa200*/  LDL.LU R28, [R1+0x9120] ;  /* 0x00912000011c7983 */ /* 0x000ea80000300800 */
[----:B------:R1:W-:Y:S04]  /*1aa210*/  STL.64 [R1+0x4598], R20 ;  /* 0x0045981401007387 */ /* 0x0003e80000100a00 */
[----:B-1----:R-:W3:Y:S04]  /*1aa220*/  LDL.LU.64 R20, [R1+0x9118] ;  /* 0x0091180001147983 */ /* 0x002ee80000300a00 */
[----:B------:R-:W-:Y:S04]  /*1aa230*/  STL.64 [R1+0x90e8], R14 ;  /* 0x0090e80e01007387 */ /* 0x000fe80000100a00 */
[----:B------:R1:W-:Y:S01]  /*1aa240*/  STL [R1+0x90f0], R15 ;  /* 0x0090f00f01007387 */ /* 0x0003e20000100800 */
[----:B------:R-:W-:-:S03]  /*1aa250*/  IMAD.MOV.U32 R17, RZ, RZ, R12 ;  /* 0x000000ffff117224 */ /* 0x000fc600078e000c */
[----:B-1----:R0:W2:Y:S01]  /*1aa260*/  LDL.64 R14, [R1+0x4590] ;  /* 0x00459000010e7983 */ /* 0x0020a20000100a00 */
[----:B---3--:R-:W-:-:S03]  /*1aa270*/  IADD3 R12, P3, PT, R13, R20, RZ ;  /* 0x000000140d0c7210 */ /* 0x008fc60007f7e0ff */
[----:B------:R-:W3:Y:S04]  /*1aa280*/  LDL R13, [R1+0x42c] ;  /* 0x00042c00010d7983 */ /* 0x000ee80000100800 */
[----:B------:R1:W-:Y:S04]  /*1aa290*/  STL.64 [R1+0x90f8], R6 ;  /* 0x0090f80601007387 */ /* 0x0003e80000100a00 */
[----:B------:R0:W-:Y:S01]  /*1aa2a0*/  STL [R1+0x90d8], R20 ;  /* 0x0090d81401007387 */ /* 0x0001e20000100800 */
[C---:B--2---:R-:W-:Y:S02]  /*1aa2b0*/  IMAD.X R15, R19.reuse, 0x1, R28, P4 ;  /* 0x00000001130f7824 */ /* 0x044fe400020e061c */
[----:B-1----:R-:W-:Y:S01]  /*1aa2c0*/  IMAD.MOV.U32 R7, RZ, RZ, R17 ;  /* 0x000000ffff077224 */ /* 0x002fe200078e0011 */
[----:B0-----:R-:W2:Y:S01]  /*1aa2d0*/  LDL.LU R20, [R1+0xb0] ;  /* 0x0000b00001147983 */ /* 0x001ea20000300800 */
[----:B------:R-:W-:-:S03]  /*1aa2e0*/  IMAD.X R17, R19, 0x1, R26, P2 ;  /* 0x0000000113117824 */ /* 0x000fc600010e061a */
[----:B------:R-:W-:Y:S04]  /*1aa2f0*/  STL [R1+0x4594], R15 ;  /* 0x0045940f01007387 */ /* 0x000fe80000100800 */
[----:B------:R-:W2:Y:S04]  /*1aa300*/  LDL.LU R19, [R1+0x9110] ;  /* 0x0091100001137983 */ /* 0x000ea80000300800 */
[----:B------:R0:W-:Y:S04]  /*1aa310*/  STL.64 [R1+0x4588], R16 ;  /* 0x0045881001007387 */ /* 0x0001e80000100a00 */
[----:B0-----:R-:W4:Y:S04]  /*1aa320*/  LDL.LU.64 R16, [R1+0x9108] ;  /* 0x0091080001107983 */ /* 0x001f280000300a00 */
[----:B------:R-:W-:Y:S01]  /*1aa330*/  STL.64 [R1+0x90e0], R26 ;  /* 0x0090e01a01007387 */ /* 0x000fe20000100a00 */
[----:B---3--:R-:W-:-:S05]  /*1aa340*/  IMAD.X R13, R13, 0x1, R18, P3 ;  /* 0x000000010d0d7824 */ /* 0x008fca00018e0612 */
[----:B------:R0:W-:Y:S04]  /*1aa350*/  STL.64 [R1+0x4580], R12 ;  /* 0x0045800c01007387 */ /* 0x0001e80000100a00 */
[----:B0-----:R-:W3:Y:S04]  /*1aa360*/  LDL.LU.64 R12, [R1+0x9100] ;  /* 0x00910000010c7983 */ /* 0x001ee80000300a00 */
[----:B------:R0:W-:Y:S04]  /*1aa370*/  STL [R1+0x90c8], R18 ;  /* 0x0090c81201007387 */ /* 0x0001e80000100800 */
[----:B0-----:R-:W3:Y:S01]  /*1aa380*/  LDL.LU R18, [R1+0x42c] ;  /* 0x00042c0001127983 */ /* 0x001ee20000300800 */
[C---:B--2---:R-:W-:Y:S01]  /*1aa390*/  IADD3 R6, P4, PT, R20.reuse, R21, RZ ;  /* 0x0000001514067210 */ /* 0x044fe20007f9e0ff */
[----:B------:R-:W-:Y:S01]  /*1aa3a0*/  IMAD.MOV.U32 R15, RZ, RZ, R7 ;  /* 0x000000ffff0f7224 */ /* 0x000fe200078e0007 */
[----:B------:R-:W-:-:S03]  /*1aa3b0*/  IADD3 R14, P2, PT, R20, R23, RZ ;  /* 0x00000017140e7210 */ /* 0x000fc60007f5e0ff */
[----:B------:R-:W-:Y:S01]  /*1aa3c0*/  IMAD.MOV.U32 R27, RZ, RZ, R15 ;  /* 0x000000ffff1b7224 */ /* 0x000fe200078e000f */
[----:B----4-:R-:W-:Y:S01]  /*1aa3d0*/  IADD3 R26, P3, PT, R20, R16, RZ ;  /* 0x00000010141a7210 */ /* 0x010fe20007f7e0ff */
[C---:B---3--:R-:W-:Y:S02]  /*1aa3e0*/  IMAD.X R7, R18.reuse, 0x1, R19, P4 ;  /* 0x0000000112077824 */ /* 0x048fe400020e0613 */
[----:B------:R-:W-:-:S03]  /*1aa3f0*/  IMAD.X R15, R18, 0x1, R22, P2 ;  /* 0x00000001120f7824 */ /* 0x000fc600010e0616 */
[----:B------:R0:W-:Y:S04]  /*1aa400*/  STL.64 [R1+0x4578], R6 ;  /* 0x0045780601007387 */ /* 0x0001e80000100a00 */
[----:B------:R-:W-:Y:S04]  /*1aa410*/  STL [R1+0x4568], R26 ;  /* 0x0045681a01007387 */ /* 0x000fe80000100800 */
[----:B0-----:R-:W2:Y:S04]  /*1aa420*/  LDL.LU.64 R6, [R1+0x90f8] ;  /* 0x0090f80001067983 */ /* 0x001ea80000300a00 */
[----:B------:R0:W-:Y:S04]  /*1aa430*/  STL.64 [R1+0x4570], R14 ;  /* 0x0045700e01007387 */ /* 0x0001e80000100a00 */
[----:B0-----:R0:W3:Y:S01]  /*1aa440*/  LDL.LU R15, [R1+0x90f0] ;  /* 0x0090f000010f7983 */ /* 0x0010e20000300800 */
[----:B------:R-:W-:-:S03]  /*1aa450*/  IADD3 R14, P2, PT, R20, R17, RZ ;  /* 0x00000011140e7210 */ /* 0x000fc60007f5e0ff */
[----:B------:R1:W-:Y:S04]  /*1aa460*/  STL.64 [R1+0x90d0], R22 ;  /* 0x0090d01601007387 */ /* 0x0003e80000100a00 */
[----:B-1----:R0:W4:Y:S04]  /*1aa470*/  LDL.64 R22, [R1+0x4568] ;  /* 0x0045680001167983 */ /* 0x0021280000100a00 */
[----:B------:R3:W-:Y:S04]  /*1aa480*/  STL [R1+0x4558], R14 ;  /* 0x0045580e01007387 */ /* 0x0007e80000100800 */
[----:B---3--:R-:W4:Y:S01]  /*1aa490*/  LDL.LU.64 R14, [R1+0x90e8] ;  /* 0x0090e800010e7983 */ /* 0x008f220000300a00 */
[----:B------:R-:W-:-:S03]  /*1aa4a0*/  IADD3 R26, P4, PT, R20, R25, RZ ;  /* 0x00000019141a7210 */ /* 0x000fc60007f9e0ff */
[----:B------:R1:W-:Y:S02]  /*1aa4b0*/  STL.64 [R1+0x90c0], R16 ;  /* 0x0090c01001007387 */ /* 0x0003e40000100a00 */
[----:B-1----:R-:W-:Y:S02]  /*1aa4c0*/  IMAD.MOV.U32 R17, RZ, RZ, R27 ;  /* 0x000000ffff117224 */ /* 0x002fe400078e001b */
[C---:B------:R-:W-:Y:S02]  /*1aa4d0*/  IMAD.X R27, R18.reuse, 0x1, R24, P4 ;  /* 0x00000001121b7824 */ /* 0x040fe400020e0618 */
[----:B----4-:R-:W-:-:S05]  /*1aa4e0*/  IMAD.X R23, R18, 0x1, R14, P3 ;  /* 0x0000000112177824 */ /* 0x010fca00018e060e */
[----:B------:R1:W-:Y:S04]  /*1aa4f0*/  STL [R1+0x456c], R23 ;  /* 0x00456c1701007387 */ /* 0x0003e80000100800 */
[----:B-1----:R-:W3:Y:S04]  /*1aa500*/  LDL R23, [R1+0xb4] ;  /* 0x0000b40001177983 */ /* 0x002ee80000100800 */
[----:B------:R1:W-:Y:S04]  /*1aa510*/  STL.64 [R1+0x4560], R26 ;  /* 0x0045601a01007387 */ /* 0x0003e80000100a00 */
[----:B-1----:R-:W4:Y:S04]  /*1aa520*/  LDL.LU.64 R26, [R1+0x90e0] ;  /* 0x0090e000011a7983 */ /* 0x002f280000300a00 */
[----:B------:R1:W-:Y:S01]  /*1aa530*/  STL.64 [R1+0x90b8], R24 ;  /* 0x0090b81801007387 */ /* 0x0003e20000100a00 */
[----:B------:R-:W-:-:S03]  /*1aa540*/  IADD3 R22, P3, PT, R20, R29, RZ ;  /* 0x0000001d14167210 */ /* 0x000fc60007f7e0ff */
[----:B-1----:R0:W2:Y:S01]  /*1aa550*/  LDL.64 R24, [R1+0x4558] ;  /* 0x0045580001187983 */ /* 0x0020a20000100a00 */
[----:B----4-:R-:W-:-:S03]  /*1aa560*/  IADD3 R16, P4, PT, R20, R27, RZ ;  /* 0x0000001b14107210 */ /* 0x010fc60007f9e0ff */
[----:B------:R-:W3:Y:S04]  /*1aa570*/  LDL.LU R20, [R1+0x90d8] ;  /* 0x0090d80001147983 */ /* 0x000ee80000300800 */
[----:B------:R-:W-:Y:S01]  /*1aa580*/  STL.64 [R1+0x90a8], R14 ;  /* 0x0090a80e01007387 */ /* 0x000fe20000100a00 */
[----:B--2---:R-:W-:-:S04]  /*1aa590*/  IMAD.MOV.U32 R25, RZ, RZ, R17 ;  /* 0x000000ffff197224 */ /* 0x004fc800078e0011 */
[----:B------:R-:W-:Y:S02]  /*1aa5a0*/  IMAD.MOV.U32 R17, RZ, RZ, R25 ;  /* 0x000000ffff117224 */ /* 0x000fe400078e0019 */
[----:B------:R-:W-:-:S05]  /*1aa5b0*/  IMAD.X R25, R18, 0x1, R15, P2 ;  /* 0x0000000112197824 */ /* 0x000fca00010e060f */
[----:B------:R-:W-:Y:S04]  /*1aa5c0*/  STL [R1+0x455c], R25 ;  /* 0x00455c1901007387 */ /* 0x000fe80000100800 */
[----:B------:R1:W-:Y:S04]  /*1aa5d0*/  STL.64 [R1+0x90b0], R12 ;  /* 0x0090b00c01007387 */ /* 0x0003e80000100a00 */
[----:B-1----:R-:W2:Y:S01]  /*1aa5e0*/  LDL R12, [R1+0x428] ;  /* 0x00042800010c7983 */ /* 0x002ea20000100800 */
[----:B---3--:R-:W-:Y:S01]  /*1aa5f0*/  IADD3 R14, P2, PT, R23, R20, RZ ;  /* 0x00000014170e7210 */ /* 0x008fe20007f5e0ff */
[----:B------:R-:W-:-:S05]  /*1aa600*/  IMAD.X R23, R18, 0x1, R28, P3 ;  /* 0x0000000112177824 */ /* 0x000fca00018e061c */
[----:B------:R1:W-:Y:S04]  /*1aa610*/  STL.64 [R1+0x4550], R22 ;  /* 0x0045501601007387 */ /* 0x0003e80000100a00 */
[----:B------:R-:W-:Y:S04]  /*1aa620*/  STL [R1+0x4540], R14 ;  /* 0x0045400e01007387 */ /* 0x000fe80000100800 */
[----:B-1----:R-:W3:Y:S04]  /*1aa630*/  LDL.LU.64 R22, [R1+0x90d0] ;  /* 0x0090d00001167983 */ /* 0x002ee80000300a00 */
[----:B------:R1:W-:Y:S04]  /*1aa640*/  STL [R1+0x9098], R28 ;  /* 0x0090981c01007387 */ /* 0x0003e80000100800 */
[----:B-1----:R-:W4:Y:S04]  /*1aa650*/  LDL.LU R28, [R1+0xb4] ;  /* 0x0000b400011c7983 */ /* 0x002f280000300800 */
[----:B------:R1:W-:Y:S01]  /*1aa660*/  STL.64 [R1+0x9090], R20 ;  /* 0x0090901401007387 */ /* 0x0003e20000100a00 */
[----:B----4-:R-:W-:Y:S01]  /*1aa670*/  IADD3 R24, P3, PT, R28, R21, RZ ;  /* 0x000000151c187210 */ /* 0x010fe20007f7e0ff */
[----:B-1----:R-:W-:-:S02]  /*1aa680*/  IMAD.MOV.U32 R21, RZ, RZ, R17 ;  /* 0x000000ffff157224 */ /* 0x002fc400078e0011 */
[----:B------:R-:W-:Y:S02]  /*1aa690*/  IMAD.X R17, R18, 0x1, R26, P4 ;  /* 0x0000000112117824 */ /* 0x000fe400020e061a */
[----:B------:R-:W4:Y:S04]  /*1aa6a0*/  LDL.LU R18, [R1+0x90c8] ;  /* 0x0090c80001127983 */ /* 0x000f280000300800 */
[----:B------:R1:W-:Y:S04]  /*1aa6b0*/  STL.64 [R1+0x4548], R16 ;  /* 0x0045481001007387 */ /* 0x0003e80000100a00 */
[----:B-1----:R-:W3:Y:S04]  /*1aa6c0*/  LDL.LU.64 R16, [R1+0x90c0] ;  /* 0x0090c00001107983 */ /* 0x002ee80000300a00 */
[----:B------:R1:W-:Y:S04]  /*1aa6d0*/  STL.64 [R1+0x90a0], R26 ;  /* 0x0090a01a01007387 */ /* 0x0003e80000100a00 */
[----:B-1----:R0:W4:Y:S01]  /*1aa6e0*/  LDL.64 R26, [R1+0x4540] ;  /* 0x00454000011a7983 */ /* 0x0021220000100a00 */
[----:B--2---:R-:W-:-:S02]  /*1aa6f0*/  IMAD.X R25, R12, 0x1, R19, P3 ;  /* 0x000000010c197824 */ /* 0x004fc400018e0613 */
[----:B----4-:R-:W-:-:S05]  /*1aa700*/  IMAD.X R27, R12, 0x1, R18, P2 ;  /* 0x000000010c1b7824 */ /* 0x010fca00010e0612 */
[----:B------:R-:W-:Y:S04]  /*1aa710*/  STL [R1+0x4544], R27 ;  /* 0x0045441b01007387 */ /* 0x000fe80000100800 */
[----:B------:R1:W-:Y:S04]  /*1aa720*/  STL.64 [R1+0x4538], R24 ;  /* 0x0045381801007387 */ /* 0x0003e80000100a00 */
[----:B-1----:R-:W2:Y:S04]  /*1aa730*/  LDL.LU.64 R24, [R1+0x90b8] ;  /* 0x0090b80001187983 */ /* 0x002ea80000300a00 */
[----:B------:R1:W-:Y:S04]  /*1aa740*/  STL [R1+0x9080], R19 ;  /* 0x0090801301007387 */ /* 0x0003e80000100800 */
[----:B-1----:R-:W4:Y:S01]  /*1aa750*/  LDL.LU R19, [R1+0x428] ;  /* 0x0004280001137983 */ /* 0x002f220000300800 */
[----:B---3--:R-:W-:-:S02]  /*1aa760*/  IADD3 R14, P4, PT, R28, R23, RZ ;  /* 0x000000171c0e7210 */ /* 0x008fc40007f9e0ff */
[----:B--2---:R-:W-:-:S05]  /*1aa770*/  IADD3 R12, P3, PT, R28, R25, RZ ;  /* 0x000000191c0c7210 */ /* 0x004fca0007f7e0ff */
[----:B------:R1:W-:Y:S01]  /*1aa780*/  STL [R1+0x4520], R12 ;  /* 0x0045200c01007387 */ /* 0x0003e20000100800 */
[----:B----4-:R-:W-:-:S03]  /*1aa790*/  IMAD.X R15, R19, 0x1, R22, P4 ;  /* 0x00000001130f7824 */ /* 0x010fc600020e0616 */
[----:B-1----:R-:W2:Y:S04]  /*1aa7a0*/  LDL.LU.64 R12, [R1+0x90b0] ;  /* 0x0090b000010c7983 */ /* 0x002ea80000300a00 */
[----:B------:R1:W-:Y:S04]  /*1aa7b0*/  STL.64 [R1+0x4530], R14 ;  /* 0x0045300e01007387 */ /* 0x0003e80000100a00 */
[----:B-1----:R-:W3:Y:S01]  /*1aa7c0*/  LDL.LU.64 R14, [R1+0x90a8] ;  /* 0x0090a800010e7983 */ /* 0x002ee20000300a00 */
[----:B------:R-:W-:-:S03]  /*1aa7d0*/  IADD3 R26, P2, PT, R28, R16, RZ ;  /* 0x000000101c1a7210 */ /* 0x000fc60007f5e0ff */
[----:B------:R-:W-:Y:S01]  /*1aa7e0*/  STL.64 [R1+0x9088], R22 ;  /* 0x0090881601007387 */ /* 0x000fe20000100a00 */
[----:B------:R-:W-:-:S03]  /*1aa7f0*/  IADD3 R20, P4, PT, R28, R17, RZ ;  /* 0x000000111c147210 */ /* 0x000fc60007f9e0ff */
[----:B--2---:R1:W-:Y:S04]  /*1aa800*/  STL.64 [R1+0x9070], R12 ;  /* 0x0090700c01007387 */ /* 0x0043e80000100a00 */
[----:B-1----:R-:W2:Y:S04]  /*1aa810*/  LDL R13, [R1+0xb8] ;  /* 0x0000b800010d7983 */ /* 0x002ea80000100800 */
[----:B------:R1:W-:Y:S01]  /*1aa820*/  STL.64 [R1+0x9078], R16 ;  /* 0x0090781001007387 */ /* 0x0003e20000100a00 */
[----:B---3--:R-:W-:-:S03]  /*1aa830*/  IMAD.X R27, R19, 0x1, R14, P2 ;  /* 0x00000001131b7824 */ /* 0x008fc600010e060e */
[----:B-1----:R0:W3:Y:S04]  /*1aa840*/  LDL.64 R16, [R1+0x4520] ;  /* 0x0045200001107983 */ /* 0x0020e80000100a00 */
[----:B------:R1:W-:Y:S04]  /*1aa850*/  STL.64 [R1+0x4528], R26 ;  /* 0x0045281a01007387 */ /* 0x0003e80000100a00 */
[----:B-1----:R-:W4:Y:S01]  /*1aa860*/  LDL.LU.64 R26, [R1+0x90a0] ;  /* 0x0090a000011a7983 */ /* 0x002f220000300a00 */
[----:B------:R-:W-:Y:S02]  /*1aa870*/  IMAD.MOV.U32 R12, RZ, RZ, R21 ;  /* 0x000000ffff0c7224 */ /* 0x000fe400078e0015 */
[C---:B------:R-:W-:Y:S01]  /*1aa880*/  IMAD.X R21, R19.reuse, 0x1, R15, P4 ;  /* 0x0000000113157824 */ /* 0x040fe200020e060f */
[----:B------:R1:W-:Y:S01]  /*1aa890*/  STL.64 [R1+0x9068], R24 ;  /* 0x0090681801007387 */ /* 0x0003e20000100a00 */
[----:B------:R-:W-:Y:S01]  /*1aa8a0*/  IADD3 R22, P2, PT, R28, R29, RZ ;  /* 0x0000001d1c167210 */ /* 0x000fe20007f5e0ff */
[----:B---3--:R-:W-:-:S02]  /*1aa8b0*/  IMAD.X R17, R19, 0x1, R24, P3 ;  /* 0x0000000113117824 */ /* 0x008fc400018e0618 */
[----:B-1----:R-:W3:Y:S04]  /*1aa8c0*/  LDL R24, [R1+0x424] ;  /* 0x0004240001187983 */ /* 0x002ee80000100800 */
[----:B------:R-:W-:Y:S01]  /*1aa8d0*/  STL [R1+0x4524], R17 ;  /* 0x0045241101007387 */ /* 0x000fe20000100800 */
[----:B----4-:R-:W-:-:S03]  /*1aa8e0*/  IADD3 R16, P3, PT, R28, R27, RZ ;  /* 0x0000001b1c107210 */ /* 0x010fc60007f7e0ff */
[----:B------:R-:W4:Y:S04]  /*1aa8f0*/  LDL.LU R28, [R1+0x9098] ;  /* 0x00909800011c7983 */ /* 0x000f280000300800 */
[----:B------:R1:W-:Y:S04]  /*1aa900*/  STL.64 [R1+0x4518], R20 ;  /* 0x0045181401007387 */ /* 0x0003e80000100a00 */
[----:B-1----:R-:W2:Y:S01]  /*1aa910*/  LDL.LU.64 R20, [R1+0x9090] ;  /* 0x0090900001147983 */ /* 0x002ea20000300a00 */
[----:B------:R-:W-:-:S03]  /*1aa920*/  IMAD.MOV.U32 R23, RZ, RZ, R12 ;  /* 0x000000ffff177224 */ /* 0x000fc600078e000c */
[----:B------:R-:W-:Y:S04]  /*1aa930*/  STL.64 [R1+0x9058], R14 ;  /* 0x0090580e01007387 */ /* 0x000fe80000100a00 */
[----:B------:R-:W-:Y:S01]  /*1aa940*/  STL [R1+0x9060], R15 ;  /* 0x0090600f01007387 */ /* 0x000fe20000100800 */
[----:B--2---:R-:W-:-:S03]  /*1aa950*/  IADD3 R12, P4, PT, R13, R20, RZ ;  /* 0x000000140d0c7210 */ /* 0x004fc60007f9e0ff */
[----:B------:R1:W-:Y:S04]  /*1aa960*/  STL [R1+0x9048], R20 ;  /* 0x0090481401007387 */ /* 0x0003e80000100800 */
[----:B-1----:R-:W2:Y:S01]  /*1aa970*/  LDL.LU R20, [R1+0xb8] ;  /* 0x0000b80001147983 */ /* 0x002ea20000300800 */
[----:B------:R-:W-:Y:S02]  /*1aa980*/  IMAD.MOV.U32 R13, RZ, RZ, R23 ;  /* 0x000000ffff0d7224 */ /* 0x000fe400078e0017 */
[C---:B----4-:R-:W-:Y:S02]  /*1aa990*/  IMAD.X R23, R19.reuse, 0x1, R28, P2 ;  /* 0x0000000113177824 */ /* 0x050fe400010e061c */
[----:B------:R-:W-:Y:S02]  /*1aa9a0*/  IMAD.X R17, R19, 0x1, R26, P3 ;  /* 0x0000000113117824 */ /* 0x000fe400018e061a */
[----:B------:R-:W-:Y:S01]  /*1aa9b0*/  IMAD.MOV.U32 R15, RZ, RZ, R13 ;  /* 0x000000ffff0f7224 */ /* 0x000fe200078e000d */
[----:B------:R1:W-:Y:S01]  /*1aa9c0*/  STL.64 [R1+0x4510], R22 ;  /* 0x0045101601007387 */ /* 0x0003e20000100a00 */
[----:B---3--:R-:W-:-:S03]  /*1aa9d0*/  IMAD.X R13, R24, 0x1, R18, P4 ;  /* 0x00000001180d7824 */ /* 0x008fc600020e0612 */
[----:B-1----:R-:W3:Y:S04]  /*1aa9e0*/  LDL.LU.64 R22, [R1+0x9088] ;  /* 0x0090880001167983 */ /* 0x002ee80000300a00 */
[----:B------:R-:W4:Y:S01]  /*1aa9f0*/  LDL.LU R19, [R1+0x9080] ;  /* 0x0090800001137983 */ /* 0x000f220000300800 */
[----:B--2---:R-:W-:-:S05]  /*1aaa00*/  IADD3 R14, P2, PT, R20, R21, RZ ;  /* 0x00000015140e7210 */ /* 0x004fca0007f5e0ff */
[----:B------:R-:W-:Y:S04]  /*1aaa10*/  STL [R1+0x44f8], R14 ;  /* 0x0044f80e01007387 */ /* 0x000fe80000100800 */
[----:B------:R1:W-:Y:S04]  /*1aaa20*/  STL.64 [R1+0x4508], R16 ;  /* 0x0045081001007387 */ /* 0x0003e80000100a00 */
[----:B-1----:R-:W2:Y:S04]  /*1aaa30*/  LDL.LU.64 R16, [R1+0x9078] ;  /* 0x0090780001107983 */ /* 0x002ea80000300a00 */
[----:B------:R1:W-:Y:S04]  /*1aaa40*/  STL.64 [R1+0x4500], R12 ;  /* 0x0045000c01007387 */ /* 0x0003e80000100a00 */
[----:B-1----:R-:W2:Y:S04]  /*1aaa50*/  LDL.LU.64 R12, [R1+0x9070] ;  /* 0x00907000010c7983 */ /* 0x002ea80000300a00 */
[----:B--2---:R1:W-:Y:S04]  /*1aaa60*/  STL.64 [R1+0x9050], R12 ;  /* 0x0090500c01007387 */ /* 0x0043e80000100a00 */
[----:B-1----:R0:W4:Y:S04]  /*1aaa70*/  LDL.64 R12, [R1+0x44f8] ;  /* 0x0044f800010c7983 */ /* 0x0021280000100a00 */
[----:B------:R1:W-:Y:S04]  /*1aaa80*/  STL [R1+0x9038], R18 ;  /* 0x0090381201007387 */ /* 0x0003e80000100800 */
[----:B-1----:R-:W4:Y:S01]  /*1aaa90*/  LDL.LU R18, [R1+0x424] ;  /* 0x0004240001127983 */ /* 0x002f220000300800 */
[----:B------:R-:W-:-:S02]  /*1aaaa0*/  IADD3 R24, P4, PT, R20, R16, RZ ;  /* 0x0000001014187210 */ /* 0x000fc40007f9e0ff */
[----:B---3--:R-:W-:-:S03]  /*1aaab0*/  IADD3 R14, P3, PT, R20, R23, RZ ;  /* 0x00000017140e7210 */ /* 0x008fc60007f7e0ff */
[----:B------:R1:W-:Y:S04]  /*1aaac0*/  STL [R1+0x44e8], R24 ;  /* 0x0044e81801007387 */ /* 0x0003e80000100800 */
[----:B-1----:R-:W2:Y:S01]  /*1aaad0*/  LDL.LU.64 R24, [R1+0x9068] ;  /* 0x0090680001187983 */ /* 0x002ea20000300a00 */
[----:B----4-:R-:W-:-:S05]  /*1aaae0*/  IMAD.X R13, R18, 0x1, R19, P2 ;  /* 0x00000001120d7824 */ /* 0x010fca00010e0613 */
[----:B------:R1:W-:Y:S04]  /*1aaaf0*/  STL [R1+0x44fc], R13 ;  /* 0x0044fc0d01007387 */ /* 0x0003e80000100800 */
[----:B------:R3:W-:Y:S01]  /*1aab00*/  STL.64 [R1+0x9040], R4 ;  /* 0x0090400401007387 */ /* 0x0007e20000100a00 */
[----:B-1----:R-:W-:Y:S02]  /*1aab10*/  IMAD.MOV.U32 R13, RZ, RZ, R15 ;  /* 0x000000ffff0d7224 */ /* 0x002fe400078e000f */
[----:B------:R-:W-:Y:S01]  /*1aab20*/  IMAD.X R15, R18, 0x1, R22, P3 ;  /* 0x00000001120f7824 */ /* 0x000fe200018e0616 */
[----:B---3--:R0:W3:Y:S04]  /*1aab30*/  LDL.64 R4, [R1+0x44e8] ;  /* 0x0044e80001047983 */ /* 0x0080e80000100a00 */
[----:B------:R1:W-:Y:S04]  /*1aab40*/  STL.64 [R1+0x44f0], R14 ;  /* 0x0044f00e01007387 */ /* 0x0003e80000100a00 */
[----:B-1----:R0:W4:Y:S01]  /*1aab50*/  LDL.LU R15, [R1+0x9060] ;  /* 0x00906000010f7983 */ /* 0x0021220000300800 */
[----:B------:R-:W-:-:S05]  /*1aab60*/  IADD3 R14, P3, PT, R20, R17, RZ ;  /* 0x00000011140e7210 */ /* 0x000fca0007f7e0ff */
[----:B------:R4:W-:Y:S04]  /*1aab70*/  STL [R1+0x44d8], R14 ;  /* 0x0044d80e01007387 */ /* 0x0009e80000100800 */
[----:B----4-:R-:W3:Y:S01]  /*1aab80*/  LDL.LU.64 R14, [R1+0x9058] ;  /* 0x00905800010e7983 */ /* 0x010ee20000300a00 */
[----:B--2---:R-:W-:-:S03]  /*1aab90*/  IADD3 R12, P2, PT, R20, R25, RZ ;  /* 0x00000019140c7210 */ /* 0x004fc60007f5e0ff */
[----:B------:R-:W-:Y:S01]  /*1aaba0*/  STL.64 [R1+0x9030], R16 ;  /* 0x0090301001007387 */ /* 0x000fe20000100a00 */
[----:B---3--:R-:W-:-:S05]  /*1aabb0*/  IMAD.X R5, R18, 0x1, R14, P4 ;  /* 0x0000000112057824 */ /* 0x008fca00020e060e */
[----:B------:R1:W-:Y:S02]  /*1aabc0*/  STL [R1+0x44ec], R5 ;  /* 0x0044ec0501007387 */ /* 0x0003e40000100800 */
[----:B-1----:R-:W-:Y:S02]  /*1aabd0*/  IMAD.MOV.U32 R5, RZ, RZ, R13 ;  /* 0x000000ffff057224 */ /* 0x002fe400078e000d */
[----:B------:R-:W-:-:S05]  /*1aabe0*/  IMAD.X R13, R18, 0x1, R24, P2 ;  /* 0x00000001120d7824 */ /* 0x000fca00010e0618 */
[----:B------:R1:W-:Y:S01]  /*1aabf0*/  STL.64 [R1+0x44e0], R12 ;  /* 0x0044e00c01007387 */ /* 0x0003e20000100a00 */
[C---:B------:R-:W-:Y:S02]  /*1aac00*/  IADD3 R4, P4, PT, R20.reuse, R29, RZ ;  /* 0x0000001d14047210 */ /* 0x040fe40007f9e0ff */
[----:B------:R-:W-:Y:S01]  /*1aac10*/  IADD3 R16, P2, PT, R20, R27, RZ ;  /* 0x0000001b14107210 */ /* 0x000fe20007f5e0ff */
[----:B-1----:R-:W2:Y:S04]  /*1aac20*/  LDL.LU.64 R12, [R1+0x9050] ;  /* 0x00905000010c7983 */ /* 0x002ea80000300a00 */
[----:B------:R1:W-:Y:S04]  /*1aac30*/  STL.64 [R1+0x9020], R24 ;  /* 0x0090201801007387 */ /* 0x0003e80000100a00 */
[----:B-1----:R0:W3:Y:S04]  /*1aac40*/  LDL.64 R24, [R1+0x44d8] ;  /* 0x0044d80001187983 */ /* 0x0020e80000100a00 */
[----:B------:R-:W4:Y:S01]  /*1aac50*/  LDL.LU R20, [R1+0x9048] ;  /* 0x0090480001147983 */ /* 0x000f220000300800 */
[----:B------:R-:W-:-:S02]  /*1aac60*/  IMAD.MOV.U32 R17, RZ, RZ, R5 ;  /* 0x000000ffff117224 */ /* 0x000fc400078e0005 */
[C---:B------:R-:W-:Y:S01]  /*1aac70*/  IMAD.X R5, R18.reuse, 0x1, R28, P4 ;  /* 0x0000000112057824 */ /* 0x040fe200020e061c */
[----:B------:R4:W-:Y:S04]  /*1aac80*/  STL.64 [R1+0x9028], R2 ;  /* 0x0090280201007387 */ /* 0x0009e80000100a00 */
[----:B------:R-:W-:Y:S01]  /*1aac90*/  STL.64 [R1+0x9018], R14 ;  /* 0x0090180e01007387 */ /* 0x000fe20000100a00 */
[----:B---3--:R-:W-:Y:S01]  /*1aaca0*/  IMAD.X R25, R18, 0x1, R15, P3 ;  /* 0x0000000112197824 */ /* 0x008fe200018e060f */
[----:B------:R-:W-:-:S04]  /*1aacb0*/  IADD3 R24, P4, PT, R17, R21, RZ ;  /* 0x0000001511187210 */ /* 0x000fc80007f9e0ff */
[----:B------:R1:W-:Y:S01]  /*1aacc0*/  STL [R1+0x44dc], R25 ;  /* 0x0044dc1901007387 */ /* 0x0003e20000100800 */
[----:B----4-:R-:W-:-:S03]  /*1aacd0*/  IADD3 R2, P3, PT, R17, R20, RZ ;  /* 0x0000001411027210 */ /* 0x010fc60007f7e0ff */
[----:B------:R-:W3:Y:S04]  /*1aace0*/  LDL R3, [R1+0x420] ;  /* 0x0004200001037983 */ /* 0x000ee80000100800 */
[----:B------:R4:W-:Y:S01]  /*1aacf0*/  STL.64 [R1+0x44d0], R4 ;  /* 0x0044d00401007387 */ /* 0x0009e20000100a00 */
[----:B-1----:R-:W-:Y:S02]  /*1aad00*/  IMAD.MOV.U32 R25, RZ, RZ, R17 ;  /* 0x000000ffff197224 */ /* 0x002fe400078e0011 */
[----:B------:R-:W-:Y:S01]  /*1aad10*/  IMAD.X R17, R18, 0x1, R26, P2 ;  /* 0x0000000112117824 */ /* 0x000fe200010e061a */
[----:B----4-:R-:W4:Y:S04]  /*1aad20*/  LDL.LU.64 R4, [R1+0x9040] ;  /* 0x0090400001047983 */ /* 0x010f280000300a00 */
[----:B------:R-:W-:Y:S04]  /*1aad30*/  STL.64 [R1+0x9008], R20 ;  /* 0x0090081401007387 */ /* 0x000fe80000100a00 */
[----:B------:R-:W3:Y:S04]  /*1aad40*/  LDL.LU R18, [R1+0x9038] ;  /* 0x0090380001127983 */ /* 0x000ee80000300800 */
[----:B------:R1:W-:Y:S04]  /*1aad50*/  STL.64 [R1+0x44c8], R16 ;  /* 0x0044c81001007387 */ /* 0x0003e80000100a00 */
[----:B-1----:R-:W2:Y:S04]  /*1aad60*/  LDL.LU.64 R16, [R1+0x9030] ;  /* 0x0090300001107983 */ /* 0x002ea80000300a00 */
[----:B----4-:R2:W-:Y:S01]  /*1aad70*/  STL.64 [R1+0x9010], R4 ;  /* 0x0090100401007387 */ /* 0x0105e20000100a00 */
[----:B---3--:R-:W-:-:S05]  /*1aad80*/  IMAD.X R3, R3, 0x1, R18, P3 ;  /* 0x0000000103037824 */ /* 0x008fca00018e0612 */
[----:B------:R1:W-:Y:S01]  /*1aad90*/  STL.64 [R1+0x44c0], R2 ;  /* 0x0044c00201007387 */ /* 0x0003e20000100a00 */
[----:B--2---:R-:W-:-:S03]  /*1aada0*/  IADD3 R4, P3, PT, R25, R16, RZ ;  /* 0x0000001019047210 */ /* 0x004fc60007f7e0ff */
[----:B-1----:R-:W2:Y:S04]  /*1aadb0*/  LDL.LU.64 R2, [R1+0x9028] ;  /* 0x0090280001027983 */ /* 0x002ea80000300a00 */
[----:B------:R1:W-:Y:S04]  /*1aadc0*/  STL [R1+0x8ff8], R16 ;  /* 0x008ff81001007387 */ /* 0x0003e80000100800 */
[----:B-1----:R-:W3:Y:S01]  /*1aadd0*/  LDL.LU R16, [R1+0x420] ;  /* 0x0004200001107983 */ /* 0x002ee20000300800 */
[----:B------:R-:W-:Y:S01]  /*1aade0*/  IADD3 R14, P2, PT, R25, R23, RZ ;  /* 0x00000017190e7210 */ /* 0x000fe20007f5e0ff */
[----:B------:R-:W-:-:S02]  /*1aadf0*/  IMAD.MOV.U32 R5, RZ, RZ, R25 ;  /* 0x000000ffff057224 */ /* 0x000fc400078e0019 */
[----:B---3--:R-:W-:-:S05]  /*1aae00*/  IMAD.X R25, R16, 0x1, R19, P4 ;  /* 0x0000000110197824 */ /* 0x008fca00020e0613 */
[----:B------:R1:W-:Y:S01]  /*1aae10*/  STL.64 [R1+0x44b8], R24 ;  /* 0x0044b81801007387 */ /* 0x0003e20000100a00 */
[----:B------:R-:W-:-:S03]  /*1aae20*/  IMAD.X R15, R16, 0x1, R22, P2 ;  /* 0x00000001100f7824 */ /* 0x000fc600010e0616 */
[----:B-1----:R-:W3:Y:S04]  /*1aae30*/  LDL.LU.64 R24, [R1+0x9020] ;  /* 0x0090200001187983 */ /* 0x002ee80000300a00 */
[----:B------:R-:W-:Y:S04]  /*1aae40*/  STL.64 [R1+0x9000], R18 ;  /* 0x0090001201007387 */ /* 0x000fe80000100a00 */
[----:B------:R1:W-:Y:S04]  /*1aae50*/  STL.64 [R1+0x44b0], R14 ;  /* 0x0044b00e01007387 */ /* 0x0003e80000100a00 */
[----:B-1----:R-:W4:Y:S01]  /*1aae60*/  LDL.LU.64 R14, [R1+0x9018] ;  /* 0x00901800010e7983 */ /* 0x002f220000300a00 */
[----:B---3--:R-:W-:-:S05]  /*1aae70*/  IADD3 R20, P4, PT, R5, R25, RZ ;  /* 0x0000001905147210 */ /* 0x008fca0007f9e0ff */
[----:B------:R-:W-:Y:S04]  /*1aae80*/  STL [R1+0x44a0], R20 ;  /* 0x0044a01401007387 */ /* 0x000fe80000100800 */
[----:B--2---:R1:W-:Y:S02]  /*1aae90*/  STL.64 [R1+0x8fe8], R2 ;  /* 0x008fe80201007387 */ /* 0x0043e40000100a00 */
[----:B-1----:R-:W-:Y:S02]  /*1aaea0*/  IMAD.MOV.U32 R2, RZ, RZ, R5 ;  /* 0x000000ffff027224 */ /* 0x002fe400078e0005 */
[----:B------:R-:W2:Y:S04]  /*1aaeb0*/  LDL R3, [R1+0xc0] ;  /* 0x0000c00001037983 */ /* 0x000ea80000100800 */
[----:B------:R1:W-:Y:S01]  /*1aaec0*/  STL.64 [R1+0x8ff0], R12 ;  /* 0x008ff00c01007387 */ /* 0x0003e20000100a00 */
[----:B----4-:R-:W-:Y:S01]  /*1aaed0*/  IMAD.X R5, R16, 0x1, R14, P3 ;  /* 0x0000000110057824 */ /* 0x010fe200018e060e */
[C---:B------:R-:W-:Y:S01]  /*1aaee0*/  IADD3 R18, P3, PT, R2.reuse, R29, RZ ;  /* 0x0000001d02127210 */ /* 0x040fe20007f7e0ff */
[----:B-1----:R-:W-:Y:S01]  /*1aaef0*/  IMAD.MOV.U32 R12, RZ, RZ, R20 ;  /* 0x000000ffff0c7224 */ /* 0x002fe200078e0014 */
[----:B------:R-:W-:Y:S01]  /*1aaf00*/  IADD3 R20, P2, PT, R2, R17, RZ ;  /* 0x0000001102147210 */ /* 0x000fe20007f5e0ff */
[----:B------:R-:W-:-:S02]  /*1aaf10*/  IMAD.MOV.U32 R13, RZ, RZ, R21 ;  /* 0x000000ffff0d7224 */ /* 0x000fc400078e0015 */
[C---:B------:R-:W-:Y:S02]  /*1aaf20*/  IMAD.X R13, R16.reuse, 0x1, R24, P4 ;  /* 0x00000001100d7824 */ /* 0x040fe400020e0618 */
[C---:B------:R-:W-:Y:S01]  /*1aaf30*/  IMAD.X R21, R16.reuse, 0x1, R15, P2 ;  /* 0x0000000110157824 */ /* 0x040fe200010e060f */
[----:B------:R1:W-:Y:S01]  /*1aaf40*/  STL.64 [R1+0x44a8], R4 ;  /* 0x0044a80401007387 */ /* 0x0003e20000100a00 */
[----:B------:R-:W-:-:S03]  /*1aaf50*/  IMAD.X R19, R16, 0x1, R28, P3 ;  /* 0x0000000110137824 */ /* 0x000fc600018e061c */
[----:B-1----:R-:W3:Y:S04]  /*1aaf60*/  LDL.LU.64 R4, [R1+0x9010] ;  /* 0x0090100001047983 */ /* 0x002ee80000300a00 */
[----:B------:R-:W-:Y:S04]  /*1aaf70*/  STL [R1+0x44a4], R13 ;  /* 0x0044a40d01007387 */ /* 0x000fe80000100800 */
[----:B------:R1:W-:Y:S04]  /*1aaf80*/  STL.64 [R1+0x4498], R20 ;  /* 0x0044981401007387 */ /* 0x0003e80000100a00 */
[----:B-1----:R-:W4:Y:S04]  /*1aaf90*/  LDL.LU.64 R20, [R1+0x9008] ;  /* 0x0090080001147983 */ /* 0x002f280000300a00 */
[----:B------:R-:W-:Y:S04]  /*1aafa0*/  STL.64 [R1+0x8fe0], R14 ;  /* 0x008fe00e01007387 */ /* 0x000fe80000100a00 */
[----:B------:R1:W-:Y:S04]  /*1aafb0*/  STL.64 [R1+0x4490], R18 ;  /* 0x0044901201007387 */ /* 0x0003e80000100a00 */
[----:B-1----:R-:W2:Y:S04]  /*1aafc0*/  LDL.LU.64 R18, [R1+0x9000] ;  /* 0x0090000001127983 */ /* 0x002ea80000300a00 */
[----:B------:R1:W-:Y:S04]  /*1aafd0*/  STL [R1+0x8fd0], R28 ;  /* 0x008fd01c01007387 */ /* 0x0003e80000100800 */
[----:B-1----:R-:W2:Y:S01]  /*1aafe0*/  LDL.LU R28, [R1+0xc0] ;  /* 0x0000c000011c7983 */ /* 0x002ea20000300800 */
[----:B------:R-:W-:-:S05]  /*1aaff0*/  IADD3 R12, P4, PT, R2, R27, RZ ;  /* 0x0000001b020c7210 */ /* 0x000fca0007f9e0ff */
[----:B------:R-:W-:Y:S01]  /*1ab000*/  IMAD.X R13, R16, 0x1, R26, P4 ;  /* 0x00000001100d7824 */ /* 0x000fe200020e061a */
[----:B----4-:R-:W-:Y:S04]  /*1ab010*/  STL.64 [R1+0x8fc8], R20 ;  /* 0x008fc81401007387 */ /* 0x010fe80000100a00 */
[----:B------:R-:W4:Y:S04]  /*1ab020*/  LDL.LU R16, [R1+0x8ff8] ;  /* 0x008ff80001107983 */ /* 0x000f280000300800 */
[----:B------:R1:W-:Y:S04]  /*1ab030*/  STL.64 [R1+0x4488], R12 ;  /* 0x0044880c01007387 */ /* 0x0003e80000100a00 */
[----:B-1----:R-:W3:Y:S04]  /*1ab040*/  LDL.LU.64 R12, [R1+0x8ff0] ;  /* 0x008ff000010c7983 */ /* 0x002ee80000300a00 */
[----:B------:R4:W-:Y:S01]  /*1ab050*/  STL.64 [R1+0x8fd8], R26 ;  /* 0x008fd81a01007387 */ /* 0x0009e20000100a00 */
[----:B--2---:R-:W-:-:S03]  /*1ab060*/  IADD3 R14, P3, PT, R28, R21, RZ ;  /* 0x000000151c0e7210 */ /* 0x004fc60007f7e0ff */
[----:B------:R-:W2:Y:S01]  /*1ab070*/  LDL R21, [R1+0x41c] ;  /* 0x00041c0001157983 */ /* 0x000ea20000100800 */
[----:B------:R-:W-:Y:S02]  /*1ab080*/  IADD3 R2, P2, PT, R3, R20, RZ ;  /* 0x0000001403027210 */ /* 0x000fe40007f5e0ff */
[----:B------:R-:W-:-:S03]  /*1ab090*/  IADD3 R20, P4, PT, R28, R23, RZ ;  /* 0x000000171c147210 */ /* 0x000fc60007f9e0ff */
[C---:B--2---:R-:W-:Y:S01]  /*1ab0a0*/  IMAD.X R3, R21.reuse, 0x1, R18, P2 ;  /* 0x0000000115037824 */ /* 0x044fe200010e0612 */
[----:B----4-:R-:W-:Y:S01]  /*1ab0b0*/  IADD3 R26, P2, PT, R28, R16, RZ ;  /* 0x000000101c1a7210 */ /* 0x010fe20007f5e0ff */
[----:B------:R-:W-:-:S03]  /*1ab0c0*/  IMAD.X R15, R21, 0x1, R19, P3 ;  /* 0x00000001150f7824 */ /* 0x000fc600018e0613 */
[----:B------:R1:W-:Y:S01]  /*1ab0d0*/  STL.64 [R1+0x4480], R2 ;  /* 0x0044800201007387 */ /* 0x0003e20000100a00 */
[----:B------:R-:W-:-:S03]  /*1ab0e0*/  IMAD.X R21, R21, 0x1, R22, P4 ;  /* 0x0000000115157824 */ /* 0x000fc600020e0616 */
[----:B-1----:R-:W2:Y:S04]  /*1ab0f0*/  LDL.LU.64 R2, [R1+0x8fe8] ;  /* 0x008fe80001027983 */ /* 0x002ea80000300a00 */
[----:B------:R1:W-:Y:S04]  /*1ab100*/  STL.64 [R1+0x4478], R14 ;  /* 0x0044780e01007387 */ /* 0x0003e80000100a00 */
[----:B------:R-:W-:Y:S04]  /*1ab110*/  STL [R1+0x4468], R26 ;  /* 0x0044681a01007387 */ /* 0x000fe80000100800 */
[----:B-1----:R-:W4:Y:S04]  /*1ab120*/  LDL.LU.64 R14, [R1+0x8fe0] ;  /* 0x008fe000010e7983 */ /* 0x002f280000300a00 */
[----:B------:R1:W-:Y:S04]  /*1ab130*/  STL.64 [R1+0x8fc0], R18 ;  /* 0x008fc01201007387 */ /* 0x0003e80000100a00 */
[----:B-1----:R0:W4:Y:S04]  /*1ab140*/  LDL.64 R18, [R1+0x4468] ;  /* 0x0044680001127983 */ /* 0x0021280000100a00 */
[----:B------:R1:W-:Y:S04]  /*1ab150*/  STL [R1+0x8fb8], R22 ;  /* 0x008fb81601007387 */ /* 0x0003e80000100800 */
[----:B-1----:R-:W4:Y:S01]  /*1ab160*/  LDL.LU R22, [R1+0x41c] ;  /* 0x00041c0001167983 */ /* 0x002f220000300800 */
[----:B------:R-:W-:-:S03]  /*1ab170*/  IADD3 R26, P3, PT, R28, R25, RZ ;  /* 0x000000191c1a7210 */ /* 0x000fc60007f7e0ff */
[----:B------:R-:W-:Y:S04]  /*1ab180*/  STL.64 [R1+0x4470], R20 ;  /* 0x0044701401007387 */ /* 0x000fe80000100a00 */
[----:B---3--:R1:W-:Y:S01]  /*1ab190*/  STL.64 [R1+0x8fa8], R4 ;  /* 0x008fa80401007387 */ /* 0x0083e20000100a00 */
[C---:B----4-:R-:W-:Y:S02]  /*1ab1a0*/  IMAD.X R19, R22.reuse, 0x1, R14, P2 ;  /* 0x0000000116137824 */ /* 0x050fe400010e060e */
[----:B------:R-:W-:-:S03]  /*1ab1b0*/  IMAD.X R27, R22, 0x1, R24, P3 ;  /* 0x00000001161b7824 */ /* 0x000fc600018e0618 */
[----:B------:R-:W-:Y:S04]  /*1ab1c0*/  STL [R1+0x446c], R19 ;  /* 0x00446c1301007387 */ /* 0x000fe80000100800 */
[----:B-1----:R-:W3:Y:S04]  /*1ab1d0*/  LDL R5, [R1+0xc4] ;  /* 0x0000c40001057983 */ /* 0x002ee80000100800 */
[----:B------:R1:W-:Y:S04]  /*1ab1e0*/  STL.64 [R1+0x4460], R26 ;  /* 0x0044601a01007387 */ /* 0x0003e80000100a00 */
[----:B-1----:R-:W4:Y:S01]  /*1ab1f0*/  LDL.LU.64 R26, [R1+0x8fd8] ;  /* 0x008fd800011a7983 */ /* 0x002f220000300a00 */
[----:B------:R-:W-:-:S02]  /*1ab200*/  IADD3 R20, P4, PT, R28, R17, RZ ;  /* 0x000000111c147210 */ /* 0x000fc40007f9e0ff */
[----:B------:R-:W-:Y:S01]  /*1ab210*/  IADD3 R18, P2, PT, R28, R29, RZ ;  /* 0x0000001d1c127210 */ /* 0x000fe20007f5e0ff */
[----:B------:R4:W-:Y:S02]  /*1ab220*/  STL.64 [R1+0x8fb0], R24 ;  /* 0x008fb01801007387 */ /* 0x0009e40000100a00 */
[----:B------:R-:W-:Y:S01]  /*1ab230*/  IMAD.X R21, R22, 0x1, R15, P4 ;  /* 0x0000000116157824 */ /* 0x000fe200020e060f */
[----:B----4-:R-:W-:Y:S02]  /*1ab240*/  IADD3 R24, P3, PT, R28, R27, RZ ;  /* 0x0000001b1c187210 */ /* 0x010fe40007f7e0ff */
[----:B------:R-:W4:Y:S04]  /*1ab250*/  LDL.LU R28, [R1+0x8fd0] ;  /* 0x008fd000011c7983 */ /* 0x000f280000300800 */
[----:B------:R1:W-:Y:S04]  /*1ab260*/  STL.64 [R1+0x4458], R20 ;  /* 0x0044581401007387 */ /* 0x0003e80000100a00 */
[----:B------:R-:W-:Y:S04]  /*1ab270*/  STL [R1+0x4448], R24 ;  /* 0x0044481801007387 */ /* 0x000fe80000100800 */
[----:B-1----:R-:W3:Y:S04]  /*1ab280*/  LDL.LU.64 R20, [R1+0x8fc8] ;  /* 0x008fc80001147983 */ /* 0x002ee80000300a00 */
[----:B------:R1:W-:Y:S04]  /*1ab290*/  STL.64 [R1+0x8f98], R14 ;  /* 0x008f980e01007387 */ /* 0x0003e80000100a00 */
[----:B-1----:R0:W3:Y:S04]  /*1ab2a0*/  LDL.64 R14, [R1+0x4448] ;  /* 0x00444800010e7983 */ /* 0x0020e80000100a00 */
[----:B--2---:R1:W-:Y:S04]  /*1ab2b0*/  STL.64 [R1+0x8fa0], R2 ;  /* 0x008fa00201007387 */ /* 0x0043e80000100a00 */
[----:B-1----:R-:W2:Y:S01]  /*1ab2c0*/  LDL R2, [R1+0x418] ;  /* 0x0004180001027983 */ /* 0x002ea20000100800 */
[----:B----4-:R-:W-:-:S05]  /*1ab2d0*/  IMAD.X R19, R22, 0x1, R28, P2 ;  /* 0x0000000116137824 */ /* 0x010fca00010e061c */
[----:B------:R1:W-:Y:S04]  /*1ab2e0*/  STL.64 [R1+0x4450], R18 ;  /* 0x0044501201007387 */ /* 0x0003e80000100a00 */
[----:B-1----:R-:W2:Y:S01]  /*1ab2f0*/  LDL.LU.64 R18, [R1+0x8fc0] ;  /* 0x008fc00001127983 */ /* 0x002ea20000300a00 */
[C---:B---3--:R-:W-:Y:S02]  /*1ab300*/  IADD3 R24, P4, PT, R5.reuse, R20, RZ ;  /* 0x0000001405187210 */ /* 0x048fe40007f9e0ff */
[----:B------:R-:W-:Y:S01]  /*1ab310*/  IADD3 R4, P2, PT, R5, R21, RZ ;  /* 0x0000001505047210 */ /* 0x000fe20007f5e0ff */
[----:B------:R1:W-:Y:S04]  /*1ab320*/  STL [R1+0x8f88], R21 ;  /* 0x008f881501007387 */ /* 0x0003e80000100800 */
[----:B-1----:R-:W3:Y:S01]  /*1ab330*/  LDL.LU R21, [R1+0xc4] ;  /* 0x0000c40001157983 */ /* 0x002ee20000300800 */
[----:B------:R-:W-:-:S03]  /*1ab340*/  IMAD.X R15, R22, 0x1, R26, P3 ;  /* 0x00000001160f7824 */ /* 0x000fc600018e061a */
[----:B------:R-:W4:Y:S04]  /*1ab350*/  LDL.LU R22, [R1+0x8fb8] ;  /* 0x008fb80001167983 */ /* 0x000f280000300800 */
[----:B------:R-:W-:Y:S04]  /*1ab360*/  STL.64 [R1+0x8f90], R26 ;  /* 0x008f901a01007387 */ /* 0x000fe80000100a00 */
[----:B------:R-:W-:Y:S01]  /*1ab370*/  STL [R1+0x444c], R15 ;  /* 0x00444c0f01007387 */ /* 0x000fe20000100800 */
[C---:B--2---:R-:W-:Y:S02]  /*1ab380*/  IMAD.X R25, R2.reuse, 0x1, R18, P4 ;  /* 0x0000000102197824 */ /* 0x044fe400020e0612 */
[----:B------:R-:W-:-:S03]  /*1ab390*/  IMAD.X R5, R2, 0x1, R19, P2 ;  /* 0x0000000102057824 */ /* 0x000fc600010e0613 */
[----:B------:R1:W-:Y:S04]  /*1ab3a0*/  STL.64 [R1+0x4440], R24 ;  /* 0x0044401801007387 */ /* 0x0003e80000100a00 */
[----:B-1----:R-:W2:Y:S04]  /*1ab3b0*/  LDL.LU.64 R24, [R1+0x8fb0] ;  /* 0x008fb00001187983 */ /* 0x002ea80000300a00 */
[----:B------:R1:W-:Y:S04]  /*1ab3c0*/  STL.64 [R1+0x4438], R4 ;  /* 0x0044380401007387 */ /* 0x0003e80000100a00 */
[----:B-1----:R-:W4:Y:S04]  /*1ab3d0*/  LDL.LU.64 R4, [R1+0x8fa8] ;  /* 0x008fa80001047983 */ /* 0x002f280000300a00 */
[----:B------:R1:W-:Y:S04]  /*1ab3e0*/  STL [R1+0x8f78], R19 ;  /* 0x008f781301007387 */ /* 0x0003e80000100800 */
[----:B-1----:R-:W4:Y:S01]  /*1ab3f0*/  LDL.LU R19, [R1+0x418] ;  /* 0x0004180001137983 */ /* 0x002f220000300800 */
[----:B---3--:R-:W-:-:S02]  /*1ab400*/  IADD3 R14, P3, PT, R21, R23, RZ ;  /* 0x00000017150e7210 */ /* 0x008fc40007f7e0ff */
[C---:B------:R-:W-:Y:S02]  /*1ab410*/  IADD3 R26, P4, PT, R21.reuse, R16, RZ ;  /* 0x00000010151a7210 */ /* 0x040fe40007f9e0ff */
[----:B--2---:R-:W-:Y:S01]  /*1ab420*/  IADD3 R2, P2, PT, R21, R25, RZ ;  /* 0x0000001915027210 */ /* 0x004fe20007f5e0ff */
[----:B----4-:R-:W-:Y:S04]  /*1ab430*/  STL.64 [R1+0x8f80], R4 ;  /* 0x008f800401007387 */ /* 0x010fe80000100a00 */
[----:B------:R1:W-:Y:S01]  /*1ab440*/  STL [R1+0x4420], R2 ;  /* 0x0044200201007387 */ /* 0x0003e20000100800 */
[----:B------:R-:W-:-:S03]  /*1ab450*/  IMAD.X R15, R19, 0x1, R22, P3 ;  /* 0x00000001130f7824 */ /* 0x000fc600018e0616 */
[----:B-1----:R-:W2:Y:S04]  /*1ab460*/  LDL.LU.64 R2, [R1+0x8fa0] ;  /* 0x008fa00001027983 */ /* 0x002ea80000300a00 */
[----:B------:R1:W-:Y:S01]  /*1ab470*/  STL.64 [R1+0x4430], R14 ;  /* 0x0044300e01007387 */ /* 0x0003e20000100a00 */
[----:B------:R-:W-:-:S03]  /*1ab480*/  IADD3 R4, P3, PT, R21, R17, RZ ;  /* 0x0000001115047210 */ /* 0x000fc60007f7e0ff */
[----:B-1----:R-:W3:Y:S04]  /*1ab490*/  LDL.LU.64 R14, [R1+0x8f98] ;  /* 0x008f9800010e7983 */ /* 0x002ee80000300a00 */
[----:B------:R1:W-:Y:S04]  /*1ab4a0*/  STL.64 [R1+0x8f70], R16 ;  /* 0x008f701001007387 */ /* 0x0003e80000100a00 */
[----:B-1----:R0:W4:Y:S04]  /*1ab4b0*/  LDL.64 R16, [R1+0x4420] ;  /* 0x0044200001107983 */ /* 0x0021280000100a00 */
[----:B------:R-:W-:Y:S01]  /*1ab4c0*/  STL [R1+0x4418], R4 ;  /* 0x0044180401007387 */ /* 0x000fe20000100800 */
[----:B---3--:R-:W-:-:S05]  /*1ab4d0*/  IMAD.X R27, R19, 0x1, R14, P4 ;  /* 0x00000001131b7824 */ /* 0x008fca00020e060e */
[----:B------:R1:W-:Y:S04]  /*1ab4e0*/  STL.64 [R1+0x4428], R26 ;  /* 0x0044281a01007387 */ /* 0x0003e80000100a00 */
[----:B-1----:R-:W3:Y:S01]  /*1ab4f0*/  LDL.LU.64 R26, [R1+0x8f90] ;  /* 0x008f9000011a7983 */ /* 0x002ee20000300a00 */
[----:B----4-:R-:W-:-:S03]  /*1ab500*/  IMAD.X R17, R19, 0x1, R24, P2 ;  /* 0x0000000113117824 */ /* 0x010fc600010e0618 */
[----:B------:R-:W4:Y:S04]  /*1ab510*/  LDL R5, [R1+0xc8] ;  /* 0x0000c80001057983 */ /* 0x000f280000100800 */
[----:B------:R1:W-:Y:S04]  /*1ab520*/  STL.64 [R1+0x8f68], R24 ;  /* 0x008f681801007387 */ /* 0x0003e80000100a00 */
[----:B-1----:R0:W2:Y:S01]  /*1ab530*/  LDL.64 R24, [R1+0x4418] ;  /* 0x0044180001187983 */ /* 0x0020a20000100a00 */
[----:B------:R-:W-:-:S03]  /*1ab540*/  IADD3 R4, P4, PT, R21, R29, RZ ;  /* 0x0000001d15047210 */ /* 0x000fc60007f9e0ff */
[----:B------:R-:W-:Y:S01]  /*1ab550*/  STL [R1+0x4424], R17 ;  /* 0x0044241101007387 */ /* 0x000fe20000100800 */
[----:B---3--:R-:W-:-:S03]  /*1ab560*/  IADD3 R16, P2, PT, R21, R27, RZ ;  /* 0x0000001b15107210 */ /* 0x008fc60007f5e0ff */
[----:B------:R-:W3:Y:S04]  /*1ab570*/  LDL.LU R21, [R1+0x8f88] ;  /* 0x008f880001157983 */ /* 0x000ee80000300800 */
[----:B------:R-:W-:Y:S01]  /*1ab580*/  STL.64 [R1+0x8f60], R14 ;  /* 0x008f600e01007387 */ /* 0x000fe20000100a00 */
[----:B--2---:R-:W-:Y:S01]  /*1ab590*/  IMAD.X R25, R19, 0x1, R15, P3 ;  /* 0x0000000113197824 */ /* 0x004fe200018e060f */
[----:B----4-:R-:W-:Y:S01]  /*1ab5a0*/  IADD3 R24, P3, PT, R5, R20, RZ ;  /* 0x0000001405187210 */ /* 0x010fe20007f7e0ff */
[----:B------:R-:W-:-:S03]  /*1ab5b0*/  IMAD.X R5, R19, 0x1, R28, P4 ;  /* 0x0000000113057824 */ /* 0x000fc600020e061c */
[----:B------:R-:W-:Y:S04]  /*1ab5c0*/  STL [R1+0x441c], R25 ;  /* 0x00441c1901007387 */ /* 0x000fe80000100800 */
[----:B------:R1:W-:Y:S04]  /*1ab5d0*/  STL.64 [R1+0x4410], R4 ;  /* 0x0044100401007387 */ /* 0x0003e80000100a00 */
[----:B-1----:R-:W2:Y:S04]  /*1ab5e0*/  LDL.LU.64 R4, [R1+0x8f80] ;  /* 0x008f800001047983 */ /* 0x002ea80000300a00 */
[----:B------:R1:W-:Y:S04]  /*1ab5f0*/  STL [R1+0x8f54], R28 ;  /* 0x008f541c01007387 */ /* 0x0003e80000100800 */
[----:B-1----:R-:W4:Y:S04]  /*1ab600*/  LDL.LU R28, [R1+0xc8] ;  /* 0x0000c800011c7983 */ /* 0x002f280000300800 */
[----:B------:R-:W4:Y:S01]  /*1ab610*/  LDL R15, [R1+0x414] ;  /* 0x00041400010f7983 */ /* 0x000f220000100800 */
[----:B------:R-:W-:-:S03]  /*1ab620*/  IMAD.X R17, R19, 0x1, R26, P2 ;  /* 0x0000000113117824 */ /* 0x000fc600010e061a */
[----:B---3--:R-:W-:Y:S04]  /*1ab630*/  STL.64 [R1+0x8f48], R20 ;  /* 0x008f481401007387 */ /* 0x008fe80000100a00 */
[----:B------:R-:W3:Y:S04]  /*1ab640*/  LDL.LU R19, [R1+0x8f78] ;  /* 0x008f780001137983 */ /* 0x000ee80000300800 */
[----:B------:R1:W-:Y:S04]  /*1ab650*/  STL.64 [R1+0x4408], R16 ;  /* 0x0044081001007387 */ /* 0x0003e80000100a00 */
[----:B-1----:R-:W3:Y:S04]  /*1ab660*/  LDL.LU.64 R16, [R1+0x8f70] ;  /* 0x008f700001107983 */ /* 0x002ee80000300a00 */
[----:B------:R-:W-:Y:S04]  /*1ab670*/  STL.64 [R1+0x8f58], R26 ;  /* 0x008f581a01007387 */ /* 0x000fe80000100a00 */
[----:B--2---:R-:W-:Y:S01]  /*1ab680*/  STL.64 [R1+0x8f38], R4 ;  /* 0x008f380401007387 */ /* 0x004fe20000100a00 */
[----:B----4-:R-:W-:-:S05]  /*1ab690*/  IMAD.X R25, R15, 0x1, R18, P3 ;  /* 0x000000010f197824 */ /* 0x010fca00018e0612 */
[----:B------:R1:W-:Y:S04]  /*1ab6a0*/  STL.64 [R1+0x4400], R24 ;  /* 0x0044001801007387 */ /* 0x0003e80000100a00 */
[----:B-1----:R-:W2:Y:S01]  /*1ab6b0*/  LDL.LU.64 R24, [R1+0x8f68] ;  /* 0x008f680001187983 */ /* 0x002ea20000300a00 */
[----:B------:R-:W-:-:S05]  /*1ab6c0*/  IADD3 R14, P4, PT, R28, R21, RZ ;  /* 0x000000151c0e7210 */ /* 0x000fca0007f9e0ff */
[----:B---3--:R-:W-:-:S05]  /*1ab6d0*/  IMAD.X R15, R15, 0x1, R19, P4 ;  /* 0x000000010f0f7824 */ /* 0x008fca00020e0613 */
[----:B------:R1:W-:Y:S04]  /*1ab6e0*/  STL.64 [R1+0x43f8], R14 ;  /* 0x0043f80e01007387 */ /* 0x0003e80000100a00 */
[----:B-1----:R-:W3:Y:S04]  /*1ab6f0*/  LDL.LU.64 R14, [R1+0x8f60] ;  /* 0x008f6000010e7983 */ /* 0x002ee80000300a00 */
[----:B------:R-:W-:Y:S04]  /*1ab700*/  STL.64 [R1+0x8f40], R18 ;  /* 0x008f401201007387 */ /* 0x000fe80000100a00 */
[----:B------:R-:W-:Y:S01]  /*1ab710*/  STL [R1+0x8f50], R19 ;  /* 0x008f501301007387 */ /* 0x000fe20000100800 */
[----:B--2---:R-:W-:-:S03]  /*1ab720*/  IADD3 R26, P4, PT, R28, R25, RZ ;  /* 0x000000191c1a7210 */ /* 0x004fc60007f9e0ff */
[----:B------:R1:W-:Y:S04]  /*1ab730*/  STL [R1+0x8f30], R25 ;  /* 0x008f301901007387 */ /* 0x0003e80000100800 */
[----:B-1----:R-:W2:Y:S01]  /*1ab740*/  LDL.LU R25, [R1+0x414] ;  /* 0x0004140001197983 */ /* 0x002ea20000300800 */
[C---:B------:R-:W-:Y:S02]  /*1ab750*/  IADD3 R20, P2, PT, R28.reuse, R23, RZ ;  /* 0x000000171c147210 */ /* 0x040fe40007f5e0ff */
[----:B------:R-:W-:-:S03]  /*1ab760*/  IADD3 R4, P3, PT, R28, R16, RZ ;  /* 0x000000101c047210 */ /* 0x000fc60007f7e0ff */
[C---:B--2---:R-:W-:Y:S02]  /*1ab770*/  IMAD.X R21, R25.reuse, 0x1, R22, P2 ;  /* 0x0000000119157824 */ /* 0x044fe400010e0616 */
[C---:B---3--:R-:W-:Y:S02]  /*1ab780*/  IMAD.X R5, R25.reuse, 0x1, R14, P3 ;  /* 0x0000000119057824 */ /* 0x048fe400018e060e */
[----:B------:R-:W-:Y:S01]  /*1ab790*/  IMAD.X R27, R25, 0x1, R24, P4 ;  /* 0x00000001191b7824 */ /* 0x000fe200020e0618 */
[----:B------:R-:W-:Y:S04]  /*1ab7a0*/  STL.64 [R1+0x43f0], R20 ;  /* 0x0043f01401007387 */ /* 0x000fe80000100a00 */
[----:B------:R-:W-:Y:S04]  /*1ab7b0*/  STL.64 [R1+0x43e8], R4 ;  /* 0x0043e80401007387 */ /* 0x000fe80000100a00 */
[----:B------:R1:W-:Y:S04]  /*1ab7c0*/  STL.64 [R1+0x43e0], R26 ;  /* 0x0043e01a01007387 */ /* 0x0003e80000100a00 */
[----:B-1----:R-:W2:Y:S01]  /*1ab7d0*/  LDL.LU.64 R26, [R1+0x8f58] ;  /* 0x008f5800011a7983 */ /* 0x002ea20000300a00 */
[----:B------:R-:W-:-:S02]  /*1ab7e0*/  IADD3 R20, P2, PT, R28, R17, RZ ;  /* 0x000000111c147210 */ /* 0x000fc40007f5e0ff */
[----:B------:R-:W-:-:S03]  /*1ab7f0*/  IADD3 R4, P3, PT, R28, R29, RZ ;  /* 0x0000001d1c047210 */ /* 0x000fc60007f7e0ff */
[C---:B------:R-:W-:Y:S01]  /*1ab800*/  IMAD.X R21, R25.reuse, 0x1, R15, P2 ;  /* 0x0000000119157824 */ /* 0x040fe200010e060f */
[----:B--2---:R-:W-:Y:S02]  /*1ab810*/  IADD3 R18, P4, PT, R28, R27, RZ ;  /* 0x0000001b1c127210 */ /* 0x004fe40007f9e0ff */
[----:B------:R-:W2:Y:S04]  /*1ab820*/  LDL.LU R28, [R1+0x8f54] ;  /* 0x008f5400011c7983 */ /* 0x000ea80000300800 */
[----:B------:R-:W-:Y:S04]  /*1ab830*/  STL [R1+0x43c8], R18 ;  /* 0x0043c81201007387 */ /* 0x000fe80000100800 */
[----:B------:R0:W3:Y:S04]  /*1ab840*/  LDL.LU R19, [R1+0x8f50] ;  /* 0x008f500001137983 */ /* 0x0000e80000300800 */
[----:B------:R1:W-:Y:S04]  /*1ab850*/  STL.64 [R1+0x43d8], R20 ;  /* 0x0043d81401007387 */ /* 0x0003e80000100a00 */
[----:B-1----:R-:W4:Y:S04]  /*1ab860*/  LDL.LU.64 R20, [R1+0x8f48] ;  /* 0x008f480001147983 */ /* 0x002f280000300a00 */
[----:B------:R1:W-:Y:S04]  /*1ab870*/  STL.64 [R1+0x8f28], R14 ;  /* 0x008f280e01007387 */ /* 0x0003e80000100a00 */
[----:B-1----:R-:W4:Y:S01]  /*1ab880*/  LDL R15, [R1+0xcc] ;  /* 0x0000cc00010f7983 */ /* 0x002f220000100800 */
[----:B--2---:R-:W-:Y:S01]  /*1ab890*/  IMAD.X R5, R25, 0x1, R28, P3 ;  /* 0x0000000119057824 */ /* 0x004fe200018e061c */
[----:B----4-:R-:W-:-:S05]  /*1ab8a0*/  IADD3 R18, P2, PT, R15, R20, RZ ;  /* 0x000000140f127210 */ /* 0x010fca0007f5e0ff */
[----:B------:R3:W-:Y:S04]  /*1ab8b0*/  STL [R1+0x43c0], R18 ;  /* 0x0043c01201007387 */ /* 0x0007e80000100800 */
[----:B---3--:R-:W2:Y:S04]  /*1ab8c0*/  LDL.LU.64 R18, [R1+0x8f40] ;  /* 0x008f400001127983 */ /* 0x008ea80000300a00 */
[----:B------:R1:W-:Y:S04]  /*1ab8d0*/  STL.64 [R1+0x43d0], R4 ;  /* 0x0043d00401007387 */ /* 0x0003e80000100a00 */
[----:B-1----:R-:W3:Y:S01]  /*1ab8e0*/  LDL.LU.64 R4, [R1+0x8f38] ;  /* 0x008f380001047983 */ /* 0x002ee20000300a00 */
[----:B------:R-:W-:-:S03]  /*1ab8f0*/  IADD3 R14, P3, PT, R15, R21, RZ ;  /* 0x000000150f0e7210 */ /* 0x000fc60007f7e0ff */
[----:B------:R-:W2:Y:S04]  /*1ab900*/  LDL R15, [R1+0x410] ;  /* 0x00041000010f7983 */ /* 0x000ea80000100800 */
[----:B---3--:R1:W-:Y:S04]  /*1ab910*/  STL.64 [R1+0x8f18], R4 ;  /* 0x008f180401007387 */ /* 0x0083e80000100a00 */
[----:B-1----:R0:W3:Y:S04]  /*1ab920*/  LDL.64 R4, [R1+0x43c0] ;  /* 0x0043c00001047983 */ /* 0x0020e80000100a00 */
[----:B---3--:R-:W3:Y:S04]  /*1ab930*/  LDL.LU R5, [R1+0x124] ;  /* 0x0001240001057983 */ /* 0x008ee80000300800 */
[----:B------:R1:W-:Y:S04]  /*1ab940*/  STL.64 [R1+0x8f20], R8 ;  /* 0x008f200801007387 */ /* 0x0003e80000100a00 */
[----:B-1----:R0:W4:Y:S04]  /*1ab950*/  LDL.64 R8, [R1+0x43c8] ;  /* 0x0043c80001087983 */ /* 0x0021280000100a00 */
[----:B------:R3:W-:Y:S02]  /*1ab960*/  STL.64 [R1+0x8f08], R20 ;  /* 0x008f081401007387 */ /* 0x0007e40000100a00 */
[----:B---3--:R-:W-:-:S02]  /*1ab970*/  IMAD.MOV.U32 R21, RZ, RZ, R5 ;  /* 0x000000ffff157224 */ /* 0x008fc400078e0005 */
[C---:B--2---:R-:W-:Y:S02]  /*1ab980*/  IMAD.X R5, R15.reuse, 0x1, R18, P2 ;  /* 0x000000010f057824 */ /* 0x044fe400010e0612 */
[----:B------:R-:W-:Y:S02]  /*1ab990*/  IMAD.X R15, R15, 0x1, R19, P3 ;  /* 0x000000010f0f7824 */ /* 0x000fe400018e0613 */
[----:B----4-:R-:W-:Y:S02]  /*1ab9a0*/  IMAD.X R9, R25, 0x1, R26, P4 ;  /* 0x0000000119097824 */ /* 0x010fe400020e061a */
[----:B------:R-:W2:Y:S04]  /*1ab9b0*/  LDL.LU R25, [R1+0x8f30] ;  /* 0x008f300001197983 */ /* 0x000ea80000300800 */
[----:B------:R1:W-:Y:S04]  /*1ab9c0*/  STL.64 [R1+0x8f10], R12 ;  /* 0x008f100c01007387 */ /* 0x0003e80000100a00 */
[----:B------:R-:W-:Y:S04]  /*1ab9d0*/  STL [R1+0x43cc], R9 ;  /* 0x0043cc0901007387 */ /* 0x000fe80000100800 */
[----:B-1----:R-:W3:Y:S04]  /*1ab9e0*/  LDL.LU R12, [R1+0xcc] ;  /* 0x0000cc00010c7983 */ /* 0x002ee80000300800 */
[----:B------:R1:W-:Y:S04]  /*1ab9f0*/  STL.64 [R1+0x43b8], R14 ;  /* 0x0043b80e01007387 */ /* 0x0003e80000100a00 */
[----:B------:R-:W-:Y:S04]  /*1aba00*/  STL [R1+0x43c4], R5 ;  /* 0x0043c40501007387 */ /* 0x000fe80000100800 */
[----:B-1----:R-:W4:Y:S04]  /*1aba10*/  LDL.LU.64 R14, [R1+0x8f28] ;  /* 0x008f2800010e7983 */ /* 0x002f280000300a00 */
[----:B------:R1:W-:Y:S04]  /*1aba20*/  STL [R1+0x8ef8], R19 ;  /* 0x008ef81301007387 */ /* 0x0003e80000100800 */
[----:B-1----:R-:W4:Y:S01]  /*1aba30*/  LDL.LU R19, [R1+0x410] ;  /* 0x0004100001137983 */ /* 0x002f220000300800 */
[----:B------:R-:W-:-:S03]  /*1aba40*/  IMAD.MOV.U32 R5, RZ, RZ, R21 ;  /* 0x000000ffff057224 */ /* 0x000fc600078e0015 */
[----:B------:R1:W-:Y:S01]  /*1aba50*/  STL.64 [R1+0x8f00], R22 ;  /* 0x008f001601007387 */ /* 0x0003e20000100a00 */
[C---:B---3--:R-:W-:Y:S02]  /*1aba60*/  IADD3 R20, P4, PT, R12.reuse, R23, RZ ;  /* 0x000000170c147210 */ /* 0x048fe40007f9e0ff */
[C---:B------:R-:W-:Y:S02]  /*1aba70*/  IADD3 R8, P2, PT, R12.reuse, R16, RZ ;  /* 0x000000100c087210 */ /* 0x040fe40007f5e0ff */
[----:B--2---:R-:W-:Y:S01]  /*1aba80*/  IADD3 R4, P3, PT, R12, R25, RZ ;  /* 0x000000190c047210 */ /* 0x004fe20007f7e0ff */
[----:B-1----:R-:W-:Y:S02]  /*1aba90*/  IMAD.MOV.U32 R23, RZ, RZ, R5 ;  /* 0x000000ffff177224 */ /* 0x002fe400078e0005 */
[C---:B----4-:R-:W-:Y:S02]  /*1abaa0*/  IMAD.X R21, R19.reuse, 0x1, R22, P4 ;  /* 0x0000000113157824 */ /* 0x050fe400020e0616 */
[----:B------:R-:W-:-:S02]  /*1abab0*/  IMAD.X R9, R19, 0x1, R14, P2 ;  /* 0x0000000113097824 */ /* 0x000fc400010e060e */
[----:B------:R-:W-:Y:S01]  /*1abac0*/  IMAD.X R5, R19, 0x1, R24, P3 ;  /* 0x0000000113057824 */ /* 0x000fe200018e0618 */
[----:B------:R1:W-:Y:S01]  /*1abad0*/  STL.64 [R1+0x43b0], R20 ;  /* 0x0043b01401007387 */ /* 0x0003e20000100a00 */
[----:B------:R-:W-:-:S03]  /*1abae0*/  IADD3 R22, P2, PT, R12, R29, RZ ;  /* 0x0000001d0c167210 */ /* 0x000fc60007f5e0ff */
[----:B------:R2:W-:Y:S01]  /*1abaf0*/  STL.64 [R1+0x43a8], R8 ;  /* 0x0043a80801007387 */ /* 0x0005e20000100a00 */
[C---:B-1----:R-:W-:Y:S02]  /*1abb00*/  IADD3 R20, P4, PT, R12.reuse, R17, RZ ;  /* 0x000000110c147210 */ /* 0x042fe40007f9e0ff */
[----:B------:R-:W-:Y:S01]  /*1abb10*/  IADD3 R12, P3, PT, R12, R27, RZ ;  /* 0x0000001b0c0c7210 */ /* 0x000fe20007f7e0ff */
[----:B--2---:R-:W2:Y:S04]  /*1abb20*/  LDL.LU.64 R8, [R1+0x8f20] ;  /* 0x008f200001087983 */ /* 0x004ea80000300a00 */
[----:B------:R1:W-:Y:S04]  /*1abb30*/  STL.64 [R1+0x43a0], R4 ;  /* 0x0043a00401007387 */ /* 0x0003e80000100a00 */
[----:B-1----:R-:W3:Y:S04]  /*1abb40*/  LDL.LU.64 R4, [R1+0x8f18] ;  /* 0x008f180001047983 */ /* 0x002ee80000300a00 */
[----:B------:R1:W-:Y:S04]  /*1abb50*/  STL.64 [R1+0x8ef0], R24 ;  /* 0x008ef01801007387 */ /* 0x0003e80000100a00 */
[----:B-1----:R-:W4:Y:S04]  /*1abb60*/  LDL R25, [R1+0xd0] ;  /* 0x0000d00001197983 */ /* 0x002f280000100800 */
[----:B------:R1:W-:Y:S04]  /*1abb70*/  STL [R1+0x4388], R12 ;  /* 0x0043880c01007387 */ /* 0x0003e80000100800 */
[----:B-1----:R-:W2:Y:S01]  /*1abb80*/  LDL.LU.64 R12, [R1+0x8f10] ;  /* 0x008f1000010c7983 */ /* 0x002ea20000300a00 */
[----:B------:R-:W-:-:S05]  /*1abb90*/  IMAD.X R21, R19, 0x1, R15, P4 ;  /* 0x0000000113157824 */ /* 0x000fca00020e060f */
[----:B------:R1:W-:Y:S04]  /*1abba0*/  STL.64 [R1+0x4398], R20 ;  /* 0x0043981401007387 */ /* 0x0003e80000100a00 */
[----:B-1----:R-:W4:Y:S04]  /*1abbb0*/  LDL.LU.64 R20, [R1+0x8f08] ;  /* 0x008f080001147983 */ /* 0x002f280000300a00 */
[----:B--2---:R1:W-:Y:S02]  /*1abbc0*/  STL.64 [R1+0x8ee0], R12 ;  /* 0x008ee00c01007387 */ /* 0x0043e40000100a00 */
[----:B-1----:R-:W-:-:S02]  /*1abbd0*/  IMAD.MOV.U32 R13, RZ, RZ, R23 ;  /* 0x000000ffff0d7224 */ /* 0x002fc400078e0017 */
[----:B------:R-:W-:-:S05]  /*1abbe0*/  IMAD.X R23, R19, 0x1, R28, P2 ;  /* 0x0000000113177824 */ /* 0x000fca00010e061c */
[----:B------:R1:W-:Y:S04]  /*1abbf0*/  STL.64 [R1+0x4390], R22 ;  /* 0x0043901601007387 */ /* 0x0003e80000100a00 */
[----:B-1----:R-:W2:Y:S04]  /*1abc00*/  LDL.LU.64 R22, [R1+0x8f00] ;  /* 0x008f000001167983 */ /* 0x002ea80000300a00 */
[----:B------:R1:W-:Y:S04]  /*1abc10*/  STL.64 [R1+0x8ee8], R28 ;  /* 0x008ee81c01007387 */ /* 0x0003e80000100a00 */
[----:B-1----:R0:W2:Y:S02]  /*1abc20*/  LDL.64 R28, [R1+0x4388] ;  /* 0x00438800011c7983 */ /* 0x0020a40000100a00 */
[----:B--2---:R-:W-:-:S02]  /*1abc30*/  IMAD.X R29, R19, 0x1, R26, P3 ;  /* 0x00000001131d7824 */ /* 0x004fc400018e061a */
[----:B------:R-:W2:Y:S04]  /*1abc40*/  LDL.LU R19, [R1+0x8ef8] ;  /* 0x008ef80001137983 */ /* 0x000ea80000300800 */
[----:B------:R1:W-:Y:S04]  /*1abc50*/  STL [R1+0x8ed8], R26 ;  /* 0x008ed81a01007387 */ /* 0x0003e80000100800 */
[----:B-1----:R-:W2:Y:S04]  /*1abc60*/  LDL.LU R26, [R1+0xd0] ;  /* 0x0000d000011a7983 */ /* 0x002ea80000300800 */
[----:B------:R-:W-:Y:S04]  /*1abc70*/  STL [R1+0x438c], R29 ;  /* 0x00438c1d01007387 */ /* 0x000fe80000100800 */
[----:B------:R1:W-:Y:S01]  /*1abc80*/  STL [R1+0x8ec8], R23 ;  /* 0x008ec81701007387 */ /* 0x0003e20000100800 */
[----:B--2---:R-:W-:-:S03]  /*1abc90*/  IADD3 R28, P3, PT, R26, R23, RZ ;  /* 0x000000171a1c7210 */ /* 0x004fc60007f7e0ff */
[----:B-1----:R-:W2:Y:S01]  /*1abca0*/  LDL.LU R23, [R1+0x40c] ;  /* 0x00040c0001177983 */ /* 0x002ea20000300800 */
[C---:B----4-:R-:W-:Y:S02]  /*1abcb0*/  IADD3 R12, P4, PT, R25.reuse, R20, RZ ;  /* 0x00000014190c7210 */ /* 0x050fe40007f9e0ff */
[----:B------:R-:W-:Y:S01]  /*1abcc0*/  IADD3 R24, P2, PT, R25, R21, RZ ;  /* 0x0000001519187210 */ /* 0x000fe20007f5e0ff */
[----:B------:R-:W-:Y:S02]  /*1abcd0*/  IMAD.MOV.U32 R25, RZ, RZ, R13 ;  /* 0x000000ffff197224 */ /* 0x000fe400078e000d */
[----:B--2---:R-:W-:-:S05]  /*1abce0*/  IMAD.X R13, R23, 0x1, R18, P4 ;  /* 0x00000001170d7824 */ /* 0x004fca00020e0612 */
[----:B------:R1:W-:Y:S01]  /*1abcf0*/  STL.64 [R1+0x4380], R12 ;  /* 0x0043800c01007387 */ /* 0x0003e20000100a00 */
[C---:B------:R-:W-:Y:S02]  /*1abd00*/  IMAD.X R29, R23.reuse, 0x1, R22, P3 ;  /* 0x00000001171d7824 */ /* 0x040fe400018e0616 */
[----:B-1----:R-:W-:Y:S02]  /*1abd10*/  IMAD.MOV.U32 R13, RZ, RZ, R25 ;  /* 0x000000ffff0d7224 */ /* 0x002fe400078e0019 */
[----:B------:R-:W-:Y:S01]  /*1abd20*/  IMAD.X R25, R23, 0x1, R19, P2 ;  /* 0x0000000117197824 */ /* 0x000fe200010e0613 */
[----:B------:R-:W-:-:S04]  /*1abd30*/  IADD3 R12, P4, PT, R26, R16, RZ ;  /* 0x000000101a0c7210 */ /* 0x000fc80007f9e0ff */
[----:B------:R1:W-:Y:S04]  /*1abd40*/  STL.64 [R1+0x4378], R24 ;  /* 0x0043781801007387 */ /* 0x0003e80000100a00 */
[----:B-1----:R-:W2:Y:S04]  /*1abd50*/  LDL.LU.64 R24, [R1+0x8ef0] ;  /* 0x008ef00001187983 */ /* 0x002ea80000300a00 */
[----:B------:R-:W-:Y:S04]  /*1abd60*/  STL.64 [R1+0x8ec0], R18 ;  /* 0x008ec01201007387 */ /* 0x000fe80000100a00 */
[----:B------:R1:W-:Y:S04]  /*1abd70*/  STL.64 [R1+0x8ed0], R2 ;  /* 0x008ed00201007387 */ /* 0x0003e80000100a00 */
[----:B------:R4:W-:Y:S01]  /*1abd80*/  STL.64 [R1+0x4370], R28 ;  /* 0x0043701c01007387 */ /* 0x0009e20000100a00 */
[----:B-1----:R-:W-:-:S02]  /*1abd90*/  IMAD.MOV.U32 R3, RZ, RZ, R13 ;  /* 0x000000ffff037224 */ /* 0x002fc400078e000d */
[----:B------:R-:W-:Y:S01]  /*1abda0*/  IMAD.X R13, R23, 0x1, R14, P4 ;  /* 0x00000001170d7824 */ /* 0x000fe200020e060e */
[----:B----4-:R-:W4:Y:S04]  /*1abdb0*/  LDL.LU.64 R28, [R1+0x8ee8] ;  /* 0x008ee800011c7983 */ /* 0x010f280000300a00 */
[----:B------:R1:W-:Y:S04]  /*1abdc0*/  STL.64 [R1+0x4368], R12 ;  /* 0x0043680c01007387 */ /* 0x0003e80000100a00 */
[----:B-1----:R-:W3:Y:S01]  /*1abdd0*/  LDL.LU.64 R12, [R1+0x8ee0] ;  /* 0x008ee000010c7983 */ /* 0x002ee20000300a00 */
[----:B------:R-:W-:-:S02]  /*1abde0*/  IADD3 R2, P3, PT, R26, R17, RZ ;  /* 0x000000111a027210 */ /* 0x000fc40007f7e0ff */
[----:B--2---:R-:W-:-:S05]  /*1abdf0*/  IADD3 R18, P2, PT, R26, R25, RZ ;  /* 0x000000191a127210 */ /* 0x004fca0007f5e0ff */
[C---:B------:R-:W-:Y:S01]  /*1abe00*/  IMAD.X R19, R23.reuse, 0x1, R24, P2 ;  /* 0x0000000117137824 */ /* 0x040fe200010e0618 */
[----:B---3--:R4:W-:Y:S04]  /*1abe10*/  STL.64 [R1+0x8eb0], R12 ;  /* 0x008eb00c01007387 */ /* 0x0089e80000100a00 */
[----:B------:R-:W-:Y:S04]  /*1abe20*/  STL.64 [R1+0x8eb8], R24 ;  /* 0x008eb81801007387 */ /* 0x000fe80000100a00 */
[----:B------:R1:W-:Y:S01]  /*1abe30*/  STL.64 [R1+0x4360], R18 ;  /* 0x0043601201007387 */ /* 0x0003e20000100a00 */
[C---:B----4-:R-:W-:Y:S01]  /*1abe40*/  IADD3 R12, P4, PT, R26.reuse, R29, RZ ;  /* 0x0000001d1a0c7210 */ /* 0x050fe20007f9e0ff */
[----:B-1----:R-:W-:Y:S01]  /*1abe50*/  IMAD.MOV.U32 R19, RZ, RZ, R3 ;  /* 0x000000ffff137224 */ /* 0x002fe200078e0003 */
[----:B------:R-:W-:Y:S01]  /*1abe60*/  IADD3 R18, P2, PT, R26, R27, RZ ;  /* 0x0000001b1a127210 */ /* 0x000fe20007f5e0ff */
[C---:B------:R-:W-:Y:S01]  /*1abe70*/  IMAD.X R3, R23.reuse, 0x1, R15, P3 ;  /* 0x0000000117037824 */ /* 0x040fe200018e060f */
[----:B------:R-:W2:Y:S04]  /*1abe80*/  LDL.LU R26, [R1+0x8ed8] ;  /* 0x008ed800011a7983 */ /* 0x000ea80000300800 */
[----:B------:R1:W-:Y:S04]  /*1abe90*/  STL.64 [R1+0x4358], R2 ;  /* 0x0043580201007387 */ /* 0x0003e80000100a00 */
[----:B-1----:R-:W3:Y:S04]  /*1abea0*/  LDL.LU.64 R2, [R1+0x8ed0] ;  /* 0x008ed00001027983 */ /* 0x002ee80000300a00 */
[----:B------:R1:W-:Y:S04]  /*1abeb0*/  STL [R1+0x8ea0], R15 ;  /* 0x008ea00f01007387 */ /* 0x0003e80000100800 */
[----:B-1----:R-:W4:Y:S01]  /*1abec0*/  LDL.LU R15, [R1+0xd4] ;  /* 0x0000d400010f7983 */ /* 0x002f220000300800 */
[----:B------:R-:W-:-:S05]  /*1abed0*/  IMAD.X R13, R23, 0x1, R28, P4 ;  /* 0x00000001170d7824 */ /* 0x000fca00020e061c */
[----:B------:R1:W-:Y:S04]  /*1abee0*/  STL.64 [R1+0x4350], R12 ;  /* 0x0043500c01007387 */ /* 0x0003e80000100a00 */
[----:B------:R-:W-:Y:S01]  /*1abef0*/  STL.64 [R1+0x8e98], R20 ;  /* 0x008e981401007387 */ /* 0x000fe20000100a00 */
[----:B-1----:R-:W-:Y:S02]  /*1abf00*/  IMAD.MOV.U32 R13, RZ, RZ, R19 ;  /* 0x000000ffff0d7224 */ /* 0x002fe400078e0013 */
[----:B--2---:R-:W-:Y:S02]  /*1abf10*/  IMAD.X R19, R23, 0x1, R26, P2 ;  /* 0x0000000117137824 */ /* 0x004fe400010e061a */
[----:B------:R-:W2:Y:S04]  /*1abf20*/  LDL.LU R23, [R1+0x8ec8] ;  /* 0x008ec80001177983 */ /* 0x000ea80000300800 */
[----:B------:R1:W-:Y:S04]  /*1abf30*/  STL.64 [R1+0x4348], R18 ;  /* 0x0043481201007387 */ /* 0x0003e80000100a00 */
[----:B-1----:R-:W2:Y:S04]  /*1abf40*/  LDL.LU.64 R18, [R1+0x8ec0] ;  /* 0x008ec00001127983 */ /* 0x002ea80000300a00 */
[----:B---3--:R1:W-:Y:S01]  /*1abf50*/  STL.64 [R1+0x8ea8], R2 ;  /* 0x008ea80201007387 */ /* 0x0083e20000100a00 */
[----:B----4-:R-:W-:-:S03]  /*1abf60*/  IADD3 R12, P4, PT, R15, R21, RZ ;  /* 0x000000150f0c7210 */ /* 0x010fc60007f9e0ff */
[----:B------:R-:W3:Y:S01]  /*1abf70*/  LDL R21, [R1+0x408] ;  /* 0x0004080001157983 */ /* 0x000ee20000100800 */
[C---:B------:R-:W-:Y:S01]  /*1abf80*/  IADD3 R24, P3, PT, R15.reuse, R20, RZ ;  /* 0x000000140f187210 */ /* 0x040fe20007f7e0ff */
[----:B-1----:R-:W-:Y:S01]  /*1abf90*/  IMAD.MOV.U32 R3, RZ, RZ, R13 ;  /* 0x000000ffff037224 */ /* 0x002fe200078e000d */
[----:B--2---:R-:W-:-:S03]  /*1abfa0*/  IADD3 R20, P2, PT, R15, R23, RZ ;  /* 0x000000170f147210 */ /* 0x004fc60007f5e0ff */
[C---:B---3--:R-:W-:Y:S02]  /*1abfb0*/  IMAD.X R25, R21.reuse, 0x1, R18, P3 ;  /* 0x0000000115197824 */ /* 0x048fe400018e0612 */
[----:B------:R-:W-:-:S03]  /*1abfc0*/  IMAD.X R13, R21, 0x1, R19, P4 ;  /* 0x00000001150d7824 */ /* 0x000fc600020e0613 */
[----:B------:R1:W-:Y:S01]  /*1abfd0*/  STL.64 [R1+0x4340], R24 ;  /* 0x0043401801007387 */ /* 0x0003e20000100a00 */
[----:B------:R-:W-:-:S03]  /*1abfe0*/  IMAD.X R21, R21, 0x1, R22, P2 ;  /* 0x0000000115157824 */ /* 0x000fc600010e0616 */
[----:B-1----:R-:W2:Y:S04]  /*1abff0*/  LDL.LU.64 R24, [R1+0x8eb8] ;  /* 0x008eb80001187983 */ /* 0x002ea80000300a00 */
[----:B------:R1:W-:Y:S04]  /*1ac000*/  STL.64 [R1+0x4338], R12 ;  /* 0x0043380c01007387 */ /* 0x0003e80000100a00 */
[----:B-1----:R-:W3:Y:S04]  /*1ac010*/  LDL.LU.64 R12, [R1+0x8eb0] ;  /* 0x008eb000010c7983 */ /* 0x002ee80000300a00 */
[----:B------:R-:W-:Y:S04]  /*1ac020*/  STL.64 [R1+0x8e80], R18 ;  /* 0x008e801201007387 */ /* 0x000fe80000100a00 */
[----:B------:R1:W-:Y:S04]  /*1ac030*/  STL [R1+0x8e88], R22 ;  /* 0x008e881601007387 */ /* 0x0003e80000100800 */
[----:B-1----:R-:W4:Y:S01]  /*1ac040*/  LDL.LU R22, [R1+0x408] ;  /* 0x0004080001167983 */ /* 0x002f220000300800 */
[----:B------:R-:W-:-:S03]  /*1ac050*/  IADD3 R2, P3, PT, R15, R16, RZ ;  /* 0x000000100f027210 */ /* 0x000fc60007f7e0ff */
[----:B------:R1:W-:Y:S04]  /*1ac060*/  STL.64 [R1+0x4330], R20 ;  /* 0x0043301401007387 */ /* 0x0003e80000100a00 */
[----:B------:R0:W-:Y:S01]  /*1ac070*/  STL.64 [R1+0x8e90], R16 ;  /* 0x008e901001007387 */ /* 0x0001e20000100a00 */
[----:B-1----:R-:W-:Y:S01]  /*1ac080*/  IMAD.MOV.U32 R21, RZ, RZ, R3 ;  /* 0x000000ffff157224 */ /* 0x002fe200078e0003 */
[C---:B------:R-:W-:Y:S02]  /*1ac090*/  IADD3 R20, P2, PT, R15.reuse, R17, RZ ;  /* 0x000000110f147210 */ /* 0x040fe40007f5e0ff */
[----:B--2---:R-:W-:Y:S01]  /*1ac0a0*/  IADD3 R18, P4, PT, R15, R25, RZ ;  /* 0x000000190f127210 */ /* 0x004fe20007f9e0ff */
[----:B----4-:R-:W-:-:S04]  /*1ac0b0*/  IMAD.X R3, R22, 0x1, R14, P3 ;  /* 0x0000000116037824 */ /* 0x010fc800018e060e */
[----:B------:R-:W-:Y:S01]  /*1ac0c0*/  IMAD.X R19, R22, 0x1, R24, P4 ;  /* 0x0000000116137824 */ /* 0x000fe200020e0618 */
[----:B------:R1:W-:Y:S01]  /*1ac0d0*/  STL.64 [R1+0x4328], R2 ;  /* 0x0043280201007387 */ /* 0x0003e20000100a00 */
[----:B0-----:R-:W-:-:S03]  /*1ac0e0*/  IADD3 R16, P3, PT, R15, R29, RZ ;  /* 0x0000001d0f107210 */ /* 0x001fc60007f7e0ff */
[----:B-1----:R-:W2:Y:S04]  /*1ac0f0*/  LDL.LU.64 R2, [R1+0x8ea8] ;  /* 0x008ea80001027983 */ /* 0x002ea80000300a00 */
[----:B------:R0:W-:Y:S04]  /*1ac100*/  STL.64 [R1+0x8e78], R24 ;  /* 0x008e781801007387 */ /* 0x0001e80000100a00 */
[----:B0-----:R-:W4:Y:S04]  /*1ac110*/  LDL R25, [R1+0xd8] ;  /* 0x0000d80001197983 */ /* 0x001f280000100800 */
[----:B------:R0:W-:Y:S02]  /*1ac120*/  STL.64 [R1+0x4320], R18 ;  /* 0x0043201201007387 */ /* 0x0001e40000100a00 */
[----:B0-----:R-:W-:-:S02]  /*1ac130*/  IADD3 R18, P4, PT, R15, R27, RZ ;  /* 0x0000001b0f127210 */ /* 0x001fc40007f9e0ff */
[----:B------:R-:W3:Y:S04]  /*1ac140*/  LDL.LU R15, [R1+0x8ea0] ;  /* 0x008ea000010f7983 */ /* 0x000ee80000300800 */
[----:B--2---:R0:W-:Y:S02]  /*1ac150*/  STL.64 [R1+0x8e70], R2 ;  /* 0x008e700201007387 */ /* 0x0041e40000100a00 */
[----:B0-----:R-:W-:Y:S02]  /*1ac160*/  IMAD.MOV.U32 R3, RZ, RZ, R21 ;  /* 0x000000ffff037224 */ /* 0x001fe400078e0015 */
[----:B---3--:R-:W-:-:S05]  /*1ac170*/  IMAD.X R21, R22, 0x1, R15, P2 ;  /* 0x0000000116157824 */ /* 0x008fca00010e060f */
[----:B------:R0:W-:Y:S04]  /*1ac180*/  STL.64 [R1+0x4318], R20 ;  /* 0x0043181401007387 */ /* 0x0001e80000100a00 */
[----:B0-----:R-:W4:Y:S01]  /*1ac190*/  LDL.LU.64 R20, [R1+0x8e98] ;  /* 0x008e980001147983 */ /* 0x001f220000300a00 */
[----:B------:R-:W-:-:S03]  /*1ac1a0*/  IMAD.X R17, R22, 0x1, R28, P3 ;  /* 0x0000000116117824 */ /* 0x000fc600018e061c */
[----:B------:R0:W-:Y:S01]  /*1ac1b0*/  STL.64 [R1+0x8e68], R14 ;  /* 0x008e680e01007387 */ /* 0x0001e20000100a00 */
[----:B------:R-:W-:-:S03]  /*1ac1c0*/  IMAD.X R19, R22, 0x1, R26, P4 ;  /* 0x0000000116137824 */ /* 0x000fc600020e061a */
[----:B0-----:R-:W2:Y:S04]  /*1ac1d0*/  LDL R14, [R1+0x404] ;  /* 0x00040400010e7983 */ /* 0x001ea80000100800 */
[----:B------:R-:W-:Y:S04]  /*1ac1e0*/  STL.64 [R1+0x8e60], R12 ;  /* 0x008e600c01007387 */ /* 0x000fe80000100a00 */
[----:B------:R0:W-:Y:S04]  /*1ac1f0*/  STL.64 [R1+0x4310], R16 ;  /* 0x0043101001007387 */ /* 0x0001e80000100a00 */
[----:B0-----:R-:W3:Y:S01]  /*1ac200*/  LDL.LU.64 R16, [R1+0x8e90] ;  /* 0x008e900001107983 */ /* 0x001ee20000300a00 */
[----:B----4-:R-:W-:-:S03]  /*1ac210*/  IADD3 R12, P2, PT, R25, R20, RZ ;  /* 0x00000014190c7210 */ /* 0x010fc60007f5e0ff */
[----:B------:R0:W-:Y:S04]  /*1ac220*/  STL.64 [R1+0x8e50], R20 ;  /* 0x008e501401007387 */ /* 0x0001e80000100a00 */
[----:B0-----:R-:W4:Y:S04]  /*1ac230*/  LDL.LU R20, [R1+0xd8] ;  /* 0x0000d80001147983 */ /* 0x001f280000300800 */
[----:B------:R-:W2:Y:S04]  /*1ac240*/  LDL.LU R22, [R1+0x8e88] ;  /* 0x008e880001167983 */ /* 0x000ea80000300800 */
[----:B------:R0:W-:Y:S04]  /*1ac250*/  STL.64 [R1+0x4308], R18 ;  /* 0x0043081201007387 */ /* 0x0001e80000100a00 */
[----:B0-----:R-:W3:Y:S01]  /*1ac260*/  LDL.LU.64 R18, [R1+0x8e80] ;  /* 0x008e800001127983 */ /* 0x001ee20000300a00 */
[----:B------:R-:W-:-:S03]  /*1ac270*/  IADD3 R24, P3, PT, R25, R21, RZ ;  /* 0x0000001519187210 */ /* 0x000fc60007f7e0ff */
[----:B------:R0:W-:Y:S02]  /*1ac280*/  STL.64 [R1+0x8e58], R26 ;  /* 0x008e581a01007387 */ /* 0x0001e40000100a00 */
[----:B0-----:R-:W-:Y:S01]  /*1ac290*/  IMAD.MOV.U32 R27, RZ, RZ, R3 ;  /* 0x000000ffff1b7224 */ /* 0x001fe200078e0003 */
[----:B----4-:R-:W-:-:S05]  /*1ac2a0*/  IADD3 R2, P4, PT, R20, R23, RZ ;  /* 0x0000001714027210 */ /* 0x010fca0007f9e0ff */
[C---:B--2---:R-:W-:Y:S02]  /*1ac2b0*/  IMAD.X R3, R14.reuse, 0x1, R22, P4 ;  /* 0x000000010e037824 */ /* 0x044fe400020e0616 */
[C---:B---3--:R-:W-:Y:S02]  /*1ac2c0*/  IMAD.X R13, R14.reuse, 0x1, R18, P2 ;  /* 0x000000010e0d7824 */ /* 0x048fe400010e0612 */
[----:B------:R-:W-:-:S03]  /*1ac2d0*/  IMAD.X R25, R14, 0x1, R19, P3 ;  /* 0x000000010e197824 */ /* 0x000fc600018e0613 */
[----:B------:R-:W-:Y:S01]  /*1ac2e0*/  STL.64 [R1+0x4300], R12 ;  /* 0x0043000c01007387 */ /* 0x000fe20000100a00 */
[----:B------:R-:W-:-:S03]  /*1ac2f0*/  IADD3 R14, P4, PT, R20, R17, RZ ;  /* 0x00000011140e7210 */ /* 0x000fc60007f9e0ff */
[----:B------:R0:W-:Y:S04]  /*1ac300*/  STL.64 [R1+0x42f8], R24 ;  /* 0x0042f81801007387 */ /* 0x0001e80000100a00 */
[----:B0-----:R-:W2:Y:S04]  /*1ac310*/  LDL.LU.64 R24, [R1+0x8e78] ;  /* 0x008e780001187983 */ /* 0x001ea80000300a00 */
[----:B------:R-:W-:Y:S04]  /*1ac320*/  STL.64 [R1+0x8e48], R18 ;  /* 0x008e481201007387 */ /* 0x000fe80000100a00 */
[----:B------:R0:W-:Y:S04]  /*1ac330*/  STL.64 [R1+0x42f0], R2 ;  /* 0x0042f00201007387 */ /* 0x0001e80000100a00 */
[----:B0-----:R-:W3:Y:S04]  /*1ac340*/  LDL.LU.64 R2, [R1+0x8e70] ;  /* 0x008e700001027983 */ /* 0x001ee80000300a00 */
[----:B------:R0:W-:Y:S04]  /*1ac350*/  STL [R1+0x8e40], R22 ;  /* 0x008e401601007387 */ /* 0x0001e80000100800 */
[----:B0-----:R-:W4:Y:S04]  /*1ac360*/  LDL.LU R22, [R1+0x404] ;  /* 0x0004040001167983 */ /* 0x001f280000300800 */
[----:B------:R0:W-:Y:S04]  /*1ac370*/  STL [R1+0x42d8], R14 ;  /* 0x0042d80e01007387 */ /* 0x0001e80000100800 */
[----:B0-----:R-:W4:Y:S01]  /*1ac380*/  LDL.LU.64 R14, [R1+0x8e68] ;  /* 0x008e6800010e7983 */ /* 0x001f220000300a00 */
[----:B------:R-:W-:-:S05]  /*1ac390*/  IADD3 R12, P2, PT, R20, R16, RZ ;  /* 0x00000010140c7210 */ /* 0x000fca0007f5e0ff */
[----:B----4-:R-:W-:-:S05]  /*1ac3a0*/  IMAD.X R13, R22, 0x1, R14, P2 ;  /* 0x00000001160d7824 */ /* 0x010fca00010e060e */
[----:B------:R0:W-:Y:S04]  /*1ac3b0*/  STL.64 [R1+0x42e8], R12 ;  /* 0x0042e80c01007387 */ /* 0x0001e80000100a00 */
[----:B0-----:R-:W4:Y:S01]  /*1ac3c0*/  LDL.LU.64 R12, [R1+0x8e60] ;  /* 0x008e6000010c7983 */ /* 0x001f220000300a00 */
[----:B--2---:R-:W-:Y:S01]  /*1ac3d0*/  IADD3 R26, P3, PT, R20, R25, RZ ;  /* 0x00000019141a7210 */ /* 0x004fe20007f7e0ff */
[----:B------:R-:W-:-:S04]  /*1ac3e0*/  IMAD.MOV.U32 R19, RZ, RZ, R27 ;  /* 0x000000ffff137224 */ /* 0x000fc800078e001b */
[----:B------:R-:W-:Y:S01]  /*1ac3f0*/  IMAD.X R27, R22, 0x1, R24, P3 ;  /* 0x00000001161b7824 */ /* 0x000fe200018e0618 */
[----:B----4-:R0:W-:Y:S04]  /*1ac400*/  STL.64 [R1+0x8e30], R12 ;  /* 0x008e300c01007387 */ /* 0x0101e80000100a00 */
[----:B0-----:R-:W2:Y:S04]  /*1ac410*/  LDL R13, [R1+0xdc] ;  /* 0x0000dc00010d7983 */ /* 0x001ea80000100800 */
[----:B------:R0:W-:Y:S04]  /*1ac420*/  STL.64 [R1+0x42e0], R26 ;  /* 0x0042e01a01007387 */ /* 0x0001e80000100a00 */
[----:B0-----:R-:W4:Y:S04]  /*1ac430*/  LDL.LU.64 R26, [R1+0x8e58] ;  /* 0x008e5800011a7983 */ /* 0x001f280000300a00 */
[----:B------:R0:W-:Y:S04]  /*1ac440*/  STL.64 [R1+0x8e38], R24 ;  /* 0x008e381801007387 */ /* 0x0001e80000100a00 */
[----:B0-----:R0:W2:Y:S01]  /*1ac450*/  LDL.64 R24, [R1+0x42d8] ;  /* 0x0042d80001187983 */ /* 0x0010a20000100a00 */
[----:B------:R-:W-:Y:S01]  /*1ac460*/  IADD3 R18, P2, PT, R20, R29, RZ ;  /* 0x0000001d14127210 */ /* 0x000fe20007f5e0ff */
[----:B------:R-:W-:-:S04]  /*1ac470*/  IMAD.MOV.U32 R12, RZ, RZ, R19 ;  /* 0x000000ffff0c7224 */ /* 0x000fc800078e0013 */
[----:B------:R-:W-:Y:S01]  /*1ac480*/  IMAD.X R19, R22, 0x1, R28, P2 ;  /* 0x0000000116137824 */ /* 0x000fe200010e061c */
[----:B----4-:R-:W-:-:S05]  /*1ac490*/  IADD3 R20, P3, PT, R20, R27, RZ ;  /* 0x0000001b14147210 */ /* 0x010fca0007f7e0ff */
[----:B------:R1:W-:Y:S04]  /*1ac4a0*/  STL [R1+0x42c8], R20 ;  /* 0x0042c81401007387 */ /* 0x0003e80000100800 */
[----:B-1----:R-:W4:Y:S01]  /*1ac4b0*/  LDL.LU.64 R20, [R1+0x8e50] ;  /* 0x008e500001147983 */ /* 0x002f220000300a00 */
[----:B--2---:R-:W-:-:S03]  /*1ac4c0*/  IMAD.X R25, R22, 0x1, R15, P4 ;  /* 0x0000000116197824 */ /* 0x004fc600020e060f */
[----:B------:R1:W-:Y:S04]  /*1ac4d0*/  STL.64 [R1+0x8e20], R14 ;  /* 0x008e200e01007387 */ /* 0x0003e80000100a00 */
[----:B-1----:R0:W2:Y:S04]  /*1ac4e0*/  LDL.64 R14, [R1+0x42c8] ;  /* 0x0042c800010e7983 */ /* 0x0020a80000100a00 */
[----:B------:R-:W-:Y:S04]  /*1ac4f0*/  STL [R1+0x42dc], R25 ;  /* 0x0042dc1901007387 */ /* 0x000fe80000100800 */
[----:B------:R1:W-:Y:S04]  /*1ac500*/  STL.64 [R1+0x42d0], R18 ;  /* 0x0042d01201007387 */ /* 0x0003e80000100a00 */
[----:B-1----:R-:W3:Y:S04]  /*1ac510*/  LDL.LU.64 R18, [R1+0x8e48] ;  /* 0x008e480001127983 */ /* 0x002ee80000300a00 */
[----:B------:R1:W-:Y:S04]  /*1ac520*/  STL.64 [R1+0x8e28], R28 ;  /* 0x008e281c01007387 */ /* 0x0003e80000100a00 */
[----:B-1----:R-:W3:Y:S01]  /*1ac530*/  LDL R28, [R1+0x400] ;  /* 0x00040000011c7983 */ /* 0x002ee20000100800 */
[----:B----4-:R-:W-:-:S03]  /*1ac540*/  IADD3 R24, P4, PT, R13, R20, RZ ;  /* 0x000000140d187210 */ /* 0x010fc60007f9e0ff */
[----:B------:R1:W-:Y:S01]  /*1ac550*/  STL [R1+0x8e10], R21 ;  /* 0x008e101501007387 */ /* 0x0003e20000100800 */
[----:B--2---:R-:W-:Y:S01]  /*1ac560*/  IMAD.MOV.U32 R15, RZ, RZ, R12 ;  /* 0x000000ffff0f7224 */ /* 0x004fe200078e000c */
[----:B------:R-:W-:Y:S02]  /*1ac570*/  IADD3 R12, P2, PT, R13, R21, RZ ;  /* 0x000000150d0c7210 */ /* 0x000fe40007f5e0ff */
[----:B-1----:R-:W2:Y:S01]  /*1ac580*/  LDL.LU R21, [R1+0xdc] ;  /* 0x0000dc0001157983 */ /* 0x002ea20000300800 */
[----:B------:R-:W-:Y:S02]  /*1ac590*/  IMAD.MOV.U32 R13, RZ, RZ, R15 ;  /* 0x000000ffff0d7224 */ /* 0x000fe400078e000f */
[----:B------:R-:W-:Y:S02]  /*1ac5a0*/  IMAD.X R15, R22, 0x1, R26, P3 ;  /* 0x00000001160f7824 */ /* 0x000fe400018e061a */
[----:B------:R-:W4:Y:S04]  /*1ac5b0*/  LDL.LU R22, [R1+0x8e40] ;  /* 0x008e400001167983 */ /* 0x000f280000300800 */
[----:B------:R1:W-:Y:S04]  /*1ac5c0*/  STL.64 [R1+0x8e18], R26 ;  /* 0x008e181a01007387 */ /* 0x0003e80000100a00 */
[----:B------:R-:W-:Y:S01]  /*1ac5d0*/  STL [R1+0x42cc], R15 ;  /* 0x0042cc0f01007387 */ /* 0x000fe20000100800 */
[----:B-1----:R-:W-:-:S02]  /*1ac5e0*/  IMAD.MOV.U32 R27, RZ, RZ, R13 ;  /* 0x000000ffff1b7224 */ /* 0x002fc400078e000d */
[C---:B---3--:R-:W-:Y:S02]  /*1ac5f0*/  IMAD.X R25, R28.reuse, 0x1, R18, P4 ;  /* 0x000000011c197824 */ /* 0x048fe400020e0612 */
[----:B------:R-:W-:-:S03]  /*1ac600*/  IMAD.X R13, R28, 0x1, R19, P2 ;  /* 0x000000011c0d7824 */ /* 0x000fc600010e0613 */
[----:B------:R1:W-:Y:S04]  /*1ac610*/  STL.64 [R1+0x42c0], R24 ;  /* 0x0042c01801007387 */ /* 0x0003e80000100a00 */
[----:B-1----:R-:W3:Y:S04]  /*1ac620*/  LDL.LU.64 R24, [R1+0x8e38] ;  /* 0x008e380001187983 */ /* 0x002ee80000300a00 */
[----:B------:R1:W-:Y:S04]  /*1ac630*/  STL.64 [R1+0x42b8], R12 ;  /* 0x0042b80c01007387 */ /* 0x0003e80000100a00 */
[----:B-1----:R-:W2:Y:S04]  /*1ac640*/  LDL.LU.64 R12, [R1+0x8e30] ;  /* 0x008e3000010c7983 */ /* 0x002ea80000300a00 */
[----:B--2---:R-:W-:Y:S04]  /*1ac650*/  STL.64 [R1+0x8e08], R12 ;  /* 0x008e080c01007387 */ /* 0x004fe80000100a00 */
[----:B------:R1:W-:Y:S04]  /*1ac660*/  STL [R1+0x8e00], R19 ;  /* 0x008e001301007387 */ /* 0x0003e80000100800 */
[----:B-1----:R-:W4:Y:S01]  /*1ac670*/  LDL.LU R19, [R1+0x400] ;  /* 0x0004000001137983 */ /* 0x002f220000300800 */
[----:B------:R-:W-:-:S02]  /*1ac680*/  IADD3 R14, P3, PT, R21, R23, RZ ;  /* 0x00000017150e7210 */ /* 0x000fc40007f7e0ff */
[----:B---3--:R-:W-:-:S05]  /*1ac690*/  IADD3 R28, P2, PT, R21, R25, RZ ;  /* 0x00000019151c7210 */ /* 0x008fca0007f5e0ff */
[----:B------:R1:W-:Y:S01]  /*1ac6a0*/  STL [R1+0x42a0], R28 ;  /* 0x0042a01c01007387 */ /* 0x0003e20000100800 */
[----:B------:R-:W-:-:S03]  /*1ac6b0*/  IADD3 R26, P4, PT, R21, R16, RZ ;  /* 0x00000010151a7210 */ /* 0x000fc60007f9e0ff */
[----:B-1----:R-:W2:Y:S01]  /*1ac6c0*/  LDL.LU.64 R28, [R1+0x8e28] ;  /* 0x008e2800011c7983 */ /* 0x002ea20000300a00 */
[----:B----4-:R-:W-:Y:S01]  /*1ac6d0*/  IMAD.X R15, R19, 0x1, R22, P3 ;  /* 0x00000001130f7824 */ /* 0x010fe200018e0616 */
[----:B------:R-:W-:-:S04]  /*1ac6e0*/  IADD3 R12, P3, PT, R21, R17, RZ ;  /* 0x00000011150c7210 */ /* 0x000fc80007f7e0ff */
[----:B------:R1:W-:Y:S04]  /*1ac6f0*/  STL.64 [R1+0x42b0], R14 ;  /* 0x0042b00e01007387 */ /* 0x0003e80000100a00 */
[----:B-1----:R-:W3:Y:S04]  /*1ac700*/  LDL.LU.64 R14, [R1+0x8e20] ;  /* 0x008e2000010e7983 */ /* 0x002ee80000300a00 */
[----:B------:R1:W-:Y:S04]  /*1ac710*/  STL.64 [R1+0x8df8], R16 ;  /* 0x008df81001007387 */ /* 0x0003e80000100a00 */
[----:B-1----:R0:W4:Y:S04]  /*1ac720*/  LDL.64 R16, [R1+0x42a0] ;  /* 0x0042a00001107983 */ /* 0x0021280000100a00 */
[----:B------:R-:W-:Y:S01]  /*1ac730*/  STL [R1+0x4298], R12 ;  /* 0x0042980c01007387 */ /* 0x000fe20000100800 */
[----:B----4-:R-:W-:-:S02]  /*1ac740*/  IMAD.MOV.U32 R17, RZ, RZ, R27 ;  /* 0x000000ffff117224 */ /* 0x010fc400078e001b */
[----:B---3--:R-:W-:-:S05]  /*1ac750*/  IMAD.X R27, R19, 0x1, R14, P4 ;  /* 0x00000001131b7824 */ /* 0x008fca00020e060e */
[----:B------:R1:W-:Y:S04]  /*1ac760*/  STL.64 [R1+0x42a8], R26 ;  /* 0x0042a81a01007387 */ /* 0x0003e80000100a00 */
[----:B-1----:R-:W3:Y:S01]  /*1ac770*/  LDL.LU.64 R26, [R1+0x8e18] ;  /* 0x008e1800011a7983 */ /* 0x002ee20000300a00 */
[----:B------:R-:W-:Y:S02]  /*1ac780*/  IMAD.MOV.U32 R13, RZ, RZ, R17 ;  /* 0x000000ffff0d7224 */ /* 0x000fe400078e0011 */
[----:B------:R-:W-:Y:S01]  /*1ac790*/  IMAD.X R17, R19, 0x1, R24, P2 ;  /* 0x0000000113117824 */ /* 0x000fe200010e0618 */
[----:B------:R1:W-:Y:S01]  /*1ac7a0*/  STL.64 [R1+0x8df0], R24 ;  /* 0x008df01801007387 */ /* 0x0003e20000100a00 */
[----:B--2---:R-:W-:-:S03]  /*1ac7b0*/  IADD3 R12, P4, PT, R21, R29, RZ ;  /* 0x0000001d150c7210 */ /* 0x004fc60007f9e0ff */
[----:B-1----:R0:W2:Y:S04]  /*1ac7c0*/  LDL.64 R24, [R1+0x4298] ;  /* 0x0042980001187983 */ /* 0x0020a80000100a00 */
[----:B------:R1:W-:Y:S01]  /*1ac7d0*/  STL [R1+0x42a4], R17 ;  /* 0x0042a41101007387 */ /* 0x0003e20000100800 */
[----:B---3--:R-:W-:-:S03]  /*1ac7e0*/  IADD3 R16, P2, PT, R21, R27, RZ ;  /* 0x0000001b15107210 */ /* 0x008fc60007f5e0ff */
[----:B------:R-:W3:Y:S04]  /*1ac7f0*/  LDL.LU R21, [R1+0x8e10] ;  /* 0x008e100001157983 */ /* 0x000ee80000300800 */
[----:B-1----:R-:W3:Y:S04]  /*1ac800*/  LDL R17, [R1+0xe0] ;  /* 0x0000e00001117983 */ /* 0x002ee80000100800 */
[----:B------:R-:W-:Y:S01]  /*1ac810*/  STL.64 [R1+0x8de0], R14 ;  /* 0x008de00e01007387 */ /* 0x000fe20000100a00 */
[----:B--2---:R-:W-:-:S03]  /*1ac820*/  IMAD.X R25, R19, 0x1, R15, P3 ;  /* 0x0000000113197824 */ /* 0x004fc600018e060f */
[----:B------:R-:W-:Y:S04]  /*1ac830*/  STL [R1+0x8de8], R15 ;  /* 0x008de80f01007387 */ /* 0x000fe80000100800 */
[----:B------:R1:W-:Y:S02]  /*1ac840*/  STL [R1+0x429c], R25 ;  /* 0x00429c1901007387 */ /* 0x0003e40000100800 */
[----:B-1----:R-:W-:Y:S02]  /*1ac850*/  IMAD.MOV.U32 R25, RZ, RZ, R13 ;  /* 0x000000ffff197224 */ /* 0x002fe400078e000d */
[----:B------:R-:W-:-:S05]  /*1ac860*/  IMAD.X R13, R19, 0x1, R28, P4 ;  /* 0x00000001130d7824 */ /* 0x000fca00020e061c */
[----:B------:R1:W-:Y:S04]  /*1ac870*/  STL.64 [R1+0x4290], R12 ;  /* 0x0042900c01007387 */ /* 0x0003e80000100a00 */
[----:B-1----:R-:W2:Y:S04]  /*1ac880*/  LDL.LU.64 R12, [R1+0x8e08] ;  /* 0x008e0800010c7983 */ /* 0x002ea80000300a00 */
[----:B------:R-:W-:Y:S01]  /*1ac890*/  STL.64 [R1+0x8dd8], R28 ;  /* 0x008dd81c01007387 */ /* 0x000fe20000100a00 */
[C---:B---3--:R-:W-:Y:S02]  /*1ac8a0*/  IADD3 R14, P4, PT, R17.reuse, R21, RZ ;  /* 0x00000015110e7210 */ /* 0x048fe40007f9e0ff */
[----:B------:R-:W-:Y:S01]  /*1ac8b0*/  IADD3 R24, P3, PT, R17, R20, RZ ;  /* 0x0000001411187210 */ /* 0x000fe20007f7e0ff */
[----:B------:R-:W-:-:S02]  /*1ac8c0*/  IMAD.X R17, R19, 0x1, R26, P2 ;  /* 0x0000000113117824 */ /* 0x000fc400010e061a */
[----:B------:R-:W-:Y:S04]  /*1ac8d0*/  STL [R1+0x4278], R14 ;  /* 0x0042780e01007387 */ /* 0x000fe80000100800 */
[----:B------:R1:W-:Y:S04]  /*1ac8e0*/  STL.64 [R1+0x8dc8], R20 ;  /* 0x008dc81401007387 */ /* 0x0003e80000100a00 */
[----:B-1----:R-:W3:Y:S04]  /*1ac8f0*/  LDL.LU R20, [R1+0xe0] ;  /* 0x0000e00001147983 */ /* 0x002ee80000300800 */
[----:B------:R-:W4:Y:S04]  /*1ac900*/  LDL.LU R19, [R1+0x8e00] ;  /* 0x008e000001137983 */ /* 0x000f280000300800 */
[----:B------:R1:W-:Y:S04]  /*1ac910*/  STL.64 [R1+0x4288], R16 ;  /* 0x0042881001007387 */ /* 0x0003e80000100a00 */
[----:B-1----:R-:W2:Y:S04]  /*1ac920*/  LDL.LU.64 R16, [R1+0x8df8] ;  /* 0x008df80001107983 */ /* 0x002ea80000300a00 */
[----:B------:R1:W-:Y:S04]  /*1ac930*/  STL.64 [R1+0x8dd0], R26 ;  /* 0x008dd01a01007387 */ /* 0x0003e80000100a00 */
[----:B-1----:R0:W2:Y:S01]  /*1ac940*/  LDL.64 R26, [R1+0x4278] ;  /* 0x00427800011a7983 */ /* 0x0020a20000100a00 */
[----:B------:R-:W-:-:S03]  /*1ac950*/  IMAD.MOV.U32 R15, RZ, RZ, R25 ;  /* 0x000000ffff0f7224 */ /* 0x000fc600078e0019 */
[----:B--2---:R-:W2:Y:S02]  /*1ac960*/  LDL R27, [R1+0x3fc] ;  /* 0x0003fc00011b7983 */ /* 0x004ea40000100800 */
[C---:B--2---:R-:W-:Y:S02]  /*1ac970*/  IMAD.X R25, R27.reuse, 0x1, R18, P3 ;  /* 0x000000011b197824 */ /* 0x044fe400018e0612 */
[----:B----4-:R-:W-:-:S03]  /*1ac980*/  IMAD.X R27, R27, 0x1, R19, P4 ;  /* 0x000000011b1b7824 */ /* 0x010fc600020e0613 */
[----:B------:R1:W-:Y:S04]  /*1ac990*/  STL.64 [R1+0x4280], R24 ;  /* 0x0042801801007387 */ /* 0x0003e80000100a00 */
[----:B-1----:R-:W2:Y:S04]  /*1ac9a0*/  LDL.LU.64 R24, [R1+0x8df0] ;  /* 0x008df00001187983 */ /* 0x002ea80000300a00 */
[----:B------:R-:W-:Y:S04]  /*1ac9b0*/  STL [R1+0x427c], R27 ;  /* 0x00427c1b01007387 */ /* 0x000fe80000100800 */
[----:B------:R1:W-:Y:S04]  /*1ac9c0*/  STL [R1+0x8db0], R19 ;  /* 0x008db01301007387 */ /* 0x0003e80000100800 */
[----:B-1----:R-:W4:Y:S01]  /*1ac9d0*/  LDL.LU R19, [R1+0x3fc] ;  /* 0x0003fc0001137983 */ /* 0x002f220000300800 */
[----:B---3--:R-:W-:Y:S01]  /*1ac9e0*/  IADD3 R14, P2, PT, R20, R23, RZ ;  /* 0x00000017140e7210 */ /* 0x008fe20007f5e0ff */
[----:B------:R-:W-:-:S04]  /*1ac9f0*/  IMAD.MOV.U32 R29, RZ, RZ, R15 ;  /* 0x000000ffff1d7224 */ /* 0x000fc800078e000f */
[----:B----4-:R-:W-:-:S05]  /*1aca00*/  IMAD.X R15, R19, 0x1, R22, P2 ;  /* 0x00000001130f7824 */ /* 0x010fca00010e0616 */
[----:B------:R1:W-:Y:S04]  /*1aca10*/  STL.64 [R1+0x4270], R14 ;  /* 0x0042700e01007387 */ /* 0x0003e80000100a00 */
[----:B-1----:R0:W3:Y:S01]  /*1aca20*/  LDL.LU R15, [R1+0x8de8] ;  /* 0x008de800010f7983 */ /* 0x0020e20000300800 */
[----:B------:R-:W-:-:S03]  /*1aca30*/  IADD3 R14, P2, PT, R20, R17, RZ ;  /* 0x00000011140e7210 */ /* 0x000fc60007f5e0ff */
[----:B------:R1:W-:Y:S01]  /*1aca40*/  STL.64 [R1+0x8db8], R22 ;  /* 0x008db81601007387 */ /* 0x0003e20000100a00 */
[----:B------:R-:W-:-:S03]  /*1aca50*/  IADD3 R28, P3, PT, R20, R16, RZ ;  /* 0x00000010141c7210 */ /* 0x000fc60007f7e0ff */
[----:B-1----:R-:W4:Y:S04]  /*1aca60*/  LDL R22, [R1+0xe4] ;  /* 0x0000e40001167983 */ /* 0x002f280000100800 */
[----:B------:R3:W-:Y:S04]  /*1aca70*/  STL [R1+0x4258], R14 ;  /* 0x0042580e01007387 */ /* 0x0007e80000100800 */
[----:B---3--:R-:W3:Y:S04]  /*1aca80*/  LDL.LU.64 R14, [R1+0x8de0] ;  /* 0x008de000010e7983 */ /* 0x008ee80000300a00 */
[----:B------:R1:W-:Y:S04]  /*1aca90*/  STL.64 [R1+0x8da8], R16 ;  /* 0x008da81001007387 */ /* 0x0003e80000100a00 */
[----:B-1----:R0:W3:Y:S01]  /*1acaa0*/  LDL.64 R16, [R1+0x4258] ;  /* 0x0042580001107983 */ /* 0x0020e20000100a00 */
[----:B--2---:R-:W-:-:S05]  /*1acab0*/  IADD3 R26, P4, PT, R20, R25, RZ ;  /* 0x00000019141a7210 */ /* 0x004fca0007f9e0ff */
[C---:B------:R-:W-:Y:S02]  /*1acac0*/  IMAD.X R27, R19.reuse, 0x1, R24, P4 ;  /* 0x00000001131b7824 */ /* 0x040fe400020e0618 */
[----:B---3--:R-:W-:Y:S02]  /*1acad0*/  IMAD.MOV.U32 R17, RZ, RZ, R29 ;  /* 0x000000ffff117224 */ /* 0x008fe400078e001d */
[----:B------:R-:W-:-:S05]  /*1acae0*/  IMAD.X R29, R19, 0x1, R14, P3 ;  /* 0x00000001131d7824 */ /* 0x000fca00018e060e */
[----:B------:R1:W-:Y:S04]  /*1acaf0*/  STL.64 [R1+0x4268], R28 ;  /* 0x0042681c01007387 */ /* 0x0003e80000100a00 */
[----:B-1----:R-:W2:Y:S04]  /*1acb00*/  LDL.LU.64 R28, [R1+0x8dd8] ;  /* 0x008dd800011c7983 */ /* 0x002ea80000300a00 */
[----:B------:R-:W-:Y:S04]  /*1acb10*/  STL.64 [R1+0x8dc0], R12 ;  /* 0x008dc00c01007387 */ /* 0x000fe80000100a00 */
[----:B------:R1:W-:Y:S04]  /*1acb20*/  STL.64 [R1+0x4260], R26 ;  /* 0x0042601a01007387 */ /* 0x0003e80000100a00 */
[----:B-1----:R-:W3:Y:S04]  /*1acb30*/  LDL.LU.64 R26, [R1+0x8dd0] ;  /* 0x008dd000011a7983 */ /* 0x002ee80000300a00 */
[----:B------:R1:W-:Y:S02]  /*1acb40*/  STL.64 [R1+0x8da0], R24 ;  /* 0x008da01801007387 */ /* 0x0003e40000100a00 */
[----:B-1----:R-:W-:-:S02]  /*1acb50*/  IMAD.MOV.U32 R24, RZ, RZ, R17 ;  /* 0x000000ffff187224 */ /* 0x002fc400078e0011 */
[----:B------:R-:W-:Y:S01]  /*1acb60*/  IMAD.X R17, R19, 0x1, R15, P2 ;  /* 0x0000000113117824 */ /* 0x000fe200010e060f */
[C---:B--2---:R-:W-:Y:S02]  /*1acb70*/  IADD3 R12, P3, PT, R20.reuse, R29, RZ ;  /* 0x0000001d140c7210 */ /* 0x044fe40007f7e0ff */
[----:B---3--:R-:W-:-:S05]  /*1acb80*/  IADD3 R20, P4, PT, R20, R27, RZ ;  /* 0x0000001b14147210 */ /* 0x008fca0007f9e0ff */
[----:B------:R1:W-:Y:S04]  /*1acb90*/  STL [R1+0x4248], R20 ;  /* 0x0042481401007387 */ /* 0x0003e80000100800 */
[----:B-1----:R-:W4:Y:S04]  /*1acba0*/  LDL.LU.64 R20, [R1+0x8dc8] ;  /* 0x008dc80001147983 */ /* 0x002f280000300a00 */
[----:B------:R-:W-:Y:S04]  /*1acbb0*/  STL [R1+0x425c], R17 ;  /* 0x00425c1101007387 */ /* 0x000fe80000100800 */
[----:B------:R-:W-:Y:S04]  /*1acbc0*/  STL.64 [R1+0x8d90], R14 ;  /* 0x008d900e01007387 */ /* 0x000fe80000100a00 */
[----:B------:R1:W-:Y:S04]  /*1acbd0*/  STL [R1+0x8d98], R15 ;  /* 0x008d980f01007387 */ /* 0x0003e80000100800 */
[----:B-1----:R0:W2:Y:S01]  /*1acbe0*/  LDL.64 R14, [R1+0x4248] ;  /* 0x00424800010e7983 */ /* 0x0020a20000100a00 */
[----:B------:R-:W-:-:S05]  /*1acbf0*/  IMAD.X R13, R19, 0x1, R28, P3 ;  /* 0x00000001130d7824 */ /* 0x000fca00018e061c */
[----:B------:R1:W-:Y:S04]  /*1acc00*/  STL.64 [R1+0x4250], R12 ;  /* 0x0042500c01007387 */ /* 0x0003e80000100a00 */
[----:B-1----:R-:W3:Y:S01]  /*1acc10*/  LDL.LU.64 R12, [R1+0x8dc0] ;  /* 0x008dc000010c7983 */ /* 0x002ee20000300a00 */
[C---:B----4-:R-:W-:Y:S02]  /*1acc20*/  IADD3 R16, P2, PT, R22.reuse, R20, RZ ;  /* 0x0000001416107210 */ /* 0x050fe40007f5e0ff */
[----:B------:R-:W-:-:S05]  /*1acc30*/  IADD3 R22, P3, PT, R22, R21, RZ ;  /* 0x0000001516167210 */ /* 0x000fca0007f7e0ff */
[----:B------:R1:W-:Y:S04]  /*1acc40*/  STL [R1+0x4238], R22 ;  /* 0x0042381601007387 */ /* 0x0003e80000100800 */
[----:B-1----:R-:W4:Y:S04]  /*1acc50*/  LDL.LU.64 R22, [R1+0x8db8] ;  /* 0x008db80001167983 */ /* 0x002f280000300a00 */
[----:B------:R1:W-:Y:S01]  /*1acc60*/  STL.64 [R1+0x8d80], R20 ;  /* 0x008d801401007387 */ /* 0x0003e20000100a00 */
[----:B--2---:R-:W-:-:S03]  /*1acc70*/  IMAD.X R15, R19, 0x1, R26, P4 ;  /* 0x00000001130f7824 */ /* 0x004fc600020e061a */
[----:B-1----:R-:W2:Y:S04]  /*1acc80*/  LDL.LU R20, [R1+0xe4] ;  /* 0x0000e40001147983 */ /* 0x002ea80000300800 */
[----:B------:R-:W2:Y:S04]  /*1acc90*/  LDL.LU R19, [R1+0x8db0] ;  /* 0x008db00001137983 */ /* 0x000ea80000300800 */
[----:B------:R1:W-:Y:S04]  /*1acca0*/  STL.64 [R1+0x8d88], R26 ;  /* 0x008d881a01007387 */ /* 0x0003e80000100a00 */
[----:B-1----:R0:W2:Y:S04]  /*1accb0*/  LDL.64 R26, [R1+0x4238] ;  /* 0x00423800011a7983 */ /* 0x0020a80000100a00 */
[----:B--2---:R-:W2:Y:S04]  /*1accc0*/  LDL R27, [R1+0x3f8] ;  /* 0x0003f800011b7983 */ /* 0x004ea80000100800 */
[----:B------:R-:W-:Y:S01]  /*1accd0*/  STL [R1+0x424c], R15 ;  /* 0x00424c0f01007387 */ /* 0x000fe20000100800 */
[----:B--2---:R-:W-:-:S05]  /*1acce0*/  IMAD.X R17, R27, 0x1, R18, P2 ;  /* 0x000000011b117824 */ /* 0x004fca00010e0612 */
[----:B------:R1:W-:Y:S04]  /*1accf0*/  STL.64 [R1+0x4240], R16 ;  /* 0x0042401001007387 */ /* 0x0003e80000100a00 */
[----:B-1----:R-:W2:Y:S01]  /*1acd00*/  LDL.LU.64 R16, [R1+0x8da8] ;  /* 0x008da80001107983 */ /* 0x002ea20000300a00 */
[----:B------:R-:W-:Y:S02]  /*1acd10*/  IMAD.MOV.U32 R15, RZ, RZ, R24 ;  /* 0x000000ffff0f7224 */ /* 0x000fe400078e0018 */
[----:B------:R-:W-:Y:S01]  /*1acd20*/  IMAD.X R27, R27, 0x1, R19, P3 ;  /* 0x000000011b1b7824 */ /* 0x000fe200018e0613 */
[----:B--2---:R-:W-:-:S05]  /*1acd30*/  IADD3 R24, P2, PT, R20, R16, RZ ;  /* 0x0000001014187210 */ /* 0x004fca0007f5e0ff */
[----:B------:R1:W-:Y:S04]  /*1acd40*/  STL [R1+0x4228], R24 ;  /* 0x0042281801007387 */ /* 0x0003e80000100800 */
[----:B-1----:R-:W2:Y:S04]  /*1acd50*/  LDL.LU.64 R24, [R1+0x8da0] ;  /* 0x008da00001187983 */ /* 0x002ea80000300a00 */
[----:B------:R1:W-:Y:S04]  /*1acd60*/  STL [R1+0x8d70], R19 ;  /* 0x008d701301007387 */ /* 0x0003e80000100800 */
[----:B------:R0:W-:Y:S04]  /*1acd70*/  STL [R1+0x423c], R27 ;  /* 0x00423c1b01007387 */ /* 0x0001e80000100800 */
[----:B-1----:R-:W2:Y:S01]  /*1acd80*/  LDL.LU R19, [R1+0x3f8] ;  /* 0x0003f80001137983 */ /* 0x002ea20000300800 */
[----:B----4-:R-:W-:Y:S01]  /*1acd90*/  IADD3 R14, P4, PT, R20, R23, RZ ;  /* 0x00000017140e7210 */ /* 0x010fe20007f9e0ff */
[----:B0-----:R-:W-:-:S04]  /*1acda0*/  IMAD.MOV.U32 R27, RZ, RZ, R15 ;  /* 0x000000ffff1b7224 */ /* 0x001fc800078e000f */
[----:B--2---:R-:W-:-:S05]  /*1acdb0*/  IMAD.X R15, R19, 0x1, R22, P4 ;  /* 0x00000001130f7824 */ /* 0x004fca00020e0616 */
[----:B------:R0:W-:Y:S04]  /*1acdc0*/  STL.64 [R1+0x4230], R14 ;  /* 0x0042300e01007387 */ /* 0x0001e80000100a00 */
[----:B0-----:R0:W2:Y:S01]  /*1acdd0*/  LDL.LU R15, [R1+0x8d98] ;  /* 0x008d9800010f7983 */ /* 0x0010a20000300800 */
[----:B------:R-:W-:-:S03]  /*1acde0*/  IADD3 R14, P4, PT, R20, R17, RZ ;  /* 0x00000011140e7210 */ /* 0x000fc60007f9e0ff */
[----:B------:R1:W-:Y:S04]  /*1acdf0*/  STL.64 [R1+0x8d78], R22 ;  /* 0x008d781601007387 */ /* 0x0003e80000100a00 */
[----:B-1----:R0:W4:Y:S04]  /*1ace00*/  LDL.64 R22, [R1+0x4228] ;  /* 0x0042280001167983 */ /* 0x0021280000100a00 */
[----:B------:R2:W-:Y:S04]  /*1ace10*/  STL [R1+0x4218], R14 ;  /* 0x0042180e01007387 */ /* 0x0005e80000100800 */
[----:B--2---:R-:W4:Y:S01]  /*1ace20*/  LDL.LU.64 R14, [R1+0x8d90] ;  /* 0x008d9000010e7983 */ /* 0x004f220000300a00 */
[----:B------:R-:W-:-:S03]  /*1ace30*/  IADD3 R26, P3, PT, R20, R25, RZ ;  /* 0x00000019141a7210 */ /* 0x000fc60007f7e0ff */
[----:B------:R1:W-:Y:S04]  /*1ace40*/  STL.64 [R1+0x8d68], R16 ;  /* 0x008d681001007387 */ /* 0x0003e80000100a00 */
[----:B-1----:R0:W2:Y:S01]  /*1ace50*/  LDL.64 R16, [R1+0x4218] ;  /* 0x0042180001107983 */ /* 0x0020a20000100a00 */
[----:B----4-:R-:W-:-:S05]  /*1ace60*/  IMAD.X R23, R19, 0x1, R14, P2 ;  /* 0x0000000113177824 */ /* 0x010fca00010e060e */
[----:B------:R1:W-:Y:S02]  /*1ace70*/  STL [R1+0x422c], R23 ;  /* 0x00422c1701007387 */ /* 0x0003e40000100800 */
[----:B-1----:R-:W-:Y:S02]  /*1ace80*/  IMAD.MOV.U32 R23, RZ, RZ, R27 ;  /* 0x000000ffff177224 */ /* 0x002fe400078e001b */
[----:B------:R-:W-:-:S05]  /*1ace90*/  IMAD.X R27, R19, 0x1, R24, P3 ;  /* 0x00000001131b7824 */ /* 0x000fca00018e0618 */
[----:B------:R1:W-:Y:S04]  /*1acea0*/  STL.64 [R1+0x4220], R26 ;  /* 0x0042201a01007387 */ /* 0x0003e80000100a00 */
[----:B-1----:R-:W4:Y:S01]  /*1aceb0*/  LDL.LU.64 R26, [R1+0x8d88] ;  /* 0x008d8800011a7983 */ /* 0x002f220000300a00 */
[----:B------:R-:W-:-:S03]  /*1acec0*/  IADD3 R22, P2, PT, R20, R29, RZ ;  /* 0x0000001d14167210 */ /* 0x000fc60007f5e0ff */
[----:B------:R1:W-:Y:S01]  /*1aced0*/  STL.64 [R1+0x8d58], R24 ;  /* 0x008d581801007387 */ /* 0x0003e20000100a00 */
[----:B--2---:R-:W-:-:S03]  /*1acee0*/  IMAD.X R17, R19, 0x1, R15, P4 ;  /* 0x0000000113117824 */ /* 0x004fc600020e060f */
[----:B-1----:R-:W2:Y:S01]  /*1acef0*/  LDL R25, [R1+0xe8] ;  /* 0x0000e80001197983 */ /* 0x002ea20000100800 */
[----:B----4-:R-:W-:-:S05]  /*1acf00*/  IADD3 R20, P3, PT, R20, R27, RZ ;  /* 0x0000001b14147210 */ /* 0x010fca0007f7e0ff */
[----:B------:R1:W-:Y:S04]  /*1acf10*/  STL [R1+0x4208], R20 ;  /* 0x0042081401007387 */ /* 0x0003e80000100800 */
[----:B-1----:R-:W2:Y:S04]  /*1acf20*/  LDL.LU.64 R20, [R1+0x8d80] ;  /* 0x008d800001147983 */ /* 0x002ea80000300a00 */
[----:B------:R1:W-:Y:S04]  /*1acf30*/  STL.64 [R1+0x8d50], R14 ;  /* 0x008d500e01007387 */ /* 0x0003e80000100a00 */
[----:B-1----:R0:W4:Y:S04]  /*1acf40*/  LDL.64 R14, [R1+0x4208] ;  /* 0x00420800010e7983 */ /* 0x0021280000100a00 */
[----:B------:R-:W-:Y:S04]  /*1acf50*/  STL [R1+0x421c], R17 ;  /* 0x00421c1101007387 */ /* 0x000fe80000100800 */
[----:B---3--:R1:W-:Y:S04]  /*1acf60*/  STL.64 [R1+0x8d60], R12 ;  /* 0x008d600c01007387 */ /* 0x0083e80000100a00 */
[----:B-1----:R-:W3:Y:S01]  /*1acf70*/  LDL R12, [R1+0x3f4] ;  /* 0x0003f400010c7983 */ /* 0x002ee20000100800 */
[----:B------:R-:W-:-:S02]  /*1acf80*/  IMAD.MOV.U32 R17, RZ, RZ, R23 ;  /* 0x000000ffff117224 */ /* 0x000fc400078e0017 */
[----:B------:R-:W-:-:S05]  /*1acf90*/  IMAD.X R23, R19, 0x1, R28, P2 ;  /* 0x0000000113177824 */ /* 0x000fca00010e061c */
[----:B------:R1:W-:Y:S04]  /*1acfa0*/  STL.64 [R1+0x4210], R22 ;  /* 0x0042101601007387 */ /* 0x0003e80000100a00 */
[----:B-1----:R-:W3:Y:S01]  /*1acfb0*/  LDL.LU.64 R22, [R1+0x8d78] ;  /* 0x008d780001167983 */ /* 0x002ee20000300a00 */
[C---:B--2---:R-:W-:Y:S02]  /*1acfc0*/  IADD3 R16, P4, PT, R25.reuse, R20, RZ ;  /* 0x0000001419107210 */ /* 0x044fe40007f9e0ff */
[----:B------:R-:W-:Y:S01]  /*1acfd0*/  IADD3 R24, P2, PT, R25, R21, RZ ;  /* 0x0000001519187210 */ /* 0x000fe20007f5e0ff */
[----:B------:R1:W-:Y:S04]  /*1acfe0*/  STL [R1+0x8d48], R21 ;  /* 0x008d481501007387 */ /* 0x0003e80000100800 */
[----:B-1----:R-:W2:Y:S01]  /*1acff0*/  LDL.LU R21, [R1+0xe8] ;  /* 0x0000e80001157983 */ /* 0x002ea20000300800 */
[----:B----4-:R-:W-:-:S03]  /*1ad000*/  IMAD.X R15, R19, 0x1, R26, P3 ;  /* 0x00000001130f7824 */ /* 0x010fc600018e061a */
[----:B------:R-:W4:Y:S04]  /*1ad010*/  LDL.LU R19, [R1+0x8d70] ;  /* 0x008d700001137983 */ /* 0x000f280000300800 */
[----:B------:R1:W-:Y:S02]  /*1ad020*/  STL [R1+0x420c], R15 ;  /* 0x00420c0f01007387 */ /* 0x0003e40000100800 */
[----:B-1----:R-:W-:Y:S02]  /*1ad030*/  IMAD.MOV.U32 R15, RZ, RZ, R17 ;  /* 0x000000ffff0f7224 */ /* 0x002fe400078e0011 */
[----:B---3--:R-:W-:-:S05]  /*1ad040*/  IMAD.X R17, R12, 0x1, R18, P4 ;  /* 0x000000010c117824 */ /* 0x008fca00020e0612 */
[----:B------:R1:W-:Y:S04]  /*1ad050*/  STL.64 [R1+0x4200], R16 ;  /* 0x0042001001007387 */ /* 0x0003e80000100a00 */
[----:B-1----:R-:W2:Y:S02]  /*1ad060*/  LDL.LU.64 R16, [R1+0x8d68] ;  /* 0x008d680001107983 */ /* 0x002ea40000300a00 */
[----:B--2---:R-:W-:-:S05]  /*1ad070*/  IADD3 R12, P4, PT, R21, R16, RZ ;  /* 0x00000010150c7210 */ /* 0x004fca0007f9e0ff */
[----:B------:R1:W-:Y:S04]  /*1ad080*/  STL [R1+0x41e8], R12 ;  /* 0x0041e80c01007387 */ /* 0x0003e80000100800 */
[----:B-1----:R-:W2:Y:S04]  /*1ad090*/  LDL.LU.64 R12, [R1+0x8d60] ;  /* 0x008d6000010c7983 */ /* 0x002ea80000300a00 */
[----:B------:R1:W-:Y:S04]  /*1ad0a0*/  STL [R1+0x8d38], R16 ;  /* 0x008d381001007387 */ /* 0x0003e80000100800 */
[----:B-1----:R-:W4:Y:S01]  /*1ad0b0*/  LDL.LU R16, [R1+0x3f4] ;  /* 0x0003f40001107983 */ /* 0x002f220000300800 */
[----:B------:R-:W-:Y:S01]  /*1ad0c0*/  IADD3 R14, P3, PT, R21, R23, RZ ;  /* 0x00000017150e7210 */ /* 0x000fe20007f7e0ff */
[----:B----4-:R-:W-:-:S05]  /*1ad0d0*/  IMAD.X R25, R16, 0x1, R19, P2 ;  /* 0x0000000110197824 */ /* 0x010fca00010e0613 */
[----:B------:R1:W-:Y:S04]  /*1ad0e0*/  STL.64 [R1+0x41f8], R24 ;  /* 0x0041f81801007387 */ /* 0x0003e80000100a00 */
[----:B-1----:R-:W3:Y:S04]  /*1ad0f0*/  LDL.LU.64 R24, [R1+0x8d58] ;  /* 0x008d580001187983 */ /* 0x002ee80000300a00 */
[----:B------:R1:W-:Y:S02]  /*1ad100*/  STL.64 [R1+0x8d30], R18 ;  /* 0x008d301201007387 */ /* 0x0003e40000100a00 */
[----:B-1----:R-:W-:-:S02]  /*1ad110*/  IMAD.MOV.U32 R19, RZ, RZ, R15 ;  /* 0x000000ffff137224 */ /* 0x002fc400078e000f */
[----:B------:R-:W-:-:S05]  /*1ad120*/  IMAD.X R15, R16, 0x1, R22, P3 ;  /* 0x00000001100f7824 */ /* 0x000fca00018e0616 */
[----:B------:R1:W-:Y:S04]  /*1ad130*/  STL.64 [R1+0x41f0], R14 ;  /* 0x0041f00e01007387 */ /* 0x0003e80000100a00 */
[----:B-1----:R-:W4:Y:S04]  /*1ad140*/  LDL.LU.64 R14, [R1+0x8d50] ;  /* 0x008d5000010e7983 */ /* 0x002f280000300a00 */
[----:B------:R1:W-:Y:S04]  /*1ad150*/  STL.64 [R1+0x8d40], R22 ;  /* 0x008d401601007387 */ /* 0x0003e80000100a00 */
[----:B-1----:R0:W2:Y:S04]  /*1ad160*/  LDL.64 R22, [R1+0x41e8] ;  /* 0x0041e80001167983 */ /* 0x0020a80000100a00 */
[----:B--2---:R-:W2:Y:S04]  /*1ad170*/  LDL.LU R23, [R1+0xec] ;  /* 0x0000ec0001177983 */ /* 0x004ea80000300800 */
[----:B------:R1:W-:Y:S01]  /*1ad180*/  STL.64 [R1+0x8d28], R12 ;  /* 0x008d280c01007387 */ /* 0x0003e20000100a00 */
[----:B---3--:R-:W-:-:S02]  /*1ad190*/  IADD3 R18, P2, PT, R21, R25, RZ ;  /* 0x0000001915127210 */ /* 0x008fc40007f5e0ff */
[----:B-1----:R-:W-:Y:S01]  /*1ad1a0*/  IADD3 R12, P3, PT, R21, R17, RZ ;  /* 0x00000011150c7210 */ /* 0x002fe20007f7e0ff */
[----:B--2---:R-:W-:Y:S02]  /*1ad1b0*/  IMAD.MOV.U32 R13, RZ, RZ, R23 ;  /* 0x000000ffff0d7224 */ /* 0x004fe400078e0017 */
[----:B----4-:R-:W-:-:S05]  /*1ad1c0*/  IMAD.X R23, R16, 0x1, R14, P4 ;  /* 0x0000000110177824 */ /* 0x010fca00020e060e */
[----:B------:R1:W-:Y:S04]  /*1ad1d0*/  STL [R1+0x41ec], R23 ;  /* 0x0041ec1701007387 */ /* 0x0003e80000100800 */
[----:B------:R-:W-:Y:S01]  /*1ad1e0*/  STL.64 [R1+0x8d20], R24 ;  /* 0x008d201801007387 */ /* 0x000fe20000100a00 */
[----:B------:R-:W-:Y:S01]  /*1ad1f0*/  IADD3 R22, P4, PT, R21, R29, RZ ;  /* 0x0000001d15167210 */ /* 0x000fe20007f9e0ff */
[----:B-1----:R-:W-:Y:S02]  /*1ad200*/  IMAD.MOV.U32 R23, RZ, RZ, R19 ;  /* 0x000000ffff177224 */ /* 0x002fe400078e0013 */
[----:B------:R-:W-:-:S05]  /*1ad210*/  IMAD.X R19, R16, 0x1, R24, P2 ;  /* 0x0000000110137824 */ /* 0x000fca00010e0618 */
[----:B------:R1:W-:Y:S02]  /*1ad220*/  STL.64 [R1+0x41e0], R18 ;  /* 0x0041e01201007387 */ /* 0x0003e40000100a00 */
[----:B-1----:R-:W-:Y:S01]  /*1ad230*/  IADD3 R18, P2, PT, R21, R27, RZ ;  /* 0x0000001b15127210 */ /* 0x002fe20007f5e0ff */
[----:B------:R-:W-:Y:S01]  /*1ad240*/  IMAD.MOV.U32 R19, RZ, RZ, R13 ;  /* 0x000000ffff137224 */ /* 0x000fe200078e000d */
[----:B------:R-:W2:Y:S01]  /*1ad250*/  LDL.LU R21, [R1+0x8d48] ;  /* 0x008d480001157983 */ /* 0x000ea20000300800 */
[----:B------:R-:W-:-:S05]  /*1ad260*/  IMAD.X R13, R16, 0x1, R15, P3 ;  /* 0x00000001100d7824 */ /* 0x000fca00018e060f */
[----:B------:R1:W-:Y:S02]  /*1ad270*/  STL.64 [R1+0x41d8], R12 ;  /* 0x0041d80c01007387 */ /* 0x0003e40000100a00 */
[----:B-1----:R-:W-:Y:S02]  /*1ad280*/  IMAD.MOV.U32 R13, RZ, RZ, R23 ;  /* 0x000000ffff0d7224 */ /* 0x002fe400078e0017 */
[----:B------:R-:W-:-:S05]  /*1ad290*/  IMAD.X R23, R16, 0x1, R28, P4 ;  /* 0x0000000110177824 */ /* 0x000fca00020e061c */
[----:B------:R1:W-:Y:S04]  /*1ad2a0*/  STL.64 [R1+0x41d0], R22 ;  /* 0x0041d01601007387 */ /* 0x0003e80000100a00 */
[----:B-1----:R-:W3:Y:S01]  /*1ad2b0*/  LDL.LU.64 R22, [R1+0x8d40] ;  /* 0x008d400001167983 */ /* 0x002ee20000300a00 */
[C---:B------:R-:W-:Y:S01]  /*1ad2c0*/  IADD3 R12, P3, PT, R19.reuse, R20, RZ ;  /* 0x00000014130c7210 */ /* 0x040fe20007f7e0ff */
[----:B------:R-:W-:Y:S01]  /*1ad2d0*/  IMAD.MOV.U32 R25, RZ, RZ, R19 ;  /* 0x000000ffff197224 */ /* 0x000fe200078e0013 */
[----:B--2---:R-:W-:Y:S01]  /*1ad2e0*/  IADD3 R24, P4, PT, R19, R21, RZ ;  /* 0x0000001513187210 */ /* 0x004fe20007f9e0ff */
[----:B------:R-:W-:Y:S01]  /*1ad2f0*/  IMAD.X R19, R16, 0x1, R26, P2 ;  /* 0x0000000110137824 */ /* 0x000fe200010e061a */
[----:B------:R-:W-:Y:S04]  /*1ad300*/  STL.64 [R1+0x8d10], R20 ;  /* 0x008d101401007387 */ /* 0x000fe80000100a00 */
[----:B------:R-:W2:Y:S04]  /*1ad310*/  LDL.LU R16, [R1+0x8d38] ;  /* 0x008d380001107983 */ /* 0x000ea80000300800 */
[----:B------:R1:W-:Y:S04]  /*1ad320*/  STL.64 [R1+0x41c8], R18 ;  /* 0x0041c81201007387 */ /* 0x0003e80000100a00 */
[----:B-1----:R-:W4:Y:S04]  /*1ad330*/  LDL.LU.64 R18, [R1+0x8d30] ;  /* 0x008d300001127983 */ /* 0x002f280000300a00 */
[----:B------:R1:W-:Y:S02]  /*1ad340*/  STL.64 [R1+0x8d18], R26 ;  /* 0x008d181a01007387 */ /* 0x0003e40000100a00 */
[----:B-1----:R-:W-:-:S05]  /*1ad350*/  IMAD.MOV.U32 R26, RZ, RZ, R25 ;  /* 0x000000ffff1a7224 */ /* 0x002fca00078e0019 */
[----:B---3--:R-:W-:Y:S01]  /*1ad360*/  IADD3 R20, P2, PT, R26, R23, RZ ;  /* 0x000000171a147210 */ /* 0x008fe20007f5e0ff */
[----:B------:R1:W-:Y:S04]  /*1ad370*/  STL [R1+0x8cf8], R23 ;  /* 0x008cf81701007387 */ /* 0x0003e80000100800 */
[----:B-1----:R-:W4:Y:S01]  /*1ad380*/  LDL.LU R23, [R1+0x3f0] ;  /* 0x0003f00001177983 */ /* 0x002f220000300800 */
[----:B------:R-:W-:Y:S02]  /*1ad390*/  IMAD.MOV.U32 R27, RZ, RZ, R13 ;  /* 0x000000ffff1b7224 */ /* 0x000fe400078e000d */
[----:B----4-:R-:W-:-:S05]  /*1ad3a0*/  IMAD.X R13, R23, 0x1, R18, P3 ;  /* 0x00000001170d7824 */ /* 0x010fca00018e0612 */
[----:B------:R1:W-:Y:S04]  /*1ad3b0*/  STL.64 [R1+0x41c0], R12 ;  /* 0x0041c00c01007387 */ /* 0x0003e80000100a00 */
[----:B-1----:R-:W3:Y:S01]  /*1ad3c0*/  LDL.LU.64 R12, [R1+0x8d28] ;  /* 0x008d2800010c7983 */ /* 0x002ee20000300a00 */
[C---:B------:R-:W-:Y:S02]  /*1ad3d0*/  IMAD.X R25, R23.reuse, 0x1, R19, P4 ;  /* 0x0000000117197824 */ /* 0x040fe400020e0613 */
[----:B------:R-:W-:Y:S01]  /*1ad3e0*/  IMAD.X R21, R23, 0x1, R22, P2 ;  /* 0x0000000117157824 */ /* 0x000fe200010e0616 */
[----:B---3--:R-:W-:Y:S04]  /*1ad3f0*/  STL.64 [R1+0x8d00], R12 ;  /* 0x008d000c01007387 */ /* 0x008fe80000100a00 */
[----:B------:R1:W-:Y:S04]  /*1ad400*/  STL.64 [R1+0x41b8], R24 ;  /* 0x0041b81801007387 */ /* 0x0003e80000100a00 */
[----:B-1----:R-:W3:Y:S04]  /*1ad410*/  LDL.LU.64 R24, [R1+0x8d20] ;  /* 0x008d200001187983 */ /* 0x002ee80000300a00 */
[----:B------:R1:W-:Y:S01]  /*1ad420*/  STL.64 [R1+0x8cf0], R18 ;  /* 0x008cf01201007387 */ /* 0x0003e20000100a00 */
[----:B--2---:R-:W-:-:S03]  /*1ad430*/  IADD3 R12, P3, PT, R26, R16, RZ ;  /* 0x000000101a0c7210 */ /* 0x004fc60007f7e0ff */
[----:B------:R2:W-:Y:S04]  /*1ad440*/  STL.64 [R1+0x8d08], R10 ;  /* 0x008d080a01007387 */ /* 0x0005e80000100a00 */
[----:B------:R4:W-:Y:S01]  /*1ad450*/  STL.64 [R1+0x41b0], R20 ;  /* 0x0041b01401007387 */ /* 0x0009e20000100a00 */
[----:B-1----:R-:W-:Y:S02]  /*1ad460*/  IMAD.MOV.U32 R19, RZ, RZ, R26 ;  /* 0x000000ffff137224 */ /* 0x002fe400078e001a */
[----:B------:R-:W-:Y:S02]  /*1ad470*/  IMAD.X R13, R23, 0x1, R14, P3 ;  /* 0x00000001170d7824 */ /* 0x000fe400018e060e */
[----:B--2---:R-:W-:Y:S01]  /*1ad480*/  IMAD.MOV.U32 R10, RZ, RZ, R27 ;  /* 0x000000ffff0a7224 */ /* 0x004fe200078e001b */
[----:B----4-:R-:W-:-:S02]  /*1ad490*/  IADD3 R20, P2, PT, R19, R17, RZ ;  /* 0x0000001113147210 */ /* 0x010fc40007f5e0ff */
[----:B------:R-:W-:Y:S03]  /*1ad4a0*/  STL.64 [R1+0x41a8], R12 ;  /* 0x0041a80c01007387 */ /* 0x000fe60000100a00 */
[----:B------:R-:W-:Y:S01]  /*1ad4b0*/  IMAD.X R21, R23, 0x1, R15, P2 ;  /* 0x0000000117157824 */ /* 0x000fe200010e060f */
[----:B---3--:R-:W-:-:S05]  /*1ad4c0*/  IADD3 R26, P4, PT, R19, R25, RZ ;  /* 0x00000019131a7210 */ /* 0x008fca0007f9e0ff */
[----:B------:R-:W-:-:S05]  /*1ad4d0*/  IMAD.X R27, R23, 0x1, R24, P4 ;  /* 0x00000001171b7824 */ /* 0x000fca00020e0618 */
[----:B------:R1:W-:Y:S04]  /*1ad4e0*/  STL.64 [R1+0x41a0], R26 ;  /* 0x0041a01a01007387 */ /* 0x0003e80000100a00 */
[----:B-1----:R-:W2:Y:S04]  /*1ad4f0*/  LDL.LU.64 R26, [R1+0x8d18] ;  /* 0x008d1800011a7983 */ /* 0x002ea80000300a00 */
[----:B------:R1:W-:Y:S04]  /*1ad500*/  STL.64 [R1+0x4198], R20 ;  /* 0x0041981401007387 */ /* 0x0003e80000100a00 */
[----:B-1----:R-:W3:Y:S04]  /*1ad510*/  LDL.LU.64 R20, [R1+0x8d10] ;  /* 0x008d100001147983 */ /* 0x002ee80000300a00 */
[----:B------:R1:W-:Y:S04]  /*1ad520*/  STL.64 [R1+0x8ce8], R14 ;  /* 0x008ce80e01007387 */ /* 0x0003e80000100a00 */
[----:B-1----:R-:W3:Y:S01]  /*1ad530*/  LDL R15, [R1+0xf0] ;  /* 0x0000f000010f7983 */ /* 0x002ee20000100800 */
[----:B------:R-:W-:-:S05]  /*1ad540*/  IADD3 R12, P3, PT, R19, R29, RZ ;  /* 0x0000001d130c7210 */ /* 0x000fca0007f7e0ff */
[----:B------:R-:W-:Y:S01]  /*1ad550*/  IMAD.X R13, R23, 0x1, R28, P3 ;  /* 0x00000001170d7824 */ /* 0x000fe200018e061c */
[----:B--2---:R-:W-:Y:S01]  /*1ad560*/  IADD3 R18, P4, PT, R19, R27, RZ ;  /* 0x0000001b13127210 */ /* 0x004fe20007f9e0ff */
[----:B------:R-:W-:Y:S01]  /*1ad570*/  IMAD.MOV.U32 R19, RZ, RZ, R10 ;  /* 0x000000ffff137224 */ /* 0x000fe200078e000a */
[----:B---3--:R-:W-:-:S05]  /*1ad580*/  IADD3 R10, P2, PT, R15, R20, RZ ;  /* 0x000000140f0a7210 */ /* 0x008fca0007f5e0ff */
[----:B------:R1:W-:Y:S04]  /*1ad590*/  STL [R1+0x4180], R10 ;  /* 0x0041800a01007387 */ /* 0x0003e80000100800 */
[----:B-1----:R-:W2:Y:S04]  /*1ad5a0*/  LDL.LU.64 R10, [R1+0x8d08] ;  /* 0x008d0800010a7983 */ /* 0x002ea80000300a00 */
[----:B------:R1:W-:Y:S04]  /*1ad5b0*/  STL.64 [R1+0x4190], R12 ;  /* 0x0041900c01007387 */ /* 0x0003e80000100a00 */
[----:B-1----:R-:W3:Y:S01]  /*1ad5c0*/  LDL.LU.64 R12, [R1+0x8d00] ;  /* 0x008d0000010c7983 */ /* 0x002ee20000300a00 */
[----:B------:R-:W-:Y:S01]  /*1ad5d0*/  IADD3 R14, P3, PT, R15, R21, RZ ;  /* 0x000000150f0e7210 */ /* 0x000fe20007f7e0ff */
[----:B------:R-:W-:-:S02]  /*1ad5e0*/  IMAD.MOV.U32 R15, RZ, RZ, R19 ;  /* 0x000000ffff0f7224 */ /* 0x000fc400078e0013 */
[----:B------:R-:W-:Y:S01]  /*1ad5f0*/  IMAD.X R19, R23, 0x1, R26, P4 ;  /* 0x0000000117137824 */ /* 0x000fe200020e061a */
[----:B------:R-:W-:Y:S04]  /*1ad600*/  STL.64 [R1+0x8cc8], R20 ;  /* 0x008cc81401007387 */ /* 0x000fe80000100a00 */
[----:B------:R-:W4:Y:S04]  /*1ad610*/  LDL.LU R23, [R1+0x8cf8] ;  /* 0x008cf80001177983 */ /* 0x000f280000300800 */
[----:B------:R1:W-:Y:S04]  /*1ad620*/  STL.64 [R1+0x4188], R18 ;  /* 0x0041881201007387 */ /* 0x0003e80000100a00 */
[----:B-1----:R-:W4:Y:S04]  /*1ad630*/  LDL.LU.64 R18, [R1+0x8cf0] ;  /* 0x008cf00001127983 */ /* 0x002f280000300a00 */
[----:B------:R1:W-:Y:S04]  /*1ad640*/  STL.64 [R1+0x8cd8], R26 ;  /* 0x008cd81a01007387 */ /* 0x0003e80000100a00 */
[----:B-1----:R0:W4:Y:S04]  /*1ad650*/  LDL.64 R26, [R1+0x4180] ;  /* 0x00418000011a7983 */ /* 0x0021280000100a00 */
[----:B---3--:R-:W-:Y:S04]  /*1ad660*/  STL.64 [R1+0x8ce0], R12 ;  /* 0x008ce00c01007387 */ /* 0x008fe80000100a00 */
[----:B--2---:R1:W-:Y:S04]  /*1ad670*/  STL.64 [R1+0x8cd0], R10 ;  /* 0x008cd00a01007387 */ /* 0x0043e80000100a00 */
[----:B-1----:R-:W4:Y:S04]  /*1ad680*/  LDL.LU R10, [R1+0xf0] ;  /* 0x0000f000010a7983 */ /* 0x002f280000300800 */
[----:B------:R-:W2:Y:S01]  /*1ad690*/  LDL R21, [R1+0x3ec] ;  /* 0x0003ec0001157983 */ /* 0x000ea20000100800 */
[----:B------:R-:W-:Y:S01]  /*1ad6a0*/  IMAD.MOV.U32 R13, RZ, RZ, R15 ;  /* 0x000000ffff0d7224 */ /* 0x000fe200078e000f */
[----:B----4-:R-:W-:Y:S01]  /*1ad6b0*/  IADD3 R20, P4, PT, R10, R23, RZ ;  /* 0x000000170a147210 */ /* 0x010fe20007f9e0ff */
[----:B--2---:R-:W-:-:S02]  /*1ad6c0*/  IMAD.X R27, R21, 0x1, R18, P2 ;  /* 0x00000001151b7824 */ /* 0x004fc400010e0612 */
[C---:B------:R-:W-:Y:S02]  /*1ad6d0*/  IMAD.X R15, R21.reuse, 0x1, R19, P3 ;  /* 0x00000001150f7824 */ /* 0x040fe400018e0613 */
[----:B------:R-:W-:Y:S01]  /*1ad6e0*/  IMAD.X R21, R21, 0x1, R22, P4 ;  /* 0x0000000115157824 */ /* 0x000fe200020e0616 */
[----:B------:R-:W-:Y:S04]  /*1ad6f0*/  STL [R1+0x4184], R27 ;  /* 0x0041841b01007387 */ /* 0x000fe80000100800 */
[----:B------:R1:W-:Y:S04]  /*1ad700*/  STL.64 [R1+0x4178], R14 ;  /* 0x0041780e01007387 */ /* 0x0003e80000100a00 */
[----:B-1----:R-:W2:Y:S04]  /*1ad710*/  LDL.LU.64 R14, [R1+0x8ce8] ;  /* 0x008ce800010e7983 */ /* 0x002ea80000300a00 */
[----:B------:R-:W-:Y:S04]  /*1ad720*/  STL.64 [R1+0x8cc0], R18 ;  /* 0x008cc01201007387 */ /* 0x000fe80000100a00 */
[----:B------:R1:W-:Y:S04]  /*1ad730*/  STL [R1+0x8cb8], R22 ;  /* 0x008cb81601007387 */ /* 0x0003e80000100800 */
[----:B------:R3:W-:Y:S04]  /*1ad740*/  STL.64 [R1+0x4170], R20 ;  /* 0x0041701401007387 */ /* 0x0007e80000100a00 */
[----:B-1----:R-:W2:Y:S01]  /*1ad750*/  LDL.LU R22, [R1+0x3ec] ;  /* 0x0003ec0001167983 */ /* 0x002ea20000300800 */
[----:B------:R-:W-:-:S02]  /*1ad760*/  IADD3 R12, P2, PT, R10, R16, RZ ;  /* 0x000000100a0c7210 */ /* 0x000fc40007f5e0ff */
[C---:B------:R-:W-:Y:S02]  /*1ad770*/  IADD3 R26, P3, PT, R10.reuse, R25, RZ ;  /* 0x000000190a1a7210 */ /* 0x040fe40007f7e0ff */
[----:B---3--:R-:W-:Y:S01]  /*1ad780*/  IADD3 R20, P4, PT, R10, R17, RZ ;  /* 0x000000110a147210 */ /* 0x008fe20007f9e0ff */
[----:B------:R1:W-:Y:S02]  /*1ad790*/  STL.64 [R1+0x8cb0], R16 ;  /* 0x008cb01001007387 */ /* 0x0003e40000100a00 */
[----:B-1----:R-:W-:Y:S02]  /*1ad7a0*/  IMAD.MOV.U32 R17, RZ, RZ, R13 ;  /* 0x000000ffff117224 */ /* 0x002fe400078e000d */
[C---:B--2---:R-:W-:Y:S02]  /*1ad7b0*/  IMAD.X R13, R22.reuse, 0x1, R14, P2 ;  /* 0x00000001160d7824 */ /* 0x044fe400010e060e */
[----:B------:R-:W-:-:S03]  /*1ad7c0*/  IMAD.X R27, R22, 0x1, R24, P3 ;  /* 0x00000001161b7824 */ /* 0x000fc600018e0618 */
[----:B------:R1:W-:Y:S04]  /*1ad7d0*/  STL.64 [R1+0x4168], R12 ;  /* 0x0041680c01007387 */ /* 0x0003e80000100a00 */
[----:B-1----:R-:W2:Y:S04]  /*1ad7e0*/  LDL.LU.64 R12, [R1+0x8ce0] ;  /* 0x008ce000010c7983 */ /* 0x002ea80000300a00 */
[----:B------:R1:W-:Y:S04]  /*1ad7f0*/  STL.64 [R1+0x4160], R26 ;  /* 0x0041601a01007387 */ /* 0x0003e80000100a00 */
[----:B-1----:R-:W3:Y:S01]  /*1ad800*/  LDL.LU.64 R26, [R1+0x8cd8] ;  /* 0x008cd800011a7983 */ /* 0x002ee20000300a00 */
[----:B------:R-:W-:-:S03]  /*1ad810*/  IADD3 R18, P2, PT, R10, R29, RZ ;  /* 0x0000001d0a127210 */ /* 0x000fc60007f5e0ff */
[----:B------:R1:W-:Y:S01]  /*1ad820*/  STL.64 [R1+0x8ca8], R24 ;  /* 0x008ca81801007387 */ /* 0x0003e20000100a00 */
[----:B------:R-:W-:-:S03]  /*1ad830*/  IMAD.X R21, R22, 0x1, R15, P4 ;  /* 0x0000000116157824 */ /* 0x000fc600020e060f */
[----:B-1----:R-:W4:Y:S01]  /*1ad840*/  LDL R25, [R1+0xf4] ;  /* 0x0000f40001197983 */ /* 0x002f220000100800 */
[----:B---3--:R-:W-:-:S05]  /*1ad850*/  IADD3 R10, P3, PT, R10, R27, RZ ;  /* 0x0000001b0a0a7210 */ /* 0x008fca0007f7e0ff */
[----:B------:R1:W-:Y:S04]  /*1ad860*/  STL [R1+0x4148], R10 ;  /* 0x0041480a01007387 */ /* 0x0003e80000100800 */
[----:B-1----:R-:W3:Y:S04]  /*1ad870*/  LDL.LU.64 R10, [R1+0x8cd0] ;  /* 0x008cd000010a7983 */ /* 0x002ee80000300a00 */
[----:B------:R1:W-:Y:S04]  /*1ad880*/  STL.64 [R1+0x4158], R20 ;  /* 0x0041581401007387 */ /* 0x0003e80000100a00 */
[----:B-1----:R-:W4:Y:S01]  /*1ad890*/  LDL.LU.64 R20, [R1+0x8cc8] ;  /* 0x008cc80001147983 */ /* 0x002f220000300a00 */
[----:B------:R-:W-:-:S03]  /*1ad8a0*/  IMAD.X R19, R22, 0x1, R28, P2 ;  /* 0x0000000116137824 */ /* 0x000fc600010e061c */
[----:B---3--:R1:W-:Y:S04]  /*1ad8b0*/  STL.64 [R1+0x8ca0], R10 ;  /* 0x008ca00a01007387 */ /* 0x0083e80000100a00 */
[----:B-1----:R0:W3:Y:S04]  /*1ad8c0*/  LDL.64 R10, [R1+0x4148] ;  /* 0x00414800010a7983 */ /* 0x0020e80000100a00 */
[----:B------:R-:W-:Y:S04]  /*1ad8d0*/  STL.64 [R1+0x8c98], R14 ;  /* 0x008c980e01007387 */ /* 0x000fe80000100a00 */
[----:B------:R1:W-:Y:S01]  /*1ad8e0*/  STL.64 [R1+0x4150], R18 ;  /* 0x0041501201007387 */ /* 0x0003e20000100a00 */
[----:B----4-:R-:W-:-:S02]  /*1ad8f0*/  IADD3 R16, P4, PT, R25, R20, RZ ;  /* 0x0000001419107210 */ /* 0x010fc40007f9e0ff */
[----:B------:R-:W-:Y:S01]  /*1ad900*/  IADD3 R24, P2, PT, R25, R21, RZ ;  /* 0x0000001519187210 */ /* 0x000fe20007f5e0ff */
[----:B-1----:R-:W4:Y:S04]  /*1ad910*/  LDL.LU.64 R18, [R1+0x8cc0] ;  /* 0x008cc00001127983 */ /* 0x002f280000300a00 */
[----:B------:R-:W4:Y:S01]  /*1ad920*/  LDL R25, [R1+0x3e8] ;  /* 0x0003e80001197983 */ /* 0x000f220000100800 */
[----:B------:R-:W-:-:S03]  /*1ad930*/  IMAD.MOV.U32 R14, RZ, RZ, R17 ;  /* 0x000000ffff0e7224 */ /* 0x000fc600078e0011 */
[----:B------:R1:W-:Y:S04]  /*1ad940*/  STL.64 [R1+0x8c88], R20 ;  /* 0x008c881401007387 */ /* 0x0003e80000100a00 */
[----:B-1----:R-:W2:Y:S01]  /*1ad950*/  LDL.LU R20, [R1+0xf4] ;  /* 0x0000f40001147983 */ /* 0x002ea20000300800 */
[----:B---3--:R-:W-:-:S03]  /*1ad960*/  IMAD.X R11, R22, 0x1, R26, P3 ;  /* 0x00000001160b7824 */ /* 0x008fc600018e061a */
[----:B------:R-:W3:Y:S04]  /*1ad970*/  LDL.LU R22, [R1+0x8cb8] ;  /* 0x008cb80001167983 */ /* 0x000ee80000300800 */
[----:B------:R-:W-:Y:S04]  /*1ad980*/  STL.64 [R1+0x8c90], R26 ;  /* 0x008c901a01007387 */ /* 0x000fe80000100a00 */
[----:B------:R-:W-:Y:S01]  /*1ad990*/  STL [R1+0x414c], R11 ;  /* 0x00414c0b01007387 */ /* 0x000fe20000100800 */
[----:B----4-:R-:W-:-:S05]  /*1ad9a0*/  IMAD.X R17, R25, 0x1, R18, P4 ;  /* 0x0000000119117824 */ /* 0x010fca00020e0612 */
[----:B------:R1:W-:Y:S04]  /*1ad9b0*/  STL.64 [R1+0x4140], R16 ;  /* 0x0041401001007387 */ /* 0x0003e80000100a00 */
[----:B-1----:R-:W2:Y:S01]  /*1ad9c0*/  LDL.LU.64 R16, [R1+0x8cb0] ;  /* 0x008cb00001107983 */ /* 0x002ea20000300a00 */
[----:B------:R-:W-:-:S05]  /*1ad9d0*/  IMAD.X R25, R25, 0x1, R19, P2 ;  /* 0x0000000119197824 */ /* 0x000fca00010e0613 */
[----:B------:R1:W-:Y:S01]  /*1ad9e0*/  STL.64 [R1+0x4138], R24 ;  /* 0x0041381801007387 */ /* 0x0003e20000100a00 */
[----:B--2---:R-:W-:-:S05]  /*1ad9f0*/  IADD3 R26, P4, PT, R20, R16, RZ ;  /* 0x00000010141a7210 */ /* 0x004fca0007f9e0ff */
[----:B------:R-:W-:Y:S04]  /*1ada00*/  STL [R1+0x4128], R26 ;  /* 0x0041281a01007387 */ /* 0x000fe80000100800 */
[----:B-1----:R-:W2:Y:S04]  /*1ada10*/  LDL.LU.64 R24, [R1+0x8ca8] ;  /* 0x008ca80001187983 */ /* 0x002ea80000300a00 */
[----:B------:R1:W-:Y:S04]  /*1ada20*/  STL [R1+0x8c78], R19 ;  /* 0x008c781301007387 */ /* 0x0003e80000100800 */
[----:B-1----:R-:W3:Y:S01]  /*1ada30*/  LDL.LU R19, [R1+0x3e8] ;  /* 0x0003e80001137983 */ /* 0x002ee20000300800 */
[----:B------:R-:W-:-:S03]  /*1ada40*/  IADD3 R10, P3, PT, R20, R23, RZ ;  /* 0x00000017140a7210 */ /* 0x000fc60007f7e0ff */
[----:B------:R1:W-:Y:S04]  /*1ada50*/  STL.64 [R1+0x8c80], R12 ;  /* 0x008c800c01007387 */ /* 0x0003e80000100a00 */
[----:B-1----:R0:W4:Y:S01]  /*1ada60*/  LDL.64 R12, [R1+0x4128] ;  /* 0x00412800010c7983 */ /* 0x0021220000100a00 */
[----:B---3--:R-:W-:-:S05]  /*1ada70*/  IMAD.X R11, R19, 0x1, R22, P3 ;  /* 0x00000001130b7824 */ /* 0x008fca00018e0616 */
[----:B------:R1:W-:Y:S04]  /*1ada80*/  STL.64 [R1+0x4130], R10 ;  /* 0x0041300a01007387 */ /* 0x0003e80000100a00 */
[----:B-1----:R-:W3:Y:S04]  /*1ada90*/  LDL.LU.64 R10, [R1+0x8ca0] ;  /* 0x008ca000010a7983 */ /* 0x002ee80000300a00 */
[----:B---3--:R1:W-:Y:S02]  /*1adaa0*/  STL.64 [R1+0x8c60], R10 ;  /* 0x008c600a01007387 */ /* 0x0083e40000100a00 */
[----:B-1----:R-:W-:Y:S01]  /*1adab0*/  IMAD.MOV.U32 R10, RZ, RZ, R14 ;  /* 0x000000ffff0a7224 */ /* 0x002fe200078e000e */
[C---:B------:R-:W-:Y:S01]  /*1adac0*/  IADD3 R14, P3, PT, R20.reuse, R17, RZ ;  /* 0x00000011140e7210 */ /* 0x040fe20007f7e0ff */
[----:B------:R-:W3:Y:S04]  /*1adad0*/  LDL R11, [R1+0xf8] ;  /* 0x0000f800010b7983 */ /* 0x000ee80000100800 */
[----:B------:R1:W-:Y:S04]  /*1adae0*/  STL [R1+0x4118], R14 ;  /* 0x0041180e01007387 */ /* 0x0003e80000100800 */
[----:B-1----:R-:W4:Y:S01]  /*1adaf0*/  LDL.LU.64 R14, [R1+0x8c98] ;  /* 0x008c9800010e7983 */ /* 0x002f220000300a00 */
[----:B--2---:R-:W-:-:S03]  /*1adb00*/  IADD3 R26, P2, PT, R20, R25, RZ ;  /* 0x00000019141a7210 */ /* 0x004fc60007f5e0ff */
[----:B------:R1:W-:Y:S02]  /*1adb10*/  STL.64 [R1+0x8c70], R16 ;  /* 0x008c701001007387 */ /* 0x0003e40000100a00 */
[C---:B------:R-:W-:Y:S02]  /*1adb20*/  IMAD.X R27, R19.reuse, 0x1, R24, P2 ;  /* 0x00000001131b7824 */ /* 0x040fe400010e0618 */
[----:B-1----:R0:W2:Y:S01]  /*1adb30*/  LDL.64 R16, [R1+0x4118] ;  /* 0x0041180001107983 */ /* 0x0020a20000100a00 */
[----:B----4-:R-:W-:-:S05]  /*1adb40*/  IMAD.X R13, R19, 0x1, R14, P4 ;  /* 0x00000001130d7824 */ /* 0x010fca00020e060e */
[----:B------:R-:W-:Y:S04]  /*1adb50*/  STL [R1+0x412c], R13 ;  /* 0x00412c0d01007387 */ /* 0x000fe80000100800 */
[----:B------:R1:W-:Y:S04]  /*1adb60*/  STL.64 [R1+0x4120], R26 ;  /* 0x0041201a01007387 */ /* 0x0003e80000100a00 */
[----:B-1----:R-:W4:Y:S01]  /*1adb70*/  LDL.LU.64 R26, [R1+0x8c90] ;  /* 0x008c9000011a7983 */ /* 0x002f220000300a00 */
[----:B------:R-:W-:-:S03]  /*1adb80*/  IADD3 R12, P4, PT, R20, R29, RZ ;  /* 0x0000001d140c7210 */ /* 0x000fc60007f9e0ff */
[----:B------:R-:W-:Y:S01]  /*1adb90*/  STL.64 [R1+0x8c68], R24 ;  /* 0x008c681801007387 */ /* 0x000fe20000100a00 */
[----:B----4-:R-:W-:-:S05]  /*1adba0*/  IADD3 R20, P2, PT, R20, R27, RZ ;  /* 0x0000001b14147210 */ /* 0x010fca0007f5e0ff */
[----:B------:R1:W-:Y:S04]  /*1adbb0*/  STL [R1+0x4108], R20 ;  /* 0x0041081401007387 */ /* 0x0003e80000100800 */
[----:B-1----:R-:W3:Y:S01]  /*1adbc0*/  LDL.LU.64 R20, [R1+0x8c88] ;  /* 0x008c880001147983 */ /* 0x002ee20000300a00 */
[C---:B--2---:R-:W-:Y:S02]  /*1adbd0*/  IMAD.X R17, R19.reuse, 0x1, R15, P3 ;  /* 0x0000000113117824 */ /* 0x044fe400018e060f */
[----:B------:R-:W-:Y:S02]  /*1adbe0*/  IMAD.X R13, R19, 0x1, R28, P4 ;  /* 0x00000001130d7824 */ /* 0x000fe400020e061c */
[----:B------:R-:W-:Y:S01]  /*1adbf0*/  IMAD.MOV.U32 R24, RZ, RZ, R10 ;  /* 0x000000ffff187224 */ /* 0x000fe200078e000a */
[----:B------:R-:W-:Y:S04]  /*1adc00*/  STL [R1+0x411c], R17 ;  /* 0x00411c1101007387 */ /* 0x000fe80000100800 */
[----:B------:R1:W-:Y:S04]  /*1adc10*/  STL.64 [R1+0x4110], R12 ;  /* 0x0041100c01007387 */ /* 0x0003e80000100a00 */
[----:B-1----:R-:W2:Y:S01]  /*1adc20*/  LDL.LU.64 R12, [R1+0x8c80] ;  /* 0x008c8000010c7983 */ /* 0x002ea20000300a00 */
[----:B---3--:R-:W-:-:S02]  /*1adc30*/  IADD3 R16, P3, PT, R11, R20, RZ ;  /* 0x000000140b107210 */ /* 0x008fc40007f7e0ff */
[----:B------:R-:W-:Y:S02]  /*1adc40*/  IADD3 R10, P4, PT, R11, R21, RZ ;  /* 0x000000150b0a7210 */ /* 0x000fe40007f9e0ff */
[----:B------:R-:W3:Y:S04]  /*1adc50*/  LDL R11, [R1+0x3e4] ;  /* 0x0003e400010b7983 */ /* 0x000ee80000100800 */
[----:B------:R1:W-:Y:S04]  /*1adc60*/  STL.64 [R1+0x8c48], R20 ;  /* 0x008c481401007387 */ /* 0x0003e80000100a00 */
[----:B-1----:R0:W4:Y:S01]  /*1adc70*/  LDL.64 R20, [R1+0x4108] ;  /* 0x0041080001147983 */ /* 0x0021220000100a00 */
[----:B---3--:R-:W-:-:S02]  /*1adc80*/  IMAD.X R17, R11, 0x1, R18, P3 ;  /* 0x000000010b117824 */ /* 0x008fc400018e0612 */
[----:B----4-:R-:W-:Y:S02]  /*1adc90*/  IMAD.X R21, R19, 0x1, R26, P2 ;  /* 0x0000000113157824 */ /* 0x010fe400010e061a */
[----:B------:R-:W3:Y:S04]  /*1adca0*/  LDL.LU R19, [R1+0x8c78] ;  /* 0x008c780001137983 */ /* 0x000ee80000300800 */
[----:B------:R-:W-:Y:S04]  /*1adcb0*/  STL.64 [R1+0x8c58], R26 ;  /* 0x008c581a01007387 */ /* 0x000fe80000100a00 */
[----:B------:R-:W-:Y:S04]  /*1adcc0*/  STL [R1+0x410c], R21 ;  /* 0x00410c1501007387 */ /* 0x000fe80000100800 */
[----:B--2---:R1:W-:Y:S04]  /*1adcd0*/  STL.64 [R1+0x8c50], R12 ;  /* 0x008c500c01007387 */ /* 0x0043e80000100a00 */
[----:B-1----:R-:W2:Y:S04]  /*1adce0*/  LDL.LU R12, [R1+0xf8] ;  /* 0x0000f800010c7983 */ /* 0x002ea80000300800 */
[----:B------:R1:W-:Y:S04]  /*1adcf0*/  STL.64 [R1+0x4100], R16 ;  /* 0x0041001001007387 */ /* 0x0003e80000100a00 */
[----:B-1----:R-:W2:Y:S01]  /*1add00*/  LDL.LU.64 R16, [R1+0x8c70] ;  /* 0x008c700001107983 */ /* 0x002ea20000300a00 */
[----:B------:R-:W-:-:S02]  /*1add10*/  IMAD.MOV.U32 R27, RZ, RZ, R24 ;  /* 0x000000ffff1b7224 */ /* 0x000fc400078e0018 */
[----:B---3--:R-:W-:Y:S01]  /*1add20*/  IMAD.X R11, R11, 0x1, R19, P4 ;  /* 0x000000010b0b7824 */ /* 0x008fe200020e0613 */
[----:B--2---:R-:W-:-:S05]  /*1add30*/  IADD3 R24, P3, PT, R12, R16, RZ ;  /* 0x000000100c187210 */ /* 0x004fca0007f7e0ff */
[----:B------:R1:W-:Y:S04]  /*1add40*/  STL [R1+0x40e8], R24 ;  /* 0x0040e81801007387 */ /* 0x0003e80000100800 */
[----:B-1----:R-:W2:Y:S04]  /*1add50*/  LDL.LU.64 R24, [R1+0x8c68] ;  /* 0x008c680001187983 */ /* 0x002ea80000300a00 */
[----:B------:R1:W-:Y:S04]  /*1add60*/  STL.64 [R1+0x40f8], R10 ;  /* 0x0040f80a01007387 */ /* 0x0003e80000100a00 */
[----:B-1----:R-:W3:Y:S01]  /*1add70*/  LDL.LU.64 R10, [R1+0x8c60] ;  /* 0x008c6000010a7983 */ /* 0x002ee20000300a00 */
[----:B------:R-:W-:-:S03]  /*1add80*/  IADD3 R20, P2, PT, R12, R23, RZ ;  /* 0x000000170c147210 */ /* 0x000fc60007f5e0ff */
[----:B---3--:R1:W-:Y:S04]  /*1add90*/  STL.64 [R1+0x8c40], R10 ;  /* 0x008c400a01007387 */ /* 0x0083e80000100a00 */
[----:B-1----:R0:W3:Y:S04]  /*1adda0*/  LDL.64 R10, [R1+0x40e8] ;  /* 0x0040e800010a7983 */ /* 0x0020e80000100a00 */
[----:B------:R1:W-:Y:S04]  /*1addb0*/  STL [R1+0x8c38], R19 ;  /* 0x008c381301007387 */ /* 0x0003e80000100800 */
[----:B-1----:R-:W4:Y:S01]  /*1addc0*/  LDL.LU R19, [R1+0x3e4] ;  /* 0x0003e40001137983 */ /* 0x002f220000300800 */
[----:B--2---:R-:W-:Y:S01]  /*1addd0*/  IADD3 R26, P4, PT, R12, R25, RZ ;  /* 0x000000190c1a7210 */ /* 0x004fe20007f9e0ff */
[----:B---3--:R-:W-:-:S02]  /*1adde0*/  IMAD.MOV.U32 R11, RZ, RZ, R27 ;  /* 0x000000ffff0b7224 */ /* 0x008fc400078e001b */
[C---:B----4-:R-:W-:Y:S02]  /*1addf0*/  IMAD.X R21, R19.reuse, 0x1, R22, P2 ;  /* 0x0000000113157824 */ /* 0x050fe400010e0616 */
[----:B------:R-:W-:-:S03]  /*1ade00*/  IMAD.X R27, R19, 0x1, R24, P4 ;  /* 0x00000001131b7824 */ /* 0x000fc600020e0618 */
[----:B------:R1:W-:Y:S04]  /*1ade10*/  STL.64 [R1+0x40f0], R20 ;  /* 0x0040f01401007387 */ /* 0x0003e80000100a00 */
[----:B------:R2:W-:Y:S01]  /*1ade20*/  STL.64 [R1+0x8c30], R16 ;  /* 0x008c301001007387 */ /* 0x0005e20000100a00 */
[----:B-1----:R-:W-:Y:S01]  /*1ade30*/  IADD3 R20, P2, PT, R12, R17, RZ ;  /* 0x000000110c147210 */ /* 0x002fe20007f5e0ff */
[----:B--2---:R-:W-:Y:S02]  /*1ade40*/  IMAD.MOV.U32 R17, RZ, RZ, R11 ;  /* 0x000000ffff117224 */ /* 0x004fe400078e000b */
[----:B------:R-:W-:-:S05]  /*1ade50*/  IMAD.X R11, R19, 0x1, R14, P3 ;  /* 0x00000001130b7824 */ /* 0x000fca00018e060e */
[----:B------:R-:W-:Y:S04]  /*1ade60*/  STL [R1+0x40ec], R11 ;  /* 0x0040ec0b01007387 */ /* 0x000fe80000100800 */
[----:B------:R1:W-:Y:S04]  /*1ade70*/  STL.64 [R1+0x40e0], R26 ;  /* 0x0040e01a01007387 */ /* 0x0003e80000100a00 */
[----:B-1----:R-:W2:Y:S01]  /*1ade80*/  LDL.LU.64 R26, [R1+0x8c58] ;  /* 0x008c5800011a7983 */ /* 0x002ea20000300a00 */
[----:B------:R-:W-:-:S03]  /*1ade90*/  IADD3 R10, P3, PT, R12, R29, RZ ;  /* 0x0000001d0c0a7210 */ /* 0x000fc60007f7e0ff */
[----:B------:R1:W-:Y:S04]  /*1adea0*/  STL.64 [R1+0x8c20], R24 ;  /* 0x008c201801007387 */ /* 0x0003e80000100a00 */
[----:B-1----:R-:W3:Y:S01]  /*1adeb0*/  LDL R25, [R1+0xfc] ;  /* 0x0000fc0001197983 */ /* 0x002ee20000100800 */
[----:B--2---:R-:W-:-:S05]  /*1adec0*/  IADD3 R12, P4, PT, R12, R27, RZ ;  /* 0x0000001b0c0c7210 */ /* 0x004fca0007f9e0ff */
[----:B------:R1:W-:Y:S04]  /*1aded0*/  STL [R1+0x40c8], R12 ;  /* 0x0040c80c01007387 */ /* 0x0003e80000100800 */
[----:B-1----:R-:W2:Y:S01]  /*1adee0*/  LDL.LU.64 R12, [R1+0x8c50] ;  /* 0x008c5000010c7983 */ /* 0x002ea20000300a00 */
[C---:B------:R-:W-:Y:S02]  /*1adef0*/  IMAD.X R21, R19.reuse, 0x1, R15, P2 ;  /* 0x0000000113157824 */ /* 0x040fe400010e060f */
[----:B------:R-:W-:Y:S01]  /*1adf00*/  IMAD.X R11, R19, 0x1, R28, P3 ;  /* 0x00000001130b7824 */ /* 0x000fe200018e061c */
[----:B--2---:R1:W-:Y:S04]  /*1adf10*/  STL.64 [R1+0x8c10], R12 ;  /* 0x008c100c01007387 */ /* 0x0043e80000100a00 */
[----:B-1----:R0:W2:Y:S04]  /*1adf20*/  LDL.64 R12, [R1+0x40c8] ;  /* 0x0040c800010c7983 */ /* 0x0020a80000100a00 */
[----:B------:R1:W-:Y:S04]  /*1adf30*/  STL.64 [R1+0x40d8], R20 ;  /* 0x0040d81401007387 */ /* 0x0003e80000100a00 */
[----:B-1----:R-:W3:Y:S04]  /*1adf40*/  LDL.LU.64 R20, [R1+0x8c48] ;  /* 0x008c480001147983 */ /* 0x002ee80000300a00 */
[----:B------:R1:W-:Y:S02]  /*1adf50*/  STL.64 [R1+0x8c18], R14 ;  /* 0x008c180e01007387 */ /* 0x0003e40000100a00 */
[----:B-1----:R-:W-:-:S05]  /*1adf60*/  IMAD.MOV.U32 R14, RZ, RZ, R17 ;  /* 0x000000ffff0e7224 */ /* 0x002fca00078e0011 */
[----:B------:R-:W-:Y:S04]  /*1adf70*/  STL.64 [R1+0x8c28], R14 ;  /* 0x008c280e01007387 */ /* 0x000fe80000100a00 */
[----:B------:R1:W-:Y:S04]  /*1adf80*/  STL.64 [R1+0x40d0], R10 ;  /* 0x0040d00a01007387 */ /* 0x0003e80000100a00 */
[----:B-1----:R-:W4:Y:S01]  /*1adf90*/  LDL.LU.64 R10, [R1+0x8c40] ;  /* 0x008c4000010a7983 */ /* 0x002f220000300a00 */
[----:B--2---:R-:W-:Y:S01]  /*1adfa0*/  IMAD.X R13, R19, 0x1, R26, P4 ;  /* 0x00000001130d7824 */ /* 0x004fe200020e061a */
[----:B---3--:R-:W-:-:S02]  /*1adfb0*/  IADD3 R24, P3, PT, R25, R21, RZ ;  /* 0x0000001519187210 */ /* 0x008fc40007f7e0ff */
[----:B------:R1:W-:Y:S04]  /*1adfc0*/  STL [R1+0x8c08], R21 ;  /* 0x008c081501007387 */ /* 0x0003e80000100800 */
[----:B-1----:R-:W2:Y:S04]  /*1adfd0*/  LDL.LU R21, [R1+0xfc] ;  /* 0x0000fc0001157983 */ /* 0x002ea80000300800 */
[----:B------:R-:W3:Y:S04]  /*1adfe0*/  LDL.LU R19, [R1+0x8c38] ;  /* 0x008c380001137983 */ /* 0x000ee80000300800 */
[----:B------:R1:W-:Y:S04]  /*1adff0*/  STL [R1+0x40cc], R13 ;  /* 0x0040cc0d01007387 */ /* 0x0003e80000100800 */
[----:B-1----:R-:W2:Y:S01]  /*1ae000*/  LDL R13, [R1+0x3e0] ;  /* 0x0003e000010d7983 */ /* 0x002ea20000100800 */
[----:B------:R-:W-:-:S05]  /*1ae010*/  IADD3 R16, P2, PT, R25, R20, RZ ;  /* 0x0000001419107210 */ /* 0x000fca0007f5e0ff */
[----:B--2---:R-:W-:-:S05]  /*1ae020*/  IMAD.X R17, R13, 0x1, R18, P2 ;  /* 0x000000010d117824 */ /* 0x004fca00010e0612 */
[----:B------:R1:W-:Y:S04]  /*1ae030*/  STL.64 [R1+0x40c0], R16 ;  /* 0x0040c01001007387 */ /* 0x0003e80000100a00 */
[----:B-1----:R-:W2:Y:S01]  /*1ae040*/  LDL.LU.64 R16, [R1+0x8c30] ;  /* 0x008c300001107983 */ /* 0x002ea20000300a00 */
[----:B---3--:R-:W-:Y:S01]  /*1ae050*/  IMAD.X R25, R13, 0x1, R19, P3 ;  /* 0x000000010d197824 */ /* 0x008fe200018e0613 */
[----:B--2---:R-:W-:-:S05]  /*1ae060*/  IADD3 R14, P2, PT, R21, R16, RZ ;  /* 0x00000010150e7210 */ /* 0x004fca0007f5e0ff */
[----:B------:R1:W-:Y:S04]  /*1ae070*/  STL [R1+0x40a8], R14 ;  /* 0x0040a80e01007387 */ /* 0x0003e80000100800 */
[----:B-1----:R-:W2:Y:S04]  /*1ae080*/  LDL.LU.64 R14, [R1+0x8c28] ;  /* 0x008c2800010e7983 */ /* 0x002ea80000300a00 */
[----:B------:R1:W-:Y:S04]  /*1ae090*/  STL.64 [R1+0x40b8], R24 ;  /* 0x0040b81801007387 */ /* 0x0003e80000100a00 */
[----:B-1----:R-:W3:Y:S04]  /*1ae0a0*/  LDL.LU.64 R24, [R1+0x8c20] ;  /* 0x008c200001187983 */ /* 0x002ee80000300a00 */
[----:B------:R1:W-:Y:S04]  /*1ae0b0*/  STL.64 [R1+0x8c00], R18 ;  /* 0x008c001201007387 */ /* 0x0003e80000100a00 */
[----:B-1----:R0:W2:Y:S01]  /*1ae0c0*/  LDL.64 R18, [R1+0x40a8] ;  /* 0x0040a80001127983 */ /* 0x0020a20000100a00 */
[----:B------:R-:W-:-:S05]  /*1ae0d0*/  IADD3 R12, P4, PT, R21, R23, RZ ;  /* 0x00000017150c7210 */ /* 0x000fca0007f9e0ff */
[----:B------:R-:W-:Y:S02]  /*1ae0e0*/  IMAD.X R13, R13, 0x1, R22, P4 ;  /* 0x000000010d0d7824 */ /* 0x000fe400020e0616 */
[----:B--2---:R-:W-:Y:S01]  /*1ae0f0*/  IMAD.MOV.U32 R19, RZ, RZ, R14 ;  /* 0x000000ffff137224 */ /* 0x004fe200078e000e */
[----:B---3--:R-:W-:-:S05]  /*1ae100*/  IADD3 R14, P3, PT, R21, R25, RZ ;  /* 0x00000019150e7210 */ /* 0x008fca0007f7e0ff */
[----:B------:R1:W-:Y:S04]  /*1ae110*/  STL [R1+0x40a0], R14 ;  /* 0x0040a00e01007387 */ /* 0x0003e80000100800 */
[----:B-1----:R-:W2:Y:S04]  /*1ae120*/  LDL.LU.64 R14, [R1+0x8c18] ;  /* 0x008c1800010e7983 */ /* 0x002ea80000300a00 */
[----:B------:R1:W-:Y:S04]  /*1ae130*/  STL.64 [R1+0x40b0], R12 ;  /* 0x0040b00c01007387 */ /* 0x0003e80000100a00 */
[----:B-1----:R-:W3:Y:S04]  /*1ae140*/  LDL.LU.64 R12, [R1+0x8c10] ;  /* 0x008c1000010c7983 */ /* 0x002ee80000300a00 */
[----:B------:R1:W-:Y:S04]  /*1ae150*/  STL [R1+0x8bf8], R22 ;  /* 0x008bf81601007387 */ /* 0x0003e80000100800 */
[----:B-1----:R-:W2:Y:S04]  /*1ae160*/  LDL.LU R22, [R1+0x3e0] ;  /* 0x0003e00001167983 */ /* 0x002ea80000300800 */
[----:B---3--:R-:W-:Y:S04]  /*1ae170*/  STL.64 [R1+0x8be8], R12 ;  /* 0x008be80c01007387 */ /* 0x008fe80000100a00 */
[----:B------:R1:W-:Y:S04]  /*1ae180*/  STL.64 [R1+0x8bf0], R6 ;  /* 0x008bf00601007387 */ /* 0x0003e80000100a00 */
[----:B-1----:R0:W3:Y:S01]  /*1ae190*/  LDL.64 R6, [R1+0x40a0] ;  /* 0x0040a00001067983 */ /* 0x0020e20000100a00 */
[----:B------:R-:W-:Y:S01]  /*1ae1a0*/  IADD3 R12, P4, PT, R21, R17, RZ ;  /* 0x00000011150c7210 */ /* 0x000fe20007f9e0ff */
[----:B---3--:R-:W-:-:S02]  /*1ae1b0*/  IMAD.MOV.U32 R7, RZ, RZ, R19 ;  /* 0x000000ffff077224 */ /* 0x008fc400078e0013 */
[----:B--2---:R-:W-:-:S05]  /*1ae1c0*/  IMAD.X R19, R22, 0x1, R14, P2 ;  /* 0x0000000116137824 */ /* 0x004fca00010e060e */
[----:B------:R1:W-:Y:S04]  /*1ae1d0*/  STL [R1+0x40ac], R19 ;  /* 0x0040ac1301007387 */ /* 0x0003e80000100800 */
[----:B------:R2:W-:Y:S01]  /*1ae1e0*/  STL.64 [R1+0x8be0], R24 ;  /* 0x008be01801007387 */ /* 0x0005e20000100a00 */
[C---:B------:R-:W-:Y:S01]  /*1ae1f0*/  IADD3 R18, P2, PT, R21.reuse, R29, RZ ;  /* 0x0000001d15127210 */ /* 0x040fe20007f5e0ff */
[----:B-1----:R-:W-:Y:S02]  /*1ae200*/  IMAD.MOV.U32 R19, RZ, RZ, R7 ;  /* 0x000000ffff137224 */ /* 0x002fe400078e0007 */
[C---:B------:R-:W-:Y:S01]  /*1ae210*/  IMAD.X R7, R22.reuse, 0x1, R24, P3 ;  /* 0x0000000116077824 */ /* 0x040fe200018e0618 */
[----:B------:R-:W-:Y:S01]  /*1ae220*/  IADD3 R6, P3, PT, R21, R27, RZ ;  /* 0x0000001b15067210 */ /* 0x000fe20007f7e0ff */
[----:B--2---:R-:W2:Y:S04]  /*1ae230*/  LDL R25, [R1+0x100] ;  /* 0x0001000001197983 */ /* 0x004ea80000100800 */
[----:B------:R-:W-:Y:S04]  /*1ae240*/  STL [R1+0x40a4], R7 ;  /* 0x0040a40701007387 */ /* 0x000fe80000100800 */
[----:B------:R-:W3:Y:S01]  /*1ae250*/  LDL.LU R21, [R1+0x8c08] ;  /* 0x008c080001157983 */ /* 0x000ee20000300800 */
[----:B------:R-:W-:-:S03]  /*1ae260*/  IMAD.X R13, R22, 0x1, R15, P4 ;  /* 0x00000001160d7824 */ /* 0x000fc600020e060f */
[----:B------:R-:W-:Y:S04]  /*1ae270*/  STL.64 [R1+0x8bd8], R14 ;  /* 0x008bd80e01007387 */ /* 0x000fe80000100a00 */
[----:B------:R1:W-:Y:S02]  /*1ae280*/  STL.64 [R1+0x4098], R12 ;  /* 0x0040980c01007387 */ /* 0x0003e40000100a00 */
[----:B-1----:R-:W-:Y:S02]  /*1ae290*/  IMAD.MOV.U32 R13, RZ, RZ, R19 ;  /* 0x000000ffff0d7224 */ /* 0x002fe400078e0013 */
[----:B------:R-:W-:-:S05]  /*1ae2a0*/  IMAD.X R19, R22, 0x1, R28, P2 ;  /* 0x0000000116137824 */ /* 0x000fca00010e061c */
[----:B------:R1:W-:Y:S01]  /*1ae2b0*/  STL.64 [R1+0x4090], R18 ;  /* 0x0040901201007387 */ /* 0x0003e20000100a00 */
[----:B------:R-:W-:-:S03]  /*1ae2c0*/  IMAD.X R7, R22, 0x1, R26, P3 ;  /* 0x0000000116077824 */ /* 0x000fc600018e061a */
[----:B-1----:R-:W4:Y:S01]  /*1ae2d0*/  LDL.LU.64 R18, [R1+0x8c00] ;  /* 0x008c000001127983 */ /* 0x002f220000300a00 */
[C---:B--2---:R-:W-:Y:S02]  /*1ae2e0*/  IADD3 R12, P4, PT, R25.reuse, R20, RZ ;  /* 0x00000014190c7210 */ /* 0x044fe40007f9e0ff */
[----:B---3--:R-:W-:Y:S02]  /*1ae2f0*/  IADD3 R24, P2, PT, R25, R21, RZ ;  /* 0x0000001519187210 */ /* 0x008fe40007f5e0ff */
[----:B------:R-:W4:Y:S04]  /*1ae300*/  LDL R25, [R1+0x3dc] ;  /* 0x0003dc0001197983 */ /* 0x000f280000100800 */
[----:B------:R1:W-:Y:S04]  /*1ae310*/  STL [R1+0x8bc8], R21 ;  /* 0x008bc81501007387 */ /* 0x0003e80000100800 */
[----:B-1----:R-:W2:Y:S04]  /*1ae320*/  LDL.LU R21, [R1+0x100] ;  /* 0x0001000001157983 */ /* 0x002ea80000300800 */
[----:B------:R-:W3:Y:S04]  /*1ae330*/  LDL.LU R22, [R1+0x8bf8] ;  /* 0x008bf80001167983 */ /* 0x000ee80000300800 */
[----:B------:R1:W-:Y:S04]  /*1ae340*/  STL.64 [R1+0x4088], R6 ;  /* 0x0040880601007387 */ /* 0x0003e80000100a00 */
[----:B-1----:R-:W3:Y:S01]  /*1ae350*/  LDL.LU.64 R6, [R1+0x8bf0] ;  /* 0x008bf00001067983 */ /* 0x002ee20000300a00 */
[----:B------:R-:W-:-:S03]  /*1ae360*/  IMAD.MOV.U32 R15, RZ, RZ, R13 ;  /* 0x000000ffff0f7224 */ /* 0x000fc600078e000d */
[----:B------:R2:W-:Y:S01]  /*1ae370*/  STL.64 [R1+0x8bd0], R26 ;  /* 0x008bd01a01007387 */ /* 0x0005e20000100a00 */
[C---:B----4-:R-:W-:Y:S02]  /*1ae380*/  IMAD.X R13, R25.reuse, 0x1, R18, P4 ;  /* 0x00000001190d7824 */ /* 0x050fe400020e0612 */
[----:B------:R-:W-:-:S03]  /*1ae390*/  IMAD.X R25, R25, 0x1, R19, P2 ;  /* 0x0000000119197824 */ /* 0x000fc600010e0613 */
[----:B------:R1:W-:Y:S01]  /*1ae3a0*/  STL.64 [R1+0x4080], R12 ;  /* 0x0040800c01007387 */ /* 0x0003e20000100a00 */
[----:B--2---:R-:W-:-:S03]  /*1ae3b0*/  IADD3 R26, P4, PT, R21, R16, RZ ;  /* 0x00000010151a7210 */ /* 0x004fc60007f9e0ff */
[----:B-1----:R-:W2:Y:S04]  /*1ae3c0*/  LDL.LU.64 R12, [R1+0x8be8] ;  /* 0x008be800010c7983 */ /* 0x002ea80000300a00 */
[----:B------:R1:W-:Y:S04]  /*1ae3d0*/  STL.64 [R1+0x4078], R24 ;  /* 0x0040781801007387 */ /* 0x0003e80000100a00 */
[----:B------:R-:W-:Y:S04]  /*1ae3e0*/  STL [R1+0x4068], R26 ;  /* 0x0040681a01007387 */ /* 0x000fe80000100800 */
[----:B-1----:R-:W4:Y:S04]  /*1ae3f0*/  LDL.LU.64 R24, [R1+0x8be0] ;  /* 0x008be00001187983 */ /* 0x002f280000300a00 */
[----:B---3--:R-:W-:Y:S04]  /*1ae400*/  STL.64 [R1+0x8bc0], R6 ;  /* 0x008bc00601007387 */ /* 0x008fe80000100a00 */
[----:B------:R1:W-:Y:S04]  /*1ae410*/  STL [R1+0x8bb0], R19 ;  /* 0x008bb01301007387 */ /* 0x0003e80000100800 */
[----:B-1----:R-:W3:Y:S01]  /*1ae420*/  LDL.LU R19, [R1+0x3dc] ;  /* 0x0003dc0001137983 */ /* 0x002ee20000300800 */
[----:B------:R-:W-:Y:S01]  /*1ae430*/  IADD3 R14, P3, PT, R21, R23, RZ ;  /* 0x00000017150e7210 */ /* 0x000fe20007f7e0ff */
[----:B------:R-:W-:-:S04]  /*1ae440*/  IMAD.MOV.U32 R27, RZ, RZ, R15 ;  /* 0x000000ffff1b7224 */ /* 0x000fc800078e000f */
[----:B---3--:R-:W-:-:S05]  /*1ae450*/  IMAD.X R15, R19, 0x1, R22, P3 ;  /* 0x00000001130f7824 */ /* 0x008fca00018e0616 */
[----:B------:R1:W-:Y:S04]  /*1ae460*/  STL.64 [R1+0x4070], R14 ;  /* 0x0040700e01007387 */ /* 0x0003e80000100a00 */
[----:B-1----:R-:W3:Y:S04]  /*1ae470*/  LDL.LU.64 R14, [R1+0x8bd8] ;  /* 0x008bd800010e7983 */ /* 0x002ee80000300a00 */
[----:B------:R1:W-:Y:S04]  /*1ae480*/  STL.64 [R1+0x8bb8], R22 ;  /* 0x008bb81601007387 */ /* 0x0003e80000100a00 */
[----:B-1----:R0:W3:Y:S01]  /*1ae490*/  LDL.64 R22, [R1+0x4068] ;  /* 0x0040680001167983 */ /* 0x0020e20000100a00 */
[----:B----4-:R-:W-:-:S03]  /*1ae4a0*/  IADD3 R26, P2, PT, R21, R25, RZ ;  /* 0x00000019151a7210 */ /* 0x010fc60007f5e0ff */
[----:B------:R1:W-:Y:S01]  /*1ae4b0*/  STL.64 [R1+0x8ba8], R16 ;  /* 0x008ba81001007387 */ /* 0x0003e20000100a00 */
[----:B------:R-:W-:Y:S01]  /*1ae4c0*/  IADD3 R6, P3, PT, R21, R17, RZ ;  /* 0x0000001115067210 */ /* 0x000fe20007f7e0ff */
[----:B-1----:R-:W-:Y:S02]  /*1ae4d0*/  IMAD.MOV.U32 R16, RZ, RZ, R27 ;  /* 0x000000ffff107224 */ /* 0x002fe400078e001b */
[C---:B------:R-:W-:Y:S01]  /*1ae4e0*/  IMAD.X R27, R19.reuse, 0x1, R24, P2 ;  /* 0x00000001131b7824 */ /* 0x040fe200010e0618 */
[----:B------:R-:W4:Y:S01]  /*1ae4f0*/  LDL R17, [R1+0x104] ;  /* 0x0001040001117983 */ /* 0x000f220000100800 */
[----:B---3--:R-:W-:-:S05]  /*1ae500*/  IMAD.X R23, R19, 0x1, R14, P4 ;  /* 0x0000000113177824 */ /* 0x008fca00020e060e */
[----:B------:R-:W-:Y:S04]  /*1ae510*/  STL [R1+0x406c], R23 ;  /* 0x00406c1701007387 */ /* 0x000fe80000100800 */
[----:B------:R1:W-:Y:S04]  /*1ae520*/  STL.64 [R1+0x4060], R26 ;  /* 0x0040601a01007387 */ /* 0x0003e80000100a00 */
[----:B-1----:R-:W3:Y:S04]  /*1ae530*/  LDL.LU.64 R26, [R1+0x8bd0] ;  /* 0x008bd000011a7983 */ /* 0x002ee80000300a00 */
[----:B------:R3:W-:Y:S01]  /*1ae540*/  STL.64 [R1+0x8b98], R24 ;  /* 0x008b981801007387 */ /* 0x0007e20000100a00 */
[----:B------:R-:W-:Y:S01]  /*1ae550*/  IMAD.X R7, R19, 0x1, R15, P3 ;  /* 0x0000000113077824 */ /* 0x000fe200018e060f */
[----:B------:R-:W-:-:S02]  /*1ae560*/  IADD3 R22, P4, PT, R21, R29, RZ ;  /* 0x0000001d15167210 */ /* 0x000fc40007f9e0ff */
[----:B---3--:R-:W-:Y:S02]  /*1ae570*/  IADD3 R24, P2, PT, R21, R27, RZ ;  /* 0x0000001b15187210 */ /* 0x008fe40007f5e0ff */
[----:B------:R-:W3:Y:S04]  /*1ae580*/  LDL.LU R21, [R1+0x8bc8] ;  /* 0x008bc80001157983 */ /* 0x000ee80000300800 */
[----:B------:R1:W-:Y:S04]  /*1ae590*/  STL.64 [R1+0x4058], R6 ;  /* 0x0040580601007387 */ /* 0x0003e80000100a00 */
[----:B------:R-:W-:Y:S04]  /*1ae5a0*/  STL [R1+0x4048], R24 ;  /* 0x0040481801007387 */ /* 0x000fe80000100800 */
[----:B-1----:R-:W2:Y:S04]  /*1ae5b0*/  LDL.LU.64 R6, [R1+0x8bc0] ;  /* 0x008bc00001067983 */ /* 0x002ea80000300a00 */
[----:B------:R1:W-:Y:S04]  /*1ae5c0*/  STL.64 [R1+0x8b90], R14 ;  /* 0x008b900e01007387 */ /* 0x0003e80000100a00 */
[----:B-1----:R0:W2:Y:S01]  /*1ae5d0*/  LDL.64 R14, [R1+0x4048] ;  /* 0x00404800010e7983 */ /* 0x0020a20000100a00 */
[----:B------:R-:W-:-:S02]  /*1ae5e0*/  IMAD.X R23, R19, 0x1, R28, P4 ;  /* 0x0000000113177824 */ /* 0x000fc400020e061c */
[----:B--2---:R-:W-:Y:S01]  /*1ae5f0*/  IMAD.MOV.U32 R15, RZ, RZ, R16 ;  /* 0x000000ffff0f7224 */ /* 0x004fe200078e0010 */
[----:B----4-:R-:W-:Y:S02]  /*1ae600*/  IADD3 R16, P3, PT, R17, R20, RZ ;  /* 0x0000001411107210 */ /* 0x010fe40007f7e0ff */
[----:B------:R-:W2:Y:S04]  /*1ae610*/  LDL R17, [R1+0x3d8] ;  /* 0x0003d80001117983 */ /* 0x000ea80000100800 */
[----:B------:R1:W-:Y:S04]  /*1ae620*/  STL.64 [R1+0x4050], R22 ;  /* 0x0040501601007387 */ /* 0x0003e80000100a00 */
[----:B-1----:R-:W4:Y:S04]  /*1ae630*/  LDL.LU.64 R22, [R1+0x8bb8] ;  /* 0x008bb80001167983 */ /* 0x002f280000300a00 */
[----:B------:R-:W-:Y:S04]  /*1ae640*/  STL.64 [R1+0x8ba0], R12 ;  /* 0x008ba00c01007387 */ /* 0x000fe80000100a00 */
[----:B------:R1:W-:Y:S04]  /*1ae650*/  STL [R1+0x8b88], R28 ;  /* 0x008b881c01007387 */ /* 0x0003e80000100800 */
[----:B-1----:R-:W4:Y:S04]  /*1ae660*/  LDL.LU R28, [R1+0x104] ;  /* 0x00010400011c7983 */ /* 0x002f280000300800 */
[----:B---3--:R1:W-:Y:S01]  /*1ae670*/  STL.64 [R1+0x8b80], R20 ;  /* 0x008b801401007387 */ /* 0x0083e20000100a00 */
[----:B--2---:R-:W-:Y:S01]  /*1ae680*/  IMAD.X R17, R17, 0x1, R18, P3 ;  /* 0x0000000111117824 */ /* 0x004fe200018e0612 */
[----:B----4-:R-:W-:Y:S01]  /*1ae690*/  IADD3 R24, P4, PT, R28, R21, RZ ;  /* 0x000000151c187210 */ /* 0x010fe20007f9e0ff */
[----:B-1----:R-:W-:-:S02]  /*1ae6a0*/  IMAD.MOV.U32 R21, RZ, RZ, R15 ;  /* 0x000000ffff157224 */ /* 0x002fc400078e000f */
[----:B------:R-:W-:Y:S02]  /*1ae6b0*/  IMAD.X R15, R19, 0x1, R26, P2 ;  /* 0x00000001130f7824 */ /* 0x000fe400010e061a */
[----:B------:R-:W2:Y:S04]  /*1ae6c0*/  LDL.LU R19, [R1+0x8bb0] ;  /* 0x008bb00001137983 */ /* 0x000ea80000300800 */
[----:B------:R-:W-:Y:S04]  /*1ae6d0*/  STL [R1+0x404c], R15 ;  /* 0x00404c0f01007387 */ /* 0x000fe80000100800 */
[----:B------:R1:W-:Y:S04]  /*1ae6e0*/  STL.64 [R1+0x4040], R16 ;  /* 0x0040401001007387 */ /* 0x0003e80000100a00 */
[----:B-1----:R-:W3:Y:S02]  /*1ae6f0*/  LDL.LU.64 R16, [R1+0x8ba8] ;  /* 0x008ba80001107983 */ /* 0x002ee40000300a00 */
[----:B---3--:R-:W-:-:S05]  /*1ae700*/  IADD3 R12, P3, PT, R28, R16, RZ ;  /* 0x000000101c0c7210 */ /* 0x008fca0007f7e0ff */
[----:B------:R1:W-:Y:S04]  /*1ae710*/  STL [R1+0x4028], R12 ;  /* 0x0040280c01007387 */ /* 0x0003e80000100800 */
[----:B-1----:R-:W3:Y:S04]  /*1ae720*/  LDL.LU.64 R12, [R1+0x8ba0] ;  /* 0x008ba000010c7983 */ /* 0x002ee80000300a00 */
[----:B------:R1:W-:Y:S04]  /*1ae730*/  STL [R1+0x8b68], R16 ;  /* 0x008b681001007387 */ /* 0x0003e80000100800 */
[----:B-1----:R-:W2:Y:S01]  /*1ae740*/  LDL.LU R16, [R1+0x3d8] ;  /* 0x0003d80001107983 */ /* 0x002ea20000300800 */
[----:B------:R-:W-:Y:S01]  /*1ae750*/  IADD3 R14, P2, PT, R28, R23, RZ ;  /* 0x000000171c0e7210 */ /* 0x000fe20007f5e0ff */
[----:B--2---:R-:W-:-:S04]  /*1ae760*/  IMAD.X R25, R16, 0x1, R19, P4 ;  /* 0x0000000110197824 */ /* 0x004fc800020e0613 */
[----:B------:R-:W-:Y:S01]  /*1ae770*/  IMAD.X R15, R16, 0x1, R22, P2 ;  /* 0x00000001100f7824 */ /* 0x000fe200010e0616 */
[----:B------:R1:W-:Y:S04]  /*1ae780*/  STL.64 [R1+0x4038], R24 ;  /* 0x0040381801007387 */ /* 0x0003e80000100a00 */
[----:B-1----:R-:W2:Y:S04]  /*1ae790*/  LDL.LU.64 R24, [R1+0x8b98] ;  /* 0x008b980001187983 */ /* 0x002ea80000300a00 */
[----:B------:R-:W-:Y:S04]  /*1ae7a0*/  STL.64 [R1+0x8b60], R18 ;  /* 0x008b601201007387 */ /* 0x000fe80000100a00 */
[----:B------:R1:W-:Y:S04]  /*1ae7b0*/  STL.64 [R1+0x4030], R14 ;  /* 0x0040300e01007387 */ /* 0x0003e80000100a00 */
[----:B-1----:R-:W4:Y:S04]  /*1ae7c0*/  LDL.LU.64 R14, [R1+0x8b90] ;  /* 0x008b9000010e7983 */ /* 0x002f280000300a00 */
[----:B------:R-:W-:Y:S04]  /*1ae7d0*/  STL.64 [R1+0x8b70], R22 ;  /* 0x008b701601007387 */ /* 0x000fe80000100a00 */
[----:B------:R1:W-:Y:S04]  /*1ae7e0*/  STL [R1+0x8b78], R23 ;  /* 0x008b781701007387 */ /* 0x0003e80000100800 */
[----:B-1----:R0:W3:Y:S01]  /*1ae7f0*/  LDL.64 R22, [R1+0x4028] ;  /* 0x0040280001167983 */ /* 0x0020e20000100a00 */
[----:B------:R-:W-:-:S03]  /*1ae800*/  IADD3 R20, P2, PT, R28, R17, RZ ;  /* 0x000000111c147210 */ /* 0x000fc60007f5e0ff */
[----:B------:R1:W-:Y:S02]  /*1ae810*/  STL.64 [R1+0x8b58], R10 ;  /* 0x008b580a01007387 */ /* 0x0003e40000100a00 */
[----:B-1----:R-:W-:Y:S02]  /*1ae820*/  IMAD.MOV.U32 R10, RZ, RZ, R21 ;  /* 0x000000ffff0a7224 */ /* 0x002fe400078e0015 */
[----:B------:R-:W3:Y:S01]  /*1ae830*/  LDL R11, [R1+0x108] ;  /* 0x00010800010b7983 */ /* 0x000ee20000100800 */
[----:B--2---:R-:W-:-:S05]  /*1ae840*/  IADD3 R18, P4, PT, R28, R25, RZ ;  /* 0x000000191c127210 */ /* 0x004fca0007f9e0ff */
[C---:B------:R-:W-:Y:S02]  /*1ae850*/  IMAD.X R19, R16.reuse, 0x1, R24, P4 ;  /* 0x0000000110137824 */ /* 0x040fe400020e0618 */
[C---:B----4-:R-:W-:Y:S02]  /*1ae860*/  IMAD.X R21, R16.reuse, 0x1, R15, P2 ;  /* 0x0000000110157824 */ /* 0x050fe400010e060f */
[----:B---3--:R-:W-:Y:S01]  /*1ae870*/  IMAD.X R23, R16, 0x1, R14, P3 ;  /* 0x0000000110177824 */ /* 0x008fe200018e060e */
[----:B------:R-:W-:-:S04]  /*1ae880*/  IADD3 R22, P3, PT, R28, R29, RZ ;  /* 0x0000001d1c167210 */ /* 0x000fc80007f7e0ff */
[----:B------:R-:W-:Y:S04]  /*1ae890*/  STL [R1+0x402c], R23 ;  /* 0x00402c1701007387 */ /* 0x000fe80000100800 */
[----:B------:R1:W-:Y:S02]  /*1ae8a0*/  STL.64 [R1+0x4020], R18 ;  /* 0x0040201201007387 */ /* 0x0003e40000100a00 */
[----:B-1----:R-:W-:Y:S02]  /*1ae8b0*/  IADD3 R18, P4, PT, R28, R27, RZ ;  /* 0x0000001b1c127210 */ /* 0x002fe40007f9e0ff */
[----:B------:R-:W2:Y:S04]  /*1ae8c0*/  LDL.LU R28, [R1+0x8b88] ;  /* 0x008b8800011c7983 */ /* 0x000ea80000300800 */
[----:B------:R1:W-:Y:S04]  /*1ae8d0*/  STL.64 [R1+0x4018], R20 ;  /* 0x0040181401007387 */ /* 0x0003e80000100a00 */
[----:B-1----:R-:W3:Y:S01]  /*1ae8e0*/  LDL.LU.64 R20, [R1+0x8b80] ;  /* 0x008b800001147983 */ /* 0x002ee20000300a00 */
[----:B------:R-:W-:-:S02]  /*1ae8f0*/  IMAD.MOV.U32 R19, RZ, RZ, R10 ;  /* 0x000000ffff137224 */ /* 0x000fc400078e000a */
[----:B--2---:R-:W-:Y:S01]  /*1ae900*/  IMAD.X R23, R16, 0x1, R28, P3 ;  /* 0x0000000110177824 */ /* 0x004fe200018e061c */
[----:B---3--:R-:W-:Y:S02]  /*1ae910*/  IADD3 R10, P2, PT, R11, R20, RZ ;  /* 0x000000140b0a7210 */ /* 0x008fe40007f5e0ff */
[----:B------:R-:W2:Y:S04]  /*1ae920*/  LDL R11, [R1+0x3d4] ;  /* 0x0003d400010b7983 */ /* 0x000ea80000100800 */
[----:B------:R1:W-:Y:S04]  /*1ae930*/  STL.64 [R1+0x4010], R22 ;  /* 0x0040101601007387 */ /* 0x0003e80000100a00 */
[----:B-1----:R0:W3:Y:S04]  /*1ae940*/  LDL.LU R23, [R1+0x8b78] ;  /* 0x008b780001177983 */ /* 0x0020e80000300800 */
[----:B------:R1:W-:Y:S04]  /*1ae950*/  STL [R1+0x8b4c], R28 ;  /* 0x008b4c1c01007387 */ /* 0x0003e80000100800 */
[----:B-1----:R-:W4:Y:S02]  /*1ae960*/  LDL.LU R28, [R1+0x108] ;  /* 0x00010800011c7983 */ /* 0x002f240000300800 */
[----:B----4-:R-:W-:-:S05]  /*1ae970*/  IADD3 R22, P3, PT, R28, R21, RZ ;  /* 0x000000151c167210 */ /* 0x010fca0007f7e0ff */
[----:B------:R3:W-:Y:S04]  /*1ae980*/  STL [R1+0x3ff8], R22 ;  /* 0x003ff81601007387 */ /* 0x0007e80000100800 */
[----:B---3--:R-:W3:Y:S04]  /*1ae990*/  LDL.LU.64 R22, [R1+0x8b70] ;  /* 0x008b700001167983 */ /* 0x008ee80000300a00 */
[----:B------:R1:W-:Y:S02]  /*1ae9a0*/  STL.64 [R1+0x8b40], R20 ;  /* 0x008b401401007387 */ /* 0x0003e40000100a00 */
[----:B-1----:R-:W-:-:S02]  /*1ae9b0*/  IMAD.MOV.U32 R21, RZ, RZ, R19 ;  /* 0x000000ffff157224 */ /* 0x002fc400078e0013 */
[----:B------:R-:W-:Y:S02]  /*1ae9c0*/  IMAD.X R19, R16, 0x1, R26, P4 ;  /* 0x0000000110137824 */ /* 0x000fe400020e061a */
[----:B------:R-:W4:Y:S04]  /*1ae9d0*/  LDL.LU R16, [R1+0x8b68] ;  /* 0x008b680001107983 */ /* 0x000f280000300800 */
[----:B------:R1:W-:Y:S04]  /*1ae9e0*/  STL.64 [R1+0x4008], R18 ;  /* 0x0040081201007387 */ /* 0x0003e80000100a00 */
[----:B-1----:R-:W2:Y:S04]  /*1ae9f0*/  LDL.LU.64 R18, [R1+0x8b60] ;  /* 0x008b600001127983 */ /* 0x002ea80000300a00 */
[----:B------:R1:W-:Y:S04]  /*1aea00*/  STL.64 [R1+0x8b50], R26 ;  /* 0x008b501a01007387 */ /* 0x0003e80000100a00 */
[----:B-1----:R0:W3:Y:S01]  /*1aea10*/  LDL.64 R26, [R1+0x3ff8] ;  /* 0x003ff800011a7983 */ /* 0x0020e20000100a00 */
[----:B--2---:R-:W-:-:S05]  /*1aea20*/  IMAD.X R11, R11, 0x1, R18, P2 ;  /* 0x000000010b0b7824 */ /* 0x004fca00010e0612 */
[----:B------:R1:W-:Y:S04]  /*1aea30*/  STL.64 [R1+0x4000], R10 ;  /* 0x0040000a01007387 */ /* 0x0003e80000100a00 */
[----:B-1----:R-:W2:Y:S01]  /*1aea40*/  LDL.LU.64 R10, [R1+0x8b58] ;  /* 0x008b5800010a7983 */ /* 0x002ea20000300a00 */
[----:B---3--:R-:W-:-:S03]  /*1aea50*/  IMAD.MOV.U32 R27, RZ, RZ, R21 ;  /* 0x000000ffff1b7224 */ /* 0x008fc600078e0015 */
[----:B--2---:R1:W-:Y:S04]  /*1aea60*/  STL.64 [R1+0x8b30], R10 ;  /* 0x008b300a01007387 */ /* 0x0043e80000100a00 */
[----:B------:R-:W-:Y:S04]  /*1aea70*/  STL.64 [R1+0x8b38], R6 ;  /* 0x008b380601007387 */ /* 0x000fe80000100a00 */
[----:B------:R-:W-:Y:S04]  /*1aea80*/  STL [R1+0x8b48], R7 ;  /* 0x008b480701007387 */ /* 0x000fe80000100800 */
[----:B----4-:R2:W-:Y:S01]  /*1aea90*/  STL [R1+0x8b28], R16 ;  /* 0x008b281001007387 */ /* 0x0105e20000100800 */
[----:B-1----:R-:W-:-:S03]  /*1aeaa0*/  IADD3 R10, P2, PT, R28, R16, RZ ;  /* 0x000000101c0a7210 */ /* 0x002fc60007f5e0ff */
[----:B--2---:R-:W2:Y:S01]  /*1aeab0*/  LDL.LU R16, [R1+0x3d4] ;  /* 0x0003d40001107983 */ /* 0x004ea20000300800 */
[----:B------:R-:W-:Y:S01]  /*1aeac0*/  IADD3 R20, P4, PT, R28, R23, RZ ;  /* 0x000000171c147210 */ /* 0x000fe20007f9e0ff */
[----:B------:R-:W-:Y:S02]  /*1aead0*/  IMAD.MOV.U32 R6, RZ, RZ, R27 ;  /* 0x000000ffff067224 */ /* 0x000fe400078e001b */
[----:B--2---:R-:W-:Y:S01]  /*1aeae0*/  IMAD.X R27, R16, 0x1, R19, P3 ;  /* 0x00000001101b7824 */ /* 0x004fe200018e0613 */
[----:B------:R-:W-:Y:S01]  /*1aeaf0*/  IADD3 R26, P3, PT, R28, R25, RZ ;  /* 0x000000191c1a7210 */ /* 0x000fe20007f7e0ff */
[C---:B------:R-:W-:Y:S02]  /*1aeb00*/  IMAD.X R21, R16.reuse, 0x1, R22, P4 ;  /* 0x0000000110157824 */ /* 0x040fe400020e0616 */
[C---:B------:R-:W-:Y:S01]  /*1aeb10*/  IMAD.X R11, R16.reuse, 0x1, R14, P2 ;  /* 0x00000001100b7824 */ /* 0x040fe200010e060e */
[----:B------:R1:W-:Y:S04]  /*1aeb20*/  STL [R1+0x3ffc], R27 ;  /* 0x003ffc1b01007387 */ /* 0x0003e80000100800 */
[----:B------:R-:W-:Y:S04]  /*1aeb30*/  STL.64 [R1+0x3ff0], R20 ;  /* 0x003ff01401007387 */ /* 0x000fe80000100a00 */
[----:B------:R-:W-:Y:S01]  /*1aeb40*/  STL.64 [R1+0x3fe8], R10 ;  /* 0x003fe80a01007387 */ /* 0x000fe20000100a00 */
[----:B-1----:R-:W-:-:S05]  /*1aeb50*/  IMAD.X R27, R16, 0x1, R24, P3 ;  /* 0x00000001101b7824 */ /* 0x002fca00018e0618 */
[----:B------:R1:W-:Y:S04]  /*1aeb60*/  STL.64 [R1+0x3fe0], R26 ;  /* 0x003fe01a01007387 */ /* 0x0003e80000100a00 */
[----:B-1----:R-:W2:Y:S01]  /*1aeb70*/  LDL.LU.64 R26, [R1+0x8b50] ;  /* 0x008b5000011a7983 */ /* 0x002ea20000300a00 */
[----:B------:R-:W-:-:S03]  /*1aeb80*/  IADD3 R20, P4, PT, R28, R17, RZ ;  /* 0x000000111c147210 */ /* 0x000fc60007f9e0ff */
[----:B------:R1:W-:Y:S01]  /*1aeb90*/  STL.64 [R1+0x8b20], R24 ;  /* 0x008b201801007387 */ /* 0x0003e20000100a00 */
[----:B------:R-:W-:Y:S01]  /*1aeba0*/  IADD3 R10, P2, PT, R28, R29, RZ ;  /* 0x0000001d1c0a7210 */ /* 0x000fe20007f5e0ff */
[----:B------:R-:W-:Y:S02]  /*1aebb0*/  IMAD.X R21, R16, 0x1, R15, P4 ;  /* 0x0000000110157824 */ /* 0x000fe400020e060f */
[----:B-1----:R-:W-:Y:S01]  /*1aebc0*/  IMAD.MOV.U32 R24, RZ, RZ, R6 ;  /* 0x000000ffff187224 */ /* 0x002fe200078e0006 */
[----:B------:R-:W3:Y:S01]  /*1aebd0*/  LDL R25, [R1+0x10c] ;  /* 0x00010c0001197983 */ /* 0x000ee20000100800 */
[----:B--2---:R-:W-:-:S03]  /*1aebe0*/  IADD3 R6, P3, PT, R28, R27, RZ ;  /* 0x0000001b1c067210 */ /* 0x004fc60007f7e0ff */
[----:B------:R-:W2:Y:S04]  /*1aebf0*/  LDL.LU R28, [R1+0x8b4c] ;  /* 0x008b4c00011c7983 */ /* 0x000ea80000300800 */
[----:B------:R-:W-:Y:S04]  /*1aec00*/  STL [R1+0x3fc8], R6 ;  /* 0x003fc80601007387 */ /* 0x000fe80000100800 */
[----:B------:R0:W4:Y:S04]  /*1aec10*/  LDL.LU R7, [R1+0x8b48] ;  /* 0x008b480001077983 */ /* 0x0001280000300800 */
[----:B------:R1:W-:Y:S04]  /*1aec20*/  STL.64 [R1+0x3fd8], R20 ;  /* 0x003fd81401007387 */ /* 0x0003e80000100a00 */
[----:B-1----:R-:W3:Y:S04]  /*1aec30*/  LDL.LU.64 R20, [R1+0x8b40] ;  /* 0x008b400001147983 */ /* 0x002ee80000300a00 */
[----:B------:R1:W-:Y:S04]  /*1aec40*/  STL.64 [R1+0x8b18], R14 ;  /* 0x008b180e01007387 */ /* 0x0003e80000100a00 */
[----:B-1----:R-:W4:Y:S01]  /*1aec50*/  LDL R14, [R1+0x3d0] ;  /* 0x0003d000010e7983 */ /* 0x002f220000100800 */
[----:B--2---:R-:W-:Y:S01]  /*1aec60*/  IMAD.X R11, R16, 0x1, R28, P2 ;  /* 0x00000001100b7824 */ /* 0x004fe200010e061c */
[----:B---3--:R-:W-:-:S05]  /*1aec70*/  IADD3 R6, P4, PT, R25, R20, RZ ;  /* 0x0000001419067210 */ /* 0x008fca0007f9e0ff */
[----:B------:R4:W-:Y:S04]  /*1aec80*/  STL [R1+0x3fc0], R6 ;  /* 0x003fc00601007387 */ /* 0x0009e80000100800 */
[----:B----4-:R-:W2:Y:S04]  /*1aec90*/  LDL.LU.64 R6, [R1+0x8b38] ;  /* 0x008b380001067983 */ /* 0x010ea80000300a00 */
[----:B------:R1:W-:Y:S04]  /*1aeca0*/  STL.64 [R1+0x3fd0], R10 ;  /* 0x003fd00a01007387 */ /* 0x0003e80000100a00 */
[----:B-1----:R-:W3:Y:S04]  /*1aecb0*/  LDL.LU.64 R10, [R1+0x8b30] ;  /* 0x008b3000010a7983 */ /* 0x002ee80000300a00 */
[----:B------:R1:W-:Y:S04]  /*1aecc0*/  STL.64 [R1+0x8b10], R28 ;  /* 0x008b101c01007387 */ /* 0x0003e80000100a00 */
[----:B-1----:R0:W4:Y:S04]  /*1aecd0*/  LDL.64 R28, [R1+0x3fc0] ;  /* 0x003fc000011c7983 */ /* 0x0021280000100a00 */
[----:B------:R1:W-:Y:S01]  /*1aece0*/  STL.64 [R1+0x8b00], R20 ;  /* 0x008b001401007387 */ /* 0x0003e20000100a00 */
[----:B----4-:R-:W-:Y:S01]  /*1aecf0*/  IMAD.MOV.U32 R29, RZ, RZ, R24 ;  /* 0x000000ffff1d7224 */ /* 0x010fe200078e0018 */
[----:B------:R-:W-:-:S02]  /*1aed00*/  IADD3 R24, P2, PT, R25, R21, RZ ;  /* 0x0000001519187210 */ /* 0x000fc40007f5e0ff */
[----:B-1----:R0:W4:Y:S01]  /*1aed10*/  LDL.64 R20, [R1+0x3fc8] ;  /* 0x003fc80001147983 */ /* 0x0021220000100a00 */
[----:B------:R-:W-:Y:S02]  /*1aed20*/  IMAD.MOV.U32 R25, RZ, RZ, R29 ;  /* 0x000000ffff197224 */ /* 0x000fe400078e001d */
[----:B------:R-:W-:Y:S02]  /*1aed30*/  IMAD.X R29, R14, 0x1, R18, P4 ;  /* 0x000000010e1d7824 */ /* 0x000fe400020e0612 */
[----:B----4-:R-:W-:Y:S02]  /*1aed40*/  IMAD.X R21, R16, 0x1, R26, P3 ;  /* 0x0000000110157824 */ /* 0x010fe400018e061a */
[----:B------:R-:W4:Y:S04]  /*1aed50*/  LDL.LU R16, [R1+0x8b28] ;  /* 0x008b280001107983 */ /* 0x000f280000300800 */
[----:B------:R-:W-:Y:S04]  /*1aed60*/  STL [R1+0x3fcc], R21 ;  /* 0x003fcc1501007387 */ /* 0x000fe80000100800 */
[----:B------:R1:W-:Y:S04]  /*1aed70*/  STL [R1+0x8b08], R26 ;  /* 0x008b081a01007387 */ /* 0x0003e80000100800 */
[----:B-1----:R-:W2:Y:S04]  /*1aed80*/  LDL.LU R26, [R1+0x10c] ;  /* 0x00010c00011a7983 */ /* 0x002ea80000300800 */
[----:B------:R1:W-:Y:S02]  /*1aed90*/  STL [R1+0x3fc4], R29 ;  /* 0x003fc41d01007387 */ /* 0x0003e40000100800 */
[----:B-1----:R-:W-:-:S02]  /*1aeda0*/  IMAD.MOV.U32 R29, RZ, RZ, R25 ;  /* 0x000000ffff1d7224 */ /* 0x002fc400078e0019 */
[----:B------:R-:W-:-:S05]  /*1aedb0*/  IMAD.X R25, R14, 0x1, R19, P2 ;  /* 0x000000010e197824 */ /* 0x000fca00010e0613 */
[----:B------:R1:W-:Y:S04]  /*1aedc0*/  STL.64 [R1+0x3fb8], R24 ;  /* 0x003fb81801007387 */ /* 0x0003e80000100a00 */
[----:B-1----:R-:W2:Y:S04]  /*1aedd0*/  LDL.LU.64 R24, [R1+0x8b20] ;  /* 0x008b200001187983 */ /* 0x002ea80000300a00 */
[----:B------:R1:W-:Y:S04]  /*1aede0*/  STL [R1+0x8af8], R19 ;  /* 0x008af81301007387 */ /* 0x0003e80000100800 */
[----:B-1----:R-:W3:Y:S01]  /*1aedf0*/  LDL.LU R19, [R1+0x3d0] ;  /* 0x0003d00001137983 */ /* 0x002ee20000300800 */
[----:B--2---:R-:W-:-:S05]  /*1aee00*/  IADD3 R14, P2, PT, R26, R25, RZ ;  /* 0x000000191a0e7210 */ /* 0x004fca0007f5e0ff */
[----:B------:R1:W-:Y:S04]  /*1aee10*/  STL [R1+0x3fa0], R14 ;  /* 0x003fa00e01007387 */ /* 0x0003e80000100800 */
[----:B-1----:R-:W2:Y:S01]  /*1aee20*/  LDL.LU.64 R14, [R1+0x8b18] ;  /* 0x008b1800010e7983 */ /* 0x002ea20000300a00 */
[C---:B------:R-:W-:Y:S02]  /*1aee30*/  IADD3 R20, P3, PT, R26.reuse, R23, RZ ;  /* 0x000000171a147210 */ /* 0x040fe40007f7e0ff */
[----:B----4-:R-:W-:-:S03]  /*1aee40*/  IADD3 R28, P4, PT, R26, R16, RZ ;  /* 0x000000101a1c7210 */ /* 0x010fc60007f9e0ff */
[----:B---3--:R-:W-:-:S05]  /*1aee50*/  IMAD.X R21, R19, 0x1, R22, P3 ;  /* 0x0000000113157824 */ /* 0x008fca00018e0616 */
[----:B------:R1:W-:Y:S04]  /*1aee60*/  STL.64 [R1+0x3fb0], R20 ;  /* 0x003fb01401007387 */ /* 0x0003e80000100a00 */
[----:B------:R3:W-:Y:S01]  /*1aee70*/  STL.64 [R1+0x8ae8], R16 ;  /* 0x008ae81001007387 */ /* 0x0007e20000100a00 */
[----:B-1----:R-:W-:Y:S01]  /*1aee80*/  IMAD.MOV.U32 R21, RZ, RZ, R29 ;  /* 0x000000ffff157224 */ /* 0x002fe200078e001d */
[----:B------:R-:W-:Y:S02]  /*1aee90*/  IADD3 R20, P3, PT, R26, R17, RZ ;  /* 0x000000111a147210 */ /* 0x000fe40007f7e0ff */
[----:B---3--:R-:W3:Y:S01]  /*1aeea0*/  LDL R17, [R1+0x110] ;  /* 0x0001100001117983 */ /* 0x008ee20000100800 */
[----:B--2---:R-:W-:-:S05]  /*1aeeb0*/  IMAD.X R29, R19, 0x1, R14, P4 ;  /* 0x00000001131d7824 */ /* 0x004fca00020e060e */
[----:B------:R1:W-:Y:S04]  /*1aeec0*/  STL.64 [R1+0x3fa8], R28 ;  /* 0x003fa81c01007387 */ /* 0x0003e80000100a00 */
[----:B-1----:R-:W2:Y:S04]  /*1aeed0*/  LDL.LU.64 R28, [R1+0x8b10] ;  /* 0x008b1000011c7983 */ /* 0x002ea80000300a00 */
[----:B------:R-:W-:Y:S04]  /*1aeee0*/  STL.64 [R1+0x8ad8], R6 ;  /* 0x008ad80601007387 */ /* 0x000fe80000100a00 */
[----:B------:R1:W-:Y:S04]  /*1aeef0*/  STL.64 [R1+0x8af0], R10 ;  /* 0x008af00a01007387 */ /* 0x0003e80000100a00 */
[----:B-1----:R0:W4:Y:S04]  /*1aef00*/  LDL.64 R10, [R1+0x3fa0] ;  /* 0x003fa000010a7983 */ /* 0x0021280000100a00 */
[----:B------:R1:W-:Y:S02]  /*1aef10*/  STL.64 [R1+0x8ae0], R2 ;  /* 0x008ae00201007387 */ /* 0x0003e40000100a00 */
[----:B-1----:R-:W-:-:S02]  /*1aef20*/  IMAD.MOV.U32 R2, RZ, RZ, R21 ;  /* 0x000000ffff027224 */ /* 0x002fc400078e0015 */
[C---:B------:R-:W-:Y:S01]  /*1aef30*/  IMAD.X R21, R19.reuse, 0x1, R15, P3 ;  /* 0x0000000113157824 */ /* 0x040fe200018e060f */
[C---:B--2---:R-:W-:Y:S01]  /*1aef40*/  IADD3 R6, P4, PT, R26.reuse, R29, RZ ;  /* 0x0000001d1a067210 */ /* 0x044fe20007f9e0ff */
[----:B----4-:R-:W-:Y:S01]  /*1aef50*/  IMAD.X R11, R19, 0x1, R24, P2 ;  /* 0x00000001130b7824 */ /* 0x010fe200010e0618 */
[----:B------:R-:W-:-:S04]  /*1aef60*/  IADD3 R10, P2, PT, R26, R27, RZ ;  /* 0x0000001b1a0a7210 */ /* 0x000fc80007f5e0ff */
[----:B------:R-:W-:Y:S04]  /*1aef70*/  STL [R1+0x3fa4], R11 ;  /* 0x003fa40b01007387 */ /* 0x000fe80000100800 */
[----:B------:R-:W2:Y:S04]  /*1aef80*/  LDL.LU R26, [R1+0x8b08] ;  /* 0x008b0800011a7983 */ /* 0x000ea80000300800 */
[----:B------:R1:W-:Y:S01]  /*1aef90*/  STL.64 [R1+0x3f98], R20 ;  /* 0x003f981401007387 */ /* 0x0003e20000100a00 */
[----:B------:R-:W-:-:S03]  /*1aefa0*/  IMAD.X R7, R19, 0x1, R28, P4 ;  /* 0x0000000113077824 */ /* 0x000fc600020e061c */
[----:B-1----:R-:W4:Y:S04]  /*1aefb0*/  LDL.LU.64 R20, [R1+0x8b00] ;  /* 0x008b000001147983 */ /* 0x002f280000300a00 */
[----:B------:R1:W-:Y:S04]  /*1aefc0*/  STL [R1+0x8ad0], R28 ;  /* 0x008ad01c01007387 */ /* 0x0003e80000100800 */
[----:B-1----:R-:W3:Y:S04]  /*1aefd0*/  LDL.LU R28, [R1+0x110] ;  /* 0x00011000011c7983 */ /* 0x002ee80000300800 */
[----:B------:R-:W-:Y:S01]  /*1aefe0*/  STL.64 [R1+0x3f90], R6 ;  /* 0x003f900601007387 */ /* 0x000fe20000100a00 */
[----:B--2---:R-:W-:-:S03]  /*1aeff0*/  IMAD.X R11, R19, 0x1, R26, P2 ;  /* 0x00000001130b7824 */ /* 0x004fc600010e061a */
[----:B----4-:R1:W-:Y:S04]  /*1af000*/  STL.64 [R1+0x8ac8], R20 ;  /* 0x008ac81401007387 */ /* 0x0103e80000100a00 */
[----:B------:R-:W2:Y:S04]  /*1af010*/  LDL.LU R19, [R1+0x8af8] ;  /* 0x008af80001137983 */ /* 0x000ea80000300800 */
[----:B------:R4:W-:Y:S01]  /*1af020*/  STL.64 [R1+0x3f88], R10 ;  /* 0x003f880a01007387 */ /* 0x0009e20000100a00 */
[----:B---3--:R-:W-:Y:S02]  /*1af030*/  IADD3 R16, P3, PT, R17, R20, RZ ;  /* 0x0000001411107210 */ /* 0x008fe40007f7e0ff */
[----:B-1----:R-:W-:Y:S01]  /*1af040*/  IADD3 R20, P2, PT, R28, R23, RZ ;  /* 0x000000171c147210 */ /* 0x002fe20007f5e0ff */
[----:B----4-:R-:W3:Y:S04]  /*1af050*/  LDL.LU.64 R10, [R1+0x8af0] ;  /* 0x008af000010a7983 */ /* 0x010ee80000300a00 */
[----:B------:R1:W-:Y:S04]  /*1af060*/  STL [R1+0x8ab8], R23 ;  /* 0x008ab81701007387 */ /* 0x0003e80000100800 */
[----:B-1----:R-:W4:Y:S02]  /*1af070*/  LDL.LU R23, [R1+0x3cc] ;  /* 0x0003cc0001177983 */ /* 0x002f240000300800 */
[----:B----4-:R-:W-:-:S05]  /*1af080*/  IMAD.X R17, R23, 0x1, R18, P3 ;  /* 0x0000000117117824 */ /* 0x010fca00018e0612 */
[----:B------:R1:W-:Y:S04]  /*1af090*/  STL.64 [R1+0x3f80], R16 ;  /* 0x003f801001007387 */ /* 0x0003e80000100a00 */
[----:B-1----:R-:W4:Y:S01]  /*1af0a0*/  LDL.LU.64 R16, [R1+0x8ae8] ;  /* 0x008ae80001107983 */ /* 0x002f220000300a00 */
[----:B------:R-:W-:Y:S01]  /*1af0b0*/  IADD3 R6, P4, PT, R28, R21, RZ ;  /* 0x000000151c067210 */ /* 0x000fe20007f9e0ff */
[----:B------:R-:W-:-:S04]  /*1af0c0*/  IMAD.MOV.U32 R21, RZ, RZ, R2 ;  /* 0x000000ffff157224 */ /* 0x000fc800078e0002 */
[----:B--2---:R-:W-:Y:S01]  /*1af0d0*/  IMAD.X R7, R23, 0x1, R19, P4 ;  /* 0x0000000117077824 */ /* 0x004fe200020e0613 */
[----:B----4-:R-:W-:-:S05]  /*1af0e0*/  IADD3 R2, P3, PT, R28, R16, RZ ;  /* 0x000000101c027210 */ /* 0x010fca0007f7e0ff */
[----:B------:R1:W-:Y:S04]  /*1af0f0*/  STL [R1+0x3f68], R2 ;  /* 0x003f680201007387 */ /* 0x0003e80000100800 */
[----:B-1----:R-:W2:Y:S04]  /*1af100*/  LDL.LU.64 R2, [R1+0x8ae0] ;  /* 0x008ae00001027983 */ /* 0x002ea80000300a00 */
[----:B------:R1:W-:Y:S04]  /*1af110*/  STL.64 [R1+0x3f78], R6 ;  /* 0x003f780601007387 */ /* 0x0003e80000100a00 */
[----:B-1----:R-:W4:Y:S04]  /*1af120*/  LDL.LU.64 R6, [R1+0x8ad8] ;  /* 0x008ad80001067983 */ /* 0x002f280000300a00 */
[----:B------:R-:W-:Y:S04]  /*1af130*/  STL.64 [R1+0x8ab0], R18 ;  /* 0x008ab01201007387 */ /* 0x000fe80000100a00 */
[----:B----4-:R1:W-:Y:S04]  /*1af140*/  STL.64 [R1+0x8ac0], R6 ;  /* 0x008ac00601007387 */ /* 0x0103e80000100a00 */
[----:B-1----:R0:W4:Y:S01]  /*1af150*/  LDL.64 R6, [R1+0x3f68] ;  /* 0x003f680001067983 */ /* 0x0021220000100a00 */
[----:B------:R-:W-:-:S05]  /*1af160*/  IADD3 R18, P4, PT, R28, R25, RZ ;  /* 0x000000191c127210 */ /* 0x000fca0007f9e0ff */
[C---:B------:R-:W-:Y:S02]  /*1af170*/  IMAD.X R19, R23.reuse, 0x1, R24, P4 ;  /* 0x0000000117137824 */ /* 0x040fe400020e0618 */
[----:B----4-:R-:W-:Y:S02]  /*1af180*/  IMAD.MOV.U32 R7, RZ, RZ, R21 ;  /* 0x000000ffff077224 */ /* 0x010fe400078e0015 */
[----:B------:R-:W-:-:S05]  /*1af190*/  IMAD.X R21, R23, 0x1, R22, P2 ;  /* 0x0000000117157824 */ /* 0x000fca00010e0616 */
[----:B------:R1:W-:Y:S02]  /*1af1a0*/  STL.64 [R1+0x3f70], R20 ;  /* 0x003f701401007387 */ /* 0x0003e40000100a00 */
[----:B-1----:R-:W-:Y:S02]  /*1af1b0*/  IMAD.MOV.U32 R21, RZ, RZ, R7 ;  /* 0x000000ffff157224 */ /* 0x002fe400078e0007 */
[----:B------:R-:W-:Y:S01]  /*1af1c0*/  IMAD.X R7, R23, 0x1, R14, P3 ;  /* 0x0000000117077824 */ /* 0x000fe200018e060e */
[----:B------:R-:W-:-:S04]  /*1af1d0*/  IADD3 R20, P2, PT, R28, R17, RZ ;  /* 0x000000111c147210 */ /* 0x000fc80007f5e0ff */
[----:B------:R-:W-:Y:S04]  /*1af1e0*/  STL [R1+0x3f6c], R7 ;  /* 0x003f6c0701007387 */ /* 0x000fe80000100800 */
[----:B------:R1:W-:Y:S01]  /*1af1f0*/  STL.64 [R1+0x8aa8], R24 ;  /* 0x008aa81801007387 */ /* 0x0003e20000100a00 */
[----:B------:R-:W-:-:S03]  /*1af200*/  IADD3 R6, P3, PT, R28, R29, RZ ;  /* 0x0000001d1c067210 */ /* 0x000fc60007f7e0ff */
[----:B-1----:R-:W4:Y:S04]  /*1af210*/  LDL R25, [R1+0x114] ;  /* 0x0001140001197983 */ /* 0x002f280000100800 */
[----:B------:R1:W-:Y:S02]  /*1af220*/  STL.64 [R1+0x3f60], R18 ;  /* 0x003f601201007387 */ /* 0x0003e40000100a00 */
[----:B-1----:R-:W-:Y:S02]  /*1af230*/  IMAD.MOV.U32 R19, RZ, RZ, R21 ;  /* 0x000000ffff137224 */ /* 0x002fe400078e0015 */
[C---:B------:R-:W-:Y:S01]  /*1af240*/  IMAD.X R21, R23.reuse, 0x1, R15, P2 ;  /* 0x0000000117157824 */ /* 0x040fe200010e060f */
[----:B------:R-:W-:Y:S02]  /*1af250*/  IADD3 R18, P4, PT, R28, R27, RZ ;  /* 0x0000001b1c127210 */ /* 0x000fe40007f9e0ff */
[----:B------:R-:W2:Y:S04]  /*1af260*/  LDL.LU R28, [R1+0x8ad0] ;  /* 0x008ad000011c7983 */ /* 0x000ea80000300800 */
[----:B------:R-:W-:Y:S04]  /*1af270*/  STL.64 [R1+0x8a98], R12 ;  /* 0x008a980c01007387 */ /* 0x000fe80000100a00 */
[----:B------:R1:W-:Y:S04]  /*1af280*/  STL.64 [R1+0x3f58], R20 ;  /* 0x003f581401007387 */ /* 0x0003e80000100a00 */
[----:B-1----:R-:W4:Y:S04]  /*1af290*/  LDL.LU.64 R20, [R1+0x8ac8] ;  /* 0x008ac80001147983 */ /* 0x002f280000300a00 */
[----:B------:R1:W-:Y:S04]  /*1af2a0*/  STL.64 [R1+0x8aa0], R14 ;  /* 0x008aa00e01007387 */ /* 0x0003e80000100a00 */
[----:B-1----:R-:W3:Y:S01]  /*1af2b0*/  LDL R14, [R1+0x3c8] ;  /* 0x0003c800010e7983 */ /* 0x002ee20000100800 */
[----:B--2---:R-:W-:-:S05]  /*1af2c0*/  IMAD.X R7, R23, 0x1, R28, P3 ;  /* 0x0000000117077824 */ /* 0x004fca00018e061c */
[----:B------:R1:W-:Y:S01]  /*1af2d0*/  STL.64 [R1+0x3f50], R6 ;  /* 0x003f500601007387 */ /* 0x0003e20000100a00 */
[C---:B----4-:R-:W-:Y:S02]  /*1af2e0*/  IADD3 R12, P2, PT, R25.reuse, R20, RZ ;  /* 0x00000014190c7210 */ /* 0x050fe40007f5e0ff */
[----:B------:R-:W-:Y:S01]  /*1af2f0*/  IADD3 R24, P3, PT, R25, R21, RZ ;  /* 0x0000001519187210 */ /* 0x000fe20007f7e0ff */
[----:B------:R-:W-:Y:S02]  /*1af300*/  IMAD.MOV.U32 R25, RZ, RZ, R19 ;  /* 0x000000ffff197224 */ /* 0x000fe400078e0013 */
[----:B------:R-:W-:Y:S01]  /*1af310*/  IMAD.X R19, R23, 0x1, R26, P4 ;  /* 0x0000000117137824 */ /* 0x000fe200020e061a */
[----:B------:R-:W-:Y:S04]  /*1af320*/  STL [R1+0x3f40], R12 ;  /* 0x003f400c01007387 */ /* 0x000fe80000100800 */
[----:B-1----:R-:W2:Y:S04]  /*1af330*/  LDL.LU.64 R6, [R1+0x8ac0] ;  /* 0x008ac00001067983 */ /* 0x002ea80000300a00 */
[----:B------:R1:W-:Y:S04]  /*1af340*/  STL.64 [R1+0x8a90], R20 ;  /* 0x008a901401007387 */ /* 0x0003e80000100a00 */
[----:B-1----:R0:W3:Y:S04]  /*1af350*/  LDL.64 R20, [R1+0x3f40] ;  /* 0x003f400001147983 */ /* 0x0020e80000100a00 */
[----:B------:R-:W4:Y:S04]  /*1af360*/  LDL.LU R23, [R1+0x8ab8] ;  /* 0x008ab80001177983 */ /* 0x000f280000300800 */
[----:B------:R1:W-:Y:S04]  /*1af370*/  STL.64 [R1+0x3f48], R18 ;  /* 0x003f481201007387 */ /* 0x0003e80000100a00 */
[----:B-1----:R-:W3:Y:S04]  /*1af380*/  LDL.LU.64 R18, [R1+0x8ab0] ;  /* 0x008ab00001127983 */ /* 0x002ee80000300a00 */
[----:B------:R1:W-:Y:S04]  /*1af390*/  STL [R1+0x8a88], R26 ;  /* 0x008a881a01007387 */ /* 0x0003e80000100800 */
[----:B-1----:R-:W4:Y:S01]  /*1af3a0*/  LDL.LU R26, [R1+0x114] ;  /* 0x00011400011a7983 */ /* 0x002f220000300800 */
[----:B---3--:R-:W-:-:S05]  /*1af3b0*/  IMAD.X R21, R14, 0x1, R18, P2 ;  /* 0x000000010e157824 */ /* 0x008fca00010e0612 */
[----:B------:R1:W-:Y:S02]  /*1af3c0*/  STL [R1+0x3f44], R21 ;  /* 0x003f441501007387 */ /* 0x0003e40000100800 */
[----:B-1----:R-:W-:Y:S02]  /*1af3d0*/  IMAD.MOV.U32 R21, RZ, RZ, R25 ;  /* 0x000000ffff157224 */ /* 0x002fe400078e0019 */
[----:B------:R-:W-:-:S05]  /*1af3e0*/  IMAD.X R25, R14, 0x1, R19, P3 ;  /* 0x000000010e197824 */ /* 0x000fca00018e0613 */
[----:B------:R1:W-:Y:S04]  /*1af3f0*/  STL.64 [R1+0x3f38], R24 ;  /* 0x003f381801007387 */ /* 0x0003e80000100a00 */
[----:B-1----:R-:W3:Y:S04]  /*1af400*/  LDL.LU.64 R24, [R1+0x8aa8] ;  /* 0x008aa80001187983 */ /* 0x002ee80000300a00 */
[----:B------:R1:W-:Y:S04]  /*1af410*/  STL [R1+0x8a78], R19 ;  /* 0x008a781301007387 */ /* 0x0003e80000100800 */
[----:B-1----:R-:W2:Y:S01]  /*1af420*/  LDL.LU R19, [R1+0x3c8] ;  /* 0x0003c80001137983 */ /* 0x002ea20000300800 */
[----:B----4-:R-:W-:-:S02]  /*1af430*/  IADD3 R12, P4, PT, R26, R23, RZ ;  /* 0x000000171a0c7210 */ /* 0x010fc40007f9e0ff */
[----:B---3--:R-:W-:-:S05]  /*1af440*/  IADD3 R14, P3, PT, R26, R25, RZ ;  /* 0x000000191a0e7210 */ /* 0x008fca0007f7e0ff */
[----:B------:R1:W-:Y:S01]  /*1af450*/  STL [R1+0x3f20], R14 ;  /* 0x003f200e01007387 */ /* 0x0003e20000100800 */
[----:B--2---:R-:W-:-:S03]  /*1af460*/  IMAD.X R13, R19, 0x1, R22, P4 ;  /* 0x00000001130d7824 */ /* 0x004fc600020e0616 */
[----:B-1----:R-:W2:Y:S04]  /*1af470*/  LDL.LU.64 R14, [R1+0x8aa0] ;  /* 0x008aa000010e7983 */ /* 0x002ea80000300a00 */
[----:B------:R1:W-:Y:S04]  /*1af480*/  STL.64 [R1+0x3f30], R12 ;  /* 0x003f300c01007387 */ /* 0x0003e80000100a00 */
[----:B-1----:R-:W3:Y:S04]  /*1af490*/  LDL.LU.64 R12, [R1+0x8a98] ;  /* 0x008a9800010c7983 */ /* 0x002ee80000300a00 */
[----:B------:R1:W-:Y:S01]  /*1af4a0*/  STL.64 [R1+0x8a80], R22 ;  /* 0x008a801601007387 */ /* 0x0003e20000100a00 */
[----:B------:R-:W-:-:S02]  /*1af4b0*/  IADD3 R20, P2, PT, R26, R16, RZ ;  /* 0x000000101a147210 */ /* 0x000fc40007f5e0ff */
[----:B-1----:R-:W-:Y:S01]  /*1af4c0*/  IADD3 R22, P4, PT, R26, R17, RZ ;  /* 0x000000111a167210 */ /* 0x002fe20007f9e0ff */
[----:B---3--:R1:W-:Y:S04]  /*1af4d0*/  STL.64 [R1+0x8a68], R12 ;  /* 0x008a680c01007387 */ /* 0x0083e80000100a00 */
[----:B-1----:R-:W3:Y:S04]  /*1af4e0*/  LDL R13, [R1+0x118] ;  /* 0x00011800010d7983 */ /* 0x002ee80000100800 */
[----:B------:R1:W-:Y:S04]  /*1af4f0*/  STL.64 [R1+0x8a70], R16 ;  /* 0x008a701001007387 */ /* 0x0003e80000100a00 */
[----:B-1----:R0:W4:Y:S01]  /*1af500*/  LDL.64 R16, [R1+0x3f20] ;  /* 0x003f200001107983 */ /* 0x0021220000100a00 */
[----:B------:R-:W-:-:S02]  /*1af510*/  IMAD.MOV.U32 R12, RZ, RZ, R21 ;  /* 0x000000ffff0c7224 */ /* 0x000fc400078e0015 */
[C---:B--2---:R-:W-:Y:S01]  /*1af520*/  IMAD.X R21, R19.reuse, 0x1, R14, P2 ;  /* 0x0000000113157824 */ /* 0x044fe200010e060e */
[----:B------:R-:W-:Y:S04]  /*1af530*/  STL [R1+0x3f18], R22 ;  /* 0x003f181601007387 */ /* 0x000fe80000100800 */
[----:B------:R1:W-:Y:S04]  /*1af540*/  STL.64 [R1+0x3f28], R20 ;  /* 0x003f281401007387 */ /* 0x0003e80000100a00 */
[----:B-1----:R-:W3:Y:S04]  /*1af550*/  LDL.LU.64 R20, [R1+0x8a90] ;  /* 0x008a900001147983 */ /* 0x002ee80000300a00 */
[----:B------:R1:W-:Y:S01]  /*1af560*/  STL.64 [R1+0x8a60], R24 ;  /* 0x008a601801007387 */ /* 0x0003e20000100a00 */
[----:B----4-:R-:W-:-:S03]  /*1af570*/  IMAD.X R17, R19, 0x1, R24, P3 ;  /* 0x0000000113117824 */ /* 0x010fc600018e0618 */
[----:B-1----:R0:W2:Y:S01]  /*1af580*/  LDL.64 R24, [R1+0x3f18] ;  /* 0x003f180001187983 */ /* 0x0020a20000100a00 */
[C---:B------:R-:W-:Y:S01]  /*1af590*/  IADD3 R22, P2, PT, R26.reuse, R29, RZ ;  /* 0x0000001d1a167210 */ /* 0x040fe20007f5e0ff */
[----:B------:R-:W-:Y:S02]  /*1af5a0*/  IMAD.MOV.U32 R23, RZ, RZ, R12 ;  /* 0x000000ffff177224 */ /* 0x000fe400078e000c */
[----:B------:R-:W-:Y:S01]  /*1af5b0*/  STL [R1+0x3f24], R17 ;  /* 0x003f241101007387 */ /* 0x000fe20000100800 */
[----:B------:R-:W-:-:S03]  /*1af5c0*/  IADD3 R16, P3, PT, R26, R27, RZ ;  /* 0x0000001b1a107210 */ /* 0x000fc60007f7e0ff */
[----:B------:R-:W4:Y:S01]  /*1af5d0*/  LDL.LU R26, [R1+0x8a88] ;  /* 0x008a8800011a7983 */ /* 0x000f220000300800 */
[----:B--2---:R-:W-:Y:S01]  /*1af5e0*/  IMAD.X R25, R19, 0x1, R15, P4 ;  /* 0x0000000113197824 */ /* 0x004fe200020e060f */
[----:B---3--:R-:W-:Y:S01]  /*1af5f0*/  IADD3 R12, P4, PT, R13, R20, RZ ;  /* 0x000000140d0c7210 */ /* 0x008fe20007f9e0ff */
[----:B------:R-:W-:Y:S02]  /*1af600*/  IMAD.MOV.U32 R13, RZ, RZ, R23 ;  /* 0x000000ffff0d7224 */ /* 0x000fe400078e0017 */
[C---:B------:R-:W-:Y:S01]  /*1af610*/  IMAD.X R23, R19.reuse, 0x1, R28, P2 ;  /* 0x0000000113177824 */ /* 0x040fe200010e061c */
[----:B------:R-:W-:Y:S04]  /*1af620*/  STL [R1+0x3f1c], R25 ;  /* 0x003f1c1901007387 */ /* 0x000fe80000100800 */
[----:B------:R1:W-:Y:S04]  /*1af630*/  STL.64 [R1+0x3f10], R22 ;  /* 0x003f101601007387 */ /* 0x0003e80000100a00 */
[----:B-1----:R-:W2:Y:S04]  /*1af640*/  LDL.LU.64 R22, [R1+0x8a80] ;  /* 0x008a800001167983 */ /* 0x002ea80000300a00 */
[----:B------:R1:W-:Y:S04]  /*1af650*/  STL [R1+0x8a50], R28 ;  /* 0x008a501c01007387 */ /* 0x0003e80000100800 */
[----:B-1----:R-:W3:Y:S04]  /*1af660*/  LDL.LU R28, [R1+0x118] ;  /* 0x00011800011c7983 */ /* 0x002ee80000300800 */
[----:B------:R-:W2:Y:S01]  /*1af670*/  LDL R25, [R1+0x3c4] ;  /* 0x0003c40001197983 */ /* 0x000ea20000100800 */
[----:B----4-:R-:W-:-:S03]  /*1af680*/  IMAD.X R17, R19, 0x1, R26, P3 ;  /* 0x0000000113117824 */ /* 0x010fc600018e061a */
[----:B------:R-:W-:Y:S04]  /*1af690*/  STL.64 [R1+0x8a40], R20 ;  /* 0x008a401401007387 */ /* 0x000fe80000100a00 */
[----:B------:R-:W4:Y:S04]  /*1af6a0*/  LDL.LU R19, [R1+0x8a78] ;  /* 0x008a780001137983 */ /* 0x000f280000300800 */
[----:B------:R1:W-:Y:S04]  /*1af6b0*/  STL.64 [R1+0x3f08], R16 ;  /* 0x003f081001007387 */ /* 0x0003e80000100a00 */
[----:B-1----:R-:W4:Y:S04]  /*1af6c0*/  LDL.LU.64 R16, [R1+0x8a70] ;  /* 0x008a700001107983 */ /* 0x002f280000300a00 */
[----:B------:R1:W-:Y:S02]  /*1af6d0*/  STL.64 [R1+0x8a58], R26 ;  /* 0x008a581a01007387 */ /* 0x0003e40000100a00 */
[----:B-1----:R-:W-:-:S02]  /*1af6e0*/  IMAD.MOV.U32 R26, RZ, RZ, R13 ;  /* 0x000000ffff1a7224 */ /* 0x002fc400078e000d */
[----:B--2---:R-:W-:-:S05]  /*1af6f0*/  IMAD.X R13, R25, 0x1, R18, P4 ;  /* 0x00000001190d7824 */ /* 0x004fca00020e0612 */
[----:B------:R1:W-:Y:S04]  /*1af700*/  STL.64 [R1+0x3f00], R12 ;  /* 0x003f000c01007387 */ /* 0x0003e80000100a00 */
[----:B-1----:R-:W2:Y:S01]  /*1af710*/  LDL.LU.64 R12, [R1+0x8a68] ;  /* 0x008a6800010c7983 */ /* 0x002ea20000300a00 */
[----:B---3--:R-:W-:-:S05]  /*1af720*/  IADD3 R24, P2, PT, R28, R21, RZ ;  /* 0x000000151c187210 */ /* 0x008fca0007f5e0ff */
[----:B----4-:R-:W-:Y:S01]  /*1af730*/  IMAD.X R25, R25, 0x1, R19, P2 ;  /* 0x0000000119197824 */ /* 0x010fe200010e0613 */
[----:B--2---:R1:W-:Y:S04]  /*1af740*/  STL.64 [R1+0x8a48], R12 ;  /* 0x008a480c01007387 */ /* 0x0043e80000100a00 */
[----:B------:R2:W-:Y:S01]  /*1af750*/  STL.64 [R1+0x3ef8], R24 ;  /* 0x003ef81801007387 */ /* 0x0005e20000100a00 */
[----:B-1----:R-:W-:Y:S01]  /*1af760*/  IMAD.MOV.U32 R12, RZ, RZ, R26 ;  /* 0x000000ffff0c7224 */ /* 0x002fe200078e001a */
[----:B------:R-:W-:-:S05]  /*1af770*/  IADD3 R26, P4, PT, R28, R16, RZ ;  /* 0x000000101c1a7210 */ /* 0x000fca0007f9e0ff */
[----:B------:R-:W-:Y:S04]  /*1af780*/  STL [R1+0x3ee8], R26 ;  /* 0x003ee81a01007387 */ /* 0x000fe80000100800 */
[----:B--2---:R-:W2:Y:S04]  /*1af790*/  LDL.LU.64 R24, [R1+0x8a60] ;  /* 0x008a600001187983 */ /* 0x004ea80000300a00 */
[----:B------:R1:W-:Y:S04]  /*1af7a0*/  STL [R1+0x8a30], R19 ;  /* 0x008a301301007387 */ /* 0x0003e80000100800 */
[----:B-1----:R-:W3:Y:S04]  /*1af7b0*/  LDL.LU R19, [R1+0x3c4] ;  /* 0x0003c40001137983 */ /* 0x002ee80000300800 */
[----:B------:R1:W-:Y:S04]  /*1af7c0*/  STL.64 [R1+0x8a38], R6 ;  /* 0x008a380601007387 */ /* 0x0003e80000100a00 */
[----:B-1----:R0:W4:Y:S01]  /*1af7d0*/  LDL.64 R6, [R1+0x3ee8] ;  /* 0x003ee80001067983 */ /* 0x0021220000100a00 */
[----:B------:R-:W-:-:S02]  /*1af7e0*/  IADD3 R20, P3, PT, R28, R23, RZ ;  /* 0x000000171c147210 */ /* 0x000fc40007f7e0ff */
[----:B--2---:R-:W-:-:S03]  /*1af7f0*/  IADD3 R26, P2, PT, R28, R25, RZ ;  /* 0x000000191c1a7210 */ /* 0x004fc60007f5e0ff */
[C---:B---3--:R-:W-:Y:S02]  /*1af800*/  IMAD.X R21, R19.reuse, 0x1, R22, P3 ;  /* 0x0000000113157824 */ /* 0x048fe400018e0616 */
[----:B------:R-:W-:-:S03]  /*1af810*/  IMAD.X R27, R19, 0x1, R24, P2 ;  /* 0x00000001131b7824 */ /* 0x000fc600010e0618 */
[----:B------:R-:W-:Y:S04]  /*1af820*/  STL.64 [R1+0x3ef0], R20 ;  /* 0x003ef01401007387 */ /* 0x000fe80000100a00 */
[----:B------:R-:W-:Y:S01]  /*1af830*/  STL.64 [R1+0x8a28], R16 ;  /* 0x008a281001007387 */ /* 0x000fe20000100a00 */
[----:B----4-:R-:W-:-:S05]  /*1af840*/  IMAD.X R7, R19, 0x1, R14, P4 ;  /* 0x0000000113077824 */ /* 0x010fca00020e060e */
[----:B------:R-:W-:Y:S04]  /*1af850*/  STL [R1+0x3eec], R7 ;  /* 0x003eec0701007387 */ /* 0x000fe80000100800 */
[----:B------:R1:W-:Y:S04]  /*1af860*/  STL.64 [R1+0x3ee0], R26 ;  /* 0x003ee01a01007387 */ /* 0x0003e80000100a00 */
[----:B-1----:R-:W2:Y:S01]  /*1af870*/  LDL.LU.64 R26, [R1+0x8a58] ;  /* 0x008a5800011a7983 */ /* 0x002ea20000300a00 */
[----:B------:R-:W-:Y:S01]  /*1af880*/  IADD3 R20, P3, PT, R28, R17, RZ ;  /* 0x000000111c147210 */ /* 0x000fe20007f7e0ff */
[----:B------:R-:W-:-:S02]  /*1af890*/  IMAD.MOV.U32 R17, RZ, RZ, R12 ;  /* 0x000000ffff117224 */ /* 0x000fc400078e000c */
[----:B------:R1:W-:Y:S01]  /*1af8a0*/  STL.64 [R1+0x8a18], R24 ;  /* 0x008a181801007387 */ /* 0x0003e20000100a00 */
[----:B------:R-:W-:-:S03]  /*1af8b0*/  IADD3 R6, P4, PT, R28, R29, RZ ;  /* 0x0000001d1c067210 */ /* 0x000fc60007f9e0ff */
[----:B-1----:R-:W3:Y:S01]  /*1af8c0*/  LDL R25, [R1+0x11c] ;  /* 0x00011c0001197983 */ /* 0x002ee20000100800 */
[----:B--2---:R-:W-:-:S03]  /*1af8d0*/  IADD3 R12, P2, PT, R28, R27, RZ ;  /* 0x0000001b1c0c7210 */ /* 0x004fc60007f5e0ff */
[----:B------:R-:W2:Y:S04]  /*1af8e0*/  LDL.LU R28, [R1+0x8a50] ;  /* 0x008a5000011c7983 */ /* 0x000ea80000300800 */
[----:B------:R1:W-:Y:S04]  /*1af8f0*/  STL [R1+0x3ec8], R12 ;  /* 0x003ec80c01007387 */ /* 0x0003e80000100800 */
[----:B-1----:R-:W4:Y:S01]  /*1af900*/  LDL.LU.64 R12, [R1+0x8a48] ;  /* 0x008a4800010c7983 */ /* 0x002f220000300a00 */
[----:B------:R-:W-:-:S05]  /*1af910*/  IMAD.X R21, R19, 0x1, R15, P3 ;  /* 0x0000000113157824 */ /* 0x000fca00018e060f */
[----:B------:R1:W-:Y:S04]  /*1af920*/  STL.64 [R1+0x3ed8], R20 ;  /* 0x003ed81401007387 */ /* 0x0003e80000100a00 */
[----:B-1----:R-:W3:Y:S04]  /*1af930*/  LDL.LU.64 R20, [R1+0x8a40] ;  /* 0x008a400001147983 */ /* 0x002ee80000300a00 */
[----:B------:R1:W-:Y:S04]  /*1af940*/  STL.64 [R1+0x8a10], R14 ;  /* 0x008a100e01007387 */ /* 0x0003e80000100a00 */
[----:B-1----:R0:W3:Y:S04]  /*1af950*/  LDL.64 R14, [R1+0x3ec8] ;  /* 0x003ec800010e7983 */ /* 0x0020e80000100a00 */
[----:B----4-:R1:W-:Y:S04]  /*1af960*/  STL.64 [R1+0x8a20], R12 ;  /* 0x008a200c01007387 */ /* 0x0103e80000100a00 */
[----:B-1----:R-:W4:Y:S01]  /*1af970*/  LDL R12, [R1+0x3c0] ;  /* 0x0003c000010c7983 */ /* 0x002f220000100800 */
[----:B--2---:R-:W-:-:S05]  /*1af980*/  IMAD.X R7, R19, 0x1, R28, P4 ;  /* 0x0000000113077824 */ /* 0x004fca00020e061c */
[----:B------:R1:W-:Y:S01]  /*1af990*/  STL.64 [R1+0x3ed0], R6 ;  /* 0x003ed00601007387 */ /* 0x0003e20000100a00 */
[C---:B---3--:R-:W-:Y:S02]  /*1af9a0*/  IADD3 R16, P3, PT, R25.reuse, R20, RZ ;  /* 0x0000001419107210 */ /* 0x048fe40007f7e0ff */
[----:B------:R-:W-:Y:S01]  /*1af9b0*/  IADD3 R24, P4, PT, R25, R21, RZ ;  /* 0x0000001519187210 */ /* 0x000fe20007f9e0ff */
[----:B-1----:R-:W2:Y:S01]  /*1af9c0*/  LDL.LU.64 R6, [R1+0x8a38] ;  /* 0x008a380001067983 */ /* 0x002ea20000300a00 */
[----:B------:R-:W-:-:S03]  /*1af9d0*/  IMAD.MOV.U32 R15, RZ, RZ, R17 ;  /* 0x000000ffff0f7224 */ /* 0x000fc600078e0011 */
[----:B------:R1:W-:Y:S02]  /*1af9e0*/  STL.64 [R1+0x8a08], R20 ;  /* 0x008a081401007387 */ /* 0x0003e40000100a00 */
[----:B-1----:R-:W-:Y:S02]  /*1af9f0*/  IMAD.MOV.U32 R21, RZ, RZ, R15 ;  /* 0x000000ffff157224 */ /* 0x002fe400078e000f */
[----:B------:R-:W-:Y:S02]  /*1afa00*/  IMAD.X R15, R19, 0x1, R26, P2 ;  /* 0x00000001130f7824 */ /* 0x000fe400010e061a */
[----:B------:R-:W3:Y:S04]  /*1afa10*/  LDL.LU R19, [R1+0x8a30] ;  /* 0x008a300001137983 */ /* 0x000ee80000300800 */
[----:B------:R1:W-:Y:S04]  /*1afa20*/  STL [R1+0x8a04], R26 ;  /* 0x008a041a01007387 */ /* 0x0003e80000100800 */
[----:B------:R-:W-:Y:S04]  /*1afa30*/  STL [R1+0x3ecc], R15 ;  /* 0x003ecc0f01007387 */ /* 0x000fe80000100800 */
[----:B-1----:R-:W2:Y:S01]  /*1afa40*/  LDL.LU R26, [R1+0x11c] ;  /* 0x00011c00011a7983 */ /* 0x002ea20000300800 */
[----:B----4-:R-:W-:-:S05]  /*1afa50*/  IMAD.X R17, R12, 0x1, R18, P3 ;  /* 0x000000010c117824 */ /* 0x010fca00018e0612 */
[----:B------:R1:W-:Y:S04]  /*1afa60*/  STL.64 [R1+0x3ec0], R16 ;  /* 0x003ec01001007387 */ /* 0x0003e80000100a00 */
[----:B-1----:R-:W2:Y:S02]  /*1afa70*/  LDL.LU.64 R16, [R1+0x8a28] ;  /* 0x008a280001107983 */ /* 0x002ea40000300a00 */
[----:B--2---:R-:W-:-:S05]  /*1afa80*/  IADD3 R12, P3, PT, R26, R16, RZ ;  /* 0x000000101a0c7210 */ /* 0x004fca0007f7e0ff */
[----:B------:R1:W-:Y:S04]  /*1afa90*/  STL [R1+0x3ea8], R12 ;  /* 0x003ea80c01007387 */ /* 0x0003e80000100800 */
[----:B-1----:R-:W2:Y:S04]  /*1afaa0*/  LDL.LU.64 R12, [R1+0x8a20] ;  /* 0x008a2000010c7983 */ /* 0x002ea80000300a00 */
[----:B------:R1:W-:Y:S04]  /*1afab0*/  STL [R1+0x89f0], R16 ;  /* 0x0089f01001007387 */ /* 0x0003e80000100800 */
[----:B-1----:R-:W3:Y:S01]  /*1afac0*/  LDL.LU R16, [R1+0x3c0] ;  /* 0x0003c00001107983 */ /* 0x002ee20000300800 */
[----:B------:R-:W-:Y:S01]  /*1afad0*/  IADD3 R14, P2, PT, R26, R23, RZ ;  /* 0x000000171a0e7210 */ /* 0x000fe20007f5e0ff */
[----:B---3--:R-:W-:-:S04]  /*1afae0*/  IMAD.X R25, R16, 0x1, R19, P4 ;  /* 0x0000000110197824 */ /* 0x008fc800020e0613 */
[----:B------:R-:W-:Y:S01]  /*1afaf0*/  IMAD.X R15, R16, 0x1, R22, P2 ;  /* 0x00000001100f7824 */ /* 0x000fe200010e0616 */
[----:B------:R1:W-:Y:S04]  /*1afb00*/  STL.64 [R1+0x3eb8], R24 ;  /* 0x003eb81801007387 */ /* 0x0003e80000100a00 */
[----:B-1----:R-:W3:Y:S04]  /*1afb10*/  LDL.LU.64 R24, [R1+0x8a18] ;  /* 0x008a180001187983 */ /* 0x002ee80000300a00 */
[----:B------:R-:W-:Y:S04]  /*1afb20*/  STL.64 [R1+0x89f8], R18 ;  /* 0x0089f81201007387 */ /* 0x000fe80000100a00 */
[----:B------:R1:W-:Y:S04]  /*1afb30*/  STL [R1+0x8a00], R19 ;  /* 0x008a001301007387 */ /* 0x0003e80000100800 */
[----:B-1----:R0:W4:Y:S04]  /*1afb40*/  LDL.64 R18, [R1+0x3ea8] ;  /* 0x003ea80001127983 */ /* 0x0021280000100a00 */
[----:B------:R1:W-:Y:S04]  /*1afb50*/  STL.64 [R1+0x3eb0], R14 ;  /* 0x003eb00e01007387 */ /* 0x0003e80000100a00 */
[----:B-1----:R-:W2:Y:S04]  /*1afb60*/  LDL.LU.64 R14, [R1+0x8a10] ;  /* 0x008a1000010e7983 */ /* 0x002ea80000300a00 */
[----:B------:R1:W-:Y:S02]  /*1afb70*/  STL.64 [R1+0x89e8], R10 ;  /* 0x0089e80a01007387 */ /* 0x0003e40000100a00 */
[----:B-1----:R-:W-:-:S02]  /*1afb80*/  IADD3 R10, P2, PT, R26, R17, RZ ;  /* 0x000000111a0a7210 */ /* 0x002fc40007f5e0ff */
[----:B---3--:R-:W-:Y:S01]  /*1afb90*/  IADD3 R20, P4, PT, R26, R25, RZ ;  /* 0x000000191a147210 */ /* 0x008fe20007f9e0ff */
[----:B----4-:R-:W-:-:S04]  /*1afba0*/  IMAD.MOV.U32 R19, RZ, RZ, R21 ;  /* 0x000000ffff137224 */ /* 0x010fc800078e0015 */
[C---:B------:R-:W-:Y:S02]  /*1afbb0*/  IMAD.X R21, R16.reuse, 0x1, R24, P4 ;  /* 0x0000000110157824 */ /* 0x040fe400020e0618 */
[----:B------:R-:W-:Y:S02]  /*1afbc0*/  IMAD.MOV.U32 R11, RZ, RZ, R19 ;  /* 0x000000ffff0b7224 */ /* 0x000fe400078e0013 */
[----:B--2---:R-:W-:Y:S01]  /*1afbd0*/  IMAD.X R19, R16, 0x1, R14, P3 ;  /* 0x0000000110137824 */ /* 0x004fe200018e060e */
[----:B------:R-:W-:-:S04]  /*1afbe0*/  IADD3 R18, P3, PT, R26, R29, RZ ;  /* 0x0000001d1a127210 */ /* 0x000fc80007f7e0ff */
[----:B------:R-:W-:Y:S04]  /*1afbf0*/  STL [R1+0x3eac], R19 ;  /* 0x003eac1301007387 */ /* 0x000fe80000100800 */
[----:B------:R1:W-:Y:S04]  /*1afc00*/  STL.64 [R1+0x3ea0], R20 ;  /* 0x003ea01401007387 */ /* 0x0003e80000100a00 */
[----:B-1----:R-:W2:Y:S04]  /*1afc10*/  LDL.LU.64 R20, [R1+0x8a08] ;  /* 0x008a080001147983 */ /* 0x002ea80000300a00 */
[----:B------:R1:W-:Y:S04]  /*1afc20*/  STL.64 [R1+0x89e0], R24 ;  /* 0x0089e01801007387 */ /* 0x0003e80000100a00 */
[----:B------:R3:W-:Y:S01]  /*1afc30*/  STL.64 [R1+0x89d8], R6 ;  /* 0x0089d80601007387 */ /* 0x0007e20000100a00 */
[----:B------:R-:W-:-:S02]  /*1afc40*/  IMAD.X R19, R16, 0x1, R28, P3 ;  /* 0x0000000110137824 */ /* 0x000fc400018e061c */
[----:B-1----:R-:W-:Y:S01]  /*1afc50*/  IMAD.MOV.U32 R24, RZ, RZ, R11 ;  /* 0x000000ffff187224 */ /* 0x002fe200078e000b */
[----:B---3--:R-:W-:Y:S01]  /*1afc60*/  IADD3 R6, P4, PT, R26, R27, RZ ;  /* 0x0000001b1a067210 */ /* 0x008fe20007f9e0ff */
[----:B------:R-:W-:Y:S01]  /*1afc70*/  IMAD.X R11, R16, 0x1, R15, P2 ;  /* 0x00000001100b7824 */ /* 0x000fe200010e060f */
[----:B------:R-:W3:Y:S04]  /*1afc80*/  LDL.LU R26, [R1+0x8a04] ;  /* 0x008a0400011a7983 */ /* 0x000ee80000300800 */
[----:B------:R1:W-:Y:S04]  /*1afc90*/  STL [R1+0x89c8], R15 ;  /* 0x0089c80f01007387 */ /* 0x0003e80000100800 */
[----:B-1----:R-:W2:Y:S04]  /*1afca0*/  LDL.LU R15, [R1+0x120] ;  /* 0x00012000010f7983 */ /* 0x002ea80000300800 */
[----:B------:R-:W-:Y:S04]  /*1afcb0*/  STL.64 [R1+0x3e98], R10 ;  /* 0x003e980a01007387 */ /* 0x000fe80000100a00 */
[----:B------:R1:W-:Y:S04]  /*1afcc0*/  STL.64 [R1+0x3e90], R18 ;  /* 0x003e901201007387 */ /* 0x0003e80000100a00 */
[----:B-1----:R0:W4:Y:S01]  /*1afcd0*/  LDL.LU R19, [R1+0x8a00] ;  /* 0x008a000001137983 */ /* 0x0021220000300800 */
[----:B--2---:R-:W-:-:S02]  /*1afce0*/  IADD3 R18, P3, PT, R15, R21, RZ ;  /* 0x000000150f127210 */ /* 0x004fc40007f7e0ff */
[----:B------:R-:W-:-:S03]  /*1afcf0*/  IADD3 R10, P2, PT, R15, R20, RZ ;  /* 0x000000140f0a7210 */ /* 0x000fc60007f5e0ff */
[----:B------:R4:W-:Y:S04]  /*1afd00*/  STL [R1+0x3e78], R18 ;  /* 0x003e781201007387 */ /* 0x0009e80000100800 */
[----:B----4-:R-:W2:Y:S04]  /*1afd10*/  LDL.LU.64 R18, [R1+0x89f8] ;  /* 0x0089f80001127983 */ /* 0x010ea80000300a00 */
[----:B------:R1:W-:Y:S04]  /*1afd20*/  STL.64 [R1+0x89d0], R20 ;  /* 0x0089d01401007387 */ /* 0x0003e80000100a00 */
[----:B-1----:R0:W4:Y:S01]  /*1afd30*/  LDL.64 R20, [R1+0x3e78] ;  /* 0x003e780001147983 */ /* 0x0021220000100a00 */
[----:B---3--:R-:W-:-:S03]  /*1afd40*/  IMAD.X R7, R16, 0x1, R26, P4 ;  /* 0x0000000110077824 */ /* 0x008fc600020e061a */
[----:B----4-:R-:W2:Y:S04]  /*1afd50*/  LDL R21, [R1+0x3bc] ;  /* 0x0003bc0001157983 */ /* 0x010ea80000100800 */
[----:B------:R-:W3:Y:S04]  /*1afd60*/  LDL.LU R16, [R1+0x89f0] ;  /* 0x0089f00001107983 */ /* 0x000ee80000300800 */
[----:B------:R1:W-:Y:S02]  /*1afd70*/  STL.64 [R1+0x3e88], R6 ;  /* 0x003e880601007387 */ /* 0x0003e40000100a00 */
[----:B-1----:R-:W-:-:S02]  /*1afd80*/  IMAD.MOV.U32 R7, RZ, RZ, R24 ;  /* 0x000000ffff077224 */ /* 0x002fc400078e0018 */
[----:B--2---:R-:W-:Y:S01]  /*1afd90*/  IMAD.X R11, R21, 0x1, R18, P2 ;  /* 0x00000001150b7824 */ /* 0x004fe200010e0612 */
[----:B---3--:R-:W-:Y:S01]  /*1afda0*/  IADD3 R24, P2, PT, R15, R16, RZ ;  /* 0x000000100f187210 */ /* 0x008fe20007f5e0ff */
[----:B------:R-:W-:-:S03]  /*1afdb0*/  IMAD.X R21, R21, 0x1, R19, P3 ;  /* 0x0000000115157824 */ /* 0x000fc600018e0613 */
[----:B------:R1:W-:Y:S04]  /*1afdc0*/  STL.64 [R1+0x3e80], R10 ;  /* 0x003e800a01007387 */ /* 0x0003e80000100a00 */
[----:B-1----:R-:W2:Y:S04]  /*1afdd0*/  LDL.LU.64 R10, [R1+0x89e8] ;  /* 0x0089e800010a7983 */ /* 0x002ea80000300a00 */
[----:B------:R1:W-:Y:S04]  /*1afde0*/  STL [R1+0x3e68], R24 ;  /* 0x003e681801007387 */ /* 0x0003e80000100800 */
[----:B-1----:R-:W3:Y:S04]  /*1afdf0*/  LDL.LU.64 R24, [R1+0x89e0] ;  /* 0x0089e00001187983 */ /* 0x002ee80000300a00 */
[----:B------:R-:W-:Y:S04]  /*1afe00*/  STL [R1+0x3e7c], R21 ;  /* 0x003e7c1501007387 */ /* 0x000fe80000100800 */
[----:B------:R1:W-:Y:S04]  /*1afe10*/  STL [R1+0x89b8], R19 ;  /* 0x0089b81301007387 */ /* 0x0003e80000100800 */
[----:B-1----:R-:W4:Y:S01]  /*1afe20*/  LDL.LU R19, [R1+0x3bc] ;  /* 0x0003bc0001137983 */ /* 0x002f220000300800 */
[----:B------:R-:W-:Y:S01]  /*1afe30*/  IADD3 R6, P4, PT, R15, R23, RZ ;  /* 0x000000170f067210 */ /* 0x000fe20007f9e0ff */
[----:B------:R-:W-:-:S04]  /*1afe40*/  IMAD.MOV.U32 R21, RZ, RZ, R7 ;  /* 0x000000ffff157224 */ /* 0x000fc800078e0007 */
[----:B----4-:R-:W-:-:S05]  /*1afe50*/  IMAD.X R7, R19, 0x1, R22, P4 ;  /* 0x0000000113077824 */ /* 0x010fca00020e0616 */
[----:B------:R1:W-:Y:S04]  /*1afe60*/  STL.64 [R1+0x3e70], R6 ;  /* 0x003e700601007387 */ /* 0x0003e80000100a00 */
[----:B-1----:R-:W4:Y:S04]  /*1afe70*/  LDL.LU.64 R6, [R1+0x89d8] ;  /* 0x0089d80001067983 */ /* 0x002f280000300a00 */
[----:B----4-:R1:W-:Y:S04]  /*1afe80*/  STL.64 [R1+0x89b0], R6 ;  /* 0x0089b00601007387 */ /* 0x0103e80000100a00 */
[----:B-1----:R-:W4:Y:S01]  /*1afe90*/  LDL.LU R7, [R1+0x138] ;  /* 0x0001380001077983 */ /* 0x002f220000300800 */
[----:B------:R-:W-:-:S03]  /*1afea0*/  IADD3 R6, P4, PT, R15, R17, RZ ;  /* 0x000000110f067210 */ /* 0x000fc60007f9e0ff */
[----:B------:R1:W-:Y:S04]  /*1afeb0*/  STL.64 [R1+0x89c0], R16 ;  /* 0x0089c01001007387 */ /* 0x0003e80000100a00 */
[----:B-1----:R0:W2:Y:S01]  /*1afec0*/  LDL.64 R16, [R1+0x3e68] ;  /* 0x003e680001107983 */ /* 0x0020a20000100a00 */
[----:B---3--:R-:W-:Y:S01]  /*1afed0*/  IADD3 R20, P3, PT, R15, R25, RZ ;  /* 0x000000190f147210 */ /* 0x008fe20007f7e0ff */
[----:B--2---:R-:W-:-:S05]  /*1afee0*/  IMAD.X R17, R19, 0x1, R14, P2 ;  /* 0x0000000113117824 */ /* 0x004fca00010e060e */
[----:B------:R1:W-:Y:S02]  /*1afef0*/  STL [R1+0x3e6c], R17 ;  /* 0x003e6c1101007387 */ /* 0x0003e40000100800 */
[----:B-1----:R-:W-:Y:S02]  /*1aff00*/  IMAD.MOV.U32 R17, RZ, RZ, R21 ;  /* 0x000000ffff117224 */ /* 0x002fe400078e0015 */
[----:B------:R-:W-:-:S05]  /*1aff10*/  IMAD.X R21, R19, 0x1, R24, P3 ;  /* 0x0000000113157824 */ /* 0x000fca00018e0618 */
[----:B------:R1:W-:Y:S01]  /*1aff20*/  STL.64 [R1+0x3e60], R20 ;  /* 0x003e601401007387 */ /* 0x0003e20000100a00 */
[----:B------:R-:W-:-:S03]  /*1aff30*/  IADD3 R16, P2, PT, R15, R29, RZ ;  /* 0x0000001d0f107210 */ /* 0x000fc60007f5e0ff */
[----:B-1----:R-:W2:Y:S04]  /*1aff40*/  LDL.LU.64 R20, [R1+0x89d0] ;  /* 0x0089d00001147983 */ /* 0x002ea80000300a00 */
[----:B------:R1:W-:Y:S02]  /*1aff50*/  STL.64 [R1+0x89a0], R24 ;  /* 0x0089a01801007387 */ /* 0x0003e40000100a00 */
[----:B-1----:R-:W-:Y:S02]  /*1aff60*/  IADD3 R24, P3, PT, R15, R27, RZ ;  /* 0x0000001b0f187210 */ /* 0x002fe40007f7e0ff */
[----:B------:R-:W3:Y:S04]  /*1aff70*/  LDL.LU R15, [R1+0x89c8] ;  /* 0x0089c800010f7983 */ /* 0x000ee80000300800 */
[----:B------:R-:W-:Y:S04]  /*1aff80*/  STL [R1+0x3e48], R24 ;  /* 0x003e481801007387 */ /* 0x000fe80000100800 */
[----:B------:R1:W-:Y:S04]  /*1aff90*/  STL.64 [R1+0x8990], R12 ;  /* 0x0089900c01007387 */ /* 0x0003e80000100a00 */
[----:B-1----:R0:W4:Y:S04]  /*1affa0*/  LDL.64 R12, [R1+0x3e48] ;  /* 0x003e4800010c7983 */ /* 0x0021280000100a00 */
[----:B------:R1:W-:Y:S04]  /*1affb0*/  STL.64 [R1+0x8998], R8 ;  /* 0x0089980801007387 */ /* 0x0003e80000100a00 */
[----:B-1----:R-:W2:Y:S04]  /*1affc0*/  LDL R8, [R1+0x3b8] ;  /* 0x0003b80001087983 */ /* 0x002ea80000100800 */
[----:B------:R-:W-:Y:S01]  /*1affd0*/  STL [R1+0x89a8], R9 ;  /* 0x0089a80901007387 */ /* 0x000fe20000100800 */
[----:B----4-:R-:W-:-:S02]  /*1affe0*/  IMAD.MOV.U32 R13, RZ, RZ, R7 ;  /* 0x000000ffff0d7224 */ /* 0x010fc400078e0007 */
[----:B---3--:R-:W-:-:S05]  /*1afff0*/  IMAD.X R7, R19, 0x1, R15, P4 ;  /* 0x0000000113077824 */ /* 0x008fca00020e060f */
[----:B------:R2:W-:Y:S02]  /*1b0000*/  STL.64 [R1+0x3e58], R6 ;  /* 0x003e580601007387 */ /* 0x0005e40000100a00 */
[----:B--2---:R-:W-:Y:S01]  /*1b0010*/  IADD3 R6, P4, PT, R17, R20, RZ ;  /* 0x0000001411067210 */ /* 0x004fe20007f9e0ff */
[----:B------:R-:W-:Y:S02]  /*1b0020*/  IMAD.MOV.U32 R7, RZ, RZ, R17 ;  /* 0x000000ffff077224 */ /* 0x000fe400078e0011 */
[----:B------:R-:W-:-:S05]  /*1b0030*/  IMAD.X R17, R19, 0x1, R28, P2 ;  /* 0x0000000113117824 */ /* 0x000fca00010e061c */
[----:B------:R1:W-:Y:S04]  /*1b0040*/  STL.64 [R1+0x3e50], R16 ;  /* 0x003e501001007387 */ /* 0x0003e80000100a00 */
[----:B-1----:R-:W2:Y:S04]  /*1b0050*/  LDL.LU.64 R16, [R1+0x89c0] ;  /* 0x0089c00001107983 */ /* 0x002ea80000300a00 */
[----:B------:R1:W-:Y:S01]  /*1b0060*/  STL.64 [R1+0x8988], R20 ;  /* 0x0089881401007387 */ /* 0x0003e20000100a00 */
[----:B------:R-:W-:Y:S01]  /*1b0070*/  IADD3 R24, P2, PT, R7, R21, RZ ;  /* 0x0000001507187210 */ /* 0x000fe20007f5e0ff */
[----:B-1----:R-:W-:-:S02]  /*1b0080*/  IMAD.MOV.U32 R20, RZ, RZ, R7 ;  /* 0x000000ffff147224 */ /* 0x002fc400078e0007 */
[----:B------:R-:W-:Y:S02]  /*1b0090*/  IMAD.MOV.U32 R21, RZ, RZ, R13 ;  /* 0x000000ffff157224 */ /* 0x000fe400078e000d */
[----:B------:R-:W-:Y:S02]  /*1b00a0*/  IMAD.X R13, R19, 0x1, R26, P3 ;  /* 0x00000001130d7824 */ /* 0x000fe400018e061a */
[----:B------:R-:W-:Y:S01]  /*1b00b0*/  IMAD.X R7, R8, 0x1, R18, P4 ;  /* 0x0000000108077824 */ /* 0x000fe200020e0612 */
[----:B------:R-:W3:Y:S04]  /*1b00c0*/  LDL.LU R19, [R1+0x89b8] ;  /* 0x0089b80001137983 */ /* 0x000ee80000300800 */
[----:B------:R-:W-:Y:S04]  /*1b00d0*/  STL [R1+0x3e4c], R13 ;  /* 0x003e4c0d01007387 */ /* 0x000fe80000100800 */
[----:B------:R1:W-:Y:S04]  /*1b00e0*/  STL.64 [R1+0x3e40], R6 ;  /* 0x003e400601007387 */ /* 0x0003e80000100a00 */
[----:B-1----:R-:W4:Y:S01]  /*1b00f0*/  LDL.LU.64 R6, [R1+0x89b0] ;  /* 0x0089b00001067983 */ /* 0x002f220000300a00 */
[----:B--2---:R-:W-:-:S05]  /*1b0100*/  IADD3 R8, P4, PT, R20, R16, RZ ;  /* 0x0000001014087210 */ /* 0x004fca0007f9e0ff */
[----:B------:R-:W-:Y:S04]  /*1b0110*/  STL [R1+0x3e28], R8 ;  /* 0x003e280801007387 */ /* 0x000fe80000100800 */
[----:B------:R0:W2:Y:S04]  /*1b0120*/  LDL.LU R9, [R1+0x89a8] ;  /* 0x0089a80001097983 */ /* 0x0000a80000300800 */
[----:B------:R1:W-:Y:S04]  /*1b0130*/  STL [R1+0x8978], R16 ;  /* 0x0089781001007387 */ /* 0x0003e80000100800 */
[----:B-1----:R-:W3:Y:S02]  /*1b0140*/  LDL.LU R16, [R1+0x3b8] ;  /* 0x0003b80001107983 */ /* 0x002ee40000300800 */
[----:B---3--:R-:W-:-:S05]  /*1b0150*/  IMAD.X R25, R16, 0x1, R19, P2 ;  /* 0x0000000110197824 */ /* 0x008fca00010e0613 */
[----:B------:R1:W-:Y:S04]  /*1b0160*/  STL.64 [R1+0x3e38], R24 ;  /* 0x003e381801007387 */ /* 0x0003e80000100a00 */
[----:B-1----:R-:W3:Y:S04]  /*1b0170*/  LDL.LU.64 R24, [R1+0x89a0] ;  /* 0x0089a00001187983 */ /* 0x002ee80000300a00 */
[----:B------:R1:W-:Y:S04]  /*1b0180*/  STL.64 [R1+0x8980], R18 ;  /* 0x0089801201007387 */ /* 0x0003e80000100a00 */
[----:B-1----:R0:W4:Y:S01]  /*1b0190*/  LDL.64 R18, [R1+0x3e28] ;  /* 0x003e280001127983 */ /* 0x0021220000100a00 */
[----:B---3--:R-:W-:-:S05]  /*1b01a0*/  IADD3 R8, P2, PT, R20, R25, RZ ;  /* 0x0000001914087210 */ /* 0x008fca0007f5e0ff */
[----:B------:R2:W-:Y:S04]  /*1b01b0*/  STL [R1+0x3e20], R8 ;  /* 0x003e200801007387 */ /* 0x0005e80000100800 */
[----:B--2---:R-:W2:Y:S01]  /*1b01c0*/  LDL.LU.64 R8, [R1+0x8998] ;  /* 0x0089980001087983 */ /* 0x004ea20000300a00 */
[----:B------:R-:W-:-:S05]  /*1b01d0*/  IADD3 R12, P3, PT, R20, R23, RZ ;  /* 0x00000017140c7210 */ /* 0x000fca0007f7e0ff */
[----:B------:R-:W-:-:S05]  /*1b01e0*/  IMAD.X R13, R16, 0x1, R22, P3 ;  /* 0x00000001100d7824 */ /* 0x000fca00018e0616 */
[----:B------:R1:W-:Y:S04]  /*1b01f0*/  STL.64 [R1+0x3e30], R12 ;  /* 0x003e300c01007387 */ /* 0x0003e80000100a00 */
[----:B-1----:R-:W3:Y:S04]  /*1b0200*/  LDL.LU.64 R12, [R1+0x8990] ;  /* 0x00899000010c7983 */ /* 0x002ee80000300a00 */
[----:B--2---:R1:W-:Y:S04]  /*1b0210*/  STL.64 [R1+0x8968], R8 ;  /* 0x0089680801007387 */ /* 0x0043e80000100a00 */
[----:B-1----:R-:W2:Y:S04]  /*1b0220*/  LDL R9, [R1+0x128] ;  /* 0x0001280001097983 */ /* 0x002ea80000100800 */
[----:B------:R1:W-:Y:S04]  /*1b0230*/  STL.64 [R1+0x8970], R4 ;  /* 0x0089700401007387 */ /* 0x0003e80000100a00 */
[----:B-1----:R0:W2:Y:S01]  /*1b0240*/  LDL.64 R4, [R1+0x3e20] ;  /* 0x003e200001047983 */ /* 0x0020a20000100a00 */
[----:B------:R-:W-:-:S02]  /*1b0250*/  IMAD.MOV.U32 R8, RZ, RZ, R20 ;  /* 0x000000ffff087224 */ /* 0x000fc400078e0014 */
[----:B----4-:R-:W-:-:S03]  /*1b0260*/  IMAD.X R19, R16, 0x1, R14, P4 ;  /* 0x0000000110137824 */ /* 0x010fc600020e060e */
[----:B------:R-:W-:Y:S02]  /*1b0270*/  IADD3 R20, P3, PT, R8, R17, RZ ;  /* 0x0000001108147210 */ /* 0x000fe40007f7e0ff */
[----:B------:R1:W-:Y:S04]  /*1b0280*/  STL [R1+0x3e2c], R19 ;  /* 0x003e2c1301007387 */ /* 0x0003e80000100800 */
[----:B------:R4:W-:Y:S01]  /*1b0290*/  STL.64 [R1+0x8960], R24 ;  /* 0x0089601801007387 */ /* 0x0009e20000100a00 */
[----:B--2---:R-:W-:Y:S02]  /*1b02a0*/  IMAD.MOV.U32 R5, RZ, RZ, R21 ;  /* 0x000000ffff057224 */ /* 0x004fe400078e0015 */
[----:B------:R-:W-:Y:S02]  /*1b02b0*/  IMAD.X R21, R16, 0x1, R15, P3 ;  /* 0x0000000110157824 */ /* 0x000fe400018e060f */
[----:B-1----:R-:W-:-:S02]  /*1b02c0*/  IMAD.MOV.U32 R19, RZ, RZ, R5 ;  /* 0x000000ffff137224 */ /* 0x002fc400078e0005 */
[----:B------:R-:W-:Y:S02]  /*1b02d0*/  IMAD.X R5, R16, 0x1, R24, P2 ;  /* 0x0000000110057824 */ /* 0x000fe400010e0618 */
[----:B----4-:R-:W2:Y:S04]  /*1b02e0*/  LDL R24, [R1+0x3b4] ;  /* 0x0003b40001187983 */ /* 0x010ea80000100800 */
[----:B------:R-:W-:Y:S04]  /*1b02f0*/  STL [R1+0x3e24], R5 ;  /* 0x003e240501007387 */ /* 0x000fe80000100800 */
[----:B------:R1:W-:Y:S04]  /*1b0300*/  STL.64 [R1+0x3e18], R20 ;  /* 0x003e181401007387 */ /* 0x0003e80000100a00 */
[----:B-1----:R-:W4:Y:S01]  /*1b0310*/  LDL.LU.64 R20, [R1+0x8988] ;  /* 0x0089880001147983 */ /* 0x002f220000300a00 */
[----:B------:R-:W-:-:S02]  /*1b0320*/  IADD3 R18, P4, PT, R8, R29, RZ ;  /* 0x0000001d08127210 */ /* 0x000fc40007f9e0ff */
[----:B------:R-:W-:Y:S01]  /*1b0330*/  IADD3 R4, P2, PT, R8, R27, RZ ;  /* 0x0000001b08047210 */ /* 0x000fe20007f5e0ff */
[----:B------:R-:W-:Y:S01]  /*1b0340*/  STL.64 [R1+0x8958], R14 ;  /* 0x0089580e01007387 */ /* 0x000fe20000100a00 */
[----:B----4-:R-:W-:Y:S01]  /*1b0350*/  IADD3 R8, P3, PT, R9, R20, RZ ;  /* 0x0000001409087210 */ /* 0x010fe20007f7e0ff */
[----:B------:R-:W-:Y:S02]  /*1b0360*/  IMAD.MOV.U32 R9, RZ, RZ, R19 ;  /* 0x000000ffff097224 */ /* 0x000fe400078e0013 */
[----:B------:R-:W-:-:S05]  /*1b0370*/  IMAD.X R19, R16, 0x1, R28, P4 ;  /* 0x0000000110137824 */ /* 0x000fca00020e061c */
[----:B------:R1:W-:Y:S04]  /*1b0380*/  STL.64 [R1+0x3e10], R18 ;  /* 0x003e101201007387 */ /* 0x0003e80000100a00 */
[----:B-1----:R-:W2:Y:S04]  /*1b0390*/  LDL.LU.64 R18, [R1+0x8980] ;  /* 0x0089800001127983 */ /* 0x002ea80000300a00 */
[----:B------:R1:W-:Y:S04]  /*1b03a0*/  STL [R1+0x8948], R28 ;  /* 0x0089481c01007387 */ /* 0x0003e80000100800 */
[----:B-1----:R-:W4:Y:S01]  /*1b03b0*/  LDL.LU R28, [R1+0x128] ;  /* 0x00012800011c7983 */ /* 0x002f220000300800 */
[----:B------:R-:W-:-:S03]  /*1b03c0*/  IMAD.X R5, R16, 0x1, R26, P2 ;  /* 0x0000000110057824 */ /* 0x000fc600010e061a */
[----:B------:R1:W-:Y:S01]  /*1b03d0*/  STL.64 [R1+0x8950], R20 ;  /* 0x0089501401007387 */ /* 0x0003e20000100a00 */
[----:B------:R-:W-:Y:S02]  /*1b03e0*/  IMAD.MOV.U32 R15, RZ, RZ, R9 ;  /* 0x000000ffff0f7224 */ /* 0x000fe400078e0009 */
[----:B--2---:R-:W-:Y:S01]  /*1b03f0*/  IMAD.X R9, R24, 0x1, R18, P3 ;  /* 0x0000000118097824 */ /* 0x004fe200018e0612 */
[----:B----4-:R-:W-:-:S05]  /*1b0400*/  IADD3 R14, P4, PT, R28, R21, RZ ;  /* 0x000000151c0e7210 */ /* 0x010fca0007f9e0ff */
[----:B------:R-:W-:Y:S04]  /*1b0410*/  STL [R1+0x3df8], R14 ;  /* 0x003df80e01007387 */ /* 0x000fe80000100800 */
[----:B-1----:R0:W2:Y:S04]  /*1b0420*/  LDL.64 R20, [R1+0x3df8] ;  /* 0x003df80001147983 */ /* 0x0020a80000100a00 */
[----:B------:R-:W4:Y:S04]  /*1b0430*/  LDL.LU R16, [R1+0x8978] ;  /* 0x0089780001107983 */ /* 0x000f280000300800 */
[----:B------:R1:W-:Y:S04]  /*1b0440*/  STL.64 [R1+0x3e08], R4 ;  /* 0x003e080401007387 */ /* 0x0003e80000100a00 */
[----:B-1----:R-:W2:Y:S04]  /*1b0450*/  LDL.LU.64 R4, [R1+0x8970] ;  /* 0x0089700001047983 */ /* 0x002ea80000300a00 */
[----:B------:R1:W-:Y:S04]  /*1b0460*/  STL.64 [R1+0x3e00], R8 ;  /* 0x003e000801007387 */ /* 0x0003e80000100a00 */
[----:B-1----:R-:W2:Y:S04]  /*1b0470*/  LDL.LU.64 R8, [R1+0x8968] ;  /* 0x0089680001087983 */ /* 0x002ea80000300a00 */
[----:B------:R1:W-:Y:S04]  /*1b0480*/  STL [R1+0x8938], R18 ;  /* 0x0089381201007387 */ /* 0x0003e80000100800 */
[----:B-1----:R-:W2:Y:S01]  /*1b0490*/  LDL.LU R18, [R1+0x3b4] ;  /* 0x0003b40001127983 */ /* 0x002ea20000300800 */
[----:B------:R-:W-:-:S02]  /*1b04a0*/  IADD3 R14, P2, PT, R28, R23, RZ ;  /* 0x000000171c0e7210 */ /* 0x000fc40007f5e0ff */
[----:B----4-:R-:W-:-:S05]  /*1b04b0*/  IADD3 R24, P3, PT, R28, R16, RZ ;  /* 0x000000101c187210 */ /* 0x010fca0007f7e0ff */
[----:B------:R1:W-:Y:S04]  /*1b04c0*/  STL [R1+0x3de8], R24 ;  /* 0x003de81801007387 */ /* 0x0003e80000100800 */
[----:B-1----:R-:W4:Y:S01]  /*1b04d0*/  LDL.LU.64 R24, [R1+0x8960] ;  /* 0x0089600001187983 */ /* 0x002f220000300a00 */
[----:B--2---:R-:W-:-:S05]  /*1b04e0*/  IMAD.X R21, R18, 0x1, R19, P4 ;  /* 0x0000000112157824 */ /* 0x004fca00020e0613 */
[----:B------:R1:W-:Y:S02]  /*1b04f0*/  STL [R1+0x3dfc], R21 ;  /* 0x003dfc1501007387 */ /* 0x0003e40000100800 */
[----:B-1----:R-:W-:Y:S02]  /*1b0500*/  IMAD.MOV.U32 R21, RZ, RZ, R15 ;  /* 0x000000ffff157224 */ /* 0x002fe400078e000f */
[----:B------:R-:W-:-:S05]  /*1b0510*/  IMAD.X R15, R18, 0x1, R22, P2 ;  /* 0x00000001120f7824 */ /* 0x000fca00010e0616 */
[----:B------:R1:W-:Y:S04]  /*1b0520*/  STL.64 [R1+0x3df0], R14 ;  /* 0x003df00e01007387 */ /* 0x0003e80000100a00 */
[----:B-1----:R-:W2:Y:S04]  /*1b0530*/  LDL.LU.64 R14, [R1+0x8958] ;  /* 0x00895800010e7983 */ /* 0x002ea80000300a00 */
[----:B------:R1:W-:Y:S04]  /*1b0540*/  STL.64 [R1+0x8940], R22 ;  /* 0x0089401601007387 */ /* 0x0003e80000100a00 */
[----:B-1----:R0:W2:Y:S04]  /*1b0550*/  LDL.64 R22, [R1+0x3de8] ;  /* 0x003de80001167983 */ /* 0x0020a80000100a00 */
[----:B------:R1:W-:Y:S04]  /*1b0560*/  STL.64 [R1+0x8928], R6 ;  /* 0x0089280601007387 */ /* 0x0003e80000100a00 */
[----:B------:R-:W-:Y:S01]  /*1b0570*/  STL.64 [R1+0x8930], R16 ;  /* 0x0089301001007387 */ /* 0x000fe20000100a00 */
[----:B-1----:R-:W-:-:S02]  /*1b0580*/  IADD3 R6, P2, PT, R28, R17, RZ ;  /* 0x000000111c067210 */ /* 0x002fc40007f5e0ff */
[----:B----4-:R-:W-:Y:S01]  /*1b0590*/  IADD3 R20, P4, PT, R28, R25, RZ ;  /* 0x000000191c147210 */ /* 0x010fe20007f9e0ff */
[----:B--2---:R-:W-:-:S05]  /*1b05a0*/  IMAD.X R23, R18, 0x1, R14, P3 ;  /* 0x0000000112177824 */ /* 0x004fca00018e060e */
[----:B------:R1:W-:Y:S01]  /*1b05b0*/  STL [R1+0x3dec], R23 ;  /* 0x003dec1701007387 */ /* 0x0003e20000100800 */
[----:B------:R-:W-:Y:S01]  /*1b05c0*/  IADD3 R22, P3, PT, R28, R29, RZ ;  /* 0x0000001d1c167210 */ /* 0x000fe20007f7e0ff */
[----:B-1----:R-:W-:Y:S02]  /*1b05d0*/  IMAD.MOV.U32 R23, RZ, RZ, R21 ;  /* 0x000000ffff177224 */ /* 0x002fe400078e0015 */
[----:B------:R-:W-:Y:S01]  /*1b05e0*/  IMAD.X R21, R18, 0x1, R24, P4 ;  /* 0x0000000112157824 */ /* 0x000fe200020e0618 */
[----:B------:R-:W-:-:S04]  /*1b05f0*/  IADD3 R16, P4, PT, R28, R27, RZ ;  /* 0x0000001b1c107210 */ /* 0x000fc80007f9e0ff */
[----:B------:R1:W-:Y:S04]  /*1b0600*/  STL.64 [R1+0x3de0], R20 ;  /* 0x003de01401007387 */ /* 0x0003e80000100a00 */
[----:B-1----:R-:W2:Y:S04]  /*1b0610*/  LDL.LU.64 R20, [R1+0x8950] ;  /* 0x0089500001147983 */ /* 0x002ea80000300a00 */
[----:B------:R1:W-:Y:S04]  /*1b0620*/  STL.64 [R1+0x8920], R24 ;  /* 0x0089201801007387 */ /* 0x0003e80000100a00 */
[----:B-1----:R-:W4:Y:S04]  /*1b0630*/  LDL R25, [R1+0x12c] ;  /* 0x00012c0001197983 */ /* 0x002f280000100800 */
[----:B------:R-:W2:Y:S01]  /*1b0640*/  LDL.LU R28, [R1+0x8948] ;  /* 0x00894800011c7983 */ /* 0x000ea20000300800 */
[----:B------:R-:W-:-:S05]  /*1b0650*/  IMAD.X R7, R18, 0x1, R15, P2 ;  /* 0x0000000112077824 */ /* 0x000fca00010e060f */
[----:B------:R1:W-:Y:S01]  /*1b0660*/  STL.64 [R1+0x3dd8], R6 ;  /* 0x003dd80601007387 */ /* 0x0003e20000100a00 */
[C---:B------:R-:W-:Y:S02]  /*1b0670*/  IMAD.X R17, R18.reuse, 0x1, R26, P4 ;  /* 0x0000000112117824 */ /* 0x040fe400020e061a */
[----:B-1----:R-:W-:Y:S02]  /*1b0680*/  IMAD.MOV.U32 R7, RZ, RZ, R23 ;  /* 0x000000ffff077224 */ /* 0x002fe400078e0017 */
[----:B--2---:R-:W-:-:S05]  /*1b0690*/  IMAD.X R23, R18, 0x1, R28, P3 ;  /* 0x0000000112177824 */ /* 0x004fca00018e061c */
[----:B------:R1:W-:Y:S04]  /*1b06a0*/  STL.64 [R1+0x3dd0], R22 ;  /* 0x003dd01601007387 */ /* 0x0003e80000100a00 */
[----:B-1----:R-:W2:Y:S04]  /*1b06b0*/  LDL.LU.64 R22, [R1+0x8940] ;  /* 0x0089400001167983 */ /* 0x002ea80000300a00 */
[----:B------:R-:W-:Y:S04]  /*1b06c0*/  STL.64 [R1+0x8910], R20 ;  /* 0x0089101401007387 */ /* 0x000fe80000100a00 */
[----:B------:R-:W3:Y:S04]  /*1b06d0*/  LDL.LU R18, [R1+0x8938] ;  /* 0x0089380001127983 */ /* 0x000ee80000300800 */
[----:B------:R1:W-:Y:S04]  /*1b06e0*/  STL.64 [R1+0x3dc8], R16 ;  /* 0x003dc81001007387 */ /* 0x0003e80000100a00 */
[----:B-1----:R-:W3:Y:S04]  /*1b06f0*/  LDL.LU.64 R16, [R1+0x8930] ;  /* 0x0089300001107983 */ /* 0x002ee80000300a00 */
[----:B------:R1:W-:Y:S04]  /*1b0700*/  STL [R1+0x8918], R26 ;  /* 0x0089181a01007387 */ /* 0x0003e80000100800 */
[----:B-1----:R-:W3:Y:S01]  /*1b0710*/  LDL.LU R26, [R1+0x12c] ;  /* 0x00012c00011a7983 */ /* 0x002ee20000300800 */
[----:B----4-:R-:W-:-:S03]  /*1b0720*/  IADD3 R6, P2, PT, R25, R20, RZ ;  /* 0x0000001419067210 */ /* 0x010fc60007f5e0ff */
[----:B--2---:R1:W-:Y:S01]  /*1b0730*/  STL [R1+0x88f8], R23 ;  /* 0x0088f81701007387 */ /* 0x0043e20000100800 */
[----:B---3--:R-:W-:-:S03]  /*1b0740*/  IADD3 R20, P4, PT, R26, R23, RZ ;  /* 0x000000171a147210 */ /* 0x008fc60007f9e0ff */
[----:B-1----:R-:W2:Y:S01]  /*1b0750*/  LDL.LU R23, [R1+0x3b0] ;  /* 0x0003b00001177983 */ /* 0x002ea20000300800 */
[----:B------:R-:W-:Y:S01]  /*1b0760*/  IADD3 R24, P3, PT, R25, R21, RZ ;  /* 0x0000001519187210 */ /* 0x000fe20007f7e0ff */
[----:B------:R-:W-:Y:S02]  /*1b0770*/  IMAD.MOV.U32 R21, RZ, RZ, R7 ;  /* 0x000000ffff157224 */ /* 0x000fe400078e0007 */
[----:B--2---:R-:W-:-:S05]  /*1b0780*/  IMAD.X R7, R23, 0x1, R18, P2 ;  /* 0x0000000117077824 */ /* 0x004fca00010e0612 */
[----:B------:R1:W-:Y:S04]  /*1b0790*/  STL.64 [R1+0x3dc0], R6 ;  /* 0x003dc00601007387 */ /* 0x0003e80000100a00 */
[----:B-1----:R-:W2:Y:S01]  /*1b07a0*/  LDL.LU.64 R6, [R1+0x8928] ;  /* 0x0089280001067983 */ /* 0x002ea20000300a00 */
[----:B------:R-:W-:-:S03]  /*1b07b0*/  IMAD.X R25, R23, 0x1, R19, P3 ;  /* 0x0000000117197824 */ /* 0x000fc600018e0613 */
[----:B--2---:R-:W-:Y:S04]  /*1b07c0*/  STL.64 [R1+0x8900], R6 ;  /* 0x0089000601007387 */ /* 0x004fe80000100a00 */
[----:B------:R1:W-:Y:S04]  /*1b07d0*/  STL.64 [R1+0x3db8], R24 ;  /* 0x003db81801007387 */ /* 0x0003e80000100a00 */
[----:B-1----:R-:W2:Y:S04]  /*1b07e0*/  LDL.LU.64 R24, [R1+0x8920] ;  /* 0x0089200001187983 */ /* 0x002ea80000300a00 */
[----:B------:R1:W-:Y:S01]  /*1b07f0*/  STL.64 [R1+0x88f0], R18 ;  /* 0x0088f01201007387 */ /* 0x0003e20000100a00 */
[----:B------:R-:W-:Y:S01]  /*1b0800*/  IADD3 R6, P2, PT, R26, R16, RZ ;  /* 0x000000101a067210 */ /* 0x000fe20007f5e0ff */
[----:B-1----:R-:W-:-:S02]  /*1b0810*/  IMAD.MOV.U32 R19, RZ, RZ, R21 ;  /* 0x000000ffff137224 */ /* 0x002fc400078e0015 */
[C---:B------:R-:W-:Y:S02]  /*1b0820*/  IMAD.X R21, R23.reuse, 0x1, R22, P4 ;  /* 0x0000000117157824 */ /* 0x040fe400020e0616 */
[----:B------:R-:W-:Y:S01]  /*1b0830*/  IMAD.X R7, R23, 0x1, R14, P2 ;  /* 0x0000000117077824 */ /* 0x000fe200010e060e */
[----:B------:R-:W-:Y:S04]  /*1b0840*/  STL [R1+0x891c], R19 ;  /* 0x00891c1301007387 */ /* 0x000fe80000100800 */
[----:B------:R-:W-:Y:S04]  /*1b0850*/  STL.64 [R1+0x8908], R12 ;  /* 0x0089080c01007387 */ /* 0x000fe80000100a00 */
[----:B------:R1:W-:Y:S04]  /*1b0860*/  STL.64 [R1+0x3db0], R20 ;  /* 0x003db01401007387 */ /* 0x0003e80000100a00 */
[----:B------:R3:W-:Y:S01]  /*1b0870*/  STL.64 [R1+0x3da8], R6 ;  /* 0x003da80601007387 */ /* 0x0007e20000100a00 */
[----:B-1----:R-:W-:-:S02]  /*1b0880*/  IADD3 R20, P4, PT, R26, R17, RZ ;  /* 0x000000111a147210 */ /* 0x002fc40007f9e0ff */
[----:B---3--:R-:W-:-:S03]  /*1b0890*/  IADD3 R6, P2, PT, R26, R29, RZ ;  /* 0x0000001d1a067210 */ /* 0x008fc60007f5e0ff */
[----:B------:R-:W-:Y:S01]  /*1b08a0*/  IMAD.X R21, R23, 0x1, R15, P4 ;  /* 0x0000000117157824 */ /* 0x000fe200020e060f */
[----:B--2---:R-:W-:-:S05]  /*1b08b0*/  IADD3 R18, P3, PT, R26, R25, RZ ;  /* 0x000000191a127210 */ /* 0x004fca0007f7e0ff */
[----:B------:R-:W-:-:S05]  /*1b08c0*/  IMAD.X R19, R23, 0x1, R24, P3 ;  /* 0x0000000117137824 */ /* 0x000fca00018e0618 */
[----:B------:R1:W-:Y:S04]  /*1b08d0*/  STL.64 [R1+0x3da0], R18 ;  /* 0x003da01201007387 */ /* 0x0003e80000100a00 */
[----:B-1----:R-:W2:Y:S04]  /*1b08e0*/  LDL.LU R19, [R1+0x891c] ;  /* 0x00891c0001137983 */ /* 0x002ea80000300800 */
[----:B------:R1:W-:Y:S01]  /*1b08f0*/  STL.64 [R1+0x88e8], R24 ;  /* 0x0088e81801007387 */ /* 0x0003e20000100a00 */
[----:B------:R-:W-:-:S03]  /*1b0900*/  IADD3 R18, P3, PT, R26, R27, RZ ;  /* 0x0000001b1a127210 */ /* 0x000fc60007f7e0ff */
[----:B-1----:R-:W3:Y:S04]  /*1b0910*/  LDL R25, [R1+0x130] ;  /* 0x0001300001197983 */ /* 0x002ee80000100800 */
[----:B------:R-:W4:Y:S04]  /*1b0920*/  LDL.LU R26, [R1+0x8918] ;  /* 0x00891800011a7983 */ /* 0x000f280000300800 */
[----:B------:R1:W-:Y:S04]  /*1b0930*/  STL.64 [R1+0x3d98], R20 ;  /* 0x003d981401007387 */ /* 0x0003e80000100a00 */
[----:B-1----:R-:W3:Y:S01]  /*1b0940*/  LDL.LU.64 R20, [R1+0x8910] ;  /* 0x0089100001147983 */ /* 0x002ee20000300a00 */
[----:B------:R-:W-:Y:S01]  /*1b0950*/  IMAD.X R7, R23, 0x1, R28, P2 ;  /* 0x0000000117077824 */ /* 0x000fe200010e061c */
[----:B---3--:R-:W-:-:S05]  /*1b0960*/  IADD3 R12, P4, PT, R25, R20, RZ ;  /* 0x00000014190c7210 */ /* 0x008fca0007f9e0ff */
[----:B------:R1:W-:Y:S04]  /*1b0970*/  STL [R1+0x3d80], R12 ;  /* 0x003d800c01007387 */ /* 0x0003e80000100800 */
[----:B-1----:R-:W3:Y:S04]  /*1b0980*/  LDL.LU.64 R12, [R1+0x8908] ;  /* 0x00890800010c7983 */ /* 0x002ee80000300a00 */
[----:B------:R1:W-:Y:S04]  /*1b0990*/  STL.64 [R1+0x3d90], R6 ;  /* 0x003d900601007387 */ /* 0x0003e80000100a00 */
[----:B-1----:R-:W3:Y:S04]  /*1b09a0*/  LDL.LU.64 R6, [R1+0x8900] ;  /* 0x0089000001067983 */ /* 0x002ee80000300a00 */
[----:B------:R1:W-:Y:S04]  /*1b09b0*/  STL.64 [R1+0x88e0], R28 ;  /* 0x0088e01c01007387 */ /* 0x0003e80000100a00 */
[----:B-1----:R0:W3:Y:S01]  /*1b09c0*/  LDL.64 R28, [R1+0x3d80] ;  /* 0x003d8000011c7983 */ /* 0x0020e20000100a00 */
[----:B--2---:R-:W-:-:S02]  /*1b09d0*/  IMAD.MOV.U32 R24, RZ, RZ, R19 ;  /* 0x000000ffff187224 */ /* 0x004fc400078e0013 */
[----:B----4-:R-:W-:Y:S02]  /*1b09e0*/  IMAD.X R19, R23, 0x1, R26, P3 ;  /* 0x0000000117137824 */ /* 0x010fe400018e061a */
[----:B---3--:R-:W-:Y:S01]  /*1b09f0*/  IMAD.MOV.U32 R29, RZ, RZ, R24 ;  /* 0x000000ffff1d7224 */ /* 0x008fe200078e0018 */
[----:B------:R-:W-:Y:S02]  /*1b0a00*/  IADD3 R24, P2, PT, R25, R21, RZ ;  /* 0x0000001519187210 */ /* 0x000fe40007f5e0ff */
[----:B------:R-:W2:Y:S04]  /*1b0a10*/  LDL R25, [R1+0x3ac] ;  /* 0x0003ac0001197983 */ /* 0x000ea80000100800 */
[----:B------:R-:W-:Y:S04]  /*1b0a20*/  STL.64 [R1+0x88c8], R20 ;  /* 0x0088c81401007387 */ /* 0x000fe80000100a00 */
[----:B------:R-:W3:Y:S04]  /*1b0a30*/  LDL.LU R23, [R1+0x88f8] ;  /* 0x0088f80001177983 */ /* 0x000ee80000300800 */
[----:B------:R1:W-:Y:S04]  /*1b0a40*/  STL.64 [R1+0x3d88], R18 ;  /* 0x003d881201007387 */ /* 0x0003e80000100a00 */
[----:B-1----:R-:W2:Y:S04]  /*1b0a50*/  LDL.LU.64 R18, [R1+0x88f0] ;  /* 0x0088f00001127983 */ /* 0x002ea80000300a00 */
[----:B------:R1:W-:Y:S04]  /*1b0a60*/  STL.64 [R1+0x88d8], R26 ;  /* 0x0088d81a01007387 */ /* 0x0003e80000100a00 */
[----:B------:R4:W-:Y:S01]  /*1b0a70*/  STL.64 [R1+0x88d0], R12 ;  /* 0x0088d00c01007387 */ /* 0x0009e20000100a00 */
[----:B-1----:R-:W-:-:S03]  /*1b0a80*/  IMAD.MOV.U32 R27, RZ, RZ, R29 ;  /* 0x000000ffff1b7224 */ /* 0x002fc600078e001d */
[----:B----4-:R-:W3:Y:S01]  /*1b0a90*/  LDL.LU R12, [R1+0x130] ;  /* 0x00013000010c7983 */ /* 0x010ee20000300800 */
[C---:B--2---:R-:W-:Y:S02]  /*1b0aa0*/  IMAD.X R29, R25.reuse, 0x1, R18, P4 ;  /* 0x00000001191d7824 */ /* 0x044fe400020e0612 */
[----:B------:R-:W-:-:S03]  /*1b0ab0*/  IMAD.X R25, R25, 0x1, R19, P2 ;  /* 0x0000000119197824 */ /* 0x000fc600010e0613 */
[----:B------:R-:W-:Y:S04]  /*1b0ac0*/  STL [R1+0x3d84], R29 ;  /* 0x003d841d01007387 */ /* 0x000fe80000100800 */
[----:B------:R1:W-:Y:S04]  /*1b0ad0*/  STL.64 [R1+0x3d78], R24 ;  /* 0x003d781801007387 */ /* 0x0003e80000100a00 */
[----:B-1----:R-:W2:Y:S04]  /*1b0ae0*/  LDL.LU.64 R24, [R1+0x88e8] ;  /* 0x0088e80001187983 */ /* 0x002ea80000300a00 */
[----:B------:R-:W-:Y:S01]  /*1b0af0*/  STL.64 [R1+0x88c0], R18 ;  /* 0x0088c01201007387 */ /* 0x000fe20000100a00 */
[----:B---3--:R-:W-:-:S02]  /*1b0b00*/  IADD3 R20, P3, PT, R12, R23, RZ ;  /* 0x000000170c147210 */ /* 0x008fc40007f7e0ff */
[C---:B------:R-:W-:Y:S02]  /*1b0b10*/  IADD3 R28, P4, PT, R12.reuse, R16, RZ ;  /* 0x000000100c1c7210 */ /* 0x040fe40007f9e0ff */
[----:B--2---:R-:W-:Y:S01]  /*1b0b20*/  IADD3 R26, P2, PT, R12, R25, RZ ;  /* 0x000000190c1a7210 */ /* 0x004fe20007f5e0ff */
[----:B------:R1:W-:Y:S04]  /*1b0b30*/  STL [R1+0x88b8], R25 ;  /* 0x0088b81901007387 */ /* 0x0003e80000100800 */
[----:B-1----:R-:W2:Y:S01]  /*1b0b40*/  LDL.LU R25, [R1+0x3ac] ;  /* 0x0003ac0001197983 */ /* 0x002ea20000300800 */
[----:B------:R-:W-:Y:S02]  /*1b0b50*/  IMAD.MOV.U32 R19, RZ, RZ, R27 ;  /* 0x000000ffff137224 */ /* 0x000fe400078e001b */
[----:B--2---:R-:W-:-:S02]  /*1b0b60*/  IMAD.X R21, R25, 0x1, R22, P3 ;  /* 0x0000000119157824 */ /* 0x004fc400018e0616 */
[C---:B------:R-:W-:Y:S02]  /*1b0b70*/  IMAD.X R29, R25.reuse, 0x1, R14, P4 ;  /* 0x00000001191d7824 */ /* 0x040fe400020e060e */
[----:B------:R-:W-:Y:S01]  /*1b0b80*/  IMAD.X R27, R25, 0x1, R24, P2 ;  /* 0x00000001191b7824 */ /* 0x000fe200010e0618 */
[----:B------:R-:W-:Y:S04]  /*1b0b90*/  STL.64 [R1+0x3d70], R20 ;  /* 0x003d701401007387 */ /* 0x000fe80000100a00 */
[----:B------:R1:W-:Y:S04]  /*1b0ba0*/  STL.64 [R1+0x3d68], R28 ;  /* 0x003d681c01007387 */ /* 0x0003e80000100a00 */
[----:B-1----:R-:W2:Y:S04]  /*1b0bb0*/  LDL.LU.64 R28, [R1+0x88e0] ;  /* 0x0088e000011c7983 */ /* 0x002ea80000300a00 */
[----:B------:R1:W-:Y:S04]  /*1b0bc0*/  STL.64 [R1+0x88b0], R6 ;  /* 0x0088b00601007387 */ /* 0x0003e80000100a00 */
[----:B-1----:R-:W3:Y:S04]  /*1b0bd0*/  LDL R7, [R1+0x134] ;  /* 0x0001340001077983 */ /* 0x002ee80000100800 */
[----:B------:R1:W-:Y:S04]  /*1b0be0*/  STL.64 [R1+0x3d60], R26 ;  /* 0x003d601a01007387 */ /* 0x0003e80000100a00 */
[----:B-1----:R-:W4:Y:S01]  /*1b0bf0*/  LDL.LU.64 R26, [R1+0x88d8] ;  /* 0x0088d800011a7983 */ /* 0x002f220000300a00 */
[----:B------:R-:W-:-:S02]  /*1b0c00*/  IADD3 R20, P3, PT, R12, R17, RZ ;  /* 0x000000110c147210 */ /* 0x000fc40007f7e0ff */
[C---:B--2---:R-:W-:Y:S02]  /*1b0c10*/  IADD3 R18, P4, PT, R12.reuse, R29, RZ ;  /* 0x0000001d0c127210 */ /* 0x044fe40007f9e0ff */
[----:B----4-:R-:W-:-:S05]  /*1b0c20*/  IADD3 R12, P2, PT, R12, R27, RZ ;  /* 0x0000001b0c0c7210 */ /* 0x010fca0007f5e0ff */
[----:B------:R1:W-:Y:S04]  /*1b0c30*/  STL [R1+0x3d48], R12 ;  /* 0x003d480c01007387 */ /* 0x0003e80000100800 */
[----:B-1----:R-:W2:Y:S01]  /*1b0c40*/  LDL.LU.64 R12, [R1+0x88d0] ;  /* 0x0088d000010c7983 */ /* 0x002ea20000300a00 */
[----:B------:R-:W-:-:S05]  /*1b0c50*/  IMAD.X R21, R25, 0x1, R15, P3 ;  /* 0x0000000119157824 */ /* 0x000fca00018e060f */
[----:B------:R1:W-:Y:S04]  /*1b0c60*/  STL.64 [R1+0x3d58], R20 ;  /* 0x003d581401007387 */ /* 0x0003e80000100a00 */
[----:B-1----:R-:W3:Y:S04]  /*1b0c70*/  LDL.LU.64 R20, [R1+0x88c8] ;  /* 0x0088c80001147983 */ /* 0x002ee80000300a00 */
[----:B--2---:R-:W-:Y:S04]  /*1b0c80*/  STL.64 [R1+0x88a0], R12 ;  /* 0x0088a00c01007387 */ /* 0x004fe80000100a00 */
[----:B------:R1:W-:Y:S04]  /*1b0c90*/  STL.64 [R1+0x88a8], R8 ;  /* 0x0088a80801007387 */ /* 0x0003e80000100a00 */
[----:B-1----:R0:W2:Y:S01]  /*1b0ca0*/  LDL.64 R8, [R1+0x3d48] ;  /* 0x003d480001087983 */ /* 0x0020a20000100a00 */
[----:B------:R-:W-:-:S02]  /*1b0cb0*/  IMAD.MOV.U32 R6, RZ, RZ, R19 ;  /* 0x000000ffff067224 */ /* 0x000fc400078e0013 */
[----:B------:R-:W-:Y:S02]  /*1b0cc0*/  IMAD.X R19, R25, 0x1, R28, P4 ;  /* 0x0000000119137824 */ /* 0x000fe400020e061c */
[----:B------:R-:W-:Y:S01]  /*1b0cd0*/  IMAD.MOV.U32 R13, RZ, RZ, R6 ;  /* 0x000000ffff0d7224 */ /* 0x000fe200078e0006 */
[C---:B---3--:R-:W-:Y:S02]  /*1b0ce0*/  IADD3 R12, P3, PT, R7.reuse, R20, RZ ;  /* 0x00000014070c7210 */ /* 0x048fe40007f7e0ff */
[----:B------:R1:W-:Y:S01]  /*1b0cf0*/  STL.64 [R1+0x3d50], R18 ;  /* 0x003d501201007387 */ /* 0x0003e20000100a00 */
[----:B------:R-:W-:-:S03]  /*1b0d00*/  IADD3 R6, P4, PT, R7, R21, RZ ;  /* 0x0000001507067210 */ /* 0x000fc60007f9e0ff */
[----:B-1----:R-:W3:Y:S04]  /*1b0d10*/  LDL.LU.64 R18, [R1+0x88c0] ;  /* 0x0088c00001127983 */ /* 0x002ee80000300a00 */
[----:B------:R-:W3:Y:S04]  /*1b0d20*/  LDL R7, [R1+0x3a8] ;  /* 0x0003a80001077983 */ /* 0x000ee80000100800 */
[----:B------:R1:W-:Y:S04]  /*1b0d30*/  STL [R1+0x8898], R21 ;  /* 0x0088981501007387 */ /* 0x0003e80000100800 */
[----:B-1----:R-:W4:Y:S01]  /*1b0d40*/  LDL.LU R21, [R1+0x134] ;  /* 0x0001340001157983 */ /* 0x002f220000300800 */
[----:B--2---:R-:W-:-:S03]  /*1b0d50*/  IMAD.X R9, R25, 0x1, R26, P2 ;  /* 0x0000000119097824 */ /* 0x004fc600010e061a */
[----:B------:R-:W4:Y:S04]  /*1b0d60*/  LDL.LU R25, [R1+0x88b8] ;  /* 0x0088b80001197983 */ /* 0x000f280000300800 */
[----:B------:R1:W-:Y:S02]  /*1b0d70*/  STL [R1+0x3d4c], R9 ;  /* 0x003d4c0901007387 */ /* 0x0003e40000100800 */
[----:B-1----:R-:W-:Y:S02]  /*1b0d80*/  IMAD.MOV.U32 R9, RZ, RZ, R13 ;  /* 0x000000ffff097224 */ /* 0x002fe400078e000d */
[C---:B---3--:R-:W-:Y:S02]  /*1b0d90*/  IMAD.X R13, R7.reuse, 0x1, R18, P3 ;  /* 0x00000001070d7824 */ /* 0x048fe400018e0612 */
[----:B------:R-:W-:-:S03]  /*1b0da0*/  IMAD.X R7, R7, 0x1, R19, P4 ;  /* 0x0000000107077824 */ /* 0x000fc600020e0613 */
[----:B------:R-:W-:Y:S04]  /*1b0db0*/  STL.64 [R1+0x3d40], R12 ;  /* 0x003d400c01007387 */ /* 0x000fe80000100a00 */
[----:B------:R1:W-:Y:S04]  /*1b0dc0*/  STL.64 [R1+0x3d38], R6 ;  /* 0x003d380601007387 */ /* 0x0003e80000100a00 */
[----:B-1----:R-:W2:Y:S04]  /*1b0dd0*/  LDL.LU.64 R6, [R1+0x88b0] ;  /* 0x0088b00001067983 */ /* 0x002ea80000300a00 */
[----:B------:R4:W-:Y:S02]  /*1b0de0*/  STL.64 [R1+0x8890], R18 ;  /* 0x0088901201007387 */ /* 0x0009e40000100a00 */
[----:B----4-:R-:W-:-:S02]  /*1b0df0*/  IADD3 R18, P4, PT, R21, R25, RZ ;  /* 0x0000001915127210 */ /* 0x010fc40007f9e0ff */
[----:B------:R1:W-:Y:S04]  /*1b0e00*/  STL [R1+0x8888], R25 ;  /* 0x0088881901007387 */ /* 0x0003e80000100800 */
[----:B-1----:R-:W3:Y:S01]  /*1b0e10*/  LDL.LU R25, [R1+0x3a8] ;  /* 0x0003a80001197983 */ /* 0x002ee20000300800 */
[C---:B------:R-:W-:Y:S02]  /*1b0e20*/  IADD3 R8, P2, PT, R21.reuse, R23, RZ ;  /* 0x0000001715087210 */ /* 0x040fe40007f5e0ff */
[----:B------:R-:W-:Y:S01]  /*1b0e30*/  IADD3 R12, P3, PT, R21, R16, RZ ;  /* 0x00000010150c7210 */ /* 0x000fe20007f7e0ff */
[----:B------:R-:W-:Y:S01]  /*1b0e40*/  IMAD.MOV.U32 R13, RZ, RZ, R9 ;  /* 0x000000ffff0d7224 */ /* 0x000fe200078e0009 */
[----:B------:R-:W-:Y:S03]  /*1b0e50*/  STL [R1+0x3d20], R18 ;  /* 0x003d201201007387 */ /* 0x000fe60000100800 */
[----:B------:R-:W-:-:S02]  /*1b0e60*/  IMAD.MOV.U32 R19, RZ, RZ, R13 ;  /* 0x000000ffff137224 */ /* 0x000fc400078e000d */
[C---:B---3--:R-:W-:Y:S02]  /*1b0e70*/  IMAD.X R9, R25.reuse, 0x1, R22, P2 ;  /* 0x0000000119097824 */ /* 0x048fe400010e0616 */
[----:B------:R-:W-:-:S03]  /*1b0e80*/  IMAD.X R13, R25, 0x1, R14, P3 ;  /* 0x00000001190d7824 */ /* 0x000fc600018e060e */
[----:B------:R1:W-:Y:S04]  /*1b0e90*/  STL.64 [R1+0x3d30], R8 ;  /* 0x003d300801007387 */ /* 0x0003e80000100a00 */
[----:B-1----:R-:W3:Y:S04]  /*1b0ea0*/  LDL.LU.64 R8, [R1+0x88a8] ;  /* 0x0088a80001087983 */ /* 0x002ee80000300a00 */
[----:B------:R1:W-:Y:S04]  /*1b0eb0*/  STL.64 [R1+0x3d28], R12 ;  /* 0x003d280c01007387 */ /* 0x0003e80000100a00 */
[----:B-1----:R-:W4:Y:S04]  /*1b0ec0*/  LDL.LU.64 R12, [R1+0x88a0] ;  /* 0x0088a000010c7983 */ /* 0x002f280000300a00 */
[----:B----4-:R-:W-:Y:S04]  /*1b0ed0*/  STL.64 [R1+0x8878], R12 ;  /* 0x0088780c01007387 */ /* 0x010fe80000100a00 */
[----:B---3--:R1:W-:Y:S04]  /*1b0ee0*/  STL.64 [R1+0x8868], R8 ;  /* 0x0088680801007387 */ /* 0x0083e80000100a00 */
[----:B-1----:R0:W3:Y:S01]  /*1b0ef0*/  LDL.64 R8, [R1+0x3d20] ;  /* 0x003d200001087983 */ /* 0x0020e20000100a00 */
[----:B------:R-:W-:-:S03]  /*1b0f00*/  IADD3 R18, P2, PT, R21, R17, RZ ;  /* 0x0000001115127210 */ /* 0x000fc60007f5e0ff */
[----:B------:R-:W-:Y:S01]  /*1b0f10*/  STL.64 [R1+0x8880], R4 ;  /* 0x0088800401007387 */ /* 0x000fe20000100a00 */
[----:B------:R-:W-:Y:S01]  /*1b0f20*/  IADD3 R12, P3, PT, R21, R29, RZ ;  /* 0x0000001d150c7210 */ /* 0x000fe20007f7e0ff */
[----:B---3--:R-:W-:Y:S01]  /*1b0f30*/  IMAD.X R9, R25, 0x1, R24, P4 ;  /* 0x0000000119097824 */ /* 0x008fe200020e0618 */
[----:B------:R-:W-:-:S04]  /*1b0f40*/  IADD3 R8, P4, PT, R21, R27, RZ ;  /* 0x0000001b15087210 */ /* 0x000fc80007f9e0ff */
[----:B------:R1:W-:Y:S04]  /*1b0f50*/  STL [R1+0x3d24], R9 ;  /* 0x003d240901007387 */ /* 0x0003e80000100800 */
[----:B------:R-:W3:Y:S01]  /*1b0f60*/  LDL.LU R21, [R1+0x8898] ;  /* 0x0088980001157983 */ /* 0x000ee20000300800 */
[----:B-1----:R-:W-:Y:S02]  /*1b0f70*/  IMAD.MOV.U32 R9, RZ, RZ, R19 ;  /* 0x000000ffff097224 */ /* 0x002fe400078e0013 */
[----:B------:R-:W-:-:S05]  /*1b0f80*/  IMAD.X R19, R25, 0x1, R15, P2 ;  /* 0x0000000119137824 */ /* 0x000fca00010e060f */
[----:B------:R1:W-:Y:S04]  /*1b0f90*/  STL.64 [R1+0x3d18], R18 ;  /* 0x003d181201007387 */ /* 0x0003e80000100a00 */
[----:B-1----:R-:W4:Y:S04]  /*1b0fa0*/  LDL.LU.64 R18, [R1+0x8890] ;  /* 0x0088900001127983 */ /* 0x002f280000300a00 */
[----:B------:R1:W-:Y:S04]  /*1b0fb0*/  STL.64 [R1+0x8870], R14 ;  /* 0x0088700e01007387 */ /* 0x0003e80000100a00 */
[----:B-1----:R-:W4:Y:S01]  /*1b0fc0*/  LDL R14, [R1+0x3a4] ;  /* 0x0003a400010e7983 */ /* 0x002f220000100800 */
[----:B------:R-:W-:Y:S01]  /*1b0fd0*/  IMAD.X R13, R25, 0x1, R28, P3 ;  /* 0x00000001190d7824 */ /* 0x000fe200018e061c */
[----:B------:R-:W-:-:S04]  /*1b0fe0*/  IADD3 R4, P2, PT, R9, R20, RZ ;  /* 0x0000001409047210 */ /* 0x000fc80007f5e0ff */
[----:B------:R1:W-:Y:S02]  /*1b0ff0*/  STL.64 [R1+0x3d10], R12 ;  /* 0x003d100c01007387 */ /* 0x0003e40000100a00 */
[----:B-1----:R-:W-:Y:S01]  /*1b1000*/  IMAD.MOV.U32 R13, RZ, RZ, R9 ;  /* 0x000000ffff0d7224 */ /* 0x002fe200078e0009 */
[----:B---3--:R-:W-:Y:S01]  /*1b1010*/  IADD3 R12, P3, PT, R9, R21, RZ ;  /* 0x00000015090c7210 */ /* 0x008fe20007f7e0ff */
[----:B------:R-:W-:Y:S01]  /*1b1020*/  IMAD.X R9, R25, 0x1, R26, P4 ;  /* 0x0000000119097824 */ /* 0x000fe200020e061a */
[----:B------:R1:W-:Y:S04]  /*1b1030*/  STL.64 [R1+0x8860], R20 ;  /* 0x0088601401007387 */ /* 0x0003e80000100a00 */
[----:B------:R-:W3:Y:S04]  /*1b1040*/  LDL.LU R25, [R1+0x8888] ;  /* 0x0088880001197983 */ /* 0x000ee80000300800 */
[----:B------:R0:W-:Y:S01]  /*1b1050*/  STL.64 [R1+0x3d08], R8 ;  /* 0x003d080801007387 */ /* 0x0001e20000100a00 */
[----:B-1----:R-:W-:Y:S01]  /*1b1060*/  IMAD.MOV.U32 R21, RZ, RZ, R13 ;  /* 0x000000ffff157224 */ /* 0x002fe200078e000d */
[C---:B0-----:R-:W-:Y:S01]  /*1b1070*/  IADD3 R8, P4, PT, R13.reuse, R23, RZ ;  /* 0x000000170d087210 */ /* 0x041fe20007f9e0ff */
[C---:B----4-:R-:W-:Y:S01]  /*1b1080*/  IMAD.X R5, R14.reuse, 0x1, R18, P2 ;  /* 0x000000010e057824 */ /* 0x050fe200010e0612 */
[----:B------:R-:W-:Y:S01]  /*1b1090*/  IADD3 R20, P2, PT, R13, R16, RZ ;  /* 0x000000100d147210 */ /* 0x000fe20007f5e0ff */
[----:B------:R-:W-:-:S03]  /*1b10a0*/  IMAD.X R13, R14, 0x1, R19, P3 ;  /* 0x000000010e0d7824 */ /* 0x000fc600018e0613 */
[----:B------:R0:W-:Y:S04]  /*1b10b0*/  STL.64 [R1+0x3d00], R4 ;  /* 0x003d000401007387 */ /* 0x0001e80000100a00 */
[----:B0-----:R-:W4:Y:S04]  /*1b10c0*/  LDL.LU.64 R4, [R1+0x8880] ;  /* 0x0088800001047983 */ /* 0x001f280000300a00 */
[----:B------:R0:W-:Y:S04]  /*1b10d0*/  STL.64 [R1+0x3cf8], R12 ;  /* 0x003cf80c01007387 */ /* 0x0001e80000100a00 */
[----:B0-----:R-:W2:Y:S04]  /*1b10e0*/  LDL.LU.64 R12, [R1+0x8878] ;  /* 0x00887800010c7983 */ /* 0x001ea80000300a00 */
[----:B------:R0:W-:Y:S04]  /*1b10f0*/  STL [R1+0x8850], R19 ;  /* 0x0088501301007387 */ /* 0x0001e80000100800 */
[----:B0-----:R-:W2:Y:S01]  /*1b1100*/  LDL.LU R19, [R1+0x3a4] ;  /* 0x0003a40001137983 */ /* 0x001ea20000300800 */
[----:B---3--:R-:W-:-:S05]  /*1b1110*/  IADD3 R14, P3, PT, R21, R25, RZ ;  /* 0x00000019150e7210 */ /* 0x008fca0007f7e0ff */
[----:B------:R0:W-:Y:S04]  /*1b1120*/  STL [R1+0x3ce0], R14 ;  /* 0x003ce00e01007387 */ /* 0x0001e80000100800 */
[----:B0-----:R-:W3:Y:S01]  /*1b1130*/  LDL.LU.64 R14, [R1+0x8870] ;  /* 0x00887000010e7983 */ /* 0x001ee20000300a00 */
[----:B--2---:R-:W-:-:S05]  /*1b1140*/  IMAD.X R9, R19, 0x1, R22, P4 ;  /* 0x0000000113097824 */ /* 0x004fca00020e0616 */
[----:B------:R0:W-:Y:S04]  /*1b1150*/  STL.64 [R1+0x3cf0], R8 ;  /* 0x003cf00801007387 */ /* 0x0001e80000100a00 */
[----:B0-----:R-:W2:Y:S04]  /*1b1160*/  LDL.LU.64 R8, [R1+0x8868] ;  /* 0x0088680001087983 */ /* 0x001ea80000300a00 */
[----:B------:R-:W-:Y:S04]  /*1b1170*/  STL.64 [R1+0x8858], R22 ;  /* 0x0088581601007387 */ /* 0x000fe80000100a00 */
[----:B--2---:R0:W-:Y:S04]  /*1b1180*/  STL.64 [R1+0x8840], R8 ;  /* 0x0088400801007387 */ /* 0x0041e80000100a00 */
[----:B------:R1:W-:Y:S01]  /*1b1190*/  STL.64 [R1+0x8848], R16 ;  /* 0x0088481001007387 */ /* 0x0003e20000100a00 */
[----:B0-----:R-:W-:-:S03]  /*1b11a0*/  IADD3 R8, P4, PT, R21, R17, RZ ;  /* 0x0000001115087210 */ /* 0x001fc60007f9e0ff */
[----:B-1----:R0:W2:Y:S01]  /*1b11b0*/  LDL.64 R16, [R1+0x3ce0] ;  /* 0x003ce00001107983 */ /* 0x0020a20000100a00 */
[----:B------:R-:W-:Y:S02]  /*1b11c0*/  IMAD.MOV.U32 R9, RZ, RZ, R21 ;  /* 0x000000ffff097224 */ /* 0x000fe400078e0015 */
[----:B---3--:R-:W-:-:S03]  /*1b11d0*/  IMAD.X R21, R19, 0x1, R14, P2 ;  /* 0x0000000113157824 */ /* 0x008fc600010e060e */
[----:B------:R-:W-:Y:S02]  /*1b11e0*/  IADD3 R22, P2, PT, R9, R29, RZ ;  /* 0x0000001d09167210 */ /* 0x000fe40007f5e0ff */
[----:B------:R1:W-:Y:S03]  /*1b11f0*/  STL.64 [R1+0x3ce8], R20 ;  /* 0x003ce81401007387 */ /* 0x0003e60000100a00 */
[C---:B------:R-:W-:Y:S01]  /*1b1200*/  IMAD.X R23, R19.reuse, 0x1, R28, P2 ;  /* 0x0000000113177824 */ /* 0x040fe200010e061c */
[----:B-1----:R-:W3:Y:S01]  /*1b1210*/  LDL.LU.64 R20, [R1+0x8860] ;  /* 0x0088600001147983 */ /* 0x002ee20000300a00 */
[----:B--2---:R-:W-:Y:S01]  /*1b1220*/  IMAD.X R17, R19, 0x1, R24, P3 ;  /* 0x0000000113117824 */ /* 0x004fe200018e0618 */
[----:B------:R-:W-:Y:S01]  /*1b1230*/  IADD3 R16, P3, PT, R9, R27, RZ ;  /* 0x0000001b09107210 */ /* 0x000fe20007f7e0ff */
[----:B------:R-:W-:-:S03]  /*1b1240*/  IMAD.X R9, R19, 0x1, R15, P4 ;  /* 0x0000000113097824 */ /* 0x000fc600020e060f */
[----:B------:R1:W-:Y:S04]  /*1b1250*/  STL [R1+0x3ce4], R17 ;  /* 0x003ce41101007387 */ /* 0x0003e80000100800 */
[----:B-1----:R-:W2:Y:S04]  /*1b1260*/  LDL R17, [R1+0x13c] ;  /* 0x00013c0001117983 */ /* 0x002ea80000100800 */
[----:B------:R-:W-:Y:S04]  /*1b1270*/  STL.64 [R1+0x8830], R6 ;  /* 0x0088300601007387 */ /* 0x000fe80000100a00 */
[----:B------:R-:W-:Y:S04]  /*1b1280*/  STL.64 [R1+0x8828], R14 ;  /* 0x0088280e01007387 */ /* 0x000fe80000100a00 */
[----:B------:R-:W-:Y:S04]  /*1b1290*/  STL [R1+0x8838], R15 ;  /* 0x0088380f01007387 */ /* 0x000fe80000100800 */
[----:B------:R-:W-:Y:S04]  /*1b12a0*/  STL.64 [R1+0x3cd8], R8 ;  /* 0x003cd80801007387 */ /* 0x000fe80000100a00 */
[----:B------:R1:W-:Y:S04]  /*1b12b0*/  STL.64 [R1+0x3cd0], R22 ;  /* 0x003cd01601007387 */ /* 0x0003e80000100a00 */
[----:B-1----:R-:W4:Y:S04]  /*1b12c0*/  LDL.LU.64 R22, [R1+0x8858] ;  /* 0x0088580001167983 */ /* 0x002f280000300a00 */
[----:B------:R-:W4:Y:S04]  /*1b12d0*/  LDL R15, [R1+0x3a0] ;  /* 0x0003a000010f7983 */ /* 0x000f280000100800 */
[----:B---3--:R1:W-:Y:S01]  /*1b12e0*/  STL [R1+0x8818], R21 ;  /* 0x0088181501007387 */ /* 0x0083e20000100800 */
[----:B--2---:R-:W-:-:S02]  /*1b12f0*/  IADD3 R8, P4, PT, R17, R20, RZ ;  /* 0x0000001411087210 */ /* 0x004fc40007f9e0ff */
[----:B------:R-:W-:Y:S01]  /*1b1300*/  IADD3 R14, P2, PT, R17, R21, RZ ;  /* 0x00000015110e7210 */ /* 0x000fe20007f5e0ff */
[----:B------:R-:W-:Y:S01]  /*1b1310*/  IMAD.X R17, R19, 0x1, R26, P3 ;  /* 0x0000000113117824 */ /* 0x000fe200018e061a */
[----:B-1----:R-:W2:Y:S04]  /*1b1320*/  LDL.LU R21, [R1+0x13c] ;  /* 0x00013c0001157983 */ /* 0x002ea80000300800 */
[----:B------:R-:W3:Y:S04]  /*1b1330*/  LDL.LU R19, [R1+0x8850] ;  /* 0x0088500001137983 */ /* 0x000ee80000300800 */
[----:B------:R1:W-:Y:S01]  /*1b1340*/  STL.64 [R1+0x3cc8], R16 ;  /* 0x003cc81001007387 */ /* 0x0003e20000100a00 */
[----:B----4-:R-:W-:-:S03]  /*1b1350*/  IMAD.X R9, R15, 0x1, R18, P4 ;  /* 0x000000010f097824 */ /* 0x010fc600020e0612 */
[----:B-1----:R-:W4:Y:S04]  /*1b1360*/  LDL.LU.64 R16, [R1+0x8848] ;  /* 0x0088480001107983 */ /* 0x002f280000300a00 */
[----:B------:R1:W-:Y:S04]  /*1b1370*/  STL.64 [R1+0x3cc0], R8 ;  /* 0x003cc00801007387 */ /* 0x0003e80000100a00 */
[----:B-1----:R-:W2:Y:S04]  /*1b1380*/  LDL.LU.64 R8, [R1+0x8840] ;  /* 0x0088400001087983 */ /* 0x002ea80000300a00 */
[----:B------:R-:W-:Y:S01]  /*1b1390*/  STL.64 [R1+0x8820], R12 ;  /* 0x0088200c01007387 */ /* 0x000fe20000100a00 */
[----:B---3--:R-:W-:-:S03]  /*1b13a0*/  IMAD.X R15, R15, 0x1, R19, P2 ;  /* 0x000000010f0f7824 */ /* 0x008fc600010e0613 */
[----:B--2---:R-:W-:Y:S04]  /*1b13b0*/  STL.64 [R1+0x8810], R8 ;  /* 0x0088100801007387 */ /* 0x004fe80000100a00 */
[----:B------:R1:W-:Y:S04]  /*1b13c0*/  STL.64 [R1+0x3cb8], R14 ;  /* 0x003cb80e01007387 */ /* 0x0003e80000100a00 */
[----:B-1----:R0:W2:Y:S04]  /*1b13d0*/  LDL.LU R15, [R1+0x8838] ;  /* 0x00883800010f7983 */ /* 0x0020a80000300800 */
[----:B------:R1:W-:Y:S04]  /*1b13e0*/  STL [R1+0x8808], R19 ;  /* 0x0088081301007387 */ /* 0x0003e80000100800 */
[----:B-1----:R-:W3:Y:S01]  /*1b13f0*/  LDL.LU R19, [R1+0x3a0] ;  /* 0x0003a00001137983 */ /* 0x002ee20000300800 */
[----:B------:R-:W-:-:S05]  /*1b1400*/  IADD3 R6, P3, PT, R21, R23, RZ ;  /* 0x0000001715067210 */ /* 0x000fca0007f7e0ff */
[----:B---3--:R-:W-:-:S05]  /*1b1410*/  IMAD.X R7, R19, 0x1, R22, P3 ;  /* 0x0000000113077824 */ /* 0x008fca00018e0616 */
[----:B------:R1:W-:Y:S04]  /*1b1420*/  STL.64 [R1+0x3cb0], R6 ;  /* 0x003cb00601007387 */ /* 0x0003e80000100a00 */
[----:B-1----:R-:W3:Y:S01]  /*1b1430*/  LDL.LU.64 R6, [R1+0x8830] ;  /* 0x0088300001067983 */ /* 0x002ee20000300a00 */
[C---:B----4-:R-:W-:Y:S02]  /*1b1440*/  IADD3 R14, P3, PT, R21.reuse, R17, RZ ;  /* 0x00000011150e7210 */ /* 0x050fe40007f7e0ff */
[C---:B------:R-:W-:Y:S01]  /*1b1450*/  IADD3 R8, P4, PT, R21.reuse, R16, RZ ;  /* 0x0000001015087210 */ /* 0x040fe20007f9e0ff */
[----:B---3--:R1:W-:Y:S04]  /*1b1460*/  STL.64 [R1+0x87f0], R6 ;  /* 0x0087f00601007387 */ /* 0x0083e80000100a00 */
[----:B-1----:R-:W3:Y:S04]  /*1b1470*/  LDL R7, [R1+0x140] ;  /* 0x0001400001077983 */ /* 0x002ee80000100800 */
[----:B------:R2:W-:Y:S04]  /*1b1480*/  STL [R1+0x3c98], R14 ;  /* 0x003c980e01007387 */ /* 0x0005e80000100800 */
[----:B--2---:R-:W2:Y:S01]  /*1b1490*/  LDL.LU.64 R14, [R1+0x8828] ;  /* 0x00882800010e7983 */ /* 0x004ea20000300a00 */
[----:B------:R-:W-:-:S03]  /*1b14a0*/  IADD3 R12, P2, PT, R21, R25, RZ ;  /* 0x00000019150c7210 */ /* 0x000fc60007f5e0ff */
[----:B------:R1:W-:Y:S02]  /*1b14b0*/  STL.64 [R1+0x8800], R16 ;  /* 0x0088001001007387 */ /* 0x0003e40000100a00 */
[----:B------:R-:W-:Y:S01]  /*1b14c0*/  IMAD.X R13, R19, 0x1, R24, P2 ;  /* 0x00000001130d7824 */ /* 0x000fe200010e0618 */
[----:B-1----:R-:W-:Y:S01]  /*1b14d0*/  IADD3 R16, P2, PT, R21, R27, RZ ;  /* 0x0000001b15107210 */ /* 0x002fe20007f5e0ff */
[----:B--2---:R-:W-:-:S05]  /*1b14e0*/  IMAD.X R9, R19, 0x1, R14, P4 ;  /* 0x0000000113097824 */ /* 0x004fca00020e060e */
[----:B------:R-:W-:Y:S04]  /*1b14f0*/  STL.64 [R1+0x3ca8], R8 ;  /* 0x003ca80801007387 */ /* 0x000fe80000100a00 */
[----:B------:R1:W-:Y:S04]  /*1b1500*/  STL.64 [R1+0x3ca0], R12 ;  /* 0x003ca00c01007387 */ /* 0x0003e80000100a00 */
[----:B-1----:R-:W2:Y:S04]  /*1b1510*/  LDL.LU.64 R12, [R1+0x8820] ;  /* 0x00882000010c7983 */ /* 0x002ea80000300a00 */
[----:B------:R1:W-:Y:S01]  /*1b1520*/  STL.64 [R1+0x87f8], R24 ;  /* 0x0087f81801007387 */ /* 0x0003e20000100a00 */
[----:B------:R-:W-:-:S03]  /*1b1530*/  IADD3 R8, P4, PT, R21, R29, RZ ;  /* 0x0000001d15087210 */ /* 0x000fc60007f9e0ff */
[----:B-1----:R0:W4:Y:S04]  /*1b1540*/  LDL.64 R24, [R1+0x3c98] ;  /* 0x003c980001187983 */ /* 0x0021280000100a00 */
[----:B------:R-:W2:Y:S01]  /*1b1550*/  LDL.LU R21, [R1+0x8818] ;  /* 0x0088180001157983 */ /* 0x000ea20000300800 */
[C---:B------:R-:W-:Y:S02]  /*1b1560*/  IMAD.X R9, R19.reuse, 0x1, R28, P4 ;  /* 0x0000000113097824 */ /* 0x040fe400020e061c */
[C---:B------:R-:W-:Y:S02]  /*1b1570*/  IMAD.X R17, R19.reuse, 0x1, R26, P2 ;  /* 0x0000000113117824 */ /* 0x040fe400010e061a */
[----:B----4-:R-:W-:Y:S01]  /*1b1580*/  IMAD.X R25, R19, 0x1, R15, P3 ;  /* 0x0000000113197824 */ /* 0x010fe200018e060f */
[----:B---3--:R-:W-:-:S02]  /*1b1590*/  IADD3 R24, P3, PT, R7, R20, RZ ;  /* 0x0000001407187210 */ /* 0x008fc40007f7e0ff */
[----:B--2---:R-:W-:Y:S02]  /*1b15a0*/  IADD3 R6, P4, PT, R7, R21, RZ ;  /* 0x0000001507067210 */ /* 0x004fe40007f9e0ff */
[----:B------:R-:W-:Y:S04]  /*1b15b0*/  STL [R1+0x3c9c], R25 ;  /* 0x003c9c1901007387 */ /* 0x000fe80000100800 */
[----:B------:R1:W-:Y:S04]  /*1b15c0*/  STL.64 [R1+0x3c90], R8 ;  /* 0x003c900801007387 */ /* 0x0003e80000100a00 */
[----:B-1----:R-:W2:Y:S04]  /*1b15d0*/  LDL.LU.64 R8, [R1+0x8810] ;  /* 0x0088100001087983 */ /* 0x002ea80000300a00 */
[----:B------:R-:W-:Y:S04]  /*1b15e0*/  STL.64 [R1+0x87e8], R28 ;  /* 0x0087e81c01007387 */ /* 0x000fe80000100a00 */
[----:B------:R-:W3:Y:S04]  /*1b15f0*/  LDL R7, [R1+0x39c] ;  /* 0x00039c0001077983 */ /* 0x000ee80000100800 */
[----:B------:R-:W-:Y:S04]  /*1b1600*/  STL.64 [R1+0x87d0], R20 ;  /* 0x0087d01401007387 */ /* 0x000fe80000100a00 */
[----:B------:R-:W4:Y:S04]  /*1b1610*/  LDL.LU R19, [R1+0x8808] ;  /* 0x0088080001137983 */ /* 0x000f280000300800 */
[----:B------:R1:W-:Y:S04]  /*1b1620*/  STL.64 [R1+0x3c88], R16 ;  /* 0x003c881001007387 */ /* 0x0003e80000100a00 */
[----:B-1----:R-:W2:Y:S04]  /*1b1630*/  LDL.LU.64 R16, [R1+0x8800] ;  /* 0x0088000001107983 */ /* 0x002ea80000300a00 */
[----:B------:R1:W-:Y:S04]  /*1b1640*/  STL [R1+0x87e0], R26 ;  /* 0x0087e01a01007387 */ /* 0x0003e80000100800 */
[----:B-1----:R-:W2:Y:S01]  /*1b1650*/  LDL.LU R26, [R1+0x140] ;  /* 0x00014000011a7983 */ /* 0x002ea20000300800 */
[----:B---3--:R-:W-:-:S02]  /*1b1660*/  IMAD.X R25, R7, 0x1, R18, P3 ;  /* 0x0000000107197824 */ /* 0x008fc400018e0612 */
[----:B----4-:R-:W-:-:S03]  /*1b1670*/  IMAD.X R7, R7, 0x1, R19, P4 ;  /* 0x0000000107077824 */ /* 0x010fc600020e0613 */
[----:B------:R1:W-:Y:S04]  /*1b1680*/  STL.64 [R1+0x3c80], R24 ;  /* 0x003c801801007387 */ /* 0x0003e80000100a00 */
[----:B-1----:R-:W3:Y:S04]  /*1b1690*/  LDL.LU.64 R24, [R1+0x87f8] ;  /* 0x0087f80001187983 */ /* 0x002ee80000300a00 */
[----:B------:R1:W-:Y:S04]  /*1b16a0*/  STL.64 [R1+0x3c78], R6 ;  /* 0x003c780601007387 */ /* 0x0003e80000100a00 */
[----:B-1----:R-:W4:Y:S01]  /*1b16b0*/  LDL.LU.64 R6, [R1+0x87f0] ;  /* 0x0087f00001067983 */ /* 0x002f220000300a00 */
[----:B--2---:R-:W-:-:S03]  /*1b16c0*/  IADD3 R20, P2, PT, R26, R23, RZ ;  /* 0x000000171a147210 */ /* 0x004fc60007f5e0ff */
[----:B----4-:R-:W-:Y:S04]  /*1b16d0*/  STL.64 [R1+0x87d8], R6 ;  /* 0x0087d80601007387 */ /* 0x010fe80000100a00 */
[----:B------:R-:W-:Y:S04]  /*1b16e0*/  STL [R1+0x87e4], R7 ;  /* 0x0087e40701007387 */ /* 0x000fe80000100800 */
[----:B------:R1:W-:Y:S04]  /*1b16f0*/  STL [R1+0x87c8], R19 ;  /* 0x0087c81301007387 */ /* 0x0003e80000100800 */
[----:B-1----:R-:W2:Y:S01]  /*1b1700*/  LDL.LU R19, [R1+0x39c] ;  /* 0x00039c0001137983 */ /* 0x002ea20000300800 */
[----:B------:R-:W-:-:S02]  /*1b1710*/  IADD3 R28, P3, PT, R26, R16, RZ ;  /* 0x000000101a1c7210 */ /* 0x000fc40007f7e0ff */
[C---:B---3--:R-:W-:Y:S01]  /*1b1720*/  IADD3 R6, P4, PT, R26.reuse, R25, RZ ;  /* 0x000000191a067210 */ /* 0x048fe20007f9e0ff */
[C---:B--2---:R-:W-:Y:S02]  /*1b1730*/  IMAD.X R21, R19.reuse, 0x1, R22, P2 ;  /* 0x0000000113157824 */ /* 0x044fe400010e0616 */
[C---:B------:R-:W-:Y:S02]  /*1b1740*/  IMAD.X R29, R19.reuse, 0x1, R14, P3 ;  /* 0x00000001131d7824 */ /* 0x040fe400018e060e */
[----:B------:R-:W-:Y:S01]  /*1b1750*/  IMAD.X R7, R19, 0x1, R24, P4 ;  /* 0x0000000113077824 */ /* 0x000fe200020e0618 */
[----:B------:R1:W-:Y:S04]  /*1b1760*/  STL.64 [R1+0x3c70], R20 ;  /* 0x003c701401007387 */ /* 0x0003e80000100a00 */
[----:B------:R2:W-:Y:S01]  /*1b1770*/  STL.64 [R1+0x87c0], R16 ;  /* 0x0087c01001007387 */ /* 0x0005e20000100a00 */
[----:B-1----:R-:W-:-:S03]  /*1b1780*/  IADD3 R20, P2, PT, R26, R17, RZ ;  /* 0x000000111a147210 */ /* 0x002fc60007f5e0ff */
[----:B--2---:R-:W2:Y:S04]  /*1b1790*/  LDL R17, [R1+0x144] ;  /* 0x0001440001117983 */ /* 0x004ea80000100800 */
[----:B------:R1:W-:Y:S04]  /*1b17a0*/  STL.64 [R1+0x3c68], R28 ;  /* 0x003c681c01007387 */ /* 0x0003e80000100a00 */
[----:B-1----:R-:W3:Y:S04]  /*1b17b0*/  LDL.LU.64 R28, [R1+0x87e8] ;  /* 0x0087e800011c7983 */ /* 0x002ee80000300a00 */
[----:B------:R-:W-:Y:S04]  /*1b17c0*/  STL.64 [R1+0x87b0], R8 ;  /* 0x0087b00801007387 */ /* 0x000fe80000100a00 */
[----:B------:R1:W-:Y:S04]  /*1b17d0*/  STL.64 [R1+0x3c60], R6 ;  /* 0x003c600601007387 */ /* 0x0003e80000100a00 */
[----:B-1----:R0:W4:Y:S01]  /*1b17e0*/  LDL.LU R7, [R1+0x87e4] ;  /* 0x0087e40001077983 */ /* 0x0021220000300800 */
[----:B------:R-:W-:Y:S01]  /*1b17f0*/  IADD3 R6, P4, PT, R26, R27, RZ ;  /* 0x0000001b1a067210 */ /* 0x000fe20007f9e0ff */
[----:B------:R-:W-:-:S02]  /*1b1800*/  IMAD.X R21, R19, 0x1, R15, P2 ;  /* 0x0000000113157824 */ /* 0x000fc400010e060f */
[----:B------:R-:W-:Y:S01]  /*1b1810*/  STL.64 [R1+0x87b8], R24 ;  /* 0x0087b81801007387 */ /* 0x000fe20000100a00 */
[----:B---3--:R-:W-:-:S03]  /*1b1820*/  IADD3 R8, P3, PT, R26, R29, RZ ;  /* 0x0000001d1a087210 */ /* 0x008fc60007f7e0ff */
[----:B------:R-:W3:Y:S04]  /*1b1830*/  LDL.LU R26, [R1+0x87e0] ;  /* 0x0087e000011a7983 */ /* 0x000ee80000300800 */
[----:B------:R4:W-:Y:S04]  /*1b1840*/  STL [R1+0x3c48], R6 ;  /* 0x003c480601007387 */ /* 0x0009e80000100800 */
[----:B----4-:R-:W4:Y:S04]  /*1b1850*/  LDL.LU.64 R6, [R1+0x87d8] ;  /* 0x0087d80001067983 */ /* 0x010f280000300a00 */
[----:B------:R1:W-:Y:S04]  /*1b1860*/  STL.64 [R1+0x3c58], R20 ;  /* 0x003c581401007387 */ /* 0x0003e80000100a00 */
[----:B-1----:R-:W2:Y:S01]  /*1b1870*/  LDL.LU.64 R20, [R1+0x87d0] ;  /* 0x0087d00001147983 */ /* 0x002ea20000300a00 */
[----:B------:R-:W-:Y:S01]  /*1b1880*/  IMAD.X R9, R19, 0x1, R28, P3 ;  /* 0x0000000113097824 */ /* 0x000fe200018e061c */
[----:B--2---:R-:W-:-:S02]  /*1b1890*/  IADD3 R16, P2, PT, R17, R20, RZ ;  /* 0x0000001411107210 */ /* 0x004fc40007f5e0ff */
[----:B------:R1:W-:Y:S04]  /*1b18a0*/  STL [R1+0x87a0], R20 ;  /* 0x0087a01401007387 */ /* 0x0003e80000100800 */
[----:B-1----:R-:W2:Y:S04]  /*1b18b0*/  LDL.LU R20, [R1+0x144] ;  /* 0x0001440001147983 */ /* 0x002ea80000300800 */
[----:B------:R1:W-:Y:S04]  /*1b18c0*/  STL.64 [R1+0x87a8], R28 ;  /* 0x0087a81c01007387 */ /* 0x0003e80000100a00 */
[----:B-1----:R0:W3:Y:S04]  /*1b18d0*/  LDL.64 R28, [R1+0x3c48] ;  /* 0x003c4800011c7983 */ /* 0x0020e80000100a00 */
[----:B------:R-:W-:Y:S01]  /*1b18e0*/  STL.64 [R1+0x3c50], R8 ;  /* 0x003c500801007387 */ /* 0x000fe20000100a00 */
[----:B---3--:R-:W-:-:S03]  /*1b18f0*/  IMAD.X R29, R19, 0x1, R26, P4 ;  /* 0x00000001131d7824 */ /* 0x008fc600020e061a */
[----:B------:R-:W3:Y:S04]  /*1b1900*/  LDL.LU R19, [R1+0x87c8] ;  /* 0x0087c80001137983 */ /* 0x000ee80000300800 */
[----:B------:R1:W-:Y:S04]  /*1b1910*/  STL [R1+0x3c4c], R29 ;  /* 0x003c4c1d01007387 */ /* 0x0003e80000100800 */
[----:B-1----:R-:W2:Y:S02]  /*1b1920*/  LDL R29, [R1+0x398] ;  /* 0x00039800011d7983 */ /* 0x002ea40000100800 */
[----:B--2---:R-:W-:-:S05]  /*1b1930*/  IMAD.X R17, R29, 0x1, R18, P2 ;  /* 0x000000011d117824 */ /* 0x004fca00010e0612 */
[----:B------:R1:W-:Y:S04]  /*1b1940*/  STL.64 [R1+0x3c40], R16 ;  /* 0x003c401001007387 */ /* 0x0003e80000100a00 */
[----:B-1----:R-:W2:Y:S01]  /*1b1950*/  LDL.LU.64 R16, [R1+0x87c0] ;  /* 0x0087c00001107983 */ /* 0x002ea20000300a00 */
[----:B------:R-:W-:-:S05]  /*1b1960*/  IADD3 R8, P3, PT, R20, R21, RZ ;  /* 0x0000001514087210 */ /* 0x000fca0007f7e0ff */
        /* <DEDUP_REMOVED lines=9> */
[----:B------:R-:W-:Y:S01]  /*1b1a00*/  IMAD.X R29, R29, 0x1, R22, P4 ;  /* 0x000000011d1d7824 */ /* 0x000fe200020e0616 */
[----:B--2---:R-:W2:Y:S04]  /*1b1a10*/  LDL.LU R19, [R1+0x150] ;  /* 0x0001500001137983 */ /* 0x004ea80000300800 */
[----:B---3--:R1:W-:Y:S04]  /*1b1a20*/  STL.64 [R1+0x8798], R8 ;  /* 0x0087980801007387 */ /* 0x0083e80000100a00 */
[----:B------:R3:W-:Y:S01]  /*1b1a30*/  STL.64 [R1+0x3c30], R28 ;  /* 0x003c301c01007387 */ /* 0x0007e20000100a00 */
[----:B-1----:R-:W-:-:S05]  /*1b1a40*/  IADD3 R8, P3, PT, R20, R25, RZ ;  /* 0x0000001914087210 */ /* 0x002fca0007f7e0ff */
[----:B------:R-:W-:Y:S04]  /*1b1a50*/  STL [R1+0x3c20], R8 ;  /* 0x003c200801007387 */ /* 0x000fe80000100800 */
[----:B---3--:R-:W3:Y:S04]  /*1b1a60*/  LDL.LU.64 R28, [R1+0x87a8] ;  /* 0x0087a800011c7983 */ /* 0x008ee80000300a00 */
[----:B------:R1:W-:Y:S04]  /*1b1a70*/  STL [R1+0x8788], R22 ;  /* 0x0087881601007387 */ /* 0x0003e80000100800 */
[----:B-1----:R-:W3:Y:S04]  /*1b1a80*/  LDL.LU R22, [R1+0x398] ;  /* 0x0003980001167983 */ /* 0x002ee80000300800 */
[----:B------:R-:W3:Y:S04]  /*1b1a90*/  LDL R9, [R1+0x15c] ;  /* 0x00015c0001097983 */ /* 0x000ee80000100800 */
[----:B------:R1:W-:Y:S01]  /*1b1aa0*/  STL.64 [R1+0x8778], R16 ;  /* 0x0087781001007387 */ /* 0x0003e20000100a00 */
[----:B------:R-:W-:-:S03]  /*1b1ab0*/  IADD3 R8, P4, PT, R20, R17, RZ ;  /* 0x0000001114087210 */ /* 0x000fc60007f9e0ff */
[----:B-1----:R-:W3:Y:S04]  /*1b1ac0*/  LDL R17, [R1+0x148] ;  /* 0x0001480001117983 */ /* 0x002ee80000100800 */
[----:B----4-:R1:W-:Y:S01]  /*1b1ad0*/  STL.64 [R1+0x8780], R6 ;  /* 0x0087800601007387 */ /* 0x0103e20000100a00 */
[----:B--2---:R-:W-:Y:S02]  /*1b1ae0*/  IMAD.MOV.U32 R16, RZ, RZ, R19 ;  /* 0x000000ffff107224 */ /* 0x004fe400078e0013 */
[----:B---3--:R-:W-:-:S05]  /*1b1af0*/  IMAD.X R19, R22, 0x1, R14, P2 ;  /* 0x0000000116137824 */ /* 0x008fca00010e060e */
[----:B------:R2:W-:Y:S04]  /*1b1b00*/  STL [R1+0x3c2c], R19 ;  /* 0x003c2c1301007387 */ /* 0x0005e80000100800 */
[----:B-1----:R0:W3:Y:S04]  /*1b1b10*/  LDL.64 R6, [R1+0x3c20] ;  /* 0x003c200001067983 */ /* 0x0020e80000100a00 */
[----:B------:R-:W-:Y:S01]  /*1b1b20*/  STL.64 [R1+0x8770], R24 ;  /* 0x0087701801007387 */ /* 0x000fe20000100a00 */
[----:B------:R-:W-:-:S05]  /*1b1b30*/  IADD3 R18, P2, PT, R20, R29, RZ ;  /* 0x0000001d14127210 */ /* 0x000fca0007f5e0ff */
[C---:B--2---:R-:W-:Y:S02]  /*1b1b40*/  IMAD.X R19, R22.reuse, 0x1, R28, P2 ;  /* 0x0000000116137824 */ /* 0x044fe400010e061c */
[----:B---3--:R-:W-:-:S05]  /*1b1b50*/  IMAD.X R7, R22, 0x1, R24, P3 ;  /* 0x0000000116077824 */ /* 0x008fca00018e0618 */
[----:B------:R1:W-:Y:S01]  /*1b1b60*/  STL [R1+0x3c24], R7 ;  /* 0x003c240701007387 */ /* 0x0003e20000100800 */
[----:B------:R-:W-:-:S03]  /*1b1b70*/  IADD3 R6, P3, PT, R20, R27, RZ ;  /* 0x0000001b14067210 */ /* 0x000fc60007f7e0ff */
[----:B------:R-:W2:Y:S01]  /*1b1b80*/  LDL.LU R20, [R1+0x87a0] ;  /* 0x0087a00001147983 */ /* 0x000ea20000300800 */
[----:B-1----:R-:W-:Y:S02]  /*1b1b90*/  IMAD.MOV.U32 R7, RZ, RZ, R9 ;  /* 0x000000ffff077224 */ /* 0x002fe400078e0009 */
[----:B------:R-:W-:-:S05]  /*1b1ba0*/  IMAD.X R9, R22, 0x1, R15, P4 ;  /* 0x0000000116097824 */ /* 0x000fca00020e060f */
[----:B------:R1:W-:Y:S04]  /*1b1bb0*/  STL.64 [R1+0x3c18], R8 ;  /* 0x003c180801007387 */ /* 0x0003e80000100a00 */
[----:B-1----:R-:W3:Y:S04]  /*1b1bc0*/  LDL.LU.64 R8, [R1+0x8798] ;  /* 0x0087980001087983 */ /* 0x002ee80000300a00 */
[----:B------:R-:W-:Y:S04]  /*1b1bd0*/  STL.64 [R1+0x8768], R14 ;  /* 0x0087680e01007387 */ /* 0x000fe80000100a00 */
[----:B------:R1:W-:Y:S04]  /*1b1be0*/  STL.64 [R1+0x3c10], R18 ;  /* 0x003c101201007387 */ /* 0x0003e80000100a00 */
[----:B-1----:R-:W4:Y:S04]  /*1b1bf0*/  LDL.LU.64 R18, [R1+0x8790] ;  /* 0x0087900001127983 */ /* 0x002f280000300a00 */
[----:B------:R1:W-:Y:S04]  /*1b1c00*/  STL [R1+0x8750], R28 ;  /* 0x0087501c01007387 */ /* 0x0003e80000100800 */
[----:B-1----:R-:W3:Y:S04]  /*1b1c10*/  LDL.LU R28, [R1+0x148] ;  /* 0x00014800011c7983 */ /* 0x002ee80000300800 */
[----:B------:R-:W4:Y:S01]  /*1b1c20*/  LDL R25, [R1+0x394] ;  /* 0x0003940001197983 */ /* 0x000f220000100800 */
[----:B------:R-:W-:Y:S01]  /*1b1c30*/  IMAD.MOV.U32 R15, RZ, RZ, R16 ;  /* 0x000000ffff0f7224 */ /* 0x000fe200078e0010 */
[----:B--2---:R-:W-:-:S02]  /*1b1c40*/  IADD3 R16, P4, PT, R17, R20, RZ ;  /* 0x0000001411107210 */ /* 0x004fc40007f9e0ff */
[----:B------:R1:W-:Y:S01]  /*1b1c50*/  STL.64 [R1+0x8740], R20 ;  /* 0x0087401401007387 */ /* 0x0003e20000100a00 */
[----:B---3--:R-:W-:Y:S01]  /*1b1c60*/  IADD3 R24, P2, PT, R28, R21, RZ ;  /* 0x000000151c187210 */ /* 0x008fe20007f5e0ff */
[----:B-1----:R-:W-:Y:S02]  /*1b1c70*/  IMAD.MOV.U32 R21, RZ, RZ, R7 ;  /* 0x000000ffff157224 */ /* 0x002fe400078e0007 */
[----:B------:R-:W-:Y:S02]  /*1b1c80*/  IMAD.X R7, R22, 0x1, R26, P3 ;  /* 0x0000000116077824 */ /* 0x000fe400018e061a */
[C---:B----4-:R-:W-:Y:S01]  /*1b1c90*/  IMAD.X R17, R25.reuse, 0x1, R18, P4 ;  /* 0x0000000119117824 */ /* 0x050fe200020e0612 */
[----:B------:R-:W2:Y:S04]  /*1b1ca0*/  LDL.LU R22, [R1+0x8788] ;  /* 0x0087880001167983 */ /* 0x000ea80000300800 */
[----:B------:R1:W-:Y:S04]  /*1b1cb0*/  STL.64 [R1+0x3c08], R6 ;  /* 0x003c080601007387 */ /* 0x0003e80000100a00 */
[----:B-1----:R-:W3:Y:S04]  /*1b1cc0*/  LDL.LU.64 R6, [R1+0x8780] ;  /* 0x0087800001067983 */ /* 0x002ee80000300a00 */
[----:B------:R-:W-:Y:S04]  /*1b1cd0*/  STL.64 [R1+0x8758], R26 ;  /* 0x0087581a01007387 */ /* 0x000fe80000100a00 */
[----:B------:R1:W-:Y:S04]  /*1b1ce0*/  STL.64 [R1+0x3c00], R16 ;  /* 0x003c001001007387 */ /* 0x0003e80000100a00 */
[----:B-1----:R-:W4:Y:S01]  /*1b1cf0*/  LDL.LU.64 R16, [R1+0x8778] ;  /* 0x0087780001107983 */ /* 0x002f220000300a00 */
[----:B------:R-:W-:-:S05]  /*1b1d00*/  IMAD.X R25, R25, 0x1, R19, P2 ;  /* 0x0000000119197824 */ /* 0x000fca00010e0613 */
[----:B------:R1:W-:Y:S01]  /*1b1d10*/  STL.64 [R1+0x3bf8], R24 ;  /* 0x003bf81801007387 */ /* 0x0003e20000100a00 */
[----:B----4-:R-:W-:-:S05]  /*1b1d20*/  IADD3 R26, P4, PT, R28, R16, RZ ;  /* 0x000000101c1a7210 */ /* 0x010fca0007f9e0ff */
[----:B------:R-:W-:Y:S04]  /*1b1d30*/  STL [R1+0x3be8], R26 ;  /* 0x003be81a01007387 */ /* 0x000fe80000100800 */
[----:B-1----:R-:W4:Y:S04]  /*1b1d40*/  LDL.LU.64 R24, [R1+0x8770] ;  /* 0x0087700001187983 */ /* 0x002f280000300a00 */
[----:B---3--:R-:W-:Y:S04]  /*1b1d50*/  STL.64 [R1+0x8748], R6 ;  /* 0x0087480601007387 */ /* 0x008fe80000100a00 */
[----:B------:R-:W-:Y:S04]  /*1b1d60*/  STL [R1+0x8760], R7 ;  /* 0x0087600701007387 */ /* 0x000fe80000100800 */
[----:B------:R1:W-:Y:S04]  /*1b1d70*/  STL [R1+0x8764], R7 ;  /* 0x0087640701007387 */ /* 0x0003e80000100800 */
[----:B-1----:R0:W3:Y:S04]  /*1b1d80*/  LDL.64 R6, [R1+0x3be8] ;  /* 0x003be80001067983 */ /* 0x0020e80000100a00 */
[----:B------:R1:W-:Y:S04]  /*1b1d90*/  STL [R1+0x8738], R19 ;  /* 0x0087381301007387 */ /* 0x0003e80000100800 */
[----:B-1----:R-:W2:Y:S01]  /*1b1da0*/  LDL.LU R19, [R1+0x394] ;  /* 0x0003940001137983 */ /* 0x002ea20000300800 */
[----:B------:R-:W-:Y:S01]  /*1b1db0*/  IADD3 R14, P3, PT, R28, R23, RZ ;  /* 0x000000171c0e7210 */ /* 0x000fe20007f7e0ff */
[----:B------:R-:W-:-:S04]  /*1b1dc0*/  IMAD.MOV.U32 R20, RZ, RZ, R15 ;  /* 0x000000ffff147224 */ /* 0x000fc800078e000f */
[----:B--2---:R-:W-:-:S05]  /*1b1dd0*/  IMAD.X R15, R19, 0x1, R22, P3 ;  /* 0x00000001130f7824 */ /* 0x004fca00018e0616 */
[----:B------:R1:W-:Y:S04]  /*1b1de0*/  STL.64 [R1+0x3bf0], R14 ;  /* 0x003bf00e01007387 */ /* 0x0003e80000100a00 */
[----:B-1----:R-:W3:Y:S04]  /*1b1df0*/  LDL.LU.64 R14, [R1+0x8768] ;  /* 0x00876800010e7983 */ /* 0x002ee80000300a00 */
[----:B------:R1:W-:Y:S04]  /*1b1e00*/  STL.64 [R1+0x8730], R8 ;  /* 0x0087300801007387 */ /* 0x0003e80000100a00 */
[----:B------:R2:W-:Y:S01]  /*1b1e10*/  STL [R1+0x8708], R17 ;  /* 0x0087081101007387 */ /* 0x0005e20000100800 */
[----:B-1----:R-:W-:Y:S01]  /*1b1e20*/  IMAD.MOV.U32 R8, RZ, RZ, R20 ;  /* 0x000000ffff087224 */ /* 0x002fe200078e0014 */
[----:B------:R-:W-:-:S02]  /*1b1e30*/  IADD3 R20, P3, PT, R28, R17, RZ ;  /* 0x000000111c147210 */ /* 0x000fc40007f7e0ff */
[----:B--2---:R-:W2:Y:S01]  /*1b1e40*/  LDL.LU R17, [R1+0x14c] ;  /* 0x00014c0001117983 */ /* 0x004ea20000300800 */
[----:B---3--:R-:W-:-:S05]  /*1b1e50*/  IMAD.X R7, R19, 0x1, R14, P4 ;  /* 0x0000000113077824 */ /* 0x008fca00020e060e */
[----:B------:R1:W-:Y:S04]  /*1b1e60*/  STL [R1+0x3bec], R7 ;  /* 0x003bec0701007387 */ /* 0x0003e80000100800 */
[----:B-1----:R0:W3:Y:S01]  /*1b1e70*/  LDL.LU R7, [R1+0x8764] ;  /* 0x0087640001077983 */ /* 0x0020e20000300800 */
[C---:B----4-:R-:W-:Y:S02]  /*1b1e80*/  IADD3 R26, P2, PT, R28.reuse, R25, RZ ;  /* 0x000000191c1a7210 */ /* 0x050fe40007f5e0ff */
[----:B------:R-:W-:-:S03]  /*1b1e90*/  IADD3 R6, P4, PT, R28, R29, RZ ;  /* 0x0000001d1c067210 */ /* 0x000fc60007f9e0ff */
[----:B------:R-:W-:Y:S02]  /*1b1ea0*/  IMAD.X R27, R19, 0x1, R24, P2 ;  /* 0x00000001131b7824 */ /* 0x000fe400010e0618 */
[----:B------:R-:W-:Y:S04]  /*1b1eb0*/  STL [R1+0x3bd0], R6 ;  /* 0x003bd00601007387 */ /* 0x000fe80000100800 */
[----:B---3--:R0:W3:Y:S04]  /*1b1ec0*/  LDL.LU R7, [R1+0x8760] ;  /* 0x0087600001077983 */ /* 0x0080e80000300800 */
[----:B------:R1:W-:Y:S04]  /*1b1ed0*/  STL.64 [R1+0x3be0], R26 ;  /* 0x003be01a01007387 */ /* 0x0003e80000100a00 */
[----:B-1----:R-:W4:Y:S01]  /*1b1ee0*/  LDL.LU.64 R26, [R1+0x8758] ;  /* 0x00875800011a7983 */ /* 0x002f220000300a00 */
[----:B------:R-:W-:-:S03]  /*1b1ef0*/  IMAD.MOV.U32 R9, RZ, RZ, R21 ;  /* 0x000000ffff097224 */ /* 0x000fc600078e0015 */
[----:B------:R1:W-:Y:S01]  /*1b1f00*/  STL.64 [R1+0x8720], R24 ;  /* 0x0087201801007387 */ /* 0x0003e20000100a00 */
[----:B------:R-:W-:-:S03]  /*1b1f10*/  IMAD.X R21, R19, 0x1, R15, P3 ;  /* 0x0000000113157824 */ /* 0x000fc600018e060f */
[----:B-1----:R0:W2:Y:S01]  /*1b1f20*/  LDL.64 R24, [R1+0x3bd0] ;  /* 0x003bd00001187983 */ /* 0x0020a20000100a00 */
[----:B----4-:R-:W-:-:S03]  /*1b1f30*/  IADD3 R6, P2, PT, R28, R27, RZ ;  /* 0x0000001b1c067210 */ /* 0x010fc60007f5e0ff */
[----:B------:R-:W2:Y:S04]  /*1b1f40*/  LDL.LU R28, [R1+0x8750] ;  /* 0x00875000011c7983 */ /* 0x000ea80000300800 */
[----:B------:R3:W-:Y:S04]  /*1b1f50*/  STL [R1+0x3bc8], R6 ;  /* 0x003bc80601007387 */ /* 0x0007e80000100800 */
[----:B---3--:R-:W3:Y:S04]  /*1b1f60*/  LDL.LU.64 R6, [R1+0x8748] ;  /* 0x0087480001067983 */ /* 0x008ee80000300a00 */
[----:B------:R1:W-:Y:S04]  /*1b1f70*/  STL.64 [R1+0x3bd8], R20 ;  /* 0x003bd81401007387 */ /* 0x0003e80000100a00 */
[----:B-1----:R-:W4:Y:S04]  /*1b1f80*/  LDL.LU.64 R20, [R1+0x8740] ;  /* 0x0087400001147983 */ /* 0x002f280000300a00 */
[----:B------:R1:W-:Y:S04]  /*1b1f90*/  STL.64 [R1+0x8710], R14 ;  /* 0x0087100e01007387 */ /* 0x0003e80000100a00 */
[----:B-1----:R0:W4:Y:S04]  /*1b1fa0*/  LDL.64 R14, [R1+0x3bc8] ;  /* 0x003bc800010e7983 */ /* 0x0021280000100a00 */
[----:B------:R-:W-:Y:S01]  /*1b1fb0*/  STL.64 [R1+0x8728], R4 ;  /* 0x0087280401007387 */ /* 0x000fe20000100a00 */
[----:B--2---:R-:W-:-:S03]  /*1b1fc0*/  IMAD.X R25, R19, 0x1, R28, P4 ;  /* 0x0000000113197824 */ /* 0x004fc600020e061c */
[----:B---3--:R1:W-:Y:S04]  /*1b1fd0*/  STL.64 [R1+0x8718], R6 ;  /* 0x0087180601007387 */ /* 0x0083e80000100a00 */
[----:B-1----:R-:W2:Y:S04]  /*1b1fe0*/  LDL R6, [R1+0x390] ;  /* 0x0003900001067983 */ /* 0x002ea80000100800 */
[----:B------:R-:W-:Y:S01]  /*1b1ff0*/  STL [R1+0x3bd4], R25 ;  /* 0x003bd41901007387 */ /* 0x000fe20000100800 */
[----:B----4-:R-:W-:-:S03]  /*1b2000*/  IADD3 R24, P4, PT, R17, R21, RZ ;  /* 0x0000001511187210 */ /* 0x010fc60007f9e0ff */
[----:B------:R1:W-:Y:S01]  /*1b2010*/  STL.64 [R1+0x8700], R20 ;  /* 0x0087001401007387 */ /* 0x0003e20000100a00 */
[----:B------:R-:W-:-:S04]  /*1b2020*/  IMAD.MOV.U32 R15, RZ, RZ, R8 ;  /* 0x000000ffff0f7224 */ /* 0x000fc800078e0008 */
[----:B-1----:R-:W-:Y:S02]  /*1b2030*/  IMAD.MOV.U32 R21, RZ, RZ, R15 ;  /* 0x000000ffff157224 */ /* 0x002fe400078e000f */
[----:B------:R-:W-:Y:S02]  /*1b2040*/  IMAD.X R15, R19, 0x1, R26, P2 ;  /* 0x00000001130f7824 */ /* 0x000fe400010e061a */
[----:B------:R-:W3:Y:S01]  /*1b2050*/  LDL.LU R19, [R1+0x8738] ;  /* 0x0087380001137983 */ /* 0x000ee20000300800 */
[----:B------:R-:W-:Y:S01]  /*1b2060*/  IADD3 R8, P3, PT, R17, R20, RZ ;  /* 0x0000001411087210 */ /* 0x000fe20007f7e0ff */
[----:B------:R-:W-:Y:S02]  /*1b2070*/  IMAD.MOV.U32 R4, RZ, RZ, R9 ;  /* 0x000000ffff047224 */ /* 0x000fe400078e0009 */
[----:B------:R-:W-:Y:S02]  /*1b2080*/  STL [R1+0x3bcc], R15 ;  /* 0x003bcc0f01007387 */ /* 0x000fe40000100800 */
[----:B------:R-:W-:-:S02]  /*1b2090*/  IMAD.MOV.U32 R20, RZ, RZ, R4 ;  /* 0x000000ffff147224 */ /* 0x000fc400078e0004 */
[----:B--2---:R-:W-:Y:S01]  /*1b20a0*/  IMAD.X R9, R6, 0x1, R18, P3 ;  /* 0x0000000106097824 */ /* 0x004fe200018e0612 */
[----:B------:R-:W-:-:S04]  /*1b20b0*/  IADD3 R4, P3, PT, R17, R16, RZ ;  /* 0x0000001011047210 */ /* 0x000fc80007f7e0ff */
[----:B------:R1:W-:Y:S04]  /*1b20c0*/  STL.64 [R1+0x3bc0], R8 ;  /* 0x003bc00801007387 */ /* 0x0003e80000100a00 */
[----:B-1----:R-:W2:Y:S04]  /*1b20d0*/  LDL.LU.64 R8, [R1+0x8730] ;  /* 0x0087300001087983 */ /* 0x002ea80000300a00 */
[----:B------:R1:W-:Y:S01]  /*1b20e0*/  STL [R1+0x3ba8], R4 ;  /* 0x003ba80401007387 */ /* 0x0003e20000100800 */
[----:B---3--:R-:W-:-:S03]  /*1b20f0*/  IMAD.X R25, R6, 0x1, R19, P4 ;  /* 0x0000000106197824 */ /* 0x008fc600020e0613 */
[----:B-1----:R-:W3:Y:S04]  /*1b2100*/  LDL.LU.64 R4, [R1+0x8728] ;  /* 0x0087280001047983 */ /* 0x002ee80000300a00 */
[----:B------:R1:W-:Y:S04]  /*1b2110*/  STL.64 [R1+0x3bb8], R24 ;  /* 0x003bb81801007387 */ /* 0x0003e80000100a00 */
[----:B-1----:R-:W4:Y:S04]  /*1b2120*/  LDL.LU.64 R24, [R1+0x8720] ;  /* 0x0087200001187983 */ /* 0x002f280000300a00 */
[----:B------:R1:W-:Y:S04]  /*1b2130*/  STL [R1+0x86f0], R19 ;  /* 0x0086f01301007387 */ /* 0x0003e80000100800 */
[----:B-1----:R-:W2:Y:S01]  /*1b2140*/  LDL.LU R19, [R1+0x390] ;  /* 0x0003900001137983 */ /* 0x002ea20000300800 */
[----:B------:R-:W-:-:S02]  /*1b2150*/  IADD3 R14, P2, PT, R17, R23, RZ ;  /* 0x00000017110e7210 */ /* 0x000fc40007f5e0ff */
[----:B----4-:R-:W-:-:S05]  /*1b2160*/  IADD3 R6, P4, PT, R17, R25, RZ ;  /* 0x0000001911067210 */ /* 0x010fca0007f9e0ff */
[----:B------:R1:W-:Y:S01]  /*1b2170*/  STL [R1+0x3ba0], R6 ;  /* 0x003ba00601007387 */ /* 0x0003e20000100800 */
[----:B--2---:R-:W-:-:S03]  /*1b2180*/  IMAD.X R15, R19, 0x1, R22, P2 ;  /* 0x00000001130f7824 */ /* 0x004fc600010e0616 */
[----:B-1----:R-:W2:Y:S04]  /*1b2190*/  LDL.LU.64 R6, [R1+0x8718] ;  /* 0x0087180001067983 */ /* 0x002ea80000300a00 */
[----:B------:R1:W-:Y:S04]  /*1b21a0*/  STL.64 [R1+0x3bb0], R14 ;  /* 0x003bb00e01007387 */ /* 0x0003e80000100a00 */
[----:B-1----:R-:W4:Y:S04]  /*1b21b0*/  LDL.LU.64 R14, [R1+0x8710] ;  /* 0x00871000010e7983 */ /* 0x002f280000300a00 */
[----:B------:R1:W-:Y:S04]  /*1b21c0*/  STL.64 [R1+0x86f8], R22 ;  /* 0x0086f81601007387 */ /* 0x0003e80000100a00 */
[----:B-1----:R0:W2:Y:S02]  /*1b21d0*/  LDL.64 R22, [R1+0x3ba8] ;  /* 0x003ba80001167983 */ /* 0x0020a40000100a00 */
[----:B--2---:R-:W-:-:S02]  /*1b21e0*/  IMAD.MOV.U32 R23, RZ, RZ, R17 ;  /* 0x000000ffff177224 */ /* 0x004fc400078e0011 */
[----:B------:R-:W2:Y:S04]  /*1b21f0*/  LDL.LU R17, [R1+0x8708] ;  /* 0x0087080001117983 */ /* 0x000ea80000300800 */
[----:B------:R1:W-:Y:S02]  /*1b2200*/  STL.64 [R1+0x86e0], R6 ;  /* 0x0086e00601007387 */ /* 0x0003e40000100a00 */
[----:B-1----:R-:W-:Y:S01]  /*1b2210*/  IMAD.MOV.U32 R6, RZ, RZ, R20 ;  /* 0x000000ffff067224 */ /* 0x002fe200078e0014 */
[----:B--2---:R-:W-:Y:S01]  /*1b2220*/  IADD3 R20, P2, PT, R23, R17, RZ ;  /* 0x0000001117147210 */ /* 0x004fe20007f5e0ff */
[----:B------:R1:W-:Y:S04]  /*1b2230*/  STL.64 [R1+0x86e8], R16 ;  /* 0x0086e81001007387 */ /* 0x0003e80000100a00 */
[----:B-1----:R0:W2:Y:S01]  /*1b2240*/  LDL.64 R16, [R1+0x3ba0] ;  /* 0x003ba00001107983 */ /* 0x0020a20000100a00 */
[----:B------:R-:W-:-:S02]  /*1b2250*/  IMAD.MOV.U32 R7, RZ, RZ, R21 ;  /* 0x000000ffff077224 */ /* 0x000fc400078e0015 */
[----:B------:R-:W-:Y:S02]  /*1b2260*/  IMAD.MOV.U32 R21, RZ, RZ, R23 ;  /* 0x000000ffff157224 */ /* 0x000fe400078e0017 */
[----:B----4-:R-:W-:-:S03]  /*1b2270*/  IMAD.X R23, R19, 0x1, R14, P3 ;  /* 0x0000000113177824 */ /* 0x010fc600018e060e */
[----:B------:R-:W-:Y:S02]  /*1b2280*/  IADD3 R22, P3, PT, R21, R29, RZ ;  /* 0x0000001d15167210 */ /* 0x000fe40007f7e0ff */
[----:B------:R-:W-:Y:S01]  /*1b2290*/  STL [R1+0x3bac], R23 ;  /* 0x003bac1701007387 */ /* 0x000fe20000100800 */
[----:B--2---:R-:W-:Y:S01]  /*1b22a0*/  IMAD.X R17, R19, 0x1, R24, P4 ;  /* 0x0000000113117824 */ /* 0x004fe200020e0618 */
[----:B------:R-:W-:Y:S01]  /*1b22b0*/  IADD3 R16, P4, PT, R21, R27, RZ ;  /* 0x0000001b15107210 */ /* 0x000fe20007f9e0ff */
[----:B------:R-:W-:-:S03]  /*1b22c0*/  IMAD.X R21, R19, 0x1, R15, P2 ;  /* 0x0000000113157824 */ /* 0x000fc600010e060f */
[----:B------:R-:W-:Y:S04]  /*1b22d0*/  STL [R1+0x3ba4], R17 ;  /* 0x003ba41101007387 */ /* 0x000fe80000100800 */
[----:B------:R1:W-:Y:S04]  /*1b22e0*/  STL.64 [R1+0x3b98], R20 ;  /* 0x003b981401007387 */ /* 0x0003e80000100a00 */
[----:B-1----:R-:W2:Y:S01]  /*1b22f0*/  LDL.LU.64 R20, [R1+0x8700] ;  /* 0x0087000001147983 */ /* 0x002ea20000300a00 */
[----:B------:R-:W-:-:S03]  /*1b2300*/  IMAD.X R23, R19, 0x1, R28, P3 ;  /* 0x0000000113177824 */ /* 0x000fc600018e061c */
[----:B------:R1:W-:Y:S04]  /*1b2310*/  STL.64 [R1+0x86d0], R14 ;  /* 0x0086d00e01007387 */ /* 0x0003e80000100a00 */
[----:B------:R-:W-:Y:S01]  /*1b2320*/  STL.64 [R1+0x86d8], R8 ;  /* 0x0086d80801007387 */ /* 0x000fe20000100a00 */
[----:B------:R-:W-:-:S03]  /*1b2330*/  IMAD.MOV.U32 R17, RZ, RZ, R6 ;  /* 0x000000ffff117224 */ /* 0x000fc600078e0006 */
[----:B------:R4:W-:Y:S01]  /*1b2340*/  STL.64 [R1+0x3b90], R22 ;  /* 0x003b901601007387 */ /* 0x0009e20000100a00 */
[----:B-1----:R-:W-:-:S03]  /*1b2350*/  IMAD.MOV.U32 R15, RZ, RZ, R7 ;  /* 0x000000ffff0f7224 */ /* 0x002fc600078e0007 */
[----:B----4-:R-:W4:Y:S04]  /*1b2360*/  LDL.LU.64 R22, [R1+0x86f8] ;  /* 0x0086f80001167983 */ /* 0x010f280000300a00 */
[----:B------:R-:W3:Y:S01]  /*1b2370*/  LDL R9, [R1+0x38c] ;  /* 0x00038c0001097983 */ /* 0x000ee20000100800 */
[----:B--2---:R-:W-:-:S03]  /*1b2380*/  IADD3 R8, P3, PT, R15, R21, RZ ;  /* 0x000000150f087210 */ /* 0x004fc60007f7e0ff */
[----:B------:R1:W-:Y:S02]  /*1b2390*/  STL.64 [R1+0x86c0], R20 ;  /* 0x0086c01401007387 */ /* 0x0003e40000100a00 */
[----:B-1----:R-:W-:Y:S02]  /*1b23a0*/  IMAD.MOV.U32 R21, RZ, RZ, R17 ;  /* 0x000000ffff157224 */ /* 0x002fe400078e0011 */
[----:B------:R-:W-:Y:S02]  /*1b23b0*/  IMAD.X R17, R19, 0x1, R26, P4 ;  /* 0x0000000113117824 */ /* 0x000fe400020e061a */
[----:B------:R-:W2:Y:S04]  /*1b23c0*/  LDL.LU R19, [R1+0x86f0] ;  /* 0x0086f00001137983 */ /* 0x000ea80000300800 */
[----:B------:R1:W-:Y:S04]  /*1b23d0*/  STL.64 [R1+0x3b88], R16 ;  /* 0x003b881001007387 */ /* 0x0003e80000100a00 */
[----:B-1----:R-:W4:Y:S01]  /*1b23e0*/  LDL.LU.64 R16, [R1+0x86e8] ;  /* 0x0086e80001107983 */ /* 0x002f220000300a00 */
[----:B------:R-:W-:Y:S01]  /*1b23f0*/  IADD3 R6, P2, PT, R15, R20, RZ ;  /* 0x000000140f067210 */ /* 0x000fe20007f5e0ff */
[----:B------:R-:W-:-:S04]  /*1b2400*/  IMAD.MOV.U32 R20, RZ, RZ, R15 ;  /* 0x000000ffff147224 */ /* 0x000fc800078e000f */
[----:B---3--:R-:W-:-:S05]  /*1b2410*/  IMAD.X R7, R9, 0x1, R18, P2 ;  /* 0x0000000109077824 */ /* 0x008fca00010e0612 */
[----:B------:R1:W-:Y:S04]  /*1b2420*/  STL.64 [R1+0x3b80], R6 ;  /* 0x003b800601007387 */ /* 0x0003e80000100a00 */
[----:B-1----:R-:W3:Y:S04]  /*1b2430*/  LDL.LU.64 R6, [R1+0x86e0] ;  /* 0x0086e00001067983 */ /* 0x002ee80000300a00 */
[----:B------:R4:W-:Y:S01]  /*1b2440*/  STL.64 [R1+0x86c8], R10 ;  /* 0x0086c80a01007387 */ /* 0x0009e20000100a00 */
[----:B--2---:R-:W-:-:S05]  /*1b2450*/  IMAD.X R9, R9, 0x1, R19, P3 ;  /* 0x0000000109097824 */ /* 0x004fca00018e0613 */
[----:B------:R1:W-:Y:S01]  /*1b2460*/  STL.64 [R1+0x3b78], R8 ;  /* 0x003b780801007387 */ /* 0x0003e20000100a00 */
[----:B----4-:R-:W-:-:S05]  /*1b2470*/  IADD3 R10, P2, PT, R20, R16, RZ ;  /* 0x00000010140a7210 */ /* 0x010fca0007f5e0ff */
[----:B------:R-:W-:Y:S04]  /*1b2480*/  STL [R1+0x3b68], R10 ;  /* 0x003b680a01007387 */ /* 0x000fe80000100800 */
[----:B-1----:R-:W2:Y:S04]  /*1b2490*/  LDL.LU.64 R8, [R1+0x86d8] ;  /* 0x0086d80001087983 */ /* 0x002ea80000300a00 */
[----:B------:R1:W-:Y:S04]  /*1b24a0*/  STL [R1+0x86b0], R19 ;  /* 0x0086b01301007387 */ /* 0x0003e80000100800 */
[----:B-1----:R-:W4:Y:S01]  /*1b24b0*/  LDL.LU R19, [R1+0x38c] ;  /* 0x00038c0001137983 */ /* 0x002f220000300800 */
[----:B------:R-:W-:-:S05]  /*1b24c0*/  IADD3 R14, P4, PT, R20, R23, RZ ;  /* 0x00000017140e7210 */ /* 0x000fca0007f9e0ff */
[----:B----4-:R-:W-:-:S05]  /*1b24d0*/  IMAD.X R15, R19, 0x1, R22, P4 ;  /* 0x00000001130f7824 */ /* 0x010fca00020e0616 */
[----:B------:R1:W-:Y:S04]  /*1b24e0*/  STL.64 [R1+0x3b70], R14 ;  /* 0x003b700e01007387 */ /* 0x0003e80000100a00 */
[----:B-1----:R-:W4:Y:S04]  /*1b24f0*/  LDL.LU.64 R14, [R1+0x86d0] ;  /* 0x0086d000010e7983 */ /* 0x002f280000300a00 */
[----:B------:R1:W-:Y:S04]  /*1b2500*/  STL.64 [R1+0x86b8], R22 ;  /* 0x0086b81601007387 */ /* 0x0003e80000100a00 */
[----:B-1----:R0:W4:Y:S01]  /*1b2510*/  LDL.64 R22, [R1+0x3b68] ;  /* 0x003b680001167983 */ /* 0x0021220000100a00 */
[----:B------:R-:W-:-:S03]  /*1b2520*/  IMAD.MOV.U32 R11, RZ, RZ, R20 ;  /* 0x000000ffff0b7224 */ /* 0x000fc600078e0014 */
[----:B--2---:R1:W-:Y:S01]  /*1b2530*/  STL.64 [R1+0x86a0], R8 ;  /* 0x0086a00801007387 */ /* 0x0043e20000100a00 */
[----:B------:R-:W-:Y:S02]  /*1b2540*/  IADD3 R10, P3, PT, R20, R25, RZ ;  /* 0x00000019140a7210 */ /* 0x000fe40007f7e0ff */
[----:B------:R-:W-:Y:S01]  /*1b2550*/  IADD3 R20, P4, PT, R11, R17, RZ ;  /* 0x000000110b147210 */ /* 0x000fe20007f9e0ff */
[----:B-1----:R-:W-:Y:S02]  /*1b2560*/  IMAD.MOV.U32 R8, RZ, RZ, R21 ;  /* 0x000000ffff087224 */ /* 0x002fe400078e0015 */
[----:B------:R-:W-:Y:S01]  /*1b2570*/  IMAD.MOV.U32 R21, RZ, RZ, R11 ;  /* 0x000000ffff157224 */ /* 0x000fe200078e000b */
[----:B------:R-:W2:Y:S04]  /*1b2580*/  LDL R9, [R1+0x154] ;  /* 0x0001540001097983 */ /* 0x000ea80000100800 */
[----:B------:R1:W-:Y:S01]  /*1b2590*/  STL.64 [R1+0x86a8], R16 ;  /* 0x0086a81001007387 */ /* 0x0003e20000100a00 */
[----:B------:R-:W-:Y:S01]  /*1b25a0*/  IMAD.X R11, R19, 0x1, R24, P3 ;  /* 0x00000001130b7824 */ /* 0x000fe200018e0618 */
        /* <DEDUP_REMOVED lines=10> */
[----:B------:R-:W-:Y:S04]  /*1b2650*/  STL.64 [R1+0x8690], R14 ;  /* 0x0086900e01007387 */ /* 0x000fe80000100a00 */
[----:B----4-:R1:W-:Y:S01]  /*1b2660*/  STL.64 [R1+0x8698], R10 ;  /* 0x0086980a01007387 */ /* 0x0103e20000100a00 */
[----:B--2---:R-:W-:-:S03]  /*1b2670*/  IADD3 R8, P4, PT, R9, R20, RZ ;  /* 0x0000001409087210 */ /* 0x004fc60007f9e0ff */
[----:B------:R-:W2:Y:S01]  /*1b2680*/  LDL R9, [R1+0x388] ;  /* 0x0003880001097983 */ /* 0x000ea20000100800 */
[C---:B------:R-:W-:Y:S02]  /*1b2690*/  IMAD.X R23, R19.reuse, 0x1, R28, P2 ;  /* 0x0000000113177824 */ /* 0x040fe400010e061c */
[----:B-1----:R-:W-:Y:S02]  /*1b26a0*/  IMAD.MOV.U32 R11, RZ, RZ, R17 ;  /* 0x000000ffff0b7224 */ /* 0x002fe400078e0011 */
[----:B------:R-:W-:Y:S01]  /*1b26b0*/  IMAD.X R17, R19, 0x1, R26, P3 ;  /* 0x0000000113117824 */ /* 0x000fe200018e061a */
[----:B------:R1:W-:Y:S04]  /*1b26c0*/  STL.64 [R1+0x3b50], R22 ;  /* 0x003b501601007387 */ /* 0x0003e80000100a00 */
[----:B-1----:R-:W4:Y:S04]  /*1b26d0*/  LDL.LU.64 R22, [R1+0x86b8] ;  /* 0x0086b80001167983 */ /* 0x002f280000300a00 */
[----:B------:R1:W-:Y:S04]  /*1b26e0*/  STL [R1+0x8680], R28 ;  /* 0x0086801c01007387 */ /* 0x0003e80000100800 */
[----:B-1----:R-:W3:Y:S04]  /*1b26f0*/  LDL.LU R28, [R1+0x154] ;  /* 0x00015400011c7983 */ /* 0x002ee80000300800 */
[----:B------:R-:W-:Y:S04]  /*1b2700*/  STL.64 [R1+0x8688], R20 ;  /* 0x0086881401007387 */ /* 0x000fe80000100a00 */
[----:B------:R-:W4:Y:S04]  /*1b2710*/  LDL.LU R19, [R1+0x86b0] ;  /* 0x0086b00001137983 */ /* 0x000f280000300800 */
[----:B------:R1:W-:Y:S04]  /*1b2720*/  STL.64 [R1+0x3b48], R16 ;  /* 0x003b481001007387 */ /* 0x0003e80000100a00 */
[----:B-1----:R-:W4:Y:S01]  /*1b2730*/  LDL.LU.64 R16, [R1+0x86a8] ;  /* 0x0086a80001107983 */ /* 0x002f220000300a00 */
[----:B--2---:R-:W-:-:S05]  /*1b2740*/  IMAD.X R9, R9, 0x1, R18, P4 ;  /* 0x0000000109097824 */ /* 0x004fca00020e0612 */
[----:B------:R1:W-:Y:S04]  /*1b2750*/  STL.64 [R1+0x3b40], R8 ;  /* 0x003b400801007387 */ /* 0x0003e80000100a00 */
[----:B-1----:R-:W2:Y:S04]  /*1b2760*/  LDL.LU.64 R8, [R1+0x86a0] ;  /* 0x0086a00001087983 */ /* 0x002ea80000300a00 */
[----:B------:R1:W-:Y:S04]  /*1b2770*/  STL [R1+0x8670], R18 ;  /* 0x0086701201007387 */ /* 0x0003e80000100800 */
[----:B-1----:R-:W2:Y:S01]  /*1b2780*/  LDL.LU R18, [R1+0x388] ;  /* 0x0003880001127983 */ /* 0x002ea20000300800 */
[----:B---3--:R-:W-:-:S02]  /*1b2790*/  IADD3 R10, P2, PT, R28, R21, RZ ;  /* 0x000000151c0a7210 */ /* 0x008fc40007f5e0ff */
[----:B----4-:R-:W-:Y:S01]  /*1b27a0*/  IADD3 R14, P3, PT, R28, R23, RZ ;  /* 0x000000171c0e7210 */ /* 0x010fe20007f7e0ff */
[----:B------:R-:W-:-:S04]  /*1b27b0*/  IMAD.MOV.U32 R15, RZ, RZ, R11 ;  /* 0x000000ffff0f7224 */ /* 0x000fc800078e000b */
[----:B------:R-:W-:Y:S01]  /*1b27c0*/  IMAD.MOV.U32 R21, RZ, RZ, R15 ;  /* 0x000000ffff157224 */ /* 0x000fe200078e000f */
[----:B------:R-:W-:Y:S01]  /*1b27d0*/  IADD3 R20, P4, PT, R28, R16, RZ ;  /* 0x000000101c147210 */ /* 0x000fe20007f9e0ff */
[C---:B--2---:R-:W-:Y:S02]  /*1b27e0*/  IMAD.X R11, R18.reuse, 0x1, R19, P2 ;  /* 0x00000001120b7824 */ /* 0x044fe400010e0613 */
[----:B------:R-:W-:-:S03]  /*1b27f0*/  IMAD.X R15, R18, 0x1, R22, P3 ;  /* 0x00000001120f7824 */ /* 0x000fc600018e0616 */
[----:B------:R1:W-:Y:S04]  /*1b2800*/  STL.64 [R1+0x3b38], R10 ;  /* 0x003b380a01007387 */ /* 0x0003e80000100a00 */
[----:B------:R-:W-:Y:S04]  /*1b2810*/  STL [R1+0x3b28], R20 ;  /* 0x003b281401007387 */ /* 0x000fe80000100800 */
[----:B-1----:R-:W2:Y:S04]  /*1b2820*/  LDL.LU.64 R10, [R1+0x8698] ;  /* 0x00869800010a7983 */ /* 0x002ea80000300a00 */
[----:B------:R1:W-:Y:S04]  /*1b2830*/  STL.64 [R1+0x3b30], R14 ;  /* 0x003b300e01007387 */ /* 0x0003e80000100a00 */
[----:B-1----:R-:W3:Y:S04]  /*1b2840*/  LDL.LU.64 R14, [R1+0x8690] ;  /* 0x00869000010e7983 */ /* 0x002ee80000300a00 */
[----:B------:R1:W-:Y:S04]  /*1b2850*/  STL.64 [R1+0x8678], R22 ;  /* 0x0086781601007387 */ /* 0x0003e80000100a00 */
[----:B-1----:R0:W3:Y:S01]  /*1b2860*/  LDL.64 R22, [R1+0x3b28] ;  /* 0x003b280001167983 */ /* 0x0020e20000100a00 */
[----:B------:R-:W-:-:S03]  /*1b2870*/  IADD3 R20, P2, PT, R28, R25, RZ ;  /* 0x000000191c147210 */ /* 0x000fc60007f5e0ff */
[----:B--2---:R1:W-:Y:S04]  /*1b2880*/  STL.64 [R1+0x8660], R10 ;  /* 0x0086600a01007387 */ /* 0x0043e80000100a00 */
[----:B------:R-:W-:Y:S01]  /*1b2890*/  STL.64 [R1+0x8668], R16 ;  /* 0x0086681001007387 */ /* 0x000fe20000100a00 */
[----:B-1----:R-:W-:Y:S01]  /*1b28a0*/  IADD3 R10, P3, PT, R28, R17, RZ ;  /* 0x000000111c0a7210 */ /* 0x002fe20007f7e0ff */
[----:B---3--:R-:W-:-:S05]  /*1b28b0*/  IMAD.X R23, R18, 0x1, R14, P4 ;  /* 0x0000000112177824 */ /* 0x008fca00020e060e */
[----:B------:R1:W-:Y:S01]  /*1b28c0*/  STL [R1+0x3b2c], R23 ;  /* 0x003b2c1701007387 */ /* 0x0003e20000100800 */
[----:B------:R-:W-:Y:S01]  /*1b28d0*/  IADD3 R22, P4, PT, R28, R29, RZ ;  /* 0x0000001d1c167210 */ /* 0x000fe20007f9e0ff */
[----:B-1----:R-:W-:Y:S02]  /*1b28e0*/  IMAD.MOV.U32 R23, RZ, RZ, R21 ;  /* 0x000000ffff177224 */ /* 0x002fe400078e0015 */
[----:B------:R-:W-:Y:S01]  /*1b28f0*/  IMAD.X R21, R18, 0x1, R24, P2 ;  /* 0x0000000112157824 */ /* 0x000fe200010e0618 */
[----:B------:R-:W-:-:S04]  /*1b2900*/  IADD3 R16, P2, PT, R28, R27, RZ ;  /* 0x0000001b1c107210 */ /* 0x000fc80007f5e0ff */
[----:B------:R1:W-:Y:S04]  /*1b2910*/  STL.64 [R1+0x3b20], R20 ;  /* 0x003b201401007387 */ /* 0x0003e80000100a00 */
[----:B-1----:R-:W2:Y:S04]  /*1b2920*/  LDL.LU.64 R20, [R1+0x8688] ;  /* 0x0086880001147983 */ /* 0x002ea80000300a00 */
[----:B------:R-:W3:Y:S04]  /*1b2930*/  LDL.LU R28, [R1+0x8680] ;  /* 0x00868000011c7983 */ /* 0x000ee80000300800 */
[----:B------:R-:W2:Y:S01]  /*1b2940*/  LDL R17, [R1+0x158] ;  /* 0x0001580001117983 */ /* 0x000ea20000100800 */
[----:B------:R-:W-:-:S03]  /*1b2950*/  IMAD.X R11, R18, 0x1, R15, P3 ;  /* 0x00000001120b7824 */ /* 0x000fc600018e060f */
[----:B------:R-:W-:Y:S04]  /*1b2960*/  STL.64 [R1+0x8658], R14 ;  /* 0x0086580e01007387 */ /* 0x000fe80000100a00 */
[----:B------:R1:W-:Y:S02]  /*1b2970*/  STL.64 [R1+0x3b18], R10 ;  /* 0x003b180a01007387 */ /* 0x0003e40000100a00 */
[----:B-1----:R-:W-:Y:S02]  /*1b2980*/  IMAD.MOV.U32 R11, RZ, RZ, R23 ;  /* 0x000000ffff0b7224 */ /* 0x002fe400078e0017 */
[C---:B---3--:R-:W-:Y:S01]  /*1b2990*/  IMAD.X R23, R18.reuse, 0x1, R28, P4 ;  /* 0x0000000112177824 */ /* 0x048fe200020e061c */
[C---:B--2---:R-:W-:Y:S02]  /*1b29a0*/  IADD3 R14, P4, PT, R17.reuse, R21, RZ ;  /* 0x00000015110e7210 */ /* 0x044fe40007f9e0ff */
[----:B------:R-:W-:Y:S01]  /*1b29b0*/  IADD3 R10, P3, PT, R17, R20, RZ ;  /* 0x00000014110a7210 */ /* 0x000fe20007f7e0ff */
[----:B------:R-:W-:Y:S01]  /*1b29c0*/  IMAD.X R17, R18, 0x1, R26, P2 ;  /* 0x0000000112117824 */ /* 0x000fe200010e061a */
[----:B------:R1:W-:Y:S04]  /*1b29d0*/  STL.64 [R1+0x3b10], R22 ;  /* 0x003b101601007387 */ /* 0x0003e80000100a00 */
[----:B-1----:R-:W2:Y:S04]  /*1b29e0*/  LDL.LU.64 R22, [R1+0x8678] ;  /* 0x0086780001167983 */ /* 0x002ea80000300a00 */
[----:B------:R1:W-:Y:S04]  /*1b29f0*/  STL.64 [R1+0x8648], R20 ;  /* 0x0086481401007387 */ /* 0x0003e80000100a00 */
[----:B-1----:R-:W2:Y:S04]  /*1b2a00*/  LDL.LU R20, [R1+0x158] ;  /* 0x0001580001147983 */ /* 0x002ea80000300800 */
[----:B------:R-:W-:Y:S04]  /*1b2a10*/  STL [R1+0x3af8], R14 ;  /* 0x003af80e01007387 */ /* 0x000fe80000100800 */
[----:B------:R-:W3:Y:S04]  /*1b2a20*/  LDL.LU R18, [R1+0x8670] ;  /* 0x0086700001127983 */ /* 0x000ee80000300800 */
[----:B------:R1:W-:Y:S04]  /*1b2a30*/  STL.64 [R1+0x3b08], R16 ;  /* 0x003b081001007387 */ /* 0x0003e80000100a00 */
[----:B-1----:R-:W4:Y:S04]  /*1b2a40*/  LDL.LU.64 R16, [R1+0x8668] ;  /* 0x0086680001107983 */ /* 0x002f280000300a00 */
[----:B------:R1:W-:Y:S04]  /*1b2a50*/  STL.64 [R1+0x8650], R26 ;  /* 0x0086501a01007387 */ /* 0x0003e80000100a00 */
[----:B-1----:R0:W2:Y:S01]  /*1b2a60*/  LDL.64 R26, [R1+0x3af8] ;  /* 0x003af800011a7983 */ /* 0x0020a20000100a00 */
[----:B------:R-:W-:-:S03]  /*1b2a70*/  IMAD.MOV.U32 R15, RZ, RZ, R11 ;  /* 0x000000ffff0f7224 */ /* 0x000fc600078e000b */
[----:B--2---:R-:W3:Y:S02]  /*1b2a80*/  LDL R27, [R1+0x384] ;  /* 0x00038400011b7983 */ /* 0x004ee40000100800 */
[----:B---3--:R-:W-:-:S05]  /*1b2a90*/  IMAD.X R11, R27, 0x1, R18, P3 ;  /* 0x000000011b0b7824 */ /* 0x008fca00018e0612 */
[----:B------:R1:W-:Y:S04]  /*1b2aa0*/  STL.64 [R1+0x3b00], R10 ;  /* 0x003b000a01007387 */ /* 0x0003e80000100a00 */
[----:B-1----:R-:W2:Y:S01]  /*1b2ab0*/  LDL.LU.64 R10, [R1+0x8660] ;  /* 0x00866000010a7983 */ /* 0x002ea20000300a00 */
[----:B------:R-:W-:Y:S01]  /*1b2ac0*/  IMAD.X R27, R27, 0x1, R19, P4 ;  /* 0x000000011b1b7824 */ /* 0x000fe200020e0613 */
[----:B------:R-:W-:Y:S02]  /*1b2ad0*/  IADD3 R14, P2, PT, R20, R23, RZ ;  /* 0x00000017140e7210 */ /* 0x000fe40007f5e0ff */
[----:B--2---:R1:W-:Y:S04]  /*1b2ae0*/  STL.64 [R1+0x8640], R10 ;  /* 0x0086400a01007387 */ /* 0x0043e80000100a00 */
[----:B-1----:R-:W2:Y:S04]  /*1b2af0*/  LDL.LU R11, [R1+0x170] ;  /* 0x00017000010b7983 */ /* 0x002ea80000300800 */
[----:B------:R1:W-:Y:S04]  /*1b2b00*/  STL [R1+0x8638], R19 ;  /* 0x0086381301007387 */ /* 0x0003e80000100800 */
[----:B-1----:R-:W3:Y:S04]  /*1b2b10*/  LDL.LU R19, [R1+0x384] ;  /* 0x0003840001137983 */ /* 0x002ee80000300800 */
[----:B------:R1:W-:Y:S02]  /*1b2b20*/  STL [R1+0x3afc], R27 ;  /* 0x003afc1b01007387 */ /* 0x0003e40000100800 */
[----:B-1----:R-:W-:-:S02]  /*1b2b30*/  IMAD.MOV.U32 R27, RZ, RZ, R15 ;  /* 0x000000ffff1b7224 */ /* 0x002fc400078e000f */
[----:B---3--:R-:W-:-:S05]  /*1b2b40*/  IMAD.X R15, R19, 0x1, R22, P2 ;  /* 0x00000001130f7824 */ /* 0x008fca00010e0616 */
[----:B------:R1:W-:Y:S04]  /*1b2b50*/  STL.64 [R1+0x3af0], R14 ;  /* 0x003af00e01007387 */ /* 0x0003e80000100a00 */
[----:B-1----:R-:W3:Y:S01]  /*1b2b60*/  LDL.LU.64 R14, [R1+0x8658] ;  /* 0x00865800010e7983 */ /* 0x002ee20000300a00 */
[----:B----4-:R-:W-:-:S03]  /*1b2b70*/  IADD3 R10, P3, PT, R20, R16, RZ ;  /* 0x00000010140a7210 */ /* 0x010fc60007f7e0ff */
[----:B------:R2:W-:Y:S01]  /*1b2b80*/  STL.64 [R1+0x8630], R8 ;  /* 0x0086300801007387 */ /* 0x0005e20000100a00 */
[----:B------:R-:W-:Y:S01]  /*1b2b90*/  IADD3 R26, P4, PT, R20, R25, RZ ;  /* 0x00000019141a7210 */ /* 0x000fe20007f9e0ff */
[----:B--2---:R-:W-:Y:S02]  /*1b2ba0*/  IMAD.MOV.U32 R9, RZ, RZ, R11 ;  /* 0x000000ffff097224 */ /* 0x004fe400078e000b */
[----:B---3--:R-:W-:-:S05]  /*1b2bb0*/  IMAD.X R11, R19, 0x1, R14, P3 ;  /* 0x00000001130b7824 */ /* 0x008fca00018e060e */
[----:B------:R1:W-:Y:S02]  /*1b2bc0*/  STL.64 [R1+0x3ae8], R10 ;  /* 0x003ae80a01007387 */ /* 0x0003e40000100a00 */
[----:B-1----:R-:W-:Y:S02]  /*1b2bd0*/  IMAD.MOV.U32 R11, RZ, RZ, R27 ;  /* 0x000000ffff0b7224 */ /* 0x002fe400078e001b */
[----:B------:R-:W-:-:S05]  /*1b2be0*/  IMAD.X R27, R19, 0x1, R24, P4 ;  /* 0x00000001131b7824 */ /* 0x000fca00020e0618 */
[----:B------:R1:W-:Y:S04]  /*1b2bf0*/  STL.64 [R1+0x3ae0], R26 ;  /* 0x003ae01a01007387 */ /* 0x0003e80000100a00 */
[----:B-1----:R-:W2:Y:S01]  /*1b2c00*/  LDL.LU.64 R26, [R1+0x8650] ;  /* 0x00865000011a7983 */ /* 0x002ea20000300a00 */
[C---:B------:R-:W-:Y:S02]  /*1b2c10*/  IADD3 R8, P2, PT, R20.reuse, R17, RZ ;  /* 0x0000001114087210 */ /* 0x040fe40007f5e0ff */
[C---:B------:R-:W-:Y:S01]  /*1b2c20*/  IADD3 R10, P3, PT, R20.reuse, R29, RZ ;  /* 0x0000001d140a7210 */ /* 0x040fe20007f7e0ff */
[----:B------:R-:W-:Y:S01]  /*1b2c30*/  STL.64 [R1+0x8628], R24 ;  /* 0x0086281801007387 */ /* 0x000fe20000100a00 */
[----:B--2---:R-:W-:-:S05]  /*1b2c40*/  IADD3 R20, P4, PT, R20, R27, RZ ;  /* 0x0000001b14147210 */ /* 0x004fca0007f9e0ff */
[----:B------:R1:W-:Y:S04]  /*1b2c50*/  STL [R1+0x3ac8], R20 ;  /* 0x003ac81401007387 */ /* 0x0003e80000100800 */
[----:B-1----:R-:W2:Y:S01]  /*1b2c60*/  LDL.LU.64 R20, [R1+0x8648] ;  /* 0x0086480001147983 */ /* 0x002ea20000300a00 */
[----:B------:R-:W-:Y:S02]  /*1b2c70*/  IMAD.MOV.U32 R24, RZ, RZ, R9 ;  /* 0x000000ffff187224 */ /* 0x000fe400078e0009 */
[----:B------:R-:W-:-:S05]  /*1b2c80*/  IMAD.X R9, R19, 0x1, R15, P2 ;  /* 0x0000000113097824 */ /* 0x000fca00010e060f */
[----:B------:R1:W-:Y:S02]  /*1b2c90*/  STL.64 [R1+0x3ad8], R8 ;  /* 0x003ad80801007387 */ /* 0x0003e40000100a00 */
[----:B-1----:R-:W-:Y:S01]  /*1b2ca0*/  IMAD.MOV.U32 R9, RZ, RZ, R11 ;  /* 0x000000ffff097224 */ /* 0x002fe200078e000b */
[----:B--2---:R-:W-:Y:S01]  /*1b2cb0*/  IADD3 R8, P2, PT, R11, R20, RZ ;  /* 0x000000140b087210 */ /* 0x004fe20007f5e0ff */
[----:B------:R-:W-:-:S05]  /*1b2cc0*/  IMAD.X R11, R19, 0x1, R28, P3 ;  /* 0x00000001130b7824 */ /* 0x000fca00018e061c */
[----:B------:R1:W-:Y:S04]  /*1b2cd0*/  STL.64 [R1+0x3ad0], R10 ;  /* 0x003ad00a01007387 */ /* 0x0003e80000100a00 */
[----:B-1----:R-:W2:Y:S04]  /*1b2ce0*/  LDL.LU.64 R10, [R1+0x8640] ;  /* 0x00864000010a7983 */ /* 0x002ea80000300a00 */
[----:B--2---:R1:W-:Y:S04]  /*1b2cf0*/  STL.64 [R1+0x8620], R10 ;  /* 0x0086200a01007387 */ /* 0x0043e80000100a00 */
[----:B------:R2:W-:Y:S04]  /*1b2d00*/  STL.64 [R1+0x8610], R2 ;  /* 0x0086100201007387 */ /* 0x0005e80000100a00 */
[----:B-1----:R-:W3:Y:S04]  /*1b2d10*/  LDL R11, [R1+0x380] ;  /* 0x00038000010b7983 */ /* 0x002ee80000100800 */
[----:B--2---:R0:W2:Y:S04]  /*1b2d20*/  LDL.64 R2, [R1+0x3ac8] ;  /* 0x003ac80001027983 */ /* 0x0040a80000100a00 */
[----:B------:R1:W-:Y:S04]  /*1b2d30*/  STL.64 [R1+0x8618], R20 ;  /* 0x0086181401007387 */ /* 0x0003e80000100a00 */
[----:B-1----:R-:W4:Y:S01]  /*1b2d40*/  LDL.LU R20, [R1+0x15c] ;  /* 0x00015c0001147983 */ /* 0x002f220000300800 */
[----:B--2---:R-:W-:-:S03]  /*1b2d50*/  IMAD.X R3, R19, 0x1, R26, P4 ;  /* 0x0000000113037824 */ /* 0x004fc600020e061a */
[----:B------:R-:W2:Y:S01]  /*1b2d60*/  LDL.LU R19, [R1+0x8638] ;  /* 0x0086380001137983 */ /* 0x000ea20000300800 */
[----:B------:R-:W-:-:S03]  /*1b2d70*/  IADD3 R10, P3, PT, R9, R21, RZ ;  /* 0x00000015090a7210 */ /* 0x000fc60007f7e0ff */
[----:B------:R1:W-:Y:S01]  /*1b2d80*/  STL [R1+0x3acc], R3 ;  /* 0x003acc0301007387 */ /* 0x0003e20000100800 */
[----:B---3--:R-:W-:-:S05]  /*1b2d90*/  IMAD.X R9, R11, 0x1, R18, P2 ;  /* 0x000000010b097824 */ /* 0x008fca00010e0612 */
[----:B------:R3:W-:Y:S01]  /*1b2da0*/  STL.64 [R1+0x3ac0], R8 ;  /* 0x003ac00801007387 */ /* 0x0007e20000100a00 */
[----:B-1----:R-:W-:Y:S01]  /*1b2db0*/  IMAD.MOV.U32 R3, RZ, RZ, R24 ;  /* 0x000000ffff037224 */ /* 0x002fe200078e0018 */
[----:B----4-:R-:W-:Y:S02]  /*1b2dc0*/  IADD3 R24, P2, PT, R20, R16, RZ ;  /* 0x0000001014187210 */ /* 0x010fe40007f5e0ff */
[----:B---3--:R-:W3:Y:S04]  /*1b2dd0*/  LDL.LU.64 R8, [R1+0x8630] ;  /* 0x0086300001087983 */ /* 0x008ee80000300a00 */
[----:B------:R1:W-:Y:S04]  /*1b2de0*/  STL [R1+0x3aa8], R24 ;  /* 0x003aa81801007387 */ /* 0x0003e80000100800 */
[----:B-1----:R-:W4:Y:S01]  /*1b2df0*/  LDL.LU.64 R24, [R1+0x8628] ;  /* 0x0086280001187983 */ /* 0x002f220000300a00 */
[----:B--2---:R-:W-:-:S05]  /*1b2e00*/  IMAD.X R11, R11, 0x1, R19, P3 ;  /* 0x000000010b0b7824 */ /* 0x004fca00018e0613 */
[----:B------:R-:W-:Y:S04]  /*1b2e10*/  STL.64 [R1+0x3ab8], R10 ;  /* 0x003ab80a01007387 */ /* 0x000fe80000100a00 */
[----:B------:R1:W-:Y:S04]  /*1b2e20*/  STL [R1+0x8600], R19 ;  /* 0x0086001301007387 */ /* 0x0003e80000100800 */
[----:B-1----:R-:W2:Y:S01]  /*1b2e30*/  LDL.LU R19, [R1+0x380] ;  /* 0x0003800001137983 */ /* 0x002ea20000300800 */
[----:B------:R-:W-:Y:S01]  /*1b2e40*/  IADD3 R2, P4, PT, R20, R23, RZ ;  /* 0x0000001714027210 */ /* 0x000fe20007f9e0ff */
[----:B------:R-:W-:-:S02]  /*1b2e50*/  IMAD.MOV.U32 R11, RZ, RZ, R3 ;  /* 0x000000ffff0b7224 */ /* 0x000fc400078e0003 */
[----:B------:R1:W-:Y:S02]  /*1b2e60*/  STL.64 [R1+0x8608], R22 ;  /* 0x0086081601007387 */ /* 0x0003e40000100a00 */
[----:B--2---:R-:W-:Y:S02]  /*1b2e70*/  IMAD.X R3, R19, 0x1, R22, P4 ;  /* 0x0000000113037824 */ /* 0x004fe400020e0616 */
[----:B-1----:R0:W2:Y:S01]  /*1b2e80*/  LDL.64 R22, [R1+0x3aa8] ;  /* 0x003aa80001167983 */ /* 0x0020a20000100a00 */
[----:B----4-:R-:W-:-:S03]  /*1b2e90*/  IADD3 R10, P3, PT, R20, R25, RZ ;  /* 0x00000019140a7210 */ /* 0x010fc60007f7e0ff */
[----:B------:R1:W-:Y:S04]  /*1b2ea0*/  STL.64 [R1+0x3ab0], R2 ;  /* 0x003ab00201007387 */ /* 0x0003e80000100a00 */
[----:B------:R4:W-:Y:S01]  /*1b2eb0*/  STL.64 [R1+0x85f8], R16 ;  /* 0x0085f81001007387 */ /* 0x0009e20000100a00 */
[----:B-1----:R-:W-:Y:S01]  /*1b2ec0*/  IADD3 R2, P4, PT, R20, R17, RZ ;  /* 0x0000001114027210 */ /* 0x002fe20007f9e0ff */
[----:B----4-:R-:W-:Y:S02]  /*1b2ed0*/  IMAD.MOV.U32 R17, RZ, RZ, R11 ;  /* 0x000000ffff117224 */ /* 0x010fe400078e000b */
[C---:B------:R-:W-:Y:S02]  /*1b2ee0*/  IMAD.X R11, R19.reuse, 0x1, R24, P3 ;  /* 0x00000001130b7824 */ /* 0x040fe400018e0618 */
[----:B------:R-:W-:-:S02]  /*1b2ef0*/  IMAD.X R3, R19, 0x1, R15, P4 ;  /* 0x0000000113037824 */ /* 0x000fc400020e060f */
[----:B--2---:R-:W-:Y:S01]  /*1b2f00*/  IMAD.X R23, R19, 0x1, R14, P2 ;  /* 0x0000000113177824 */ /* 0x004fe200010e060e */
[C---:B------:R-:W-:Y:S02]  /*1b2f10*/  IADD3 R22, P2, PT, R20.reuse, R29, RZ ;  /* 0x0000001d14167210 */ /* 0x040fe40007f5e0ff */
[----:B------:R-:W-:Y:S02]  /*1b2f20*/  IADD3 R20, P3, PT, R20, R27, RZ ;  /* 0x0000001b14147210 */ /* 0x000fe40007f7e0ff */
[----:B------:R-:W-:Y:S04]  /*1b2f30*/  STL [R1+0x3aac], R23 ;  /* 0x003aac1701007387 */ /* 0x000fe80000100800 */
[----:B------:R1:W-:Y:S04]  /*1b2f40*/  STL.64 [R1+0x3aa0], R10 ;  /* 0x003aa00a01007387 */ /* 0x0003e80000100a00 */
[----:B-1----:R-:W2:Y:S04]  /*1b2f50*/  LDL.LU.64 R10, [R1+0x8620] ;  /* 0x00862000010a7983 */ /* 0x002ea80000300a00 */
[----:B------:R1:W-:Y:S04]  /*1b2f60*/  STL [R1+0x3a88], R20 ;  /* 0x003a881401007387 */ /* 0x0003e80000100800 */
[----:B-1----:R-:W4:Y:S04]  /*1b2f70*/  LDL.LU.64 R20, [R1+0x8618] ;  /* 0x0086180001147983 */ /* 0x002f280000300a00 */
[----:B------:R1:W-:Y:S04]  /*1b2f80*/  STL.64 [R1+0x3a98], R2 ;  /* 0x003a980201007387 */ /* 0x0003e80000100a00 */
[----:B-1----:R-:W2:Y:S04]  /*1b2f90*/  LDL.LU.64 R2, [R1+0x8610] ;  /* 0x0086100001027983 */ /* 0x002ea80000300a00 */
[----:B--2---:R1:W-:Y:S04]  /*1b2fa0*/  STL.64 [R1+0x85e8], R2 ;  /* 0x0085e80201007387 */ /* 0x0043e80000100a00 */
[----:B-1----:R0:W2:Y:S04]  /*1b2fb0*/  LDL.64 R2, [R1+0x3a88] ;  /* 0x003a880001027983 */ /* 0x0020a80000100a00 */
[----:B--2---:R-:W2:Y:S04]  /*1b2fc0*/  LDL R3, [R1+0x160] ;  /* 0x0001600001037983 */ /* 0x004ea80000100800 */
[----:B------:R1:W-:Y:S02]  /*1b2fd0*/  STL.64 [R1+0x85e0], R14 ;  /* 0x0085e00e01007387 */ /* 0x0003e40000100a00 */
[----:B-1----:R-:W-:-:S05]  /*1b2fe0*/  IMAD.MOV.U32 R14, RZ, RZ, R17 ;  /* 0x000000ffff0e7224 */ /* 0x002fca00078e0011 */
[----:B------:R-:W-:Y:S04]  /*1b2ff0*/  STL.64 [R1+0x85f0], R14 ;  /* 0x0085f00e01007387 */ /* 0x000fe80000100a00 */
[----:B------:R-:W3:Y:S01]  /*1b3000*/  LDL R17, [R1+0x37c] ;  /* 0x00037c0001117983 */ /* 0x000ee20000100800 */
[----:B------:R-:W-:-:S05]  /*1b3010*/  IMAD.X R23, R19, 0x1, R28, P2 ;  /* 0x0000000113177824 */ /* 0x000fca00010e061c */
[----:B------:R1:W-:Y:S04]  /*1b3020*/  STL.64 [R1+0x3a90], R22 ;  /* 0x003a901601007387 */ /* 0x0003e80000100a00 */
[----:B-1----:R-:W3:Y:S04]  /*1b3030*/  LDL.LU.64 R22, [R1+0x8608] ;  /* 0x0086080001167983 */ /* 0x002ee80000300a00 */
[----:B----4-:R1:W-:Y:S01]  /*1b3040*/  STL.64 [R1+0x85d0], R20 ;  /* 0x0085d01401007387 */ /* 0x0103e20000100a00 */
[C---:B--2---:R-:W-:Y:S02]  /*1b3050*/  IADD3 R16, P4, PT, R3.reuse, R20, RZ ;  /* 0x0000001403107210 */ /* 0x044fe40007f9e0ff */
[----:B------:R-:W-:Y:S01]  /*1b3060*/  IADD3 R14, P2, PT, R3, R21, RZ ;  /* 0x00000015030e7210 */ /* 0x000fe20007f5e0ff */
[----:B------:R-:W-:Y:S01]  /*1b3070*/  IMAD.X R3, R19, 0x1, R26, P3 ;  /* 0x0000000113037824 */ /* 0x000fe200018e061a */
[----:B-1----:R-:W2:Y:S04]  /*1b3080*/  LDL.LU R20, [R1+0x160] ;  /* 0x0001600001147983 */ /* 0x002ea80000300800 */
[----:B------:R-:W4:Y:S04]  /*1b3090*/  LDL.LU R19, [R1+0x8600] ;  /* 0x0086000001137983 */ /* 0x000f280000300800 */
[----:B------:R-:W-:Y:S04]  /*1b30a0*/  STL.64 [R1+0x85d8], R26 ;  /* 0x0085d81a01007387 */ /* 0x000fe80000100a00 */
[----:B------:R-:W-:Y:S01]  /*1b30b0*/  STL [R1+0x3a8c], R3 ;  /* 0x003a8c0301007387 */ /* 0x000fe20000100800 */
[----:B---3--:R-:W-:-:S05]  /*1b30c0*/  IMAD.X R17, R17, 0x1, R18, P4 ;  /* 0x0000000111117824 */ /* 0x008fca00020e0612 */
[----:B------:R1:W-:Y:S04]  /*1b30d0*/  STL.64 [R1+0x3a80], R16 ;  /* 0x003a801001007387 */ /* 0x0003e80000100a00 */
[----:B-1----:R-:W3:Y:S04]  /*1b30e0*/  LDL.LU.64 R16, [R1+0x85f8] ;  /* 0x0085f80001107983 */ /* 0x002ee80000300a00 */
[----:B------:R1:W-:Y:S04]  /*1b30f0*/  STL [R1+0x85c0], R18 ;  /* 0x0085c01201007387 */ /* 0x0003e80000100800 */
[----:B-1----:R-:W4:Y:S01]  /*1b3100*/  LDL.LU R18, [R1+0x37c] ;  /* 0x00037c0001127983 */ /* 0x002f220000300800 */
[----:B--2---:R-:W-:-:S02]  /*1b3110*/  IADD3 R2, P3, PT, R20, R23, RZ ;  /* 0x0000001714027210 */ /* 0x004fc40007f7e0ff */
[----:B---3--:R-:W-:Y:S01]  /*1b3120*/  IADD3 R26, P4, PT, R20, R16, RZ ;  /* 0x00000010141a7210 */ /* 0x008fe20007f9e0ff */
[C---:B----4-:R-:W-:Y:S02]  /*1b3130*/  IMAD.X R15, R18.reuse, 0x1, R19, P2 ;  /* 0x00000001120f7824 */ /* 0x050fe400010e0613 */
[----:B------:R-:W-:-:S03]  /*1b3140*/  IMAD.X R3, R18, 0x1, R22, P3 ;  /* 0x0000000112037824 */ /* 0x000fc600018e0616 */
[----:B------:R1:W-:Y:S04]  /*1b3150*/  STL.64 [R1+0x3a78], R14 ;  /* 0x003a780e01007387 */ /* 0x0003e80000100a00 */
[----:B------:R-:W-:Y:S04]  /*1b3160*/  STL [R1+0x3a68], R26 ;  /* 0x003a681a01007387 */ /* 0x000fe80000100800 */
[----:B-1----:R-:W2:Y:S04]  /*1b3170*/  LDL.LU.64 R14, [R1+0x85f0] ;  /* 0x0085f000010e7983 */ /* 0x002ea80000300a00 */
[----:B------:R1:W-:Y:S04]  /*1b3180*/  STL.64 [R1+0x85c8], R10 ;  /* 0x0085c80a01007387 */ /* 0x0003e80000100a00 */
[----:B-1----:R0:W3:Y:S04]  /*1b3190*/  LDL.64 R10, [R1+0x3a68] ;  /* 0x003a6800010a7983 */ /* 0x0020e80000100a00 */
[----:B------:R1:W-:Y:S04]  /*1b31a0*/  STL.64 [R1+0x3a70], R2 ;  /* 0x003a700201007387 */ /* 0x0003e80000100a00 */
[----:B-1----:R-:W4:Y:S04]  /*1b31b0*/  LDL.LU.64 R2, [R1+0x85e8] ;  /* 0x0085e80001027983 */ /* 0x002f280000300a00 */
[----:B----4-:R2:W-:Y:S02]  /*1b31c0*/  STL.64 [R1+0x85a8], R2 ;  /* 0x0085a80201007387 */ /* 0x0105e40000100a00 */
[----:B--2---:R-:W-:Y:S01]  /*1b31d0*/  IMAD.MOV.U32 R2, RZ, RZ, R14 ;  /* 0x000000ffff027224 */ /* 0x004fe200078e000e */
[C---:B------:R-:W-:Y:S01]  /*1b31e0*/  IADD3 R14, P3, PT, R20.reuse, R17, RZ ;  /* 0x00000011140e7210 */ /* 0x040fe20007f7e0ff */
[----:B------:R-:W2:Y:S04]  /*1b31f0*/  LDL R3, [R1+0x164] ;  /* 0x0001640001037983 */ /* 0x000ea80000100800 */
[----:B------:R1:W-:Y:S04]  /*1b3200*/  STL [R1+0x3a58], R14 ;  /* 0x003a580e01007387 */ /* 0x0003e80000100800 */
[----:B-1----:R-:W3:Y:S01]  /*1b3210*/  LDL.LU.64 R14, [R1+0x85e0] ;  /* 0x0085e000010e7983 */ /* 0x002ee20000300a00 */
[----:B------:R-:W-:-:S03]  /*1b3220*/  IADD3 R26, P2, PT, R20, R25, RZ ;  /* 0x00000019141a7210 */ /* 0x000fc60007f5e0ff */
[----:B------:R1:W-:Y:S02]  /*1b3230*/  STL.64 [R1+0x85b8], R16 ;  /* 0x0085b81001007387 */ /* 0x0003e40000100a00 */
[C---:B------:R-:W-:Y:S02]  /*1b3240*/  IMAD.X R27, R18.reuse, 0x1, R24, P2 ;  /* 0x00000001121b7824 */ /* 0x040fe400010e0618 */
[----:B-1----:R0:W4:Y:S01]  /*1b3250*/  LDL.64 R16, [R1+0x3a58] ;  /* 0x003a580001107983 */ /* 0x0021220000100a00 */
[----:B---3--:R-:W-:-:S05]  /*1b3260*/  IMAD.X R11, R18, 0x1, R14, P4 ;  /* 0x00000001120b7824 */ /* 0x008fca00020e060e */
[----:B------:R-:W-:Y:S04]  /*1b3270*/  STL [R1+0x3a6c], R11 ;  /* 0x003a6c0b01007387 */ /* 0x000fe80000100800 */
[----:B------:R1:W-:Y:S04]  /*1b3280*/  STL.64 [R1+0x3a60], R26 ;  /* 0x003a601a01007387 */ /* 0x0003e80000100a00 */
[----:B-1----:R-:W3:Y:S01]  /*1b3290*/  LDL.LU.64 R26, [R1+0x85d8] ;  /* 0x0085d800011a7983 */ /* 0x002ee20000300a00 */
[----:B------:R-:W-:-:S03]  /*1b32a0*/  IADD3 R10, P4, PT, R20, R29, RZ ;  /* 0x0000001d140a7210 */ /* 0x000fc60007f9e0ff */
[----:B------:R-:W-:Y:S01]  /*1b32b0*/  STL.64 [R1+0x85b0], R24 ;  /* 0x0085b01801007387 */ /* 0x000fe20000100a00 */
[----:B---3--:R-:W-:-:S05]  /*1b32c0*/  IADD3 R20, P2, PT, R20, R27, RZ ;  /* 0x0000001b14147210 */ /* 0x008fca0007f5e0ff */
[----:B------:R1:W-:Y:S04]  /*1b32d0*/  STL [R1+0x3a48], R20 ;  /* 0x003a481401007387 */ /* 0x0003e80000100800 */
[----:B-1----:R-:W2:Y:S01]  /*1b32e0*/  LDL.LU.64 R20, [R1+0x85d0] ;  /* 0x0085d00001147983 */ /* 0x002ea20000300a00 */
[C---:B----4-:R-:W-:Y:S02]  /*1b32f0*/  IMAD.X R17, R18.reuse, 0x1, R15, P3 ;  /* 0x0000000112117824 */ /* 0x050fe400018e060f */
[----:B------:R-:W-:Y:S02]  /*1b3300*/  IMAD.X R11, R18, 0x1, R28, P4 ;  /* 0x00000001120b7824 */ /* 0x000fe400020e061c */
[----:B------:R-:W-:Y:S01]  /*1b3310*/  IMAD.MOV.U32 R24, RZ, RZ, R2 ;  /* 0x000000ffff187224 */ /* 0x000fe200078e0002 */
[----:B------:R-:W-:Y:S04]  /*1b3320*/  STL [R1+0x3a5c], R17 ;  /* 0x003a5c1101007387 */ /* 0x000fe80000100800 */
[----:B------:R1:W-:Y:S04]  /*1b3330*/  STL.64 [R1+0x3a50], R10 ;  /* 0x003a500a01007387 */ /* 0x0003e80000100a00 */
[----:B-1----:R-:W3:Y:S01]  /*1b3340*/  LDL.LU.64 R10, [R1+0x85c8] ;  /* 0x0085c800010a7983 */ /* 0x002ee20000300a00 */
[----:B--2---:R-:W-:-:S02]  /*1b3350*/  IADD3 R16, P3, PT, R3, R20, RZ ;  /* 0x0000001403107210 */ /* 0x004fc40007f7e0ff */
[----:B------:R-:W-:Y:S02]  /*1b3360*/  IADD3 R2, P4, PT, R3, R21, RZ ;  /* 0x0000001503027210 */ /* 0x000fe40007f9e0ff */
[----:B------:R-:W2:Y:S04]  /*1b3370*/  LDL R3, [R1+0x378] ;  /* 0x0003780001037983 */ /* 0x000ea80000100800 */
[----:B------:R1:W-:Y:S04]  /*1b3380*/  STL.64 [R1+0x8590], R20 ;  /* 0x0085901401007387 */ /* 0x0003e80000100a00 */
[----:B-1----:R0:W4:Y:S02]  /*1b3390*/  LDL.64 R20, [R1+0x3a48] ;  /* 0x003a480001147983 */ /* 0x0021240000100a00 */
[----:B----4-:R-:W-:-:S02]  /*1b33a0*/  IMAD.X R21, R18, 0x1, R26, P2 ;  /* 0x0000000112157824 */ /* 0x010fc400010e061a */
[----:B------:R-:W2:Y:S04]  /*1b33b0*/  LDL.LU R18, [R1+0x85c0] ;  /* 0x0085c00001127983 */ /* 0x000ea80000300800 */
[----:B------:R-:W-:Y:S04]  /*1b33c0*/  STL.64 [R1+0x85a0], R26 ;  /* 0x0085a01a01007387 */ /* 0x000fe80000100a00 */
[----:B------:R-:W-:Y:S04]  /*1b33d0*/  STL [R1+0x3a4c], R21 ;  /* 0x003a4c1501007387 */ /* 0x000fe80000100800 */
[----:B---3--:R1:W-:Y:S04]  /*1b33e0*/  STL.64 [R1+0x8598], R10 ;  /* 0x0085980a01007387 */ /* 0x0083e80000100a00 */
[----:B-1----:R-:W3:Y:S01]  /*1b33f0*/  LDL.LU R10, [R1+0x164] ;  /* 0x00016400010a7983 */ /* 0x002ee20000300800 */
[----:B--2---:R-:W-:-:S05]  /*1b3400*/  IMAD.X R17, R3, 0x1, R18, P3 ;  /* 0x0000000103117824 */ /* 0x004fca00018e0612 */
[----:B------:R1:W-:Y:S04]  /*1b3410*/  STL.64 [R1+0x3a40], R16 ;  /* 0x003a401001007387 */ /* 0x0003e80000100a00 */
[----:B-1----:R-:W3:Y:S01]  /*1b3420*/  LDL.LU.64 R16, [R1+0x85b8] ;  /* 0x0085b80001107983 */ /* 0x002ee20000300a00 */
[----:B------:R-:W-:Y:S02]  /*1b3430*/  IMAD.MOV.U32 R27, RZ, RZ, R24 ;  /* 0x000000ffff1b7224 */ /* 0x000fe400078e0018 */
[----:B------:R-:W-:Y:S01]  /*1b3440*/  IMAD.X R3, R3, 0x1, R19, P4 ;  /* 0x0000000103037824 */ /* 0x000fe200020e0613 */
[----:B---3--:R-:W-:-:S05]  /*1b3450*/  IADD3 R24, P3, PT, R10, R16, RZ ;  /* 0x000000100a187210 */ /* 0x008fca0007f7e0ff */
        /* <DEDUP_REMOVED lines=22> */
[----:B------:R1:W-:Y:S01]  /*1b35c0*/  STL.64 [R1+0x8568], R24 ;  /* 0x0085681801007387 */ /* 0x0003e20000100a00 */
[----:B------:R-:W-:-:S03]  /*1b35d0*/  IMAD.X R21, R19, 0x1, R15, P2 ;  /* 0x0000000113157824 */ /* 0x000fc600010e060f */
[----:B-1----:R-:W3:Y:S01]  /*1b35e0*/  LDL R25, [R1+0x168] ;  /* 0x0001680001197983 */ /* 0x002ee20000100800 */
[----:B--2---:R-:W-:-:S05]  /*1b35f0*/  IADD3 R10, P4, PT, R10, R27, RZ ;  /* 0x0000001b0a0a7210 */ /* 0x004fca0007f9e0ff */
[----:B------:R1:W-:Y:S04]  /*1b3600*/  STL [R1+0x39f8], R10 ;  /* 0x0039f80a01007387 */ /* 0x0003e80000100800 */
[----:B-1----:R-:W2:Y:S04]  /*1b3610*/  LDL.LU.64 R10, [R1+0x8598] ;  /* 0x00859800010a7983 */ /* 0x002ea80000300a00 */
[----:B------:R1:W-:Y:S04]  /*1b3620*/  STL.64 [R1+0x3a18], R20 ;  /* 0x003a181401007387 */ /* 0x0003e80000100a00 */
[----:B-1----:R-:W3:Y:S01]  /*1b3630*/  LDL.LU.64 R20, [R1+0x8590] ;  /* 0x0085900001147983 */ /* 0x002ee20000300a00 */
[----:B------:R-:W-:-:S03]  /*1b3640*/  IMAD.X R3, R19, 0x1, R28, P3 ;  /* 0x0000000113037824 */ /* 0x000fc600018e061c */
[----:B--2---:R-:W-:Y:S04]  /*1b3650*/  STL.64 [R1+0x8570], R10 ;  /* 0x0085700a01007387 */ /* 0x004fe80000100a00 */
[----:B------:R-:W-:Y:S04]  /*1b3660*/  STL.64 [R1+0x8558], R14 ;  /* 0x0085580e01007387 */ /* 0x000fe80000100a00 */
[----:B------:R1:W-:Y:S04]  /*1b3670*/  STL [R1+0x8560], R15 ;  /* 0x0085600f01007387 */ /* 0x0003e80000100800 */
[----:B-1----:R0:W2:Y:S04]  /*1b3680*/  LDL.64 R14, [R1+0x39f8] ;  /* 0x0039f800010e7983 */ /* 0x0020a80000100a00 */
[----:B------:R1:W-:Y:S01]  /*1b3690*/  STL.64 [R1+0x3a20], R2 ;  /* 0x003a200201007387 */ /* 0x0003e20000100a00 */
[----:B---3--:R-:W-:-:S03]  /*1b36a0*/  IADD3 R24, P3, PT, R25, R21, RZ ;  /* 0x0000001519187210 */ /* 0x008fc60007f7e0ff */
[----:B-1----:R-:W3:Y:S04]  /*1b36b0*/  LDL.LU.64 R2, [R1+0x8588] ;  /* 0x0085880001027983 */ /* 0x002ee80000300a00 */
[----:B------:R1:W-:Y:S04]  /*1b36c0*/  STL [R1+0x8550], R21 ;  /* 0x0085501501007387 */ /* 0x0003e80000100800 */
[----:B-1----:R-:W4:Y:S01]  /*1b36d0*/  LDL.LU R21, [R1+0x168] ;  /* 0x0001680001157983 */ /* 0x002f220000300800 */
[----:B--2---:R-:W-:-:S03]  /*1b36e0*/  IMAD.X R15, R19, 0x1, R26, P4 ;  /* 0x00000001130f7824 */ /* 0x004fc600020e061a */
[----:B------:R-:W2:Y:S04]  /*1b36f0*/  LDL.LU R19, [R1+0x8580] ;  /* 0x0085800001137983 */ /* 0x000ea80000300800 */
[----:B------:R-:W-:Y:S04]  /*1b3700*/  STL [R1+0x39fc], R15 ;  /* 0x0039fc0f01007387 */ /* 0x000fe80000100800 */
[----:B------:R1:W-:Y:S01]  /*1b3710*/  STL [R1+0x8538], R23 ;  /* 0x0085381701007387 */ /* 0x0003e20000100800 */
[----:B----4-:R-:W-:-:S03]  /*1b3720*/  IADD3 R14, P4, PT, R21, R23, RZ ;  /* 0x00000017150e7210 */ /* 0x010fc60007f9e0ff */
[----:B-1----:R-:W4:Y:S01]  /*1b3730*/  LDL.LU R23, [R1+0x374] ;  /* 0x0003740001177983 */ /* 0x002f220000300800 */
[----:B------:R-:W-:Y:S01]  /*1b3740*/  IADD3 R16, P2, PT, R25, R20, RZ ;  /* 0x0000001419107210 */ /* 0x000fe20007f5e0ff */
[----:B------:R-:W-:-:S04]  /*1b3750*/  IMAD.MOV.U32 R10, RZ, RZ, R17 ;  /* 0x000000ffff0a7224 */ /* 0x000fc800078e0011 */
[----:B----4-:R-:W-:-:S05]  /*1b3760*/  IMAD.X R17, R23, 0x1, R18, P2 ;  /* 0x0000000117117824 */ /* 0x010fca00010e0612 */
[----:B------:R1:W-:Y:S04]  /*1b3770*/  STL.64 [R1+0x3a00], R16 ;  /* 0x003a001001007387 */ /* 0x0003e80000100a00 */
[----:B-1----:R-:W4:Y:S01]  /*1b3780*/  LDL.LU.64 R16, [R1+0x8578] ;  /* 0x0085780001107983 */ /* 0x002f220000300a00 */
[----:B------:R-:W-:Y:S02]  /*1b3790*/  IMAD.MOV.U32 R15, RZ, RZ, R10 ;  /* 0x000000ffff0f7224 */ /* 0x000fe400078e000a */
[----:B--2---:R-:W-:Y:S01]  /*1b37a0*/  IMAD.X R25, R23, 0x1, R19, P3 ;  /* 0x0000000117197824 */ /* 0x004fe200018e0613 */
[----:B----4-:R-:W-:-:S05]  /*1b37b0*/  IADD3 R10, P2, PT, R21, R16, RZ ;  /* 0x00000010150a7210 */ /* 0x010fca0007f5e0ff */
[----:B------:R1:W-:Y:S04]  /*1b37c0*/  STL [R1+0x39d8], R10 ;  /* 0x0039d80a01007387 */ /* 0x0003e80000100800 */
[----:B-1----:R-:W2:Y:S04]  /*1b37d0*/  LDL.LU.64 R10, [R1+0x8570] ;  /* 0x00857000010a7983 */ /* 0x002ea80000300a00 */
[----:B------:R1:W-:Y:S04]  /*1b37e0*/  STL.64 [R1+0x3a08], R24 ;  /* 0x003a081801007387 */ /* 0x0003e80000100a00 */
[----:B-1----:R-:W4:Y:S04]  /*1b37f0*/  LDL.LU.64 R24, [R1+0x8568] ;  /* 0x0085680001187983 */ /* 0x002f280000300a00 */
[----:B------:R1:W-:Y:S04]  /*1b3800*/  STL.64 [R1+0x8530], R18 ;  /* 0x0085301201007387 */ /* 0x0003e80000100a00 */
[----:B-1----:R-:W3:Y:S04]  /*1b3810*/  LDL.LU R19, [R1+0x16c] ;  /* 0x00016c0001137983 */ /* 0x002ee80000300800 */
[----:B------:R1:W-:Y:S04]  /*1b3820*/  STL.64 [R1+0x8548], R6 ;  /* 0x0085480601007387 */ /* 0x0003e80000100a00 */
[----:B-1----:R0:W3:Y:S04]  /*1b3830*/  LDL.64 R6, [R1+0x39d8] ;  /* 0x0039d80001067983 */ /* 0x0020e80000100a00 */
[----:B--2---:R1:W-:Y:S02]  /*1b3840*/  STL.64 [R1+0x8540], R10 ;  /* 0x0085400a01007387 */ /* 0x0043e40000100a00 */
[----:B-1----:R-:W-:-:S02]  /*1b3850*/  IMAD.MOV.U32 R10, RZ, RZ, R15 ;  /* 0x000000ffff0a7224 */ /* 0x002fc400078e000f */
[----:B------:R-:W-:-:S05]  /*1b3860*/  IMAD.X R15, R23, 0x1, R22, P4 ;  /* 0x00000001170f7824 */ /* 0x000fca00020e0616 */
[----:B------:R1:W-:Y:S04]  /*1b3870*/  STL.64 [R1+0x39d0], R14 ;  /* 0x0039d00e01007387 */ /* 0x0003e80000100a00 */
[----:B-1----:R0:W2:Y:S01]  /*1b3880*/  LDL.LU R15, [R1+0x8560] ;  /* 0x00856000010f7983 */ /* 0x0020a20000300800 */
[----:B------:R-:W-:-:S05]  /*1b3890*/  IADD3 R14, P4, PT, R21, R17, RZ ;  /* 0x00000011150e7210 */ /* 0x000fca0007f9e0ff */
[----:B------:R2:W-:Y:S04]  /*1b38a0*/  STL [R1+0x39e8], R14 ;  /* 0x0039e80e01007387 */ /* 0x0005e80000100800 */
[----:B--2---:R-:W2:Y:S04]  /*1b38b0*/  LDL.LU.64 R14, [R1+0x8558] ;  /* 0x00855800010e7983 */ /* 0x004ea80000300a00 */
[----:B------:R1:W-:Y:S04]  /*1b38c0*/  STL.64 [R1+0x8528], R16 ;  /* 0x0085281001007387 */ /* 0x0003e80000100a00 */
[----:B-1----:R0:W2:Y:S01]  /*1b38d0*/  LDL.64 R16, [R1+0x39e8] ;  /* 0x0039e80001107983 */ /* 0x0020a20000100a00 */
[----:B---3--:R-:W-:Y:S01]  /*1b38e0*/  IMAD.MOV.U32 R7, RZ, RZ, R19 ;  /* 0x000000ffff077224 */ /* 0x008fe200078e0013 */
[----:B----4-:R-:W-:-:S05]  /*1b38f0*/  IADD3 R18, P3, PT, R21, R25, RZ ;  /* 0x0000001915127210 */ /* 0x010fca0007f7e0ff */
[C---:B------:R-:W-:Y:S02]  /*1b3900*/  IMAD.X R19, R23.reuse, 0x1, R24, P3 ;  /* 0x0000000117137824 */ /* 0x040fe400018e0618 */
[----:B--2---:R-:W-:Y:S02]  /*1b3910*/  IMAD.MOV.U32 R17, RZ, RZ, R7 ;  /* 0x000000ffff117224 */ /* 0x004fe400078e0007 */
[----:B------:R-:W-:Y:S01]  /*1b3920*/  IMAD.X R7, R23, 0x1, R14, P2 ;  /* 0x0000000117077824 */ /* 0x000fe200010e060e */
[----:B------:R-:W-:-:S04]  /*1b3930*/  IADD3 R6, P2, PT, R21, R29, RZ ;  /* 0x0000001d15067210 */ /* 0x000fc80007f5e0ff */
[----:B------:R-:W-:Y:S04]  /*1b3940*/  STL [R1+0x39dc], R7 ;  /* 0x0039dc0701007387 */ /* 0x000fe80000100800 */
[----:B------:R1:W-:Y:S02]  /*1b3950*/  STL.64 [R1+0x39e0], R18 ;  /* 0x0039e01201007387 */ /* 0x0003e40000100a00 */
[----:B-1----:R-:W-:Y:S02]  /*1b3960*/  IADD3 R18, P3, PT, R21, R27, RZ ;  /* 0x0000001b15127210 */ /* 0x002fe40007f7e0ff */
[----:B------:R-:W2:Y:S01]  /*1b3970*/  LDL.LU R21, [R1+0x8550] ;  /* 0x0085500001157983 */ /* 0x000ea20000300800 */
[----:B------:R-:W-:Y:S02]  /*1b3980*/  IMAD.MOV.U32 R19, RZ, RZ, R17 ;  /* 0x000000ffff137224 */ /* 0x000fe400078e0011 */
[----:B------:R-:W-:-:S02]  /*1b3990*/  IMAD.X R17, R23, 0x1, R15, P4 ;  /* 0x0000000117117824 */ /* 0x000fc400020e060f */
[----:B------:R-:W-:-:S03]  /*1b39a0*/  IMAD.X R7, R23, 0x1, R28, P2 ;  /* 0x0000000117077824 */ /* 0x000fc600010e061c */
[----:B------:R1:W-:Y:S04]  /*1b39b0*/  STL [R1+0x39ec], R17 ;  /* 0x0039ec1101007387 */ /* 0x0003e80000100800 */
[----:B------:R3:W-:Y:S01]  /*1b39c0*/  STL.64 [R1+0x39f0], R6 ;  /* 0x0039f00601007387 */ /* 0x0007e20000100a00 */
[----:B-1----:R-:W-:-:S03]  /*1b39d0*/  IMAD.MOV.U32 R17, RZ, RZ, R10 ;  /* 0x000000ffff117224 */ /* 0x002fc600078e000a */
[----:B---3--:R-:W3:Y:S01]  /*1b39e0*/  LDL.LU.64 R6, [R1+0x8548] ;  /* 0x0085480001067983 */ /* 0x008ee20000300a00 */
[C---:B------:R-:W-:Y:S02]  /*1b39f0*/  IADD3 R16, P4, PT, R19.reuse, R20, RZ ;  /* 0x0000001413107210 */ /* 0x040fe40007f9e0ff */
[----:B--2---:R-:W-:-:S05]  /*1b3a00*/  IADD3 R10, P2, PT, R19, R21, RZ ;  /* 0x00000015130a7210 */ /* 0x004fca0007f5e0ff */
[----:B------:R1:W-:Y:S04]  /*1b3a10*/  STL [R1+0x39c8], R10 ;  /* 0x0039c80a01007387 */ /* 0x0003e80000100800 */
[----:B-1----:R-:W2:Y:S04]  /*1b3a20*/  LDL.LU.64 R10, [R1+0x8540] ;  /* 0x00854000010a7983 */ /* 0x002ea80000300a00 */
[----:B------:R1:W-:Y:S02]  /*1b3a30*/  STL.64 [R1+0x8518], R20 ;  /* 0x0085181401007387 */ /* 0x0003e40000100a00 */
[----:B-1----:R-:W-:-:S02]  /*1b3a40*/  IMAD.MOV.U32 R21, RZ, RZ, R19 ;  /* 0x000000ffff157224 */ /* 0x002fc400078e0013 */
[----:B------:R-:W-:Y:S02]  /*1b3a50*/  IMAD.X R19, R23, 0x1, R26, P3 ;  /* 0x0000000117137824 */ /* 0x000fe400018e061a */
[----:B------:R-:W4:Y:S04]  /*1b3a60*/  LDL.LU R23, [R1+0x8538] ;  /* 0x0085380001177983 */ /* 0x000f280000300800 */
[----:B------:R1:W-:Y:S04]  /*1b3a70*/  STL.64 [R1+0x39b8], R18 ;  /* 0x0039b81201007387 */ /* 0x0003e80000100a00 */
[----:B-1----:R-:W3:Y:S04]  /*1b3a80*/  LDL.LU.64 R18, [R1+0x8530] ;  /* 0x0085300001127983 */ /* 0x002ee80000300a00 */
[----:B------:R1:W-:Y:S04]  /*1b3a90*/  STL.64 [R1+0x8520], R26 ;  /* 0x0085201a01007387 */ /* 0x0003e80000100a00 */
[----:B-1----:R0:W3:Y:S04]  /*1b3aa0*/  LDL.64 R26, [R1+0x39c8] ;  /* 0x0039c800011a7983 */ /* 0x0020e80000100a00 */
[----:B--2---:R-:W-:Y:S04]  /*1b3ab0*/  STL.64 [R1+0x8508], R10 ;  /* 0x0085080a01007387 */ /* 0x004fe80000100a00 */
[----:B----4-:R1:W-:Y:S01]  /*1b3ac0*/  STL [R1+0x8500], R23 ;  /* 0x0085001701007387 */ /* 0x0103e20000100800 */
[----:B---3--:R-:W-:-:S05]  /*1b3ad0*/  IMAD.MOV.U32 R27, RZ, RZ, R21 ;  /* 0x000000ffff1b7224 */ /* 0x008fca00078e0015 */
[----:B------:R-:W-:Y:S02]  /*1b3ae0*/  IADD3 R20, P3, PT, R27, R23, RZ ;  /* 0x000000171b147210 */ /* 0x000fe40007f7e0ff */
[----:B-1----:R-:W2:Y:S01]  /*1b3af0*/  LDL.LU R23, [R1+0x370] ;  /* 0x0003700001177983 */ /* 0x002ea20000300800 */
[----:B------:R-:W-:Y:S02]  /*1b3b00*/  IMAD.MOV.U32 R11, RZ, RZ, R17 ;  /* 0x000000ffff0b7224 */ /* 0x000fe400078e0011 */
[----:B--2---:R-:W-:-:S05]  /*1b3b10*/  IMAD.X R17, R23, 0x1, R18, P4 ;  /* 0x0000000117117824 */ /* 0x004fca00020e0612 */
[----:B------:R1:W-:Y:S04]  /*1b3b20*/  STL.64 [R1+0x39c0], R16 ;  /* 0x0039c01001007387 */ /* 0x0003e80000100a00 */
[----:B-1----:R-:W2:Y:S04]  /*1b3b30*/  LDL.LU.64 R16, [R1+0x8528] ;  /* 0x0085280001107983 */ /* 0x002ea80000300a00 */
[----:B------:R-:W-:Y:S04]  /*1b3b40*/  STL.64 [R1+0x8510], R8 ;  /* 0x0085100801007387 */ /* 0x000fe80000100a00 */
[----:B------:R1:W-:Y:S01]  /*1b3b50*/  STL.64 [R1+0x84f8], R2 ;  /* 0x0084f80201007387 */ /* 0x0003e20000100a00 */
[----:B------:R-:W-:-:S02]  /*1b3b60*/  IMAD.X R21, R23, 0x1, R22, P3 ;  /* 0x0000000117157824 */ /* 0x000fc400018e0616 */
[----:B-1----:R-:W-:Y:S02]  /*1b3b70*/  IMAD.MOV.U32 R3, RZ, RZ, R27 ;  /* 0x000000ffff037224 */ /* 0x002fe400078e001b */
[----:B------:R-:W-:Y:S02]  /*1b3b80*/  IMAD.X R27, R23, 0x1, R19, P2 ;  /* 0x00000001171b7824 */ /* 0x000fe400010e0613 */
[----:B------:R-:W-:Y:S01]  /*1b3b90*/  IMAD.MOV.U32 R8, RZ, RZ, R11 ;  /* 0x000000ffff087224 */ /* 0x000fe200078e000b */
[----:B------:R-:W-:Y:S02]  /*1b3ba0*/  IADD3 R26, P2, PT, R3, R25, RZ ;  /* 0x00000019031a7210 */ /* 0x000fe40007f5e0ff */
[----:B------:R1:W-:Y:S04]  /*1b3bb0*/  STL [R1+0x39cc], R27 ;  /* 0x0039cc1b01007387 */ /* 0x0003e80000100800 */
[----:B------:R3:W-:Y:S01]  /*1b3bc0*/  STL.64 [R1+0x3968], R20 ;  /* 0x0039681401007387 */ /* 0x0007e20000100a00 */
[----:B-1----:R-:W-:Y:S01]  /*1b3bd0*/  IMAD.X R27, R23, 0x1, R24, P2 ;  /* 0x00000001171b7824 */ /* 0x002fe200010e0618 */
[----:B--2---:R-:W-:-:S02]  /*1b3be0*/  IADD3 R10, P4, PT, R3, R16, RZ ;  /* 0x00000010030a7210 */ /* 0x004fc40007f9e0ff */
[----:B---3--:R-:W-:-:S03]  /*1b3bf0*/  IADD3 R20, P3, PT, R3, R17, RZ ;  /* 0x0000001103147210 */ /* 0x008fc60007f7e0ff */
[C---:B------:R-:W-:Y:S02]  /*1b3c00*/  IMAD.X R11, R23.reuse, 0x1, R14, P4 ;  /* 0x00000001170b7824 */ /* 0x040fe400020e060e */
[----:B------:R-:W-:-:S03]  /*1b3c10*/  IMAD.X R21, R23, 0x1, R15, P3 ;  /* 0x0000000117157824 */ /* 0x000fc600018e060f */
[----:B------:R-:W-:Y:S04]  /*1b3c20*/  STL.64 [R1+0x3998], R10 ;  /* 0x0039980a01007387 */ /* 0x000fe80000100a00 */
[----:B------:R1:W-:Y:S04]  /*1b3c30*/  STL.64 [R1+0x39a0], R26 ;  /* 0x0039a01a01007387 */ /* 0x0003e80000100a00 */
[----:B-1----:R-:W2:Y:S04]  /*1b3c40*/  LDL.LU.64 R26, [R1+0x8520] ;  /* 0x00852000011a7983 */ /* 0x002ea80000300a00 */
[----:B------:R1:W-:Y:S04]  /*1b3c50*/  STL.64 [R1+0x39a8], R20 ;  /* 0x0039a81401007387 */ /* 0x0003e80000100a00 */
[----:B-1----:R-:W3:Y:S04]  /*1b3c60*/  LDL.LU.64 R20, [R1+0x8518] ;  /* 0x0085180001147983 */ /* 0x002ee80000300a00 */
[----:B------:R1:W-:Y:S01]  /*1b3c70*/  STL.64 [R1+0x84e8], R14 ;  /* 0x0084e80e01007387 */ /* 0x0003e20000100a00 */
[----:B------:R-:W-:-:S03]  /*1b3c80*/  IADD3 R10, P4, PT, R3, R29, RZ ;  /* 0x0000001d030a7210 */ /* 0x000fc60007f9e0ff */
[----:B------:R-:W-:Y:S01]  /*1b3c90*/  STL [R1+0x84f0], R15 ;  /* 0x0084f00f01007387 */ /* 0x000fe20000100800 */
[----:B-1----:R-:W-:Y:S02]  /*1b3ca0*/  IMAD.MOV.U32 R14, RZ, RZ, R8 ;  /* 0x000000ffff0e7224 */ /* 0x002fe400078e0008 */
[----:B------:R-:W-:-:S03]  /*1b3cb0*/  IMAD.X R11, R23, 0x1, R28, P4 ;  /* 0x00000001170b7824 */ /* 0x000fc600020e061c */
[----:B---3--:R-:W-:-:S05]  /*1b3cc0*/  IADD3 R8, P3, PT, R14, R20, RZ ;  /* 0x000000140e087210 */ /* 0x008fca0007f7e0ff */
[----:B------:R1:W-:Y:S04]  /*1b3cd0*/  STL [R1+0x3958], R8 ;  /* 0x0039580801007387 */ /* 0x0003e80000100800 */
[----:B-1----:R-:W3:Y:S04]  /*1b3ce0*/  LDL.LU.64 R8, [R1+0x8510] ;  /* 0x0085100001087983 */ /* 0x002ee80000300a00 */
[----:B------:R1:W-:Y:S04]  /*1b3cf0*/  STL.64 [R1+0x39b0], R10 ;  /* 0x0039b00a01007387 */ /* 0x0003e80000100a00 */
[----:B-1----:R-:W4:Y:S01]  /*1b3d00*/  LDL.LU.64 R10, [R1+0x8508] ;  /* 0x00850800010a7983 */ /* 0x002f220000300a00 */
[----:B--2---:R-:W-:-:S05]  /*1b3d10*/  IADD3 R2, P2, PT, R3, R27, RZ ;  /* 0x0000001b03027210 */ /* 0x004fca0007f5e0ff */
[----:B------:R-:W-:Y:S01]  /*1b3d20*/  IMAD.X R3, R23, 0x1, R26, P2 ;  /* 0x0000000117037824 */ /* 0x000fe200010e061a */
[----:B----4-:R1:W-:Y:S04]  /*1b3d30*/  STL.64 [R1+0x84e0], R10 ;  /* 0x0084e00a01007387 */ /* 0x0103e80000100a00 */
[----:B-1----:R-:W2:Y:S04]  /*1b3d40*/  LDL R11, [R1+0x36c] ;  /* 0x00036c00010b7983 */ /* 0x002ea80000100800 */
[----:B------:R-:W4:Y:S04]  /*1b3d50*/  LDL.LU R23, [R1+0x8500] ;  /* 0x0085000001177983 */ /* 0x000f280000300800 */
[----:B------:R1:W-:Y:S04]  /*1b3d60*/  STL.64 [R1+0x3950], R2 ;  /* 0x0039500201007387 */ /* 0x0003e80000100a00 */
[----:B-1----:R-:W2:Y:S04]  /*1b3d70*/  LDL.LU.64 R2, [R1+0x84f8] ;  /* 0x0084f80001027983 */ /* 0x002ea80000300a00 */
[----:B--2---:R1:W-:Y:S04]  /*1b3d80*/  STL.64 [R1+0x84d8], R2 ;  /* 0x0084d80201007387 */ /* 0x0043e80000100a00 */
[----:B-1----:R0:W2:Y:S01]  /*1b3d90*/  LDL.64 R2, [R1+0x3958] ;  /* 0x0039580001027983 */ /* 0x0020a20000100a00 */
[----:B------:R-:W-:Y:S01]  /*1b3da0*/  IADD3 R10, P4, PT, R14, R21, RZ ;  /* 0x000000150e0a7210 */ /* 0x000fe20007f9e0ff */
[----:B--2---:R-:W-:-:S04]  /*1b3db0*/  IMAD.MOV.U32 R3, RZ, RZ, R14 ;  /* 0x000000ffff037224 */ /* 0x004fc800078e000e */
[----:B------:R-:W-:Y:S01]  /*1b3dc0*/  IMAD.MOV.U32 R15, RZ, RZ, R3 ;  /* 0x000000ffff0f7224 */ /* 0x000fe200078e0003 */
[----:B----4-:R-:W-:Y:S01]  /*1b3dd0*/  IADD3 R14, P2, PT, R3, R23, RZ ;  /* 0x00000017030e7210 */ /* 0x010fe20007f5e0ff */
[C---:B------:R-:W-:Y:S02]  /*1b3de0*/  IMAD.X R3, R11.reuse, 0x1, R18, P3 ;  /* 0x000000010b037824 */ /* 0x040fe400018e0612 */
[----:B------:R-:W-:-:S03]  /*1b3df0*/  IMAD.X R11, R11, 0x1, R19, P4 ;  /* 0x000000010b0b7824 */ /* 0x000fc600020e0613 */
[----:B------:R-:W-:Y:S04]  /*1b3e00*/  STL [R1+0x395c], R3 ;  /* 0x00395c0301007387 */ /* 0x000fe80000100800 */
[----:B------:R1:W-:Y:S04]  /*1b3e10*/  STL [R1+0x84d0], R19 ;  /* 0x0084d01301007387 */ /* 0x0003e80000100800 */
[----:B-1----:R-:W2:Y:S01]  /*1b3e20*/  LDL.LU R19, [R1+0x36c] ;  /* 0x00036c0001137983 */ /* 0x002ea20000300800 */
[----:B------:R-:W-:Y:S01]  /*1b3e30*/  IADD3 R2, P3, PT, R15, R16, RZ ;  /* 0x000000100f027210 */ /* 0x000fe20007f7e0ff */
[----:B------:R-:W-:-:S02]  /*1b3e40*/  IMAD.MOV.U32 R3, RZ, RZ, R15 ;  /* 0x000000ffff037224 */ /* 0x000fc400078e000f */
[----:B------:R-:W-:Y:S01]  /*1b3e50*/  STL.64 [R1+0x3960], R10 ;  /* 0x0039600a01007387 */ /* 0x000fe20000100a00 */
[----:B--2---:R-:W-:-:S05]  /*1b3e60*/  IMAD.X R15, R19, 0x1, R22, P2 ;  /* 0x00000001130f7824 */ /* 0x004fca00010e0616 */
[----:B------:R1:W-:Y:S04]  /*1b3e70*/  STL.64 [R1+0x3928], R14 ;  /* 0x0039280e01007387 */ /* 0x0003e80000100a00 */
[----:B-1----:R0:W2:Y:S01]  /*1b3e80*/  LDL.LU R15, [R1+0x84f0] ;  /* 0x0084f000010f7983 */ /* 0x0020a20000300800 */
[----:B------:R-:W-:-:S05]  /*1b3e90*/  IADD3 R14, P2, PT, R3, R17, RZ ;  /* 0x00000011030e7210 */ /* 0x000fca0007f5e0ff */
[----:B------:R2:W-:Y:S04]  /*1b3ea0*/  STL [R1+0x3940], R14 ;  /* 0x0039400e01007387 */ /* 0x0005e80000100800 */
[----:B--2---:R-:W2:Y:S01]  /*1b3eb0*/  LDL.LU.64 R14, [R1+0x84e8] ;  /* 0x0084e800010e7983 */ /* 0x004ea20000300a00 */
[----:B------:R-:W-:-:S03]  /*1b3ec0*/  IADD3 R10, P4, PT, R3, R25, RZ ;  /* 0x00000019030a7210 */ /* 0x000fc60007f9e0ff */
[----:B------:R1:W-:Y:S02]  /*1b3ed0*/  STL.64 [R1+0x84c8], R16 ;  /* 0x0084c81001007387 */ /* 0x0003e40000100a00 */
[C---:B------:R-:W-:Y:S02]  /*1b3ee0*/  IMAD.X R11, R19.reuse, 0x1, R24, P4 ;  /* 0x00000001130b7824 */ /* 0x040fe400020e0618 */
[----:B-1----:R-:W-:Y:S02]  /*1b3ef0*/  IMAD.MOV.U32 R17, RZ, RZ, R3 ;  /* 0x000000ffff117224 */ /* 0x002fe400078e0003 */
[----:B--2---:R-:W-:-:S05]  /*1b3f00*/  IMAD.X R3, R19, 0x1, R14, P3 ;  /* 0x0000000113037824 */ /* 0x004fca00018e060e */
[----:B------:R1:W-:Y:S04]  /*1b3f10*/  STL.64 [R1+0x3930], R2 ;  /* 0x0039300201007387 */ /* 0x0003e80000100a00 */
[----:B-1----:R-:W2:Y:S04]  /*1b3f20*/  LDL R3, [R1+0x174] ;  /* 0x0001740001037983 */ /* 0x002ea80000100800 */
[----:B------:R1:W-:Y:S04]  /*1b3f30*/  STL.64 [R1+0x3938], R10 ;  /* 0x0039380a01007387 */ /* 0x0003e80000100a00 */
[----:B-1----:R-:W4:Y:S01]  /*1b3f40*/  LDL.LU.64 R10, [R1+0x84e0] ;  /* 0x0084e000010a7983 */ /* 0x002f220000300a00 */
[----:B------:R-:W-:-:S03]  /*1b3f50*/  IADD3 R2, P3, PT, R17, R29, RZ ;  /* 0x0000001d11027210 */ /* 0x000fc60007f7e0ff */
[----:B----4-:R1:W-:Y:S04]  /*1b3f60*/  STL.64 [R1+0x84c0], R10 ;  /* 0x0084c00a01007387 */ /* 0x0103e80000100a00 */
[----:B-1----:R0:W4:Y:S02]  /*1b3f70*/  LDL.64 R10, [R1+0x3940] ;  /* 0x00394000010a7983 */ /* 0x0021240000100a00 */
[----:B----4-:R-:W-:Y:S01]  /*1b3f80*/  IMAD.X R11, R19, 0x1, R15, P2 ;  /* 0x00000001130b7824 */ /* 0x010fe200010e060f */
[----:B--2---:R-:W-:Y:S01]  /*1b3f90*/  IADD3 R10, P2, PT, R3, R20, RZ ;  /* 0x00000014030a7210 */ /* 0x004fe20007f5e0ff */
[----:B------:R-:W-:-:S03]  /*1b3fa0*/  IMAD.X R3, R19, 0x1, R28, P3 ;  /* 0x0000000113037824 */ /* 0x000fc600018e061c */
[----:B------:R-:W-:Y:S04]  /*1b3fb0*/  STL [R1+0x3944], R11 ;  /* 0x0039440b01007387 */ /* 0x000fe80000100800 */
[----:B------:R1:W-:Y:S04]  /*1b3fc0*/  STL.64 [R1+0x3948], R2 ;  /* 0x0039480201007387 */ /* 0x0003e80000100a00 */
[----:B-1----:R-:W2:Y:S01]  /*1b3fd0*/  LDL.LU.64 R2, [R1+0x84d8] ;  /* 0x0084d80001027983 */ /* 0x002ea20000300a00 */
[----:B------:R-:W-:-:S03]  /*1b3fe0*/  IADD3 R16, P4, PT, R17, R27, RZ ;  /* 0x0000001b11107210 */ /* 0x000fc60007f9e0ff */
[----:B--2---:R-:W-:Y:S04]  /*1b3ff0*/  STL.64 [R1+0x84b0], R2 ;  /* 0x0084b00201007387 */ /* 0x004fe80000100a00 */
[----:B------:R1:W-:Y:S04]  /*1b4000*/  STL [R1+0x84a8], R28 ;  /* 0x0084a81c01007387 */ /* 0x0003e80000100800 */
[----:B-1----:R-:W2:Y:S01]  /*1b4010*/  LDL.LU R28, [R1+0x174] ;  /* 0x00017400011c7983 */ /* 0x002ea20000300800 */
[----:B------:R-:W-:-:S03]  /*1b4020*/  IMAD.X R17, R19, 0x1, R26, P4 ;  /* 0x0000000113117824 */ /* 0x000fc600020e061a */
[----:B------:R-:W-:Y:S04]  /*1b4030*/  STL.64 [R1+0x84a0], R20 ;  /* 0x0084a01401007387 */ /* 0x000fe80000100a00 */
[----:B------:R-:W4:Y:S04]  /*1b4040*/  LDL.LU R19, [R1+0x84d0] ;  /* 0x0084d00001137983 */ /* 0x000f280000300800 */
[----:B------:R1:W-:Y:S04]  /*1b4050*/  STL.64 [R1+0x3910], R16 ;  /* 0x0039101001007387 */ /* 0x0003e80000100a00 */
[----:B-1----:R-:W3:Y:S04]  /*1b4060*/  LDL.LU.64 R16, [R1+0x84c8] ;  /* 0x0084c80001107983 */ /* 0x002ee80000300a00 */
[----:B------:R-:W-:Y:S01]  /*1b4070*/  STL.64 [R1+0x84b8], R26 ;  /* 0x0084b81a01007387 */ /* 0x000fe20000100a00 */
[----:B--2---:R-:W-:-:S03]  /*1b4080*/  IADD3 R2, P3, PT, R28, R21, RZ ;  /* 0x000000151c027210 */ /* 0x004fc60007f7e0ff */
[----:B------:R-:W2:Y:S01]  /*1b4090*/  LDL R21, [R1+0x368] ;  /* 0x0003680001157983 */ /* 0x000ea20000100800 */
[C---:B------:R-:W-:Y:S01]  /*1b40a0*/  IADD3 R20, P4, PT, R28.reuse, R23, RZ ;  /* 0x000000171c147210 */ /* 0x040fe20007f9e0ff */
[C---:B--2---:R-:W-:Y:S02]  /*1b40b0*/  IMAD.X R11, R21.reuse, 0x1, R18, P2 ;  /* 0x00000001150b7824 */ /* 0x044fe400010e0612 */
[C---:B----4-:R-:W-:Y:S02]  /*1b40c0*/  IMAD.X R3, R21.reuse, 0x1, R19, P3 ;  /* 0x0000000115037824 */ /* 0x050fe400018e0613 */
[----:B------:R-:W-:Y:S01]  /*1b40d0*/  IMAD.X R21, R21, 0x1, R22, P4 ;  /* 0x0000000115157824 */ /* 0x000fe200020e0616 */
[----:B------:R1:W-:Y:S04]  /*1b40e0*/  STL.64 [R1+0x3918], R10 ;  /* 0x0039180a01007387 */ /* 0x0003e80000100a00 */
[----:B-1----:R-:W2:Y:S04]  /*1b40f0*/  LDL.LU.64 R10, [R1+0x84c0] ;  /* 0x0084c000010a7983 */ /* 0x002ea80000300a00 */
[----:B------:R-:W-:Y:S04]  /*1b4100*/  STL.64 [R1+0x8498], R18 ;  /* 0x0084981201007387 */ /* 0x000fe80000100a00 */
[----:B------:R-:W-:Y:S04]  /*1b4110*/  STL.64 [R1+0x3920], R2 ;  /* 0x0039200201007387 */ /* 0x000fe80000100a00 */
[----:B------:R-:W-:Y:S04]  /*1b4120*/  STL.64 [R1+0x38e8], R20 ;  /* 0x0038e81401007387 */ /* 0x000fe80000100a00 */
[----:B------:R1:W-:Y:S04]  /*1b4130*/  STL [R1+0x8490], R22 ;  /* 0x0084901601007387 */ /* 0x0003e80000100800 */
[----:B-1----:R-:W4:Y:S01]  /*1b4140*/  LDL.LU R22, [R1+0x368] ;  /* 0x0003680001167983 */ /* 0x002f220000300800 */
[----:B---3--:R-:W-:-:S02]  /*1b4150*/  IADD3 R26, P2, PT, R28, R16, RZ ;  /* 0x000000101c1a7210 */ /* 0x008fc40007f5e0ff */
[----:B------:R-:W-:-:S03]  /*1b4160*/  IADD3 R2, P3, PT, R28, R25, RZ ;  /* 0x000000191c027210 */ /* 0x000fc60007f7e0ff */
[C---:B----4-:R-:W-:Y:S02]  /*1b4170*/  IMAD.X R27, R22.reuse, 0x1, R14, P2 ;  /* 0x00000001161b7824 */ /* 0x050fe400010e060e */
[----:B------:R-:W-:-:S03]  /*1b4180*/  IMAD.X R3, R22, 0x1, R24, P3 ;  /* 0x0000000116037824 */ /* 0x000fc600018e0618 */
[----:B------:R1:W-:Y:S04]  /*1b4190*/  STL.64 [R1+0x38f0], R26 ;  /* 0x0038f01a01007387 */ /* 0x0003e80000100a00 */
[----:B-1----:R-:W3:Y:S04]  /*1b41a0*/  LDL.LU.64 R26, [R1+0x84b8] ;  /* 0x0084b800011a7983 */ /* 0x002ee80000300a00 */
[----:B------:R-:W4:Y:S04]  /*1b41b0*/  LDL R19, [R1+0x178] ;  /* 0x0001780001137983 */ /* 0x000f280000100800 */
[----:B------:R1:W-:Y:S04]  /*1b41c0*/  STL.64 [R1+0x38f8], R2 ;  /* 0x0038f80201007387 */ /* 0x0003e80000100a00 */
[----:B-1----:R-:W2:Y:S01]  /*1b41d0*/  LDL.LU.64 R2, [R1+0x84b0] ;  /* 0x0084b00001027983 */ /* 0x002ea20000300a00 */
[----:B------:R-:W-:-:S03]  /*1b41e0*/  IADD3 R20, P4, PT, R28, R17, RZ ;  /* 0x000000111c147210 */ /* 0x000fc60007f9e0ff */
[----:B------:R-:W-:Y:S01]  /*1b41f0*/  STL.64 [R1+0x8488], R24 ;  /* 0x0084881801007387 */ /* 0x000fe20000100a00 */
[----:B------:R-:W-:Y:S01]  /*1b4200*/  IADD3 R18, P2, PT, R28, R29, RZ ;  /* 0x0000001d1c127210 */ /* 0x000fe20007f5e0ff */
[----:B------:R-:W-:Y:S02]  /*1b4210*/  IMAD.X R21, R22, 0x1, R15, P4 ;  /* 0x0000000116157824 */ /* 0x000fe400020e060f */
[----:B--2---:R3:W-:Y:S02]  /*1b4220*/  STL.64 [R1+0x8478], R2 ;  /* 0x0084780201007387 */ /* 0x0047e40000100a00 */
[----:B---3--:R-:W-:Y:S02]  /*1b4230*/  IADD3 R2, P3, PT, R28, R27, RZ ;  /* 0x0000001b1c027210 */ /* 0x008fe40007f7e0ff */
[----:B------:R-:W2:Y:S04]  /*1b4240*/  LDL.LU R28, [R1+0x84a8] ;  /* 0x0084a800011c7983 */ /* 0x000ea80000300800 */
[----:B------:R1:W-:Y:S04]  /*1b4250*/  STL.64 [R1+0x3900], R20 ;  /* 0x0039001401007387 */ /* 0x0003e80000100a00 */
[----:B-1----:R-:W4:Y:S04]  /*1b4260*/  LDL.LU.64 R20, [R1+0x84a0] ;  /* 0x0084a00001147983 */ /* 0x002f280000300a00 */
[----:B------:R1:W-:Y:S04]  /*1b4270*/  STL.64 [R1+0x8480], R14 ;  /* 0x0084800e01007387 */ /* 0x0003e80000100a00 */
[----:B-1----:R-:W3:Y:S01]  /*1b4280*/  LDL R14, [R1+0x364] ;  /* 0x00036400010e7983 */ /* 0x002ee20000100800 */
[----:B----4-:R-:W-:Y:S01]  /*1b4290*/  IADD3 R24, P4, PT, R19, R20, RZ ;  /* 0x0000001413187210 */ /* 0x010fe20007f9e0ff */
[----:B--2---:R-:W-:-:S04]  /*1b42a0*/  IMAD.X R19, R22, 0x1, R28, P2 ;  /* 0x0000000116137824 */ /* 0x004fc800010e061c */
[----:B------:R-:W-:Y:S04]  /*1b42b0*/  STL [R1+0x38d8], R24 ;  /* 0x0038d81801007387 */ /* 0x000fe80000100800 */
[----:B------:R1:W-:Y:S04]  /*1b42c0*/  STL [R1+0x8464], R20 ;  /* 0x0084641401007387 */ /* 0x0003e80000100800 */
[----:B-1----:R-:W2:Y:S04]  /*1b42d0*/  LDL.LU R20, [R1+0x178] ;  /* 0x0001780001147983 */ /* 0x002ea80000300800 */
[----:B------:R1:W-:Y:S04]  /*1b42e0*/  STL.64 [R1+0x3908], R18 ;  /* 0x0039081201007387 */ /* 0x0003e80000100a00 */
[----:B-1----:R-:W3:Y:S04]  /*1b42f0*/  LDL.LU.64 R18, [R1+0x8498] ;  /* 0x0084980001127983 */ /* 0x002ee80000300a00 */
[----:B------:R1:W-:Y:S04]  /*1b4300*/  STL.64 [R1+0x8470], R28 ;  /* 0x0084701c01007387 */ /* 0x0003e80000100a00 */
[----:B-1----:R0:W4:Y:S01]  /*1b4310*/  LDL.64 R28, [R1+0x38d8] ;  /* 0x0038d800011c7983 */ /* 0x0021220000100a00 */
[----:B------:R-:W-:-:S03]  /*1b4320*/  IMAD.X R3, R22, 0x1, R26, P3 ;  /* 0x0000000116037824 */ /* 0x000fc600018e061a */
[----:B------:R-:W-:Y:S04]  /*1b4330*/  STL.64 [R1+0x8468], R10 ;  /* 0x0084680a01007387 */ /* 0x000fe80000100a00 */
[----:B------:R-:W4:Y:S04]  /*1b4340*/  LDL.LU R22, [R1+0x8490] ;  /* 0x0084900001167983 */ /* 0x000f280000300800 */
[----:B------:R-:W-:Y:S01]  /*1b4350*/  STL.64 [R1+0x38d0], R2 ;  /* 0x0038d00201007387 */ /* 0x000fe20000100a00 */
[----:B--2---:R-:W-:-:S05]  /*1b4360*/  IADD3 R24, P2, PT, R20, R21, RZ ;  /* 0x0000001514187210 */ /* 0x004fca0007f5e0ff */
[C---:B---3--:R-:W-:Y:S02]  /*1b4370*/  IMAD.X R25, R14.reuse, 0x1, R19, P2 ;  /* 0x000000010e197824 */ /* 0x048fe400010e0613 */
[----:B----4-:R-:W-:-:S05]  /*1b4380*/  IMAD.X R29, R14, 0x1, R18, P4 ;  /* 0x000000010e1d7824 */ /* 0x010fca00020e0612 */
        /* <DEDUP_REMOVED lines=12> */
[----:B------:R-:W-:-:S05]  /*1b4450*/  IADD3 R28, P4, PT, R20, R16, RZ ;  /* 0x00000010141c7210 */ /* 0x000fca0007f9e0ff */
[----:B--2---:R-:W-:Y:S01]  /*1b4460*/  IMAD.X R29, R19, 0x1, R14, P4 ;  /* 0x00000001131d7824 */ /* 0x004fe200020e060e */
[----:B---3--:R1:W-:Y:S04]  /*1b4470*/  STL.64 [R1+0x8450], R2 ;  /* 0x0084500201007387 */ /* 0x0083e80000100a00 */
[----:B------:R2:W-:Y:S01]  /*1b4480*/  STL.64 [R1+0x8458], R16 ;  /* 0x0084581001007387 */ /* 0x0005e20000100a00 */
[----:B-1----:R-:W-:-:S03]  /*1b4490*/  IADD3 R2, P3, PT, R20, R17, RZ ;  /* 0x0000001114027210 */ /* 0x002fc60007f7e0ff */
[----:B--2---:R0:W2:Y:S04]  /*1b44a0*/  LDL.64 R16, [R1+0x38b8] ;  /* 0x0038b80001107983 */ /* 0x0040a80000100a00 */
[----:B------:R1:W-:Y:S04]  /*1b44b0*/  STL.64 [R1+0x38b0], R28 ;  /* 0x0038b01c01007387 */ /* 0x0003e80000100a00 */
[----:B-1----:R-:W3:Y:S02]  /*1b44c0*/  LDL.LU.64 R28, [R1+0x8470] ;  /* 0x00847000011c7983 */ /* 0x002ee40000300a00 */
[----:B---3--:R-:W-:-:S05]  /*1b44d0*/  IADD3 R10, P4, PT, R20, R29, RZ ;  /* 0x0000001d140a7210 */ /* 0x008fca0007f9e0ff */
[----:B------:R1:W-:Y:S04]  /*1b44e0*/  STL [R1+0x38c8], R10 ;  /* 0x0038c80a01007387 */ /* 0x0003e80000100800 */
[----:B-1----:R-:W3:Y:S01]  /*1b44f0*/  LDL.LU.64 R10, [R1+0x8468] ;  /* 0x00846800010a7983 */ /* 0x002ee20000300a00 */
[----:B--2---:R-:W-:-:S03]  /*1b4500*/  IMAD.X R17, R19, 0x1, R24, P2 ;  /* 0x0000000113117824 */ /* 0x004fc600010e0618 */
[----:B------:R1:W-:Y:S01]  /*1b4510*/  STL.64 [R1+0x8440], R24 ;  /* 0x0084401801007387 */ /* 0x0003e20000100a00 */
[----:B------:R-:W-:-:S03]  /*1b4520*/  IADD3 R16, P2, PT, R20, R27, RZ ;  /* 0x0000001b14107210 */ /* 0x000fc60007f5e0ff */
[----:B-1----:R-:W2:Y:S04]  /*1b4530*/  LDL R25, [R1+0x17c] ;  /* 0x00017c0001197983 */ /* 0x002ea80000100800 */
[----:B------:R-:W-:Y:S04]  /*1b4540*/  STL [R1+0x38bc], R17 ;  /* 0x0038bc1101007387 */ /* 0x000fe80000100800 */
[----:B------:R-:W2:Y:S04]  /*1b4550*/  LDL.LU R20, [R1+0x8464] ;  /* 0x0084640001147983 */ /* 0x000ea80000300800 */
[----:B---3--:R1:W-:Y:S04]  /*1b4560*/  STL.64 [R1+0x8430], R10 ;  /* 0x0084300a01007387 */ /* 0x0083e80000100a00 */
[----:B-1----:R0:W3:Y:S04]  /*1b4570*/  LDL.64 R10, [R1+0x38c8] ;  /* 0x0038c800010a7983 */ /* 0x0020e80000100a00 */
[----:B------:R1:W-:Y:S04]  /*1b4580*/  STL.64 [R1+0x8438], R14 ;  /* 0x0084380e01007387 */ /* 0x0003e80000100a00 */
[----:B-1----:R-:W4:Y:S01]  /*1b4590*/  LDL R14, [R1+0x360] ;  /* 0x00036000010e7983 */ /* 0x002f220000100800 */
[----:B------:R-:W-:-:S03]  /*1b45a0*/  IMAD.X R3, R19, 0x1, R15, P3 ;  /* 0x0000000113037824 */ /* 0x000fc600018e060f */
[----:B------:R-:W-:Y:S04]  /*1b45b0*/  STL [R1+0x8448], R15 ;  /* 0x0084480f01007387 */ /* 0x000fe80000100800 */
[----:B------:R2:W-:Y:S01]  /*1b45c0*/  STL.64 [R1+0x38c0], R2 ;  /* 0x0038c00201007387 */ /* 0x0005e20000100a00 */
[----:B------:R-:W-:-:S03]  /*1b45d0*/  IMAD.X R17, R19, 0x1, R26, P2 ;  /* 0x0000000113117824 */ /* 0x000fc600010e061a */
[----:B------:R1:W-:Y:S01]  /*1b45e0*/  STL [R1+0x8428], R21 ;  /* 0x0084281501007387 */ /* 0x0003e20000100800 */
[----:B--2---:R-:W-:Y:S01]  /*1b45f0*/  IADD3 R2, P3, PT, R25, R20, RZ ;  /* 0x0000001419027210 */ /* 0x004fe20007f7e0ff */
[----:B---3--:R-:W-:Y:S01]  /*1b4600*/  IMAD.X R11, R19, 0x1, R28, P4 ;  /* 0x00000001130b7824 */ /* 0x008fe200020e061c */
[----:B------:R-:W-:Y:S02]  /*1b4610*/  IADD3 R24, P4, PT, R25, R21, RZ ;  /* 0x0000001519187210 */ /* 0x000fe40007f9e0ff */
[----:B-1----:R-:W2:Y:S04]  /*1b4620*/  LDL.LU R21, [R1+0x17c] ;  /* 0x00017c0001157983 */ /* 0x002ea80000300800 */
[----:B------:R-:W-:Y:S04]  /*1b4630*/  STL [R1+0x38cc], R11 ;  /* 0x0038cc0b01007387 */ /* 0x000fe80000100800 */
[----:B------:R-:W3:Y:S04]  /*1b4640*/  LDL.LU R19, [R1+0x8460] ;  /* 0x0084600001137983 */ /* 0x000ee80000300800 */
[----:B------:R1:W-:Y:S01]  /*1b4650*/  STL.64 [R1+0x3890], R16 ;  /* 0x0038901001007387 */ /* 0x0003e20000100a00 */
[----:B----4-:R-:W-:-:S03]  /*1b4660*/  IMAD.X R3, R14, 0x1, R18, P3 ;  /* 0x000000010e037824 */ /* 0x010fc600018e0612 */
[----:B-1----:R-:W2:Y:S04]  /*1b4670*/  LDL.LU.64 R16, [R1+0x8458] ;  /* 0x0084580001107983 */ /* 0x002ea80000300a00 */
[----:B------:R1:W-:Y:S04]  /*1b4680*/  STL.64 [R1+0x3898], R2 ;  /* 0x0038980201007387 */ /* 0x0003e80000100a00 */
[----:B-1----:R-:W4:Y:S04]  /*1b4690*/  LDL.LU.64 R2, [R1+0x8450] ;  /* 0x0084500001027983 */ /* 0x002f280000300a00 */
[----:B------:R1:W-:Y:S04]  /*1b46a0*/  STL [R1+0x8418], R18 ;  /* 0x0084181201007387 */ /* 0x0003e80000100800 */
[----:B-1----:R-:W3:Y:S01]  /*1b46b0*/  LDL.LU R18, [R1+0x360] ;  /* 0x0003600001127983 */ /* 0x002ee20000300800 */
[----:B--2---:R-:W-:-:S05]  /*1b46c0*/  IADD3 R14, P3, PT, R21, R16, RZ ;  /* 0x00000010150e7210 */ /* 0x004fca0007f7e0ff */
[----:B------:R-:W-:Y:S04]  /*1b46d0*/  STL [R1+0x3870], R14 ;  /* 0x0038700e01007387 */ /* 0x000fe80000100800 */
[----:B------:R0:W2:Y:S01]  /*1b46e0*/  LDL.LU R15, [R1+0x8448] ;  /* 0x00844800010f7983 */ /* 0x0000a20000300800 */
[----:B---3--:R-:W-:-:S05]  /*1b46f0*/  IMAD.X R25, R18, 0x1, R19, P4 ;  /* 0x0000000112197824 */ /* 0x008fca00020e0613 */
[----:B------:R1:W-:Y:S04]  /*1b4700*/  STL.64 [R1+0x38a0], R24 ;  /* 0x0038a01801007387 */ /* 0x0003e80000100a00 */
[----:B-1----:R-:W3:Y:S01]  /*1b4710*/  LDL.LU.64 R24, [R1+0x8440] ;  /* 0x0084400001187983 */ /* 0x002ee20000300a00 */
[----:B------:R-:W-:-:S05]  /*1b4720*/  IADD3 R10, P2, PT, R21, R23, RZ ;  /* 0x00000017150a7210 */ /* 0x000fca0007f5e0ff */
[----:B------:R-:W-:Y:S01]  /*1b4730*/  IMAD.X R11, R18, 0x1, R22, P2 ;  /* 0x00000001120b7824 */ /* 0x000fe200010e0616 */
[----:B---3--:R-:W-:-:S05]  /*1b4740*/  IADD3 R14, P4, PT, R21, R25, RZ ;  /* 0x00000019150e7210 */ /* 0x008fca0007f9e0ff */
[----:B------:R2:W-:Y:S04]  /*1b4750*/  STL [R1+0x3878], R14 ;  /* 0x0038780e01007387 */ /* 0x0005e80000100800 */
[----:B--2---:R-:W2:Y:S04]  /*1b4760*/  LDL.LU.64 R14, [R1+0x8438] ;  /* 0x00843800010e7983 */ /* 0x004ea80000300a00 */
[----:B------:R1:W-:Y:S04]  /*1b4770*/  STL.64 [R1+0x3868], R10 ;  /* 0x0038680a01007387 */ /* 0x0003e80000100a00 */
[----:B-1----:R-:W3:Y:S04]  /*1b4780*/  LDL.LU.64 R10, [R1+0x8430] ;  /* 0x00843000010a7983 */ /* 0x002ee80000300a00 */
[----:B------:R1:W-:Y:S04]  /*1b4790*/  STL.64 [R1+0x8420], R22 ;  /* 0x0084201601007387 */ /* 0x0003e80000100a00 */
[----:B-1----:R0:W2:Y:S04]  /*1b47a0*/  LDL.64 R22, [R1+0x3870] ;  /* 0x0038700001167983 */ /* 0x0020a80000100a00 */
[----:B--2---:R-:W2:Y:S04]  /*1b47b0*/  LDL.LU R23, [R1+0x1e0] ;  /* 0x0001e00001177983 */ /* 0x004ea80000300800 */
[----:B---3--:R-:W-:Y:S04]  /*1b47c0*/  STL.64 [R1+0x8408], R10 ;  /* 0x0084080a01007387 */ /* 0x008fe80000100a00 */
[----:B------:R1:W-:Y:S04]  /*1b47d0*/  STL.64 [R1+0x8410], R8 ;  /* 0x0084100801007387 */ /* 0x0003e80000100a00 */
[----:B-1----:R0:W2:Y:S01]  /*1b47e0*/  LDL.64 R8, [R1+0x3878] ;  /* 0x0038780001087983 */ /* 0x0020a20000100a00 */
[----:B------:R-:W-:Y:S01]  /*1b47f0*/  IADD3 R10, P2, PT, R21, R17, RZ ;  /* 0x00000011150a7210 */ /* 0x000fe20007f5e0ff */
[----:B--2---:R-:W-:-:S02]  /*1b4800*/  IMAD.MOV.U32 R9, RZ, RZ, R23 ;  /* 0x000000ffff097224 */ /* 0x004fc400078e0017 */
[----:B------:R-:W-:-:S05]  /*1b4810*/  IMAD.X R23, R18, 0x1, R14, P3 ;  /* 0x0000000112177824 */ /* 0x000fca00018e060e */
[----:B------:R1:W-:Y:S01]  /*1b4820*/  STL [R1+0x3874], R23 ;  /* 0x0038741701007387 */ /* 0x0003e20000100800 */
[C---:B------:R-:W-:Y:S01]  /*1b4830*/  IADD3 R22, P3, PT, R21.reuse, R29, RZ ;  /* 0x0000001d15167210 */ /* 0x040fe20007f7e0ff */
[----:B-1----:R-:W-:Y:S02]  /*1b4840*/  IMAD.MOV.U32 R23, RZ, RZ, R9 ;  /* 0x000000ffff177224 */ /* 0x002fe400078e0009 */
[----:B------:R-:W-:Y:S01]  /*1b4850*/  IMAD.X R9, R18, 0x1, R24, P4 ;  /* 0x0000000112097824 */ /* 0x000fe200020e0618 */
[----:B------:R-:W-:-:S04]  /*1b4860*/  IADD3 R8, P4, PT, R21, R27, RZ ;  /* 0x0000001b15087210 */ /* 0x000fc80007f9e0ff */
[----:B------:R1:W-:Y:S04]  /*1b4870*/  STL [R1+0x387c], R9 ;  /* 0x00387c0901007387 */ /* 0x0003e80000100800 */
[----:B------:R-:W2:Y:S04]  /*1b4880*/  LDL.LU R21, [R1+0x8428] ;  /* 0x0084280001157983 */ /* 0x000ea80000300800 */
[----:B-1----:R-:W3:Y:S01]  /*1b4890*/  LDL R9, [R1+0x180] ;  /* 0x0001800001097983 */ /* 0x002ee20000100800 */
[----:B------:R-:W-:-:S03]  /*1b48a0*/  IMAD.X R11, R18, 0x1, R15, P2 ;  /* 0x00000001120b7824 */ /* 0x000fc600010e060f */
[----:B------:R-:W-:Y:S04]  /*1b48b0*/  STL.64 [R1+0x8400], R14 ;  /* 0x0084000e01007387 */ /* 0x000fe80000100a00 */
[----:B------:R1:W-:Y:S02]  /*1b48c0*/  STL.64 [R1+0x3880], R10 ;  /* 0x0038800a01007387 */ /* 0x0003e40000100a00 */
[----:B-1----:R-:W-:Y:S02]  /*1b48d0*/  IMAD.MOV.U32 R11, RZ, RZ, R23 ;  /* 0x000000ffff0b7224 */ /* 0x002fe400078e0017 */
[----:B------:R-:W-:-:S05]  /*1b48e0*/  IMAD.X R23, R18, 0x1, R28, P3 ;  /* 0x0000000112177824 */ /* 0x000fca00018e061c */
[----:B------:R1:W-:Y:S04]  /*1b48f0*/  STL.64 [R1+0x3888], R22 ;  /* 0x0038881601007387 */ /* 0x0003e80000100a00 */
[----:B-1----:R-:W4:Y:S04]  /*1b4900*/  LDL.LU.64 R22, [R1+0x8420] ;  /* 0x0084200001167983 */ /* 0x002f280000300a00 */
[----:B------:R-:W4:Y:S04]  /*1b4910*/  LDL R15, [R1+0x35c] ;  /* 0x00035c00010f7983 */ /* 0x000f280000100800 */
[----:B--2---:R1:W-:Y:S01]  /*1b4920*/  STL.64 [R1+0x83e8], R20 ;  /* 0x0083e81401007387 */ /* 0x0043e20000100a00 */
[----:B---3--:R-:W-:-:S02]  /*1b4930*/  IADD3 R10, P2, PT, R9, R20, RZ ;  /* 0x00000014090a7210 */ /* 0x008fc40007f5e0ff */
[----:B------:R-:W-:Y:S01]  /*1b4940*/  IADD3 R14, P3, PT, R9, R21, RZ ;  /* 0x00000015090e7210 */ /* 0x000fe20007f7e0ff */
[----:B------:R-:W-:Y:S02]  /*1b4950*/  IMAD.X R9, R18, 0x1, R26, P4 ;  /* 0x0000000112097824 */ /* 0x000fe400020e061a */
[----:B------:R-:W4:Y:S01]  /*1b4960*/  LDL.LU R18, [R1+0x8418] ;  /* 0x0084180001127983 */ /* 0x000f220000300800 */
[----:B-1----:R-:W-:-:S03]  /*1b4970*/  IMAD.MOV.U32 R21, RZ, RZ, R11 ;  /* 0x000000ffff157224 */ /* 0x002fc600078e000b */
[----:B------:R1:W-:Y:S04]  /*1b4980*/  STL.64 [R1+0x3850], R8 ;  /* 0x0038500801007387 */ /* 0x0003e80000100a00 */
[----:B-1----:R-:W2:Y:S04]  /*1b4990*/  LDL.LU.64 R8, [R1+0x8410] ;  /* 0x0084100001087983 */ /* 0x002ea80000300a00 */
[----:B------:R1:W-:Y:S04]  /*1b49a0*/  STL [R1+0x83f0], R26 ;  /* 0x0083f01a01007387 */ /* 0x0003e80000100800 */
[----:B-1----:R-:W3:Y:S01]  /*1b49b0*/  LDL.LU R26, [R1+0x180] ;  /* 0x00018000011a7983 */ /* 0x002ee20000300800 */
[----:B----4-:R-:W-:-:S05]  /*1b49c0*/  IMAD.X R11, R15, 0x1, R18, P2 ;  /* 0x000000010f0b7824 */ /* 0x010fca00010e0612 */
[----:B------:R1:W-:Y:S04]  /*1b49d0*/  STL.64 [R1+0x3858], R10 ;  /* 0x0038580a01007387 */ /* 0x0003e80000100a00 */
[----:B-1----:R-:W4:Y:S01]  /*1b49e0*/  LDL.LU.64 R10, [R1+0x8408] ;  /* 0x00840800010a7983 */ /* 0x002f220000300a00 */
[----:B------:R-:W-:-:S03]  /*1b49f0*/  IMAD.X R15, R15, 0x1, R19, P3 ;  /* 0x000000010f0f7824 */ /* 0x000fc600018e0613 */
[----:B----4-:R3:W-:Y:S04]  /*1b4a00*/  STL.64 [R1+0x83f8], R10 ;  /* 0x0083f80a01007387 */ /* 0x0107e80000100a00 */
[----:B------:R1:W-:Y:S01]  /*1b4a10*/  STL.64 [R1+0x3860], R14 ;  /* 0x0038600e01007387 */ /* 0x0003e20000100a00 */
[----:B---3--:R-:W-:-:S05]  /*1b4a20*/  IADD3 R10, P2, PT, R26, R16, RZ ;  /* 0x000000101a0a7210 */ /* 0x008fca0007f5e0ff */
[----:B------:R-:W-:Y:S04]  /*1b4a30*/  STL [R1+0x3840], R10 ;  /* 0x0038400a01007387 */ /* 0x000fe80000100800 */
[----:B-1----:R-:W3:Y:S04]  /*1b4a40*/  LDL.LU.64 R14, [R1+0x8400] ;  /* 0x00840000010e7983 */ /* 0x002ee80000300a00 */
[----:B------:R1:W-:Y:S04]  /*1b4a50*/  STL [R1+0x83d8], R19 ;  /* 0x0083d81301007387 */ /* 0x0003e80000100800 */
[----:B-1----:R-:W4:Y:S01]  /*1b4a60*/  LDL.LU R19, [R1+0x35c] ;  /* 0x00035c0001137983 */ /* 0x002f220000300800 */
[----:B------:R-:W-:Y:S01]  /*1b4a70*/  IADD3 R20, P4, PT, R26, R23, RZ ;  /* 0x000000171a147210 */ /* 0x000fe20007f9e0ff */
[----:B------:R-:W-:-:S02]  /*1b4a80*/  IMAD.MOV.U32 R11, RZ, RZ, R21 ;  /* 0x000000ffff0b7224 */ /* 0x000fc400078e0015 */
[----:B------:R1:W-:Y:S02]  /*1b4a90*/  STL.64 [R1+0x83e0], R22 ;  /* 0x0083e01601007387 */ /* 0x0003e40000100a00 */
[----:B----4-:R-:W-:Y:S02]  /*1b4aa0*/  IMAD.X R21, R19, 0x1, R22, P4 ;  /* 0x0000000113157824 */ /* 0x010fe400020e0616 */
[----:B-1----:R0:W4:Y:S04]  /*1b4ab0*/  LDL.64 R22, [R1+0x3840] ;  /* 0x0038400001167983 */ /* 0x0021280000100a00 */
[----:B------:R1:W-:Y:S01]  /*1b4ac0*/  STL.64 [R1+0x3838], R20 ;  /* 0x0038381401007387 */ /* 0x0003e20000100a00 */
[----:B------:R-:W-:-:S03]  /*1b4ad0*/  IADD3 R10, P3, PT, R26, R25, RZ ;  /* 0x000000191a0a7210 */ /* 0x000fc60007f7e0ff */
[----:B------:R0:W-:Y:S01]  /*1b4ae0*/  STL.64 [R1+0x83c8], R2 ;  /* 0x0083c80201007387 */ /* 0x0001e20000100a00 */
[----:B-1----:R-:W-:-:S03]  /*1b4af0*/  IADD3 R20, P4, PT, R26, R17, RZ ;  /* 0x000000111a147210 */ /* 0x002fc60007f9e0ff */
[----:B0-----:R-:W2:Y:S04]  /*1b4b00*/  LDL R3, [R1+0x184] ;  /* 0x0001840001037983 */ /* 0x001ea80000100800 */
[----:B------:R-:W-:Y:S01]  /*1b4b10*/  STL.64 [R1+0x83d0], R16 ;  /* 0x0083d01001007387 */ /* 0x000fe20000100a00 */
[C---:B---3--:R-:W-:Y:S02]  /*1b4b20*/  IMAD.X R21, R19.reuse, 0x1, R15, P4 ;  /* 0x0000000113157824 */ /* 0x048fe400020e060f */
[----:B----4-:R-:W-:-:S05]  /*1b4b30*/  IMAD.X R23, R19, 0x1, R14, P2 ;  /* 0x0000000113177824 */ /* 0x010fca00010e060e */
[----:B------:R0:W-:Y:S01]  /*1b4b40*/  STL [R1+0x3844], R23 ;  /* 0x0038441701007387 */ /* 0x0001e20000100800 */
[C---:B------:R-:W-:Y:S01]  /*1b4b50*/  IADD3 R22, P2, PT, R26.reuse, R29, RZ ;  /* 0x0000001d1a167210 */ /* 0x040fe20007f5e0ff */
[----:B0-----:R-:W-:Y:S02]  /*1b4b60*/  IMAD.MOV.U32 R23, RZ, RZ, R11 ;  /* 0x000000ffff177224 */ /* 0x001fe400078e000b */
[----:B------:R-:W-:Y:S01]  /*1b4b70*/  IMAD.X R11, R19, 0x1, R24, P3 ;  /* 0x00000001130b7824 */ /* 0x000fe200018e0618 */
[----:B------:R-:W-:-:S04]  /*1b4b80*/  IADD3 R16, P3, PT, R26, R27, RZ ;  /* 0x0000001b1a107210 */ /* 0x000fc80007f7e0ff */
[----:B------:R0:W-:Y:S04]  /*1b4b90*/  STL.64 [R1+0x3848], R10 ;  /* 0x0038480a01007387 */ /* 0x0001e80000100a00 */
[----:B0-----:R-:W3:Y:S04]  /*1b4ba0*/  LDL.LU.64 R10, [R1+0x83f8] ;  /* 0x0083f800010a7983 */ /* 0x001ee80000300a00 */
[----:B------:R-:W4:Y:S04]  /*1b4bb0*/  LDL.LU R26, [R1+0x83f0] ;  /* 0x0083f000011a7983 */ /* 0x000f280000300800 */
[----:B------:R0:W-:Y:S04]  /*1b4bc0*/  STL.64 [R1+0x3828], R20 ;  /* 0x0038281401007387 */ /* 0x0001e80000100a00 */
[----:B0-----:R-:W2:Y:S04]  /*1b4bd0*/  LDL.LU.64 R20, [R1+0x83e8] ;  /* 0x0083e80001147983 */ /* 0x001ea80000300a00 */
[----:B------:R-:W-:Y:S01]  /*1b4be0*/  STL.64 [R1+0x83c0], R14 ;  /* 0x0083c00e01007387 */ /* 0x000fe20000100a00 */
[----:B--2---:R-:W-:Y:S01]  /*1b4bf0*/  IADD3 R2, P4, PT, R3, R20, RZ ;  /* 0x0000001403027210 */ /* 0x004fe20007f9e0ff */
[----:B------:R-:W-:-:S02]  /*1b4c00*/  IMAD.MOV.U32 R3, RZ, RZ, R23 ;  /* 0x000000ffff037224 */ /* 0x000fc400078e0017 */
[----:B------:R-:W-:-:S05]  /*1b4c10*/  IMAD.X R23, R19, 0x1, R28, P2 ;  /* 0x0000000113177824 */ /* 0x000fca00010e061c */
[----:B------:R0:W-:Y:S04]  /*1b4c20*/  STL.64 [R1+0x3830], R22 ;  /* 0x0038301601007387 */ /* 0x0001e80000100a00 */
[----:B0-----:R-:W2:Y:S04]  /*1b4c30*/  LDL.LU.64 R22, [R1+0x83e0] ;  /* 0x0083e00001167983 */ /* 0x001ea80000300a00 */
[----:B------:R0:W-:Y:S04]  /*1b4c40*/  STL [R1+0x83b0], R28 ;  /* 0x0083b01c01007387 */ /* 0x0001e80000100800 */
[----:B0-----:R-:W2:Y:S04]  /*1b4c50*/  LDL.LU R28, [R1+0x184] ;  /* 0x00018400011c7983 */ /* 0x001ea80000300800 */
[----:B------:R-:W2:Y:S01]  /*1b4c60*/  LDL R15, [R1+0x358] ;  /* 0x00035800010f7983 */ /* 0x000ea20000100800 */
[----:B----4-:R-:W-:-:S03]  /*1b4c70*/  IMAD.X R17, R19, 0x1, R26, P3 ;  /* 0x0000000113117824 */ /* 0x010fc600018e061a */
[----:B------:R-:W-:Y:S04]  /*1b4c80*/  STL.64 [R1+0x83a0], R20 ;  /* 0x0083a01401007387 */ /* 0x000fe80000100a00 */
[----:B------:R-:W4:Y:S04]  /*1b4c90*/  LDL.LU R19, [R1+0x83d8] ;  /* 0x0083d80001137983 */ /* 0x000f280000300800 */
[----:B------:R0:W-:Y:S04]  /*1b4ca0*/  STL.64 [R1+0x3810], R16 ;  /* 0x0038101001007387 */ /* 0x0001e80000100a00 */
[----:B0-----:R-:W3:Y:S04]  /*1b4cb0*/  LDL.LU.64 R16, [R1+0x83d0] ;  /* 0x0083d00001107983 */ /* 0x001ee80000300a00 */
[----:B------:R0:W-:Y:S02]  /*1b4cc0*/  STL.64 [R1+0x83b8], R26 ;  /* 0x0083b81a01007387 */ /* 0x0001e40000100a00 */
[----:B0-----:R-:W-:-:S02]  /*1b4cd0*/  IMAD.MOV.U32 R26, RZ, RZ, R3 ;  /* 0x000000ffff1a7224 */ /* 0x001fc400078e0003 */
[----:B--2---:R-:W-:-:S05]  /*1b4ce0*/  IMAD.X R3, R15, 0x1, R18, P4 ;  /* 0x000000010f037824 */ /* 0x004fca00020e0612 */
[----:B------:R0:W-:Y:S04]  /*1b4cf0*/  STL.64 [R1+0x3818], R2 ;  /* 0x0038180201007387 */ /* 0x0001e80000100a00 */
[----:B0-----:R-:W2:Y:S01]  /*1b4d00*/  LDL.LU.64 R2, [R1+0x83c8] ;  /* 0x0083c80001027983 */ /* 0x001ea20000300a00 */
[----:B------:R-:W-:-:S05]  /*1b4d10*/  IADD3 R14, P2, PT, R28, R21, RZ ;  /* 0x000000151c0e7210 */ /* 0x000fca0007f5e0ff */
[----:B----4-:R-:W-:Y:S01]  /*1b4d20*/  IMAD.X R15, R15, 0x1, R19, P2 ;  /* 0x000000010f0f7824 */ /* 0x010fe200010e0613 */
[----:B--2---:R0:W-:Y:S04]  /*1b4d30*/  STL.64 [R1+0x83a8], R2 ;  /* 0x0083a80201007387 */ /* 0x0041e80000100a00 */
[----:B------:R1:W-:Y:S01]  /*1b4d40*/  STL.64 [R1+0x3820], R14 ;  /* 0x0038200e01007387 */ /* 0x0003e20000100a00 */
[----:B0-----:R-:W-:Y:S01]  /*1b4d50*/  IMAD.MOV.U32 R2, RZ, RZ, R26 ;  /* 0x000000ffff027224 */ /* 0x001fe200078e001a */
[----:B---3--:R-:W-:-:S05]  /*1b4d60*/  IADD3 R26, P4, PT, R28, R16, RZ ;  /* 0x000000101c1a7210 */ /* 0x008fca0007f9e0ff */
[----:B------:R-:W-:Y:S04]  /*1b4d70*/  STL [R1+0x37f0], R26 ;  /* 0x0037f01a01007387 */ /* 0x000fe80000100800 */
[----:B-1----:R-:W2:Y:S04]  /*1b4d80*/  LDL.LU.64 R14, [R1+0x83c0] ;  /* 0x0083c000010e7983 */ /* 0x002ea80000300a00 */
[----:B------:R0:W-:Y:S04]  /*1b4d90*/  STL [R1+0x8388], R19 ;  /* 0x0083881301007387 */ /* 0x0001e80000100800 */
[----:B0-----:R-:W3:Y:S01]  /*1b4da0*/  LDL.LU R19, [R1+0x358] ;  /* 0x0003580001137983 */ /* 0x001ee20000300800 */
[----:B------:R-:W-:-:S03]  /*1b4db0*/  IADD3 R20, P3, PT, R28, R23, RZ ;  /* 0x000000171c147210 */ /* 0x000fc60007f7e0ff */
[----:B------:R-:W-:Y:S04]  /*1b4dc0*/  STL.64 [R1+0x8390], R22 ;  /* 0x0083901601007387 */ /* 0x000fe80000100a00 */
[----:B------:R0:W-:Y:S01]  /*1b4dd0*/  STL [R1+0x8398], R23 ;  /* 0x0083981701007387 */ /* 0x0001e20000100800 */
[----:B---3--:R-:W-:-:S03]  /*1b4de0*/  IMAD.X R21, R19, 0x1, R22, P3 ;  /* 0x0000000113157824 */ /* 0x008fc600018e0616 */
[----:B0-----:R0:W2:Y:S01]  /*1b4df0*/  LDL.64 R22, [R1+0x37f0] ;  /* 0x0037f00001167983 */ /* 0x0010a20000100a00 */
[----:B------:R-:W-:-:S03]  /*1b4e00*/  IADD3 R26, P2, PT, R28, R25, RZ ;  /* 0x000000191c1a7210 */ /* 0x000fc60007f5e0ff */
[----:B------:R1:W-:Y:S04]  /*1b4e10*/  STL.64 [R1+0x37e8], R20 ;  /* 0x0037e81401007387 */ /* 0x0003e80000100a00 */
[----:B------:R3:W-:Y:S01]  /*1b4e20*/  STL.64 [R1+0x8380], R16 ;  /* 0x0083801001007387 */ /* 0x0007e20000100a00 */
[C---:B------:R-:W-:Y:S01]  /*1b4e30*/  IMAD.X R27, R19.reuse, 0x1, R24, P2 ;  /* 0x00000001131b7824 */ /* 0x040fe200010e0618 */
[----:B-1----:R-:W-:Y:S02]  /*1b4e40*/  IADD3 R20, P3, PT, R28, R17, RZ ;  /* 0x000000111c147210 */ /* 0x002fe40007f7e0ff */
[----:B---3--:R-:W3:Y:S01]  /*1b4e50*/  LDL R17, [R1+0x188] ;  /* 0x0001880001117983 */ /* 0x008ee20000100800 */
[----:B--2---:R-:W-:-:S05]  /*1b4e60*/  IMAD.X R23, R19, 0x1, R14, P4 ;  /* 0x0000000113177824 */ /* 0x004fca00020e060e */
[----:B------:R-:W-:Y:S04]  /*1b4e70*/  STL [R1+0x37f4], R23 ;  /* 0x0037f41701007387 */ /* 0x000fe80000100800 */
[----:B------:R1:W-:Y:S04]  /*1b4e80*/  STL.64 [R1+0x37f8], R26 ;  /* 0x0037f81a01007387 */ /* 0x0003e80000100a00 */
[----:B-1----:R-:W2:Y:S01]  /*1b4e90*/  LDL.LU.64 R26, [R1+0x83b8] ;  /* 0x0083b800011a7983 */ /* 0x002ea20000300a00 */
[----:B------:R-:W-:Y:S01]  /*1b4ea0*/  IMAD.MOV.U32 R16, RZ, RZ, R2 ;  /* 0x000000ffff107224 */ /* 0x000fe200078e0002 */
[----:B------:R-:W-:-:S02]  /*1b4eb0*/  IADD3 R22, P4, PT, R28, R29, RZ ;  /* 0x0000001d1c167210 */ /* 0x000fc40007f9e0ff */
[----:B------:R-:W-:Y:S01]  /*1b4ec0*/  STL.64 [R1+0x8378], R24 ;  /* 0x0083781801007387 */ /* 0x000fe20000100a00 */
[----:B--2---:R-:W-:-:S03]  /*1b4ed0*/  IADD3 R2, P2, PT, R28, R27, RZ ;  /* 0x0000001b1c027210 */ /* 0x004fc60007f5e0ff */
[----:B------:R-:W2:Y:S04]  /*1b4ee0*/  LDL.LU R28, [R1+0x83b0] ;  /* 0x0083b000011c7983 */ /* 0x000ea80000300800 */
[----:B------:R1:W-:Y:S04]  /*1b4ef0*/  STL [R1+0x37d0], R2 ;  /* 0x0037d00201007387 */ /* 0x0003e80000100800 */
[----:B-1----:R-:W4:Y:S01]  /*1b4f00*/  LDL.LU.64 R2, [R1+0x83a8] ;  /* 0x0083a80001027983 */ /* 0x002f220000300a00 */
[----:B------:R-:W-:-:S05]  /*1b4f10*/  IMAD.X R21, R19, 0x1, R15, P3 ;  /* 0x0000000113157824 */ /* 0x000fca00018e060f */
[----:B------:R1:W-:Y:S04]  /*1b4f20*/  STL.64 [R1+0x3800], R20 ;  /* 0x0038001401007387 */ /* 0x0003e80000100a00 */
[----:B-1----:R-:W3:Y:S01]  /*1b4f30*/  LDL.LU.64 R20, [R1+0x83a0] ;  /* 0x0083a00001147983 */ /* 0x002ee20000300a00 */
[----:B--2---:R-:W-:-:S03]  /*1b4f40*/  IMAD.X R23, R19, 0x1, R28, P4 ;  /* 0x0000000113177824 */ /* 0x004fc600020e061c */
[----:B----4-:R1:W-:Y:S04]  /*1b4f50*/  STL.64 [R1+0x8370], R2 ;  /* 0x0083700201007387 */ /* 0x0103e80000100a00 */
[----:B-1----:R0:W2:Y:S04]  /*1b4f60*/  LDL.64 R2, [R1+0x37d0] ;  /* 0x0037d00001027983 */ /* 0x0020a80000100a00 */
[----:B------:R-:W-:Y:S04]  /*1b4f70*/  STL.64 [R1+0x8368], R14 ;  /* 0x0083680e01007387 */ /* 0x000fe80000100a00 */
[----:B------:R1:W-:Y:S04]  /*1b4f80*/  STL.64 [R1+0x3808], R22 ;  /* 0x0038081601007387 */ /* 0x0003e80000100a00 */
[----:B-1----:R0:W4:Y:S04]  /*1b4f90*/  LDL.LU R23, [R1+0x8398] ;  /* 0x0083980001177983 */ /* 0x0021280000300800 */
[----:B------:R1:W-:Y:S04]  /*1b4fa0*/  STL [R1+0x8358], R28 ;  /* 0x0083581c01007387 */ /* 0x0003e80000100800 */
[----:B-1----:R-:W2:Y:S01]  /*1b4fb0*/  LDL.LU R28, [R1+0x188] ;  /* 0x00018800011c7983 */ /* 0x002ea20000300800 */
[----:B------:R-:W-:Y:S01]  /*1b4fc0*/  IMAD.MOV.U32 R14, RZ, RZ, R16 ;  /* 0x000000ffff0e7224 */ /* 0x000fe200078e0010 */
[----:B---3--:R-:W-:-:S02]  /*1b4fd0*/  IADD3 R16, P3, PT, R17, R20, RZ ;  /* 0x0000001411107210 */ /* 0x008fc40007f7e0ff */
[----:B--2---:R-:W-:-:S05]  /*1b4fe0*/  IADD3 R22, P4, PT, R28, R21, RZ ;  /* 0x000000151c167210 */ /* 0x004fca0007f9e0ff */
[----:B------:R4:W-:Y:S04]  /*1b4ff0*/  STL [R1+0x37e0], R22 ;  /* 0x0037e01601007387 */ /* 0x0009e80000100800 */
[----:B----4-:R-:W2:Y:S04]  /*1b5000*/  LDL.LU.64 R22, [R1+0x8390] ;  /* 0x0083900001167983 */ /* 0x010ea80000300a00 */
[----:B------:R1:W-:Y:S04]  /*1b5010*/  STL.64 [R1+0x8360], R20 ;  /* 0x0083601401007387 */ /* 0x0003e80000100a00 */
[----:B-1----:R0:W3:Y:S01]  /*1b5020*/  LDL.64 R20, [R1+0x37e0] ;  /* 0x0037e00001147983 */ /* 0x0020e20000100a00 */
[----:B------:R-:W-:-:S03]  /*1b5030*/  IMAD.X R3, R19, 0x1, R26, P2 ;  /* 0x0000000113037824 */ /* 0x000fc600010e061a */
[----:B---3--:R-:W3:Y:S04]  /*1b5040*/  LDL R21, [R1+0x354] ;  /* 0x0003540001157983 */ /* 0x008ee80000100800 */
[----:B------:R-:W4:Y:S04]  /*1b5050*/  LDL.LU R19, [R1+0x8388] ;  /* 0x0083880001137983 */ /* 0x000f280000300800 */
[----:B------:R-:W-:Y:S01]  /*1b5060*/  STL [R1+0x37d4], R3 ;  /* 0x0037d40301007387 */ /* 0x000fe20000100800 */
[----:B---3--:R-:W-:-:S05]  /*1b5070*/  IMAD.X R17, R21, 0x1, R18, P3 ;  /* 0x0000000115117824 */ /* 0x008fca00018e0612 */
[----:B------:R1:W-:Y:S04]  /*1b5080*/  STL.64 [R1+0x37d8], R16 ;  /* 0x0037d81001007387 */ /* 0x0003e80000100a00 */
[----:B-1----:R-:W3:Y:S01]  /*1b5090*/  LDL.LU.64 R16, [R1+0x8380] ;  /* 0x0083800001107983 */ /* 0x002ee20000300a00 */
[----:B----4-:R-:W-:Y:S01]  /*1b50a0*/  IMAD.X R21, R21, 0x1, R19, P4 ;  /* 0x0000000115157824 */ /* 0x010fe200020e0613 */
[----:B---3--:R-:W-:-:S05]  /*1b50b0*/  IADD3 R24, P3, PT, R28, R16, RZ ;  /* 0x000000101c187210 */ /* 0x008fca0007f7e0ff */
[----:B------:R1:W-:Y:S04]  /*1b50c0*/  STL [R1+0x37b0], R24 ;  /* 0x0037b01801007387 */ /* 0x0003e80000100800 */
[----:B-1----:R-:W3:Y:S04]  /*1b50d0*/  LDL.LU.64 R24, [R1+0x8378] ;  /* 0x0083780001187983 */ /* 0x002ee80000300a00 */
[----:B------:R1:W-:Y:S04]  /*1b50e0*/  STL [R1+0x8348], R19 ;  /* 0x0083481301007387 */ /* 0x0003e80000100800 */
[----:B-1----:R-:W4:Y:S01]  /*1b50f0*/  LDL.LU R19, [R1+0x354] ;  /* 0x0003540001137983 */ /* 0x002f220000300800 */
[----:B--2---:R-:W-:-:S03]  /*1b5100*/  IADD3 R2, P2, PT, R28, R23, RZ ;  /* 0x000000171c027210 */ /* 0x004fc60007f5e0ff */
[----:B------:R1:W-:Y:S02]  /*1b5110*/  STL [R1+0x37e4], R21 ;  /* 0x0037e41501007387 */ /* 0x0003e40000100800 */
[----:B-1----:R-:W-:Y:S02]  /*1b5120*/  IMAD.MOV.U32 R21, RZ, RZ, R14 ;  /* 0x000000ffff157224 */ /* 0x002fe400078e000e */
[----:B----4-:R-:W-:Y:S01]  /*1b5130*/  IMAD.X R3, R19, 0x1, R22, P2 ;  /* 0x0000000113037824 */ /* 0x010fe200010e0616 */
[----:B------:R-:W-:-:S04]  /*1b5140*/  IADD3 R14, P2, PT, R28, R17, RZ ;  /* 0x000000111c0e7210 */ /* 0x000fc80007f5e0ff */
[----:B------:R1:W-:Y:S04]  /*1b5150*/  STL.64 [R1+0x37a8], R2 ;  /* 0x0037a80201007387 */ /* 0x0003e80000100a00 */
[----:B-1----:R-:W2:Y:S04]  /*1b5160*/  LDL.LU.64 R2, [R1+0x8370] ;  /* 0x0083700001027983 */ /* 0x002ea80000300a00 */
[----:B------:R1:W-:Y:S04]  /*1b5170*/  STL.64 [R1+0x8350], R22 ;  /* 0x0083501601007387 */ /* 0x0003e80000100a00 */
[----:B-1----:R0:W4:Y:S04]  /*1b5180*/  LDL.64 R22, [R1+0x37b0] ;  /* 0x0037b00001167983 */ /* 0x0021280000100a00 */
[----:B------:R1:W-:Y:S04]  /*1b5190*/  STL [R1+0x37c0], R14 ;  /* 0x0037c00e01007387 */ /* 0x0003e80000100800 */
[----:B-1----:R-:W4:Y:S01]  /*1b51a0*/  LDL.LU.64 R14, [R1+0x8368] ;  /* 0x00836800010e7983 */ /* 0x002f220000300a00 */
[----:B---3--:R-:W-:-:S03]  /*1b51b0*/  IADD3 R20, P4, PT, R28, R25, RZ ;  /* 0x000000191c147210 */ /* 0x008fc60007f9e0ff */
[----:B------:R1:W-:Y:S02]  /*1b51c0*/  STL.64 [R1+0x8340], R16 ;  /* 0x0083401001007387 */ /* 0x0003e40000100a00 */
[----:B-1----:R-:W-:Y:S02]  /*1b51d0*/  IMAD.MOV.U32 R17, RZ, RZ, R21 ;  /* 0x000000ffff117224 */ /* 0x002fe400078e0015 */
[C---:B------:R-:W-:Y:S01]  /*1b51e0*/  IMAD.X R21, R19.reuse, 0x1, R24, P4 ;  /* 0x0000000113157824 */ /* 0x040fe200020e0618 */
[----:B------:R-:W-:Y:S01]  /*1b51f0*/  IADD3 R16, P4, PT, R28, R27, RZ ;  /* 0x0000001b1c107210 */ /* 0x000fe20007f9e0ff */
[----:B----4-:R-:W-:-:S05]  /*1b5200*/  IMAD.X R23, R19, 0x1, R14, P3 ;  /* 0x0000000113177824 */ /* 0x010fca00018e060e */
[----:B------:R1:W-:Y:S04]  /*1b5210*/  STL [R1+0x37b4], R23 ;  /* 0x0037b41701007387 */ /* 0x0003e80000100800 */
[----:B-1----:R-:W3:Y:S04]  /*1b5220*/  LDL R23, [R1+0x18c] ;  /* 0x00018c0001177983 */ /* 0x002ee80000100800 */
[----:B------:R1:W-:Y:S01]  /*1b5230*/  STL.64 [R1+0x37b8], R20 ;  /* 0x0037b81401007387 */ /* 0x0003e20000100a00 */
[----:B------:R-:W-:-:S03]  /*1b5240*/  IADD3 R22, P3, PT, R28, R29, RZ ;  /* 0x0000001d1c167210 */ /* 0x000fc60007f7e0ff */
[----:B-1----:R-:W3:Y:S04]  /*1b5250*/  LDL.LU.64 R20, [R1+0x8360] ;  /* 0x0083600001147983 */ /* 0x002ee80000300a00 */
[----:B------:R1:W-:Y:S04]  /*1b5260*/  STL.64 [R1+0x8338], R24 ;  /* 0x0083381801007387 */ /* 0x0003e80000100a00 */
[----:B-1----:R0:W4:Y:S04]  /*1b5270*/  LDL.64 R24, [R1+0x37c0] ;  /* 0x0037c00001187983 */ /* 0x0021280000100a00 */
[----:B------:R-:W2:Y:S04]  /*1b5280*/  LDL.LU R28, [R1+0x8358] ;  /* 0x00835800011c7983 */ /* 0x000ea80000300800 */
[----:B------:R-:W-:Y:S01]  /*1b5290*/  STL.64 [R1+0x8330], R14 ;  /* 0x0083300e01007387 */ /* 0x000fe20000100a00 */
[----:B----4-:R-:W-:-:S04]  /*1b52a0*/  IMAD.MOV.U32 R25, RZ, RZ, R17 ;  /* 0x000000ffff197224 */ /* 0x010fc800078e0011 */
[----:B------:R-:W-:Y:S02]  /*1b52b0*/  IMAD.MOV.U32 R17, RZ, RZ, R25 ;  /* 0x000000ffff117224 */ /* 0x000fe400078e0019 */
[----:B------:R-:W-:Y:S01]  /*1b52c0*/  IMAD.X R25, R19, 0x1, R15, P2 ;  /* 0x0000000113197824 */ /* 0x000fe200010e060f */
[----:B---3--:R-:W-:Y:S01]  /*1b52d0*/  IADD3 R24, P2, PT, R23, R20, RZ ;  /* 0x0000001417187210 */ /* 0x008fe20007f5e0ff */
[----:B--2---:R-:W-:-:S03]  /*1b52e0*/  IMAD.X R23, R19, 0x1, R28, P3 ;  /* 0x0000000113177824 */ /* 0x004fc600018e061c */
[----:B------:R1:W-:Y:S04]  /*1b52f0*/  STL [R1+0x37c4], R25 ;  /* 0x0037c41901007387 */ /* 0x0003e80000100800 */
[----:B-1----:R-:W2:Y:S04]  /*1b5300*/  LDL R25, [R1+0x350] ;  /* 0x0003500001197983 */ /* 0x002ea80000100800 */
[----:B------:R1:W-:Y:S04]  /*1b5310*/  STL.64 [R1+0x37c8], R22 ;  /* 0x0037c81601007387 */ /* 0x0003e80000100a00 */
[----:B-1----:R-:W3:Y:S04]  /*1b5320*/  LDL.LU.64 R22, [R1+0x8350] ;  /* 0x0083500001167983 */ /* 0x002ee80000300a00 */
[----:B------:R1:W-:Y:S04]  /*1b5330*/  STL [R1+0x8318], R28 ;  /* 0x0083181c01007387 */ /* 0x0003e80000100800 */
[----:B-1----:R-:W4:Y:S04]  /*1b5340*/  LDL.LU R28, [R1+0x18c] ;  /* 0x00018c00011c7983 */ /* 0x002f280000300800 */
[----:B------:R1:W-:Y:S01]  /*1b5350*/  STL.64 [R1+0x8310], R20 ;  /* 0x0083101401007387 */ /* 0x0003e20000100a00 */
[----:B----4-:R-:W-:Y:S01]  /*1b5360*/  IADD3 R14, P3, PT, R28, R21, RZ ;  /* 0x000000151c0e7210 */ /* 0x010fe20007f7e0ff */
[----:B-1----:R-:W-:-:S02]  /*1b5370*/  IMAD.MOV.U32 R21, RZ, RZ, R17 ;  /* 0x000000ffff157224 */ /* 0x002fc400078e0011 */
[----:B------:R-:W-:Y:S02]  /*1b5380*/  IMAD.X R17, R19, 0x1, R26, P4 ;  /* 0x0000000113117824 */ /* 0x000fe400020e061a */
[----:B------:R-:W-:Y:S04]  /*1b5390*/  STL [R1+0x37a0], R14 ;  /* 0x0037a00e01007387 */ /* 0x000fe80000100800 */
[----:B------:R-:W4:Y:S04]  /*1b53a0*/  LDL.LU R19, [R1+0x8348] ;  /* 0x0083480001137983 */ /* 0x000f280000300800 */
[----:B------:R1:W-:Y:S04]  /*1b53b0*/  STL.64 [R1+0x3790], R16 ;  /* 0x0037901001007387 */ /* 0x0003e80000100a00 */
[----:B-1----:R-:W3:Y:S01]  /*1b53c0*/  LDL.LU.64 R16, [R1+0x8340] ;  /* 0x0083400001107983 */ /* 0x002ee20000300a00 */
[----:B--2---:R-:W-:-:S03]  /*1b53d0*/  IMAD.X R25, R25, 0x1, R18, P2 ;  /* 0x0000000119197824 */ /* 0x004fc600010e0612 */
[----:B------:R-:W-:Y:S04]  /*1b53e0*/  STL.64 [R1+0x8328], R26 ;  /* 0x0083281a01007387 */ /* 0x000fe80000100a00 */
[----:B------:R1:W-:Y:S04]  /*1b53f0*/  STL.64 [R1+0x3798], R24 ;  /* 0x0037981801007387 */ /* 0x0003e80000100a00 */
[----:B-1----:R-:W2:Y:S04]  /*1b5400*/  LDL.LU.64 R24, [R1+0x8338] ;  /* 0x0083380001187983 */ /* 0x002ea80000300a00 */
[----:B------:R1:W-:Y:S04]  /*1b5410*/  STL.64 [R1+0x8320], R2 ;  /* 0x0083200201007387 */ /* 0x0003e80000100a00 */
[----:B-1----:R0:W4:Y:S01]  /*1b5420*/  LDL.64 R2, [R1+0x37a0] ;  /* 0x0037a00001027983 */ /* 0x0021220000100a00 */
[----:B---3--:R-:W-:-:S03]  /*1b5430*/  IADD3 R26, P2, PT, R28, R16, RZ ;  /* 0x000000101c1a7210 */ /* 0x008fc60007f5e0ff */
[----:B------:R1:W-:Y:S04]  /*1b5440*/  STL [R1+0x8308], R16 ;  /* 0x0083081001007387 */ /* 0x0003e80000100800 */
[----:B-1----:R-:W4:Y:S01]  /*1b5450*/  LDL.LU R16, [R1+0x350] ;  /* 0x0003500001107983 */ /* 0x002f220000300800 */
[----:B------:R-:W-:Y:S01]  /*1b5460*/  IADD3 R14, P4, PT, R28, R23, RZ ;  /* 0x000000171c0e7210 */ /* 0x000fe20007f9e0ff */
[----:B----4-:R-:W-:-:S04]  /*1b5470*/  IMAD.X R3, R16, 0x1, R19, P3 ;  /* 0x0000000110037824 */ /* 0x010fc800018e0613 */
[C---:B------:R-:W-:Y:S01]  /*1b5480*/  IMAD.X R15, R16.reuse, 0x1, R22, P4 ;  /* 0x00000001100f7824 */ /* 0x040fe200020e0616 */
[----:B------:R-:W-:Y:S04]  /*1b5490*/  STL [R1+0x37a4], R3 ;  /* 0x0037a40301007387 */ /* 0x000fe80000100800 */
[----:B------:R1:W-:Y:S04]  /*1b54a0*/  STL.64 [R1+0x3768], R14 ;  /* 0x0037680e01007387 */ /* 0x0003e80000100a00 */
[----:B-1----:R-:W3:Y:S04]  /*1b54b0*/  LDL.LU.64 R14, [R1+0x8330] ;  /* 0x00833000010e7983 */ /* 0x002ee80000300a00 */
[----:B------:R1:W-:Y:S04]  /*1b54c0*/  STL.64 [R1+0x82f8], R10 ;  /* 0x0082f80a01007387 */ /* 0x0003e80000100a00 */
[----:B-1----:R-:W4:Y:S04]  /*1b54d0*/  LDL R11, [R1+0x190] ;  /* 0x00019000010b7983 */ /* 0x002f280000100800 */
[----:B------:R-:W-:Y:S01]  /*1b54e0*/  STL.64 [R1+0x8300], R8 ;  /* 0x0083000801007387 */ /* 0x000fe20000100a00 */
[----:B---3--:R-:W-:-:S05]  /*1b54f0*/  IMAD.X R27, R16, 0x1, R14, P2 ;  /* 0x00000001101b7824 */ /* 0x008fca00010e060e */
[----:B------:R1:W-:Y:S04]  /*1b5500*/  STL.64 [R1+0x3770], R26 ;  /* 0x0037701a01007387 */ /* 0x0003e80000100a00 */
[----:B-1----:R-:W3:Y:S01]  /*1b5510*/  LDL.LU.64 R26, [R1+0x8328] ;  /* 0x00832800011a7983 */ /* 0x002ee20000300a00 */
[C---:B--2---:R-:W-:Y:S02]  /*1b5520*/  IADD3 R2, P3, PT, R28.reuse, R25, RZ ;  /* 0x000000191c027210 */ /* 0x044fe40007f7e0ff */
[C---:B------:R-:W-:Y:S02]  /*1b5530*/  IADD3 R20, P4, PT, R28.reuse, R17, RZ ;  /* 0x000000111c147210 */ /* 0x040fe40007f9e0ff */
[----:B------:R-:W-:Y:S01]  /*1b5540*/  IADD3 R8, P2, PT, R28, R29, RZ ;  /* 0x0000001d1c087210 */ /* 0x000fe20007f5e0ff */
[----:B------:R-:W-:-:S02]  /*1b5550*/  IMAD.X R3, R16, 0x1, R24, P3 ;  /* 0x0000000110037824 */ /* 0x000fc400018e0618 */
[----:B------:R-:W-:Y:S02]  /*1b5560*/  IMAD.MOV.U32 R10, RZ, RZ, R21 ;  /* 0x000000ffff0a7224 */ /* 0x000fe400078e0015 */
[----:B------:R-:W-:Y:S01]  /*1b5570*/  IMAD.X R21, R16, 0x1, R15, P4 ;  /* 0x0000000110157824 */ /* 0x000fe200020e060f */
[----:B------:R1:W-:Y:S04]  /*1b5580*/  STL.64 [R1+0x3778], R2 ;  /* 0x0037780201007387 */ /* 0x0003e80000100a00 */
[----:B------:R3:W-:Y:S04]  /*1b5590*/  STL [R1+0x3788], R8 ;  /* 0x0037880801007387 */ /* 0x0007e80000100800 */
[----:B-1----:R-:W2:Y:S01]  /*1b55a0*/  LDL.LU.64 R2, [R1+0x8320] ;  /* 0x0083200001027983 */ /* 0x002ea20000300a00 */
[----:B---3--:R-:W-:-:S03]  /*1b55b0*/  IADD3 R8, P3, PT, R28, R27, RZ ;  /* 0x0000001b1c087210 */ /* 0x008fc60007f7e0ff */
[----:B------:R-:W3:Y:S04]  /*1b55c0*/  LDL.LU R28, [R1+0x8318] ;  /* 0x00831800011c7983 */ /* 0x000ee80000300800 */
[----:B------:R1:W-:Y:S04]  /*1b55d0*/  STL.64 [R1+0x3780], R20 ;  /* 0x0037801401007387 */ /* 0x0003e80000100a00 */
[----:B-1----:R-:W4:Y:S04]  /*1b55e0*/  LDL.LU.64 R20, [R1+0x8310] ;  /* 0x0083100001147983 */ /* 0x002f280000300a00 */
[----:B------:R1:W-:Y:S04]  /*1b55f0*/  STL.64 [R1+0x82e8], R14 ;  /* 0x0082e80e01007387 */ /* 0x0003e80000100a00 */
[----:B-1----:R0:W3:Y:S01]  /*1b5600*/  LDL.64 R14, [R1+0x3788] ;  /* 0x00378800010e7983 */ /* 0x0020e20000100a00 */
[----:B------:R-:W-:-:S03]  /*1b5610*/  IMAD.MOV.U32 R9, RZ, RZ, R10 ;  /* 0x000000ffff097224 */ /* 0x000fc600078e000a */
[----:B--2---:R-:W-:Y:S01]  /*1b5620*/  STL.64 [R1+0x82f0], R2 ;  /* 0x0082f00201007387 */ /* 0x004fe20000100a00 */
[----:B----4-:R-:W-:-:S03]  /*1b5630*/  IADD3 R10, P4, PT, R11, R20, RZ ;  /* 0x000000140b0a7210 */ /* 0x010fc60007f9e0ff */
[----:B------:R1:W-:Y:S01]  /*1b5640*/  STL [R1+0x82d8], R20 ;  /* 0x0082d81401007387 */ /* 0x0003e20000100800 */
[----:B------:R-:W-:Y:S02]  /*1b5650*/  IMAD.MOV.U32 R11, RZ, RZ, R9 ;  /* 0x000000ffff0b7224 */ /* 0x000fe400078e0009 */
[C---:B------:R-:W-:Y:S01]  /*1b5660*/  IMAD.X R9, R16.reuse, 0x1, R26, P3 ;  /* 0x0000000110097824 */ /* 0x040fe200018e061a */
[----:B-1----:R-:W2:Y:S04]  /*1b5670*/  LDL.LU R20, [R1+0x190] ;  /* 0x0001900001147983 */ /* 0x002ea80000300800 */
[----:B------:R-:W4:Y:S01]  /*1b5680*/  LDL R3, [R1+0x34c] ;  /* 0x00034c0001037983 */ /* 0x000f220000100800 */
[----:B---3--:R-:W-:-:S05]  /*1b5690*/  IMAD.X R15, R16, 0x1, R28, P2 ;  /* 0x00000001100f7824 */ /* 0x008fca00010e061c */
[----:B------:R-:W-:Y:S04]  /*1b56a0*/  STL [R1+0x378c], R15 ;  /* 0x00378c0f01007387 */ /* 0x000fe80000100800 */
[----:B------:R-:W3:Y:S04]  /*1b56b0*/  LDL.LU R16, [R1+0x8308] ;  /* 0x0083080001107983 */ /* 0x000ee80000300800 */
[----:B------:R1:W-:Y:S04]  /*1b56c0*/  STL.64 [R1+0x3748], R8 ;  /* 0x0037480801007387 */ /* 0x0003e80000100a00 */
[----:B-1----:R-:W3:Y:S01]  /*1b56d0*/  LDL.LU.64 R8, [R1+0x8300] ;  /* 0x0083000001087983 */ /* 0x002ee20000300a00 */
[----:B------:R-:W-:-:S03]  /*1b56e0*/  IMAD.MOV.U32 R15, RZ, RZ, R11 ;  /* 0x000000ffff0f7224 */ /* 0x000fc600078e000b */
[----:B------:R3:W-:Y:S01]  /*1b56f0*/  STL.64 [R1+0x82e0], R26 ;  /* 0x0082e01a01007387 */ /* 0x0007e20000100a00 */
[----:B--2---:R-:W-:Y:S01]  /*1b5700*/  IADD3 R2, P2, PT, R20, R21, RZ ;  /* 0x0000001514027210 */ /* 0x004fe20007f5e0ff */
[----:B----4-:R-:W-:-:S04]  /*1b5710*/  IMAD.X R11, R3, 0x1, R18, P4 ;  /* 0x00000001030b7824 */ /* 0x010fc800020e0612 */
[----:B------:R-:W-:Y:S01]  /*1b5720*/  IMAD.X R3, R3, 0x1, R19, P2 ;  /* 0x0000000103037824 */ /* 0x000fe200010e0613 */
[----:B------:R1:W-:Y:S01]  /*1b5730*/  STL.64 [R1+0x3750], R10 ;  /* 0x0037500a01007387 */ /* 0x0003e20000100a00 */
[----:B---3--:R-:W-:-:S03]  /*1b5740*/  IADD3 R26, P4, PT, R20, R16, RZ ;  /* 0x00000010141a7210 */ /* 0x008fc60007f9e0ff */
[----:B-1----:R-:W2:Y:S04]  /*1b5750*/  LDL.LU.64 R10, [R1+0x82f8] ;  /* 0x0082f800010a7983 */ /* 0x002ea80000300a00 */
[----:B------:R1:W-:Y:S04]  /*1b5760*/  STL.64 [R1+0x3760], R2 ;  /* 0x0037600201007387 */ /* 0x0003e80000100a00 */
[----:B------:R-:W-:Y:S04]  /*1b5770*/  STL [R1+0x3728], R26 ;  /* 0x0037281a01007387 */ /* 0x000fe80000100800 */
[----:B-1----:R-:W3:Y:S04]  /*1b5780*/  LDL.LU.64 R2, [R1+0x82f0] ;  /* 0x0082f00001027983 */ /* 0x002ee80000300a00 */
[----:B------:R-:W-:Y:S04]  /*1b5790*/  STL.64 [R1+0x82d0], R8 ;  /* 0x0082d00801007387 */ /* 0x000fe80000100a00 */
[----:B------:R1:W-:Y:S04]  /*1b57a0*/  STL [R1+0x82c0], R19 ;  /* 0x0082c01301007387 */ /* 0x0003e80000100800 */
[----:B-1----:R-:W4:Y:S01]  /*1b57b0*/  LDL.LU R19, [R1+0x34c] ;  /* 0x00034c0001137983 */ /* 0x002f220000300800 */
[----:B------:R-:W-:Y:S01]  /*1b57c0*/  IADD3 R14, P3, PT, R20, R23, RZ ;  /* 0x00000017140e7210 */ /* 0x000fe20007f7e0ff */
[----:B------:R-:W-:-:S04]  /*1b57d0*/  IMAD.MOV.U32 R27, RZ, RZ, R15 ;  /* 0x000000ffff1b7224 */ /* 0x000fc800078e000f */
[----:B----4-:R-:W-:-:S05]  /*1b57e0*/  IMAD.X R15, R19, 0x1, R22, P3 ;  /* 0x00000001130f7824 */ /* 0x010fca00018e0616 */
[----:B------:R1:W-:Y:S04]  /*1b57f0*/  STL.64 [R1+0x3720], R14 ;  /* 0x0037200e01007387 */ /* 0x0003e80000100a00 */
[----:B-1----:R-:W4:Y:S04]  /*1b5800*/  LDL.LU.64 R14, [R1+0x82e8] ;  /* 0x0082e800010e7983 */ /* 0x002f280000300a00 */
[----:B------:R1:W-:Y:S04]  /*1b5810*/  STL.64 [R1+0x82c8], R22 ;  /* 0x0082c81601007387 */ /* 0x0003e80000100a00 */
[----:B-1----:R0:W4:Y:S01]  /*1b5820*/  LDL.64 R22, [R1+0x3728] ;  /* 0x0037280001167983 */ /* 0x0021220000100a00 */
[----:B------:R-:W-:-:S03]  /*1b5830*/  IADD3 R26, P2, PT, R20, R25, RZ ;  /* 0x00000019141a7210 */ /* 0x000fc60007f5e0ff */
[----:B------:R-:W-:Y:S01]  /*1b5840*/  STL.64 [R1+0x82b8], R16 ;  /* 0x0082b81001007387 */ /* 0x000fe20000100a00 */
[----:B----4-:R-:W-:-:S05]  /*1b5850*/  IMAD.X R23, R19, 0x1, R14, P4 ;  /* 0x0000000113177824 */ /* 0x010fca00020e060e */
[----:B------:R1:W-:Y:S02]  /*1b5860*/  STL [R1+0x372c], R23 ;  /* 0x00372c1701007387 */ /* 0x0003e40000100800 */
[----:B-1----:R-:W-:Y:S02]  /*1b5870*/  IMAD.MOV.U32 R23, RZ, RZ, R27 ;  /* 0x000000ffff177224 */ /* 0x002fe400078e001b */
[----:B------:R-:W-:-:S05]  /*1b5880*/  IMAD.X R27, R19, 0x1, R24, P2 ;  /* 0x00000001131b7824 */ /* 0x000fca00010e0618 */
[----:B------:R1:W-:Y:S04]  /*1b5890*/  STL.64 [R1+0x3730], R26 ;  /* 0x0037301a01007387 */ /* 0x0003e80000100a00 */
[----:B-1----:R-:W4:Y:S01]  /*1b58a0*/  LDL.LU.64 R26, [R1+0x82e0] ;  /* 0x0082e000011a7983 */ /* 0x002f220000300a00 */
[C---:B------:R-:W-:Y:S02]  /*1b58b0*/  IADD3 R8, P3, PT, R20.reuse, R17, RZ ;  /* 0x0000001114087210 */ /* 0x040fe40007f7e0ff */
[----:B------:R-:W-:-:S03]  /*1b58c0*/  IADD3 R22, P4, PT, R20, R29, RZ ;  /* 0x0000001d14167210 */ /* 0x000fc60007f9e0ff */
[----:B------:R-:W-:Y:S01]  /*1b58d0*/  IMAD.X R9, R19, 0x1, R15, P3 ;  /* 0x0000000113097824 */ /* 0x000fe200018e060f */
[----:B----4-:R-:W-:Y:S02]  /*1b58e0*/  IADD3 R16, P2, PT, R20, R27, RZ ;  /* 0x0000001b14107210 */ /* 0x010fe40007f5e0ff */
[----:B------:R-:W4:Y:S04]  /*1b58f0*/  LDL.LU R20, [R1+0x82d8] ;  /* 0x0082d80001147983 */ /* 0x000f280000300800 */
[----:B------:R1:W-:Y:S04]  /*1b5900*/  STL.64 [R1+0x3738], R8 ;  /* 0x0037380801007387 */ /* 0x0003e80000100a00 */
[----:B------:R-:W-:Y:S04]  /*1b5910*/  STL [R1+0x3708], R16 ;  /* 0x0037081001007387 */ /* 0x000fe80000100800 */
[----:B-1----:R-:W2:Y:S04]  /*1b5920*/  LDL.LU.64 R8, [R1+0x82d0] ;  /* 0x0082d00001087983 */ /* 0x002ea80000300a00 */
[----:B------:R1:W-:Y:S04]  /*1b5930*/  STL.64 [R1+0x82a8], R14 ;  /* 0x0082a80e01007387 */ /* 0x0003e80000100a00 */
[----:B-1----:R0:W2:Y:S01]  /*1b5940*/  LDL.64 R14, [R1+0x3708] ;  /* 0x00370800010e7983 */ /* 0x0020a20000100a00 */
[----:B------:R-:W-:-:S02]  /*1b5950*/  IMAD.MOV.U32 R17, RZ, RZ, R23 ;  /* 0x000000ffff117224 */ /* 0x000fc400078e0017 */
[----:B------:R-:W-:Y:S01]  /*1b5960*/  IMAD.X R23, R19, 0x1, R28, P4 ;  /* 0x0000000113177824 */ /* 0x000fe200020e061c */
[----:B--2---:R-:W2:Y:S04]  /*1b5970*/  LDL R15, [R1+0x194] ;  /* 0x00019400010f7983 */ /* 0x004ea80000100800 */
[----:B------:R-:W-:Y:S04]  /*1b5980*/  STL.64 [R1+0x82b0], R10 ;  /* 0x0082b00a01007387 */ /* 0x000fe80000100a00 */
[----:B------:R1:W-:Y:S04]  /*1b5990*/  STL.64 [R1+0x3740], R22 ;  /* 0x0037401601007387 */ /* 0x0003e80000100a00 */
[----:B-1----:R-:W3:Y:S04]  /*1b59a0*/  LDL.LU.64 R22, [R1+0x82c8] ;  /* 0x0082c80001167983 */ /* 0x002ee80000300a00 */
[----:B------:R-:W3:Y:S04]  /*1b59b0*/  LDL R11, [R1+0x348] ;  /* 0x00034800010b7983 */ /* 0x000ee80000100800 */
[----:B----4-:R1:W-:Y:S01]  /*1b59c0*/  STL.64 [R1+0x8298], R20 ;  /* 0x0082981401007387 */ /* 0x0103e20000100a00 */
[----:B--2---:R-:W-:-:S02]  /*1b59d0*/  IADD3 R16, P3, PT, R15, R20, RZ ;  /* 0x000000140f107210 */ /* 0x004fc40007f7e0ff */
[----:B------:R-:W-:Y:S01]  /*1b59e0*/  IADD3 R10, P4, PT, R15, R21, RZ ;  /* 0x000000150f0a7210 */ /* 0x000fe20007f9e0ff */
[----:B------:R-:W-:Y:S01]  /*1b59f0*/  IMAD.X R15, R19, 0x1, R26, P2 ;  /* 0x00000001130f7824 */ /* 0x000fe200010e061a */
[----:B-1----:R-:W2:Y:S04]  /*1b5a00*/  LDL.LU R20, [R1+0x194] ;  /* 0x0001940001147983 */ /* 0x002ea80000300800 */
[----:B------:R-:W4:Y:S04]  /*1b5a10*/  LDL.LU R19, [R1+0x82c0] ;  /* 0x0082c00001137983 */ /* 0x000f280000300800 */
[----:B------:R-:W-:Y:S04]  /*1b5a20*/  STL.64 [R1+0x82a0], R26 ;  /* 0x0082a01a01007387 */ /* 0x000fe80000100a00 */
[----:B------:R1:W-:Y:S02]  /*1b5a30*/  STL [R1+0x370c], R15 ;  /* 0x00370c0f01007387 */ /* 0x0003e40000100800 */
[----:B-1----:R-:W-:-:S02]  /*1b5a40*/  IMAD.MOV.U32 R15, RZ, RZ, R17 ;  /* 0x000000ffff0f7224 */ /* 0x002fc400078e0011 */
[----:B---3--:R-:W-:-:S05]  /*1b5a50*/  IMAD.X R17, R11, 0x1, R18, P3 ;  /* 0x000000010b117824 */ /* 0x008fca00018e0612 */
[----:B------:R1:W-:Y:S04]  /*1b5a60*/  STL.64 [R1+0x3710], R16 ;  /* 0x0037101001007387 */ /* 0x0003e80000100a00 */
[----:B-1----:R-:W2:Y:S01]  /*1b5a70*/  LDL.LU.64 R16, [R1+0x82b8] ;  /* 0x0082b80001107983 */ /* 0x002ea20000300a00 */
[----:B----4-:R-:W-:-:S05]  /*1b5a80*/  IMAD.X R11, R11, 0x1, R19, P4 ;  /* 0x000000010b0b7824 */ /* 0x010fca00020e0613 */
[----:B------:R1:W-:Y:S01]  /*1b5a90*/  STL.64 [R1+0x3718], R10 ;  /* 0x0037180a01007387 */ /* 0x0003e20000100a00 */
[----:B--2---:R-:W-:-:S05]  /*1b5aa0*/  IADD3 R26, P3, PT, R20, R16, RZ ;  /* 0x00000010141a7210 */ /* 0x004fca0007f7e0ff */
[----:B------:R-:W-:Y:S04]  /*1b5ab0*/  STL [R1+0x36e8], R26 ;  /* 0x0036e81a01007387 */ /* 0x000fe80000100800 */
[----:B-1----:R-:W2:Y:S04]  /*1b5ac0*/  LDL.LU.64 R10, [R1+0x82b0] ;  /* 0x0082b000010a7983 */ /* 0x002ea80000300a00 */
        /* <DEDUP_REMOVED lines=9> */
[----:B------:R-:W-:-:S03]  /*1b5b60*/  IADD3 R26, P4, PT, R20, R25, RZ ;  /* 0x00000019141a7210 */ /* 0x000fc60007f9e0ff */
[----:B--2---:R-:W-:Y:S04]  /*1b5b70*/  STL.64 [R1+0x8280], R10 ;  /* 0x0082800a01007387 */ /* 0x004fe80000100a00 */
[----:B------:R1:W-:Y:S02]  /*1b5b80*/  STL.64 [R1+0x8270], R8 ;  /* 0x0082700801007387 */ /* 0x0003e40000100a00 */
[----:B-1----:R-:W-:Y:S02]  /*1b5b90*/  IMAD.MOV.U32 R8, RZ, RZ, R27 ;  /* 0x000000ffff087224 */ /* 0x002fe400078e001b */
[C---:B------:R-:W-:Y:S02]  /*1b5ba0*/  IMAD.X R27, R19.reuse, 0x1, R24, P4 ;  /* 0x00000001131b7824 */ /* 0x040fe400020e0618 */
[----:B---3--:R-:W-:-:S05]  /*1b5bb0*/  IMAD.X R23, R19, 0x1, R14, P3 ;  /* 0x0000000113177824 */ /* 0x008fca00018e060e */
[----:B------:R-:W-:Y:S04]  /*1b5bc0*/  STL [R1+0x36ec], R23 ;  /* 0x0036ec1701007387 */ /* 0x000fe80000100800 */
[----:B------:R-:W2:Y:S04]  /*1b5bd0*/  LDL R9, [R1+0x198] ;  /* 0x0001980001097983 */ /* 0x000ea80000100800 */
[----:B------:R1:W-:Y:S04]  /*1b5be0*/  STL.64 [R1+0x36f0], R26 ;  /* 0x0036f01a01007387 */ /* 0x0003e80000100a00 */
[----:B-1----:R-:W3:Y:S01]  /*1b5bf0*/  LDL.LU.64 R26, [R1+0x82a0] ;  /* 0x0082a000011a7983 */ /* 0x002ee20000300a00 */
[----:B------:R-:W-:-:S02]  /*1b5c00*/  IADD3 R10, P2, PT, R20, R17, RZ ;  /* 0x00000011140a7210 */ /* 0x000fc40007f5e0ff */
[C---:B------:R-:W-:Y:S01]  /*1b5c10*/  IADD3 R22, P3, PT, R20.reuse, R29, RZ ;  /* 0x0000001d14167210 */ /* 0x040fe20007f7e0ff */
[----:B------:R-:W-:Y:S02]  /*1b5c20*/  STL.64 [R1+0x8278], R24 ;  /* 0x0082781801007387 */ /* 0x000fe40000100a00 */
[----:B------:R-:W-:Y:S01]  /*1b5c30*/  IMAD.X R11, R19, 0x1, R15, P2 ;  /* 0x00000001130b7824 */ /* 0x000fe200010e060f */
[----:B---3--:R-:W-:-:S05]  /*1b5c40*/  IADD3 R20, P4, PT, R20, R27, RZ ;  /* 0x0000001b14147210 */ /* 0x008fca0007f9e0ff */
[----:B------:R1:W-:Y:S04]  /*1b5c50*/  STL [R1+0x36c8], R20 ;  /* 0x0036c81401007387 */ /* 0x0003e80000100800 */
[----:B-1----:R-:W2:Y:S04]  /*1b5c60*/  LDL.LU.64 R20, [R1+0x8298] ;  /* 0x0082980001147983 */ /* 0x002ea80000300a00 */
[----:B------:R1:W-:Y:S04]  /*1b5c70*/  STL.64 [R1+0x8260], R14 ;  /* 0x0082600e01007387 */ /* 0x0003e80000100a00 */
[----:B-1----:R0:W3:Y:S01]  /*1b5c80*/  LDL.64 R14, [R1+0x36c8] ;  /* 0x0036c800010e7983 */ /* 0x0020e20000100a00 */
[----:B------:R-:W-:-:S03]  /*1b5c90*/  IMAD.X R23, R19, 0x1, R28, P3 ;  /* 0x0000000113177824 */ /* 0x000fc600018e061c */
[----:B------:R-:W-:Y:S04]  /*1b5ca0*/  STL.64 [R1+0x36f8], R10 ;  /* 0x0036f80a01007387 */ /* 0x000fe80000100a00 */
[----:B------:R1:W-:Y:S04]  /*1b5cb0*/  STL.64 [R1+0x3700], R22 ;  /* 0x0037001601007387 */ /* 0x0003e80000100a00 */
[----:B-1----:R-:W4:Y:S04]  /*1b5cc0*/  LDL.LU.64 R22, [R1+0x8290] ;  /* 0x0082900001167983 */ /* 0x002f280000300a00 */
[----:B------:R1:W-:Y:S02]  /*1b5cd0*/  STL.64 [R1+0x8268], R28 ;  /* 0x0082681c01007387 */ /* 0x0003e40000100a00 */
[----:B-1----:R-:W-:Y:S01]  /*1b5ce0*/  IMAD.MOV.U32 R28, RZ, RZ, R8 ;  /* 0x000000ffff1c7224 */ /* 0x002fe200078e0008 */
[----:B--2---:R-:W-:-:S02]  /*1b5cf0*/  IADD3 R10, P2, PT, R9, R20, RZ ;  /* 0x00000014090a7210 */ /* 0x004fc40007f5e0ff */
[----:B------:R-:W-:Y:S02]  /*1b5d00*/  IADD3 R8, P3, PT, R9, R21, RZ ;  /* 0x0000001509087210 */ /* 0x000fe40007f7e0ff */
[----:B------:R-:W2:Y:S04]  /*1b5d10*/  LDL R9, [R1+0x344] ;  /* 0x0003440001097983 */ /* 0x000ea80000100800 */
[----:B------:R1:W-:Y:S01]  /*1b5d20*/  STL [R1+0x8258], R21 ;  /* 0x0082581501007387 */ /* 0x0003e20000100800 */
[----:B---3--:R-:W-:-:S03]  /*1b5d30*/  IMAD.X R15, R19, 0x1, R26, P4 ;  /* 0x00000001130f7824 */ /* 0x008fc600020e061a */
[----:B-1----:R-:W3:Y:S04]  /*1b5d40*/  LDL.LU R21, [R1+0x198] ;  /* 0x0001980001157983 */ /* 0x002ee80000300800 */
[----:B------:R-:W4:Y:S04]  /*1b5d50*/  LDL.LU R19, [R1+0x8288] ;  /* 0x0082880001137983 */ /* 0x000f280000300800 */
[----:B------:R-:W-:Y:S01]  /*1b5d60*/  STL [R1+0x36cc], R15 ;  /* 0x0036cc0f01007387 */ /* 0x000fe20000100800 */
[----:B--2---:R-:W-:-:S05]  /*1b5d70*/  IMAD.X R11, R9, 0x1, R18, P2 ;  /* 0x00000001090b7824 */ /* 0x004fca00010e0612 */
[----:B------:R1:W-:Y:S01]  /*1b5d80*/  STL.64 [R1+0x36d0], R10 ;  /* 0x0036d00a01007387 */ /* 0x0003e20000100a00 */
[----:B---3--:R-:W-:Y:S01]  /*1b5d90*/  IADD3 R24, P2, PT, R21, R16, RZ ;  /* 0x0000001015187210 */ /* 0x008fe20007f5e0ff */
[----:B----4-:R-:W-:Y:S02]  /*1b5da0*/  IMAD.X R9, R9, 0x1, R19, P3 ;  /* 0x0000000109097824 */ /* 0x010fe400018e0613 */
[----:B-1----:R-:W2:Y:S04]  /*1b5db0*/  LDL.LU.64 R10, [R1+0x8280] ;  /* 0x00828000010a7983 */ /* 0x002ea80000300a00 */
[----:B------:R1:W-:Y:S04]  /*1b5dc0*/  STL [R1+0x36a8], R24 ;  /* 0x0036a81801007387 */ /* 0x0003e80000100800 */
[----:B-1----:R-:W3:Y:S04]  /*1b5dd0*/  LDL.LU.64 R24, [R1+0x8278] ;  /* 0x0082780001187983 */ /* 0x002ee80000300a00 */
[----:B------:R1:W-:Y:S04]  /*1b5de0*/  STL.64 [R1+0x36d8], R8 ;  /* 0x0036d80801007387 */ /* 0x0003e80000100a00 */
[----:B-1----:R-:W4:Y:S04]  /*1b5df0*/  LDL.LU.64 R8, [R1+0x8270] ;  /* 0x0082700001087983 */ /* 0x002f280000300a00 */
[----:B------:R1:W-:Y:S04]  /*1b5e00*/  STL [R1+0x8248], R19 ;  /* 0x0082481301007387 */ /* 0x0003e80000100800 */
[----:B-1----:R-:W2:Y:S01]  /*1b5e10*/  LDL.LU R19, [R1+0x344] ;  /* 0x0003440001137983 */ /* 0x002ea20000300800 */
[----:B------:R-:W-:-:S03]  /*1b5e20*/  IADD3 R14, P4, PT, R21, R23, RZ ;  /* 0x00000017150e7210 */ /* 0x000fc60007f9e0ff */
[----:B----4-:R1:W-:Y:S02]  /*1b5e30*/  STL.64 [R1+0x8238], R8 ;  /* 0x0082380801007387 */ /* 0x0103e40000100a00 */
[----:B-1----:R-:W-:Y:S01]  /*1b5e40*/  IMAD.MOV.U32 R9, RZ, RZ, R28 ;  /* 0x000000ffff097224 */ /* 0x002fe200078e001c */
[----:B---3--:R-:W-:Y:S01]  /*1b5e50*/  IADD3 R28, P3, PT, R21, R25, RZ ;  /* 0x00000019151c7210 */ /* 0x008fe20007f7e0ff */
[----:B--2---:R-:W-:-:S04]  /*1b5e60*/  IMAD.X R15, R19, 0x1, R22, P4 ;  /* 0x00000001130f7824 */ /* 0x004fc800020e0616 */
[----:B------:R1:W-:Y:S04]  /*1b5e70*/  STL [R1+0x36b0], R28 ;  /* 0x0036b01c01007387 */ /* 0x0003e80000100800 */
[----:B-1----:R-:W2:Y:S04]  /*1b5e80*/  LDL.LU.64 R28, [R1+0x8268] ;  /* 0x00826800011c7983 */ /* 0x002ea80000300a00 */
[----:B------:R1:W-:Y:S01]  /*1b5e90*/  STL.64 [R1+0x36a0], R14 ;  /* 0x0036a00e01007387 */ /* 0x0003e20000100a00 */
[----:B------:R-:W-:-:S03]  /*1b5ea0*/  IADD3 R8, P4, PT, R21, R17, RZ ;  /* 0x0000001115087210 */ /* 0x000fc60007f9e0ff */
[----:B-1----:R-:W3:Y:S04]  /*1b5eb0*/  LDL.LU.64 R14, [R1+0x8260] ;  /* 0x00826000010e7983 */ /* 0x002ee80000300a00 */
[----:B------:R1:W-:Y:S04]  /*1b5ec0*/  STL.64 [R1+0x8250], R4 ;  /* 0x0082500401007387 */ /* 0x0003e80000100a00 */
[----:B-1----:R0:W4:Y:S04]  /*1b5ed0*/  LDL.64 R4, [R1+0x36a8] ;  /* 0x0036a80001047983 */ /* 0x0021280000100a00 */
[----:B------:R1:W-:Y:S04]  /*1b5ee0*/  STL.64 [R1+0x8240], R16 ;  /* 0x0082401001007387 */ /* 0x0003e80000100a00 */
[----:B-1----:R0:W2:Y:S01]  /*1b5ef0*/  LDL.64 R16, [R1+0x36b0] ;  /* 0x0036b00001107983 */ /* 0x0020a20000100a00 */
[----:B----4-:R-:W-:-:S04]  /*1b5f00*/  IMAD.MOV.U32 R5, RZ, RZ, R9 ;  /* 0x000000ffff057224 */ /* 0x010fc800078e0009 */
[----:B------:R-:W-:Y:S02]  /*1b5f10*/  IMAD.MOV.U32 R9, RZ, RZ, R5 ;  /* 0x000000ffff097224 */ /* 0x000fe400078e0005 */
[----:B---3--:R-:W-:-:S05]  /*1b5f20*/  IMAD.X R5, R19, 0x1, R14, P2 ;  /* 0x0000000113057824 */ /* 0x008fca00010e060e */
[----:B------:R-:W-:Y:S01]  /*1b5f30*/  STL [R1+0x36ac], R5 ;  /* 0x0036ac0501007387 */ /* 0x000fe20000100800 */
[----:B--2---:R-:W-:-:S03]  /*1b5f40*/  IMAD.X R17, R19, 0x1, R24, P3 ;  /* 0x0000000113117824 */ /* 0x004fc600018e0618 */
[----:B------:R1:W-:Y:S01]  /*1b5f50*/  STL.64 [R1+0x8230], R24 ;  /* 0x0082301801007387 */ /* 0x0003e20000100a00 */
[C---:B------:R-:W-:Y:S02]  /*1b5f60*/  IADD3 R4, P2, PT, R21.reuse, R29, RZ ;  /* 0x0000001d15047210 */ /* 0x040fe40007f5e0ff */
[----:B------:R-:W-:Y:S01]  /*1b5f70*/  IADD3 R16, P3, PT, R21, R27, RZ ;  /* 0x0000001b15107210 */ /* 0x000fe20007f7e0ff */
[----:B-1----:R-:W2:Y:S04]  /*1b5f80*/  LDL R25, [R1+0x19c] ;  /* 0x00019c0001197983 */ /* 0x002ea80000100800 */
[----:B------:R1:W-:Y:S04]  /*1b5f90*/  STL [R1+0x36b4], R17 ;  /* 0x0036b41101007387 */ /* 0x0003e80000100800 */
[----:B------:R-:W3:Y:S04]  /*1b5fa0*/  LDL.LU R21, [R1+0x8258] ;  /* 0x0082580001157983 */ /* 0x000ee80000300800 */
[----:B------:R-:W-:Y:S01]  /*1b5fb0*/  STL.64 [R1+0x8228], R14 ;  /* 0x0082280e01007387 */ /* 0x000fe20000100a00 */
[----:B-1----:R-:W-:-:S02]  /*1b5fc0*/  IMAD.MOV.U32 R17, RZ, RZ, R9 ;  /* 0x000000ffff117224 */ /* 0x002fc400078e0009 */
[----:B------:R-:W-:-:S05]  /*1b5fd0*/  IMAD.X R9, R19, 0x1, R15, P4 ;  /* 0x0000000113097824 */ /* 0x000fca00020e060f */
[----:B------:R1:W-:Y:S04]  /*1b5fe0*/  STL.64 [R1+0x36b8], R8 ;  /* 0x0036b80801007387 */ /* 0x0003e80000100a00 */
[----:B-1----:R-:W4:Y:S01]  /*1b5ff0*/  LDL R9, [R1+0x340] ;  /* 0x0003400001097983 */ /* 0x002f220000100800 */
[----:B------:R-:W-:-:S05]  /*1b6000*/  IMAD.X R5, R19, 0x1, R28, P2 ;  /* 0x0000000113057824 */ /* 0x000fca00010e061c */
[----:B------:R1:W-:Y:S04]  /*1b6010*/  STL.64 [R1+0x36c0], R4 ;  /* 0x0036c00401007387 */ /* 0x0003e80000100a00 */
[----:B-1----:R-:W4:Y:S01]  /*1b6020*/  LDL.LU.64 R4, [R1+0x8250] ;  /* 0x0082500001047983 */ /* 0x002f220000300a00 */
[C---:B--2---:R-:W-:Y:S02]  /*1b6030*/  IADD3 R8, P4, PT, R25.reuse, R20, RZ ;  /* 0x0000001419087210 */ /* 0x044fe40007f9e0ff */
[----:B---3--:R-:W-:Y:S01]  /*1b6040*/  IADD3 R24, P2, PT, R25, R21, RZ ;  /* 0x0000001519187210 */ /* 0x008fe20007f5e0ff */
[----:B------:R-:W-:Y:S02]  /*1b6050*/  IMAD.MOV.U32 R25, RZ, RZ, R17 ;  /* 0x000000ffff197224 */ /* 0x000fe400078e0011 */
[----:B------:R-:W-:Y:S01]  /*1b6060*/  IMAD.X R17, R19, 0x1, R26, P3 ;  /* 0x0000000113117824 */ /* 0x000fe200018e061a */
[----:B------:R1:W-:Y:S04]  /*1b6070*/  STL [R1+0x8220], R21 ;  /* 0x0082201501007387 */ /* 0x0003e80000100800 */
[----:B-1----:R-:W2:Y:S04]  /*1b6080*/  LDL.LU R21, [R1+0x19c] ;  /* 0x00019c0001157983 */ /* 0x002ea80000300800 */
[----:B------:R-:W3:Y:S04]  /*1b6090*/  LDL.LU R19, [R1+0x8248] ;  /* 0x0082480001137983 */ /* 0x000ee80000300800 */
[----:B------:R1:W-:Y:S01]  /*1b60a0*/  STL.64 [R1+0x3688], R16 ;  /* 0x0036881001007387 */ /* 0x0003e20000100a00 */
[----:B----4-:R-:W-:-:S03]  /*1b60b0*/  IMAD.X R9, R9, 0x1, R18, P4 ;  /* 0x0000000109097824 */ /* 0x010fc600020e0612 */
[----:B-1----:R-:W4:Y:S04]  /*1b60c0*/  LDL.LU.64 R16, [R1+0x8240] ;  /* 0x0082400001107983 */ /* 0x002f280000300a00 */
[----:B------:R1:W-:Y:S04]  /*1b60d0*/  STL.64 [R1+0x3690], R8 ;  /* 0x0036900801007387 */ /* 0x0003e80000100a00 */
[----:B-1----:R-:W2:Y:S04]  /*1b60e0*/  LDL.LU.64 R8, [R1+0x8238] ;  /* 0x0082380001087983 */ /* 0x002ea80000300a00 */
[----:B--2---:R1:W-:Y:S04]  /*1b60f0*/  STL.64 [R1+0x8218], R8 ;  /* 0x0082180801007387 */ /* 0x0043e80000100a00 */
[----:B----4-:R2:W-:Y:S01]  /*1b6100*/  STL [R1+0x8208], R16 ;  /* 0x0082081001007387 */ /* 0x0105e20000100800 */
[----:B-1----:R-:W-:-:S03]  /*1b6110*/  IADD3 R8, P4, PT, R21, R16, RZ ;  /* 0x0000001015087210 */ /* 0x002fc60007f9e0ff */
[----:B--2---:R-:W3:Y:S01]  /*1b6120*/  LDL.LU R16, [R1+0x340] ;  /* 0x0003400001107983 */ /* 0x004ee20000300800 */
[----:B------:R-:W-:Y:S01]  /*1b6130*/  IADD3 R14, P3, PT, R21, R23, RZ ;  /* 0x00000017150e7210 */ /* 0x000fe20007f7e0ff */
[----:B------:R-:W-:Y:S02]  /*1b6140*/  IMAD.MOV.U32 R9, RZ, RZ, R25 ;  /* 0x000000ffff097224 */ /* 0x000fe400078e0019 */
[C---:B---3--:R-:W-:Y:S02]  /*1b6150*/  IMAD.X R25, R16.reuse, 0x1, R19, P2 ;  /* 0x0000000110197824 */ /* 0x048fe400010e0613 */
[----:B------:R-:W-:-:S03]  /*1b6160*/  IMAD.X R15, R16, 0x1, R22, P3 ;  /* 0x00000001100f7824 */ /* 0x000fc600018e0616 */
[----:B------:R1:W-:Y:S04]  /*1b6170*/  STL.64 [R1+0x3698], R24 ;  /* 0x0036981801007387 */ /* 0x0003e80000100a00 */
[----:B-1----:R-:W2:Y:S04]  /*1b6180*/  LDL.LU.64 R24, [R1+0x8230] ;  /* 0x0082300001187983 */ /* 0x002ea80000300a00 */
[----:B------:R-:W-:Y:S04]  /*1b6190*/  STL.64 [R1+0x8200], R18 ;  /* 0x0082001201007387 */ /* 0x000fe80000100a00 */
[----:B------:R1:W-:Y:S04]  /*1b61a0*/  STL.64 [R1+0x3660], R14 ;  /* 0x0036600e01007387 */ /* 0x0003e80000100a00 */
[----:B-1----:R-:W3:Y:S04]  /*1b61b0*/  LDL.LU.64 R14, [R1+0x8228] ;  /* 0x00822800010e7983 */ /* 0x002ee80000300a00 */
[----:B------:R1:W-:Y:S04]  /*1b61c0*/  STL.64 [R1+0x8210], R22 ;  /* 0x0082101601007387 */ /* 0x0003e80000100a00 */
[----:B-1----:R-:W4:Y:S04]  /*1b61d0*/  LDL R22, [R1+0x1a0] ;  /* 0x0001a00001167983 */ /* 0x002f280000100800 */
[----:B------:R1:W-:Y:S02]  /*1b61e0*/  STL.64 [R1+0x81f8], R10 ;  /* 0x0081f80a01007387 */ /* 0x0003e40000100a00 */
[----:B-1----:R-:W-:Y:S01]  /*1b61f0*/  IMAD.MOV.U32 R11, RZ, RZ, R9 ;  /* 0x000000ffff0b7224 */ /* 0x002fe200078e0009 */
[----:B------:R-:W-:-:S02]  /*1b6200*/  IADD3 R10, P3, PT, R21, R17, RZ ;  /* 0x00000011150a7210 */ /* 0x000fc40007f7e0ff */
[----:B--2---:R-:W-:-:S05]  /*1b6210*/  IADD3 R18, P2, PT, R21, R25, RZ ;  /* 0x0000001915127210 */ /* 0x004fca0007f5e0ff */
[C---:B------:R-:W-:Y:S02]  /*1b6220*/  IMAD.X R19, R16.reuse, 0x1, R24, P2 ;  /* 0x0000000110137824 */ /* 0x040fe400010e0618 */
[----:B---3--:R-:W-:-:S05]  /*1b6230*/  IMAD.X R9, R16, 0x1, R14, P4 ;  /* 0x0000000110097824 */ /* 0x008fca00020e060e */
[----:B------:R1:W-:Y:S04]  /*1b6240*/  STL.64 [R1+0x3668], R8 ;  /* 0x0036680801007387 */ /* 0x0003e80000100a00 */
[----:B------:R2:W-:Y:S01]  /*1b6250*/  STL.64 [R1+0x3670], R18 ;  /* 0x0036701201007387 */ /* 0x0005e20000100a00 */
[C---:B-1----:R-:W-:Y:S01]  /*1b6260*/  IADD3 R8, P4, PT, R21.reuse, R29, RZ ;  /* 0x0000001d15087210 */ /* 0x042fe20007f9e0ff */
[----:B--2---:R-:W-:Y:S02]  /*1b6270*/  IMAD.MOV.U32 R19, RZ, RZ, R11 ;  /* 0x000000ffff137224 */ /* 0x004fe400078e000b */
[C---:B------:R-:W-:Y:S01]  /*1b6280*/  IMAD.X R11, R16.reuse, 0x1, R15, P3 ;  /* 0x00000001100b7824 */ /* 0x040fe200018e060f */
[----:B------:R-:W-:Y:S01]  /*1b6290*/  IADD3 R18, P2, PT, R21, R27, RZ ;  /* 0x0000001b15127210 */ /* 0x000fe20007f5e0ff */
[----:B------:R-:W-:Y:S01]  /*1b62a0*/  IMAD.X R9, R16, 0x1, R28, P4 ;  /* 0x0000000110097824 */ /* 0x000fe200020e061c */
[----:B------:R-:W2:Y:S04]  /*1b62b0*/  LDL.LU R21, [R1+0x8220] ;  /* 0x0082200001157983 */ /* 0x000ea80000300800 */
[----:B------:R1:W-:Y:S04]  /*1b62c0*/  STL.64 [R1+0x3678], R10 ;  /* 0x0036780a01007387 */ /* 0x0003e80000100a00 */
[----:B-1----:R-:W3:Y:S04]  /*1b62d0*/  LDL R11, [R1+0x33c] ;  /* 0x00033c00010b7983 */ /* 0x002ee80000100800 */
[----:B------:R1:W-:Y:S04]  /*1b62e0*/  STL.64 [R1+0x3680], R8 ;  /* 0x0036800801007387 */ /* 0x0003e80000100a00 */
[----:B-1----:R-:W2:Y:S04]  /*1b62f0*/  LDL.LU.64 R8, [R1+0x8218] ;  /* 0x0082180001087983 */ /* 0x002ea80000300a00 */
[----:B------:R1:W-:Y:S04]  /*1b6300*/  STL [R1+0x81e0], R28 ;  /* 0x0081e01c01007387 */ /* 0x0003e80000100800 */
[----:B-1----:R-:W2:Y:S01]  /*1b6310*/  LDL.LU R28, [R1+0x1a0] ;  /* 0x0001a000011c7983 */ /* 0x002ea20000300800 */
[----:B----4-:R-:W-:-:S02]  /*1b6320*/  IADD3 R10, P3, PT, R22, R20, RZ ;  /* 0x00000014160a7210 */ /* 0x010fc40007f7e0ff */
[----:B--2---:R-:W-:-:S05]  /*1b6330*/  IADD3 R22, P4, PT, R28, R21, RZ ;  /* 0x000000151c167210 */ /* 0x004fca0007f9e0ff */
[----:B------:R1:W-:Y:S04]  /*1b6340*/  STL [R1+0x3658], R22 ;  /* 0x0036581601007387 */ /* 0x0003e80000100800 */
[----:B-1----:R-:W2:Y:S04]  /*1b6350*/  LDL.LU.64 R22, [R1+0x8210] ;  /* 0x0082100001167983 */ /* 0x002ea80000300a00 */
[----:B------:R1:W-:Y:S02]  /*1b6360*/  STL.64 [R1+0x81d8], R20 ;  /* 0x0081d81401007387 */ /* 0x0003e40000100a00 */
[----:B-1----:R-:W-:-:S02]  /*1b6370*/  IMAD.MOV.U32 R21, RZ, RZ, R19 ;  /* 0x000000ffff157224 */ /* 0x002fc400078e0013 */
[----:B------:R-:W-:Y:S01]  /*1b6380*/  IMAD.X R19, R16, 0x1, R26, P2 ;  /* 0x0000000110137824 */ /* 0x000fe200010e061a */
[----:B------:R-:W4:Y:S04]  /*1b6390*/  LDL.LU R20, [R1+0x1ac] ;  /* 0x0001ac0001147983 */ /* 0x000f280000300800 */
[----:B------:R-:W2:Y:S04]  /*1b63a0*/  LDL.LU R16, [R1+0x8208] ;  /* 0x0082080001107983 */ /* 0x000ea80000300800 */
[----:B------:R1:W-:Y:S04]  /*1b63b0*/  STL.64 [R1+0x3648], R18 ;  /* 0x0036481201007387 */ /* 0x0003e80000100a00 */
[----:B-1----:R-:W3:Y:S04]  /*1b63c0*/  LDL.LU.64 R18, [R1+0x8200] ;  /* 0x0082000001127983 */ /* 0x002ee80000300a00 */
[----:B------:R-:W-:Y:S01]  /*1b63d0*/  STL.64 [R1+0x81f0], R26 ;  /* 0x0081f01a01007387 */ /* 0x000fe20000100a00 */
[----:B---3--:R-:W-:-:S05]  /*1b63e0*/  IMAD.X R11, R11, 0x1, R18, P3 ;  /* 0x000000010b0b7824 */ /* 0x008fca00018e0612 */
[----:B------:R1:W-:Y:S04]  /*1b63f0*/  STL.64 [R1+0x3650], R10 ;  /* 0x0036500a01007387 */ /* 0x0003e80000100a00 */
[----:B-1----:R-:W3:Y:S01]  /*1b6400*/  LDL.LU.64 R10, [R1+0x81f8] ;  /* 0x0081f800010a7983 */ /* 0x002ee20000300a00 */
[----:B----4-:R-:W-:Y:S02]  /*1b6410*/  IMAD.MOV.U32 R26, RZ, RZ, R20 ;  /* 0x000000ffff1a7224 */ /* 0x010fe400078e0014 */
[----:B------:R-:W-:Y:S02]  /*1b6420*/  IMAD.MOV.U32 R27, RZ, RZ, R21 ;  /* 0x000000ffff1b7224 */ /* 0x000fe400078e0015 */
[----:B------:R-:W-:Y:S01]  /*1b6430*/  IMAD.MOV.U32 R21, RZ, RZ, R26 ;  /* 0x000000ffff157224 */ /* 0x000fe200078e001a */
[C---:B--2---:R-:W-:Y:S01]  /*1b6440*/  IADD3 R26, P3, PT, R28.reuse, R16, RZ ;  /* 0x000000101c1a7210 */ /* 0x044fe20007f7e0ff */
[----:B---3--:R1:W-:Y:S04]  /*1b6450*/  STL.64 [R1+0x81e8], R10 ;  /* 0x0081e80a01007387 */ /* 0x0083e80000100a00 */
[----:B-1----:R0:W2:Y:S04]  /*1b6460*/  LDL.64 R10, [R1+0x3658] ;  /* 0x00365800010a7983 */ /* 0x0020a80000100a00 */
[----:B------:R1:W-:Y:S04]  /*1b6470*/  STL [R1+0x81c8], R16 ;  /* 0x0081c81001007387 */ /* 0x0003e80000100800 */
[----:B-1----:R-:W3:Y:S01]  /*1b6480*/  LDL.LU R16, [R1+0x33c] ;  /* 0x00033c0001107983 */ /* 0x002ee20000300800 */
[----:B------:R-:W-:-:S03]  /*1b6490*/  IADD3 R20, P2, PT, R28, R23, RZ ;  /* 0x000000171c147210 */ /* 0x000fc60007f5e0ff */
[----:B------:R-:W-:Y:S01]  /*1b64a0*/  STL.64 [R1+0x81d0], R18 ;  /* 0x0081d01201007387 */ /* 0x000fe20000100a00 */
[----:B--2---:R-:W-:-:S04]  /*1b64b0*/  IMAD.MOV.U32 R11, RZ, RZ, R27 ;  /* 0x000000ffff0b7224 */ /* 0x004fc800078e001b */
[----:B------:R-:W-:Y:S02]  /*1b64c0*/  IMAD.MOV.U32 R27, RZ, RZ, R11 ;  /* 0x000000ffff1b7224 */ /* 0x000fe400078e000b */
[----:B---3--:R-:W-:-:S05]  /*1b64d0*/  IMAD.X R11, R16, 0x1, R19, P4 ;  /* 0x00000001100b7824 */ /* 0x008fca00020e0613 */
[----:B------:R1:W-:Y:S02]  /*1b64e0*/  STL [R1+0x365c], R11 ;  /* 0x00365c0b01007387 */ /* 0x0003e40000100800 */
[----:B-1----:R-:W-:Y:S02]  /*1b64f0*/  IMAD.MOV.U32 R11, RZ, RZ, R21 ;  /* 0x000000ffff0b7224 */ /* 0x002fe400078e0015 */
[----:B------:R-:W-:-:S05]  /*1b6500*/  IMAD.X R21, R16, 0x1, R22, P2 ;  /* 0x0000000110157824 */ /* 0x000fca00010e0616 */
[----:B------:R1:W-:Y:S02]  /*1b6510*/  STL.64 [R1+0x3620], R20 ;  /* 0x0036201401007387 */ /* 0x0003e40000100a00 */
[----:B-1----:R-:W-:Y:S02]  /*1b6520*/  IMAD.MOV.U32 R21, RZ, RZ, R27 ;  /* 0x000000ffff157224 */ /* 0x002fe400078e001b */
[----:B------:R-:W-:-:S05]  /*1b6530*/  IMAD.X R27, R16, 0x1, R14, P3 ;  /* 0x00000001101b7824 */ /* 0x000fca00018e060e */
[----:B------:R1:W-:Y:S04]  /*1b6540*/  STL.64 [R1+0x3628], R26 ;  /* 0x0036281a01007387 */ /* 0x0003e80000100a00 */
[----:B-1----:R-:W2:Y:S01]  /*1b6550*/  LDL.LU.64 R26, [R1+0x81f0] ;  /* 0x0081f000011a7983 */ /* 0x002ea20000300a00 */
[C---:B------:R-:W-:Y:S01]  /*1b6560*/  IADD3 R10, P4, PT, R28.reuse, R25, RZ ;  /* 0x000000191c0a7210 */ /* 0x040fe20007f9e0ff */
[----:B------:R-:W-:Y:S01]  /*1b6570*/  IMAD.MOV.U32 R19, RZ, RZ, R11 ;  /* 0x000000ffff137224 */ /* 0x000fe200078e000b */
[----:B------:R-:W-:-:S03]  /*1b6580*/  IADD3 R20, P2, PT, R28, R17, RZ ;  /* 0x000000111c147210 */ /* 0x000fc60007f5e0ff */
[----:B------:R-:W-:Y:S01]  /*1b6590*/  IMAD.X R11, R16, 0x1, R24, P4 ;  /* 0x00000001100b7824 */ /* 0x000fe200020e0618 */
[----:B------:R1:W-:Y:S01]  /*1b65a0*/  STL.64 [R1+0x81c0], R6 ;  /* 0x0081c00601007387 */ /* 0x0003e20000100a00 */
[----:B------:R-:W-:-:S03]  /*1b65b0*/  IADD3 R18, P3, PT, R28, R29, RZ ;  /* 0x0000001d1c127210 */ /* 0x000fc60007f7e0ff */
[----:B------:R3:W-:Y:S01]  /*1b65c0*/  STL.64 [R1+0x3630], R10 ;  /* 0x0036300a01007387 */ /* 0x0007e20000100a00 */
[----:B-1----:R-:W-:Y:S02]  /*1b65d0*/  IMAD.MOV.U32 R7, RZ, RZ, R21 ;  /* 0x000000ffff077224 */ /* 0x002fe400078e0015 */
[----:B------:R-:W-:Y:S01]  /*1b65e0*/  IMAD.X R21, R16, 0x1, R15, P2 ;  /* 0x0000000110157824 */ /* 0x000fe200010e060f */
[----:B---3--:R-:W3:Y:S04]  /*1b65f0*/  LDL.LU.64 R10, [R1+0x81e8] ;  /* 0x0081e800010a7983 */ /* 0x008ee80000300a00 */
[----:B------:R1:W-:Y:S04]  /*1b6600*/  STL.64 [R1+0x81b8], R24 ;  /* 0x0081b81801007387 */ /* 0x0003e80000100a00 */
[----:B-1----:R-:W4:Y:S01]  /*1b6610*/  LDL R25, [R1+0x1a4] ;  /* 0x0001a40001197983 */ /* 0x002f220000100800 */
[----:B--2---:R-:W-:-:S03]  /*1b6620*/  IADD3 R6, P4, PT, R28, R27, RZ ;  /* 0x0000001b1c067210 */ /* 0x004fc60007f9e0ff */
[----:B------:R-:W2:Y:S04]  /*1b6630*/  LDL.LU R28, [R1+0x81e0] ;  /* 0x0081e000011c7983 */ /* 0x000ea80000300800 */
[----:B------:R1:W-:Y:S04]  /*1b6640*/  STL.64 [R1+0x3638], R20 ;  /* 0x0036381401007387 */ /* 0x0003e80000100a00 */
[----:B-1----:R-:W4:Y:S04]  /*1b6650*/  LDL.LU.64 R20, [R1+0x81d8] ;  /* 0x0081d80001147983 */ /* 0x002f280000300a00 */
[----:B------:R-:W-:Y:S04]  /*1b6660*/  STL.64 [R1+0x81a8], R14 ;  /* 0x0081a80e01007387 */ /* 0x000fe80000100a00 */
[----:B---3--:R-:W-:Y:S01]  /*1b6670*/  STL.64 [R1+0x81b0], R10 ;  /* 0x0081b00a01007387 */ /* 0x008fe20000100a00 */
[----:B----4-:R-:W-:Y:S01]  /*1b6680*/  IADD3 R24, P2, PT, R25, R20, RZ ;  /* 0x0000001419187210 */ /* 0x010fe20007f5e0ff */
[----:B------:R-:W-:-:S02]  /*1b6690*/  IMAD.MOV.U32 R25, RZ, RZ, R19 ;  /* 0x000000ffff197224 */ /* 0x000fc400078e0013 */
[----:B--2---:R-:W-:-:S05]  /*1b66a0*/  IMAD.X R19, R16, 0x1, R28, P3 ;  /* 0x0000000110137824 */ /* 0x004fca00018e061c */
[----:B------:R1:W-:Y:S04]  /*1b66b0*/  STL.64 [R1+0x3640], R18 ;  /* 0x0036401201007387 */ /* 0x0003e80000100a00 */
[----:B-1----:R-:W2:Y:S04]  /*1b66c0*/  LDL.LU.64 R18, [R1+0x81d0] ;  /* 0x0081d00001127983 */ /* 0x002ea80000300a00 */
[----:B------:R1:W-:Y:S04]  /*1b66d0*/  STL [R1+0x8190], R28 ;  /* 0x0081901c01007387 */ /* 0x0003e80000100800 */
[----:B-1----:R-:W3:Y:S04]  /*1b66e0*/  LDL.LU R28, [R1+0x1a4] ;  /* 0x0001a400011c7983 */ /* 0x002ee80000300800 */
[----:B------:R-:W2:Y:S04]  /*1b66f0*/  LDL R11, [R1+0x338] ;  /* 0x00033800010b7983 */ /* 0x000ea80000100800 */
[----:B------:R1:W-:Y:S01]  /*1b6700*/  STL.64 [R1+0x8198], R20 ;  /* 0x0081981401007387 */ /* 0x0003e20000100a00 */
[----:B------:R-:W-:Y:S01]  /*1b6710*/  IMAD.MOV.U32 R15, RZ, RZ, R25 ;  /* 0x000000ffff0f7224 */ /* 0x000fe200078e0019 */
[----:B---3--:R-:W-:Y:S01]  /*1b6720*/  IADD3 R10, P3, PT, R28, R21, RZ ;  /* 0x000000151c0a7210 */ /* 0x008fe20007f7e0ff */
[----:B-1----:R-:W-:-:S02]  /*1b6730*/  IMAD.MOV.U32 R21, RZ, RZ, R7 ;  /* 0x000000ffff157224 */ /* 0x002fc400078e0007 */
[----:B------:R-:W-:Y:S02]  /*1b6740*/  IMAD.X R7, R16, 0x1, R26, P4 ;  /* 0x0000000110077824 */ /* 0x000fe400020e061a */
[C---:B--2---:R-:W-:Y:S01]  /*1b6750*/  IMAD.X R25, R11.reuse, 0x1, R18, P2 ;  /* 0x000000010b197824 */ /* 0x044fe200010e0612 */
[----:B------:R-:W2:Y:S04]  /*1b6760*/  LDL.LU R16, [R1+0x81c8] ;  /* 0x0081c80001107983 */ /* 0x000ea80000300800 */
[----:B------:R1:W-:Y:S01]  /*1b6770*/  STL.64 [R1+0x3608], R6 ;  /* 0x0036080601007387 */ /* 0x0003e20000100a00 */
[----:B------:R-:W-:-:S03]  /*1b6780*/  IMAD.X R11, R11, 0x1, R19, P3 ;  /* 0x000000010b0b7824 */ /* 0x000fc600018e0613 */
[----:B-1----:R-:W3:Y:S04]  /*1b6790*/  LDL.LU.64 R6, [R1+0x81c0] ;  /* 0x0081c00001067983 */ /* 0x002ee80000300a00 */
[----:B------:R-:W-:Y:S04]  /*1b67a0*/  STL.64 [R1+0x81a0], R26 ;  /* 0x0081a01a01007387 */ /* 0x000fe80000100a00 */
[----:B------:R1:W-:Y:S04]  /*1b67b0*/  STL.64 [R1+0x3610], R24 ;  /* 0x0036101801007387 */ /* 0x0003e80000100a00 */
[----:B-1----:R-:W4:Y:S04]  /*1b67c0*/  LDL.LU.64 R24, [R1+0x81b8] ;  /* 0x0081b80001187983 */ /* 0x002f280000300a00 */
[----:B------:R1:W-:Y:S04]  /*1b67d0*/  STL.64 [R1+0x3618], R10 ;  /* 0x0036180a01007387 */ /* 0x0003e80000100a00 */
[----:B-1----:R-:W2:Y:S04]  /*1b67e0*/  LDL.LU.64 R10, [R1+0x81b0] ;  /* 0x0081b000010a7983 */ /* 0x002ea80000300a00 */
[----:B------:R1:W-:Y:S04]  /*1b67f0*/  STL [R1+0x8180], R19 ;  /* 0x0081801301007387 */ /* 0x0003e80000100800 */
[----:B-1----:R-:W2:Y:S01]  /*1b6800*/  LDL.LU R19, [R1+0x338] ;  /* 0x0003380001137983 */ /* 0x002ea20000300800 */
[----:B------:R-:W-:Y:S01]  /*1b6810*/  IADD3 R14, P4, PT, R28, R23, RZ ;  /* 0x000000171c0e7210 */ /* 0x000fe20007f9e0ff */
[----:B------:R-:W-:-:S02]  /*1b6820*/  IMAD.MOV.U32 R27, RZ, RZ, R21 ;  /* 0x000000ffff1b7224 */ /* 0x000fc400078e0015 */
[----:B------:R-:W-:Y:S02]  /*1b6830*/  IMAD.MOV.U32 R21, RZ, RZ, R15 ;  /* 0x000000ffff157224 */ /* 0x000fe400078e000f */
[----:B--2---:R-:W-:-:S05]  /*1b6840*/  IMAD.X R15, R19, 0x1, R22, P4 ;  /* 0x00000001130f7824 */ /* 0x004fca00020e0616 */
[----:B------:R1:W-:Y:S04]  /*1b6850*/  STL.64 [R1+0x35e0], R14 ;  /* 0x0035e00e01007387 */ /* 0x0003e80000100a00 */
[----:B-1----:R-:W2:Y:S01]  /*1b6860*/  LDL.LU.64 R14, [R1+0x81a8] ;  /* 0x0081a800010e7983 */ /* 0x002ea20000300a00 */
[----:B------:R-:W-:-:S03]  /*1b6870*/  IADD3 R26, P2, PT, R28, R16, RZ ;  /* 0x000000101c1a7210 */ /* 0x000fc60007f5e0ff */
[----:B------:R-:W-:Y:S04]  /*1b6880*/  STL.64 [R1+0x8188], R22 ;  /* 0x0081881601007387 */ /* 0x000fe80000100a00 */
[----:B------:R1:W-:Y:S04]  /*1b6890*/  STL.64 [R1+0x8170], R10 ;  /* 0x0081700a01007387 */ /* 0x0003e80000100a00 */
[----:B------:R0:W-:Y:S01]  /*1b68a0*/  STL.64 [R1+0x8178], R16 ;  /* 0x0081781001007387 */ /* 0x0001e20000100a00 */
[----:B-1----:R-:W-:Y:S01]  /*1b68b0*/  IADD3 R10, P4, PT, R28, R17, RZ ;  /* 0x000000111c0a7210 */ /* 0x002fe20007f9e0ff */
[----:B0-----:R-:W-:-:S02]  /*1b68c0*/  IMAD.MOV.U32 R17, RZ, RZ, R27 ;  /* 0x000000ffff117224 */ /* 0x001fc400078e001b */
[----:B--2---:R-:W-:-:S05]  /*1b68d0*/  IMAD.X R27, R19, 0x1, R14, P2 ;  /* 0x00000001131b7824 */ /* 0x004fca00010e060e */
[----:B------:R0:W-:Y:S04]  /*1b68e0*/  STL.64 [R1+0x35e8], R26 ;  /* 0x0035e81a01007387 */ /* 0x0001e80000100a00 */
[----:B0-----:R-:W2:Y:S01]  /*1b68f0*/  LDL.LU.64 R26, [R1+0x81a0] ;  /* 0x0081a000011a7983 */ /* 0x001ea20000300a00 */
[----:B----4-:R-:W-:Y:S01]  /*1b6900*/  IADD3 R20, P3, PT, R28, R25, RZ ;  /* 0x000000191c147210 */ /* 0x010fe20007f7e0ff */
[----:B------:R-:W-:-:S04]  /*1b6910*/  IMAD.MOV.U32 R11, RZ, RZ, R21 ;  /* 0x000000ffff0b7224 */ /* 0x000fc800078e0015 */
[----:B------:R-:W-:-:S05]  /*1b6920*/  IMAD.X R21, R19, 0x1, R24, P3 ;  /* 0x0000000113157824 */ /* 0x000fca00018e0618 */
[----:B------:R0:W-:Y:S01]  /*1b6930*/  STL.64 [R1+0x35f0], R20 ;  /* 0x0035f01401007387 */ /* 0x0001e20000100a00 */
[----:B------:R-:W-:-:S03]  /*1b6940*/  IADD3 R22, P2, PT, R28, R29, RZ ;  /* 0x0000001d1c167210 */ /* 0x000fc60007f5e0ff */
[----:B0-----:R-:W4:Y:S04]  /*1b6950*/  LDL.LU.64 R20, [R1+0x8198] ;  /* 0x0081980001147983 */ /* 0x001f280000300a00 */
[----:B------:R0:W-:Y:S04]  /*1b6960*/  STL.64 [R1+0x8160], R24 ;  /* 0x0081601801007387 */ /* 0x0001e80000100a00 */
[----:B0-----:R-:W4:Y:S04]  /*1b6970*/  LDL R25, [R1+0x1a8] ;  /* 0x0001a80001197983 */ /* 0x001f280000100800 */
[----:B------:R0:W-:Y:S02]  /*1b6980*/  STL.64 [R1+0x8168], R8 ;  /* 0x0081680801007387 */ /* 0x0001e40000100a00 */
[----:B0-----:R-:W-:-:S02]  /*1b6990*/  IMAD.MOV.U32 R8, RZ, RZ, R17 ;  /* 0x000000ffff087224 */ /* 0x001fc400078e0011 */
[----:B------:R-:W-:Y:S02]  /*1b69a0*/  IMAD.MOV.U32 R17, RZ, RZ, R11 ;  /* 0x000000ffff117224 */ /* 0x000fe400078e000b */
[----:B------:R-:W-:Y:S01]  /*1b69b0*/  IMAD.X R11, R19, 0x1, R15, P4 ;  /* 0x00000001130b7824 */ /* 0x000fe200020e060f */
[----:B--2---:R-:W-:Y:S02]  /*1b69c0*/  IADD3 R16, P3, PT, R28, R27, RZ ;  /* 0x0000001b1c107210 */ /* 0x004fe40007f7e0ff */
[----:B------:R-:W2:Y:S04]  /*1b69d0*/  LDL.LU R28, [R1+0x8190] ;  /* 0x00819000011c7983 */ /* 0x000ea80000300800 */
[----:B------:R-:W-:Y:S04]  /*1b69e0*/  STL.64 [R1+0x8158], R14 ;  /* 0x0081580e01007387 */ /* 0x000fe80000100a00 */
[----:B------:R0:W-:Y:S04]  /*1b69f0*/  STL.64 [R1+0x35f8], R10 ;  /* 0x0035f80a01007387 */ /* 0x0001e80000100a00 */
[----:B0-----:R-:W3:Y:S01]  /*1b6a00*/  LDL R11, [R1+0x334] ;  /* 0x00033400010b7983 */ /* 0x001ee20000100800 */
[----:B----4-:R-:W-:Y:S01]  /*1b6a10*/  IADD3 R10, P4, PT, R25, R20, RZ ;  /* 0x00000014190a7210 */ /* 0x010fe20007f9e0ff */
[----:B--2---:R-:W-:Y:S01]  /*1b6a20*/  IMAD.X R23, R19, 0x1, R28, P2 ;  /* 0x0000000113177824 */ /* 0x004fe200010e061c */
[----:B------:R-:W-:Y:S01]  /*1b6a30*/  IADD3 R24, P2, PT, R25, R21, RZ ;  /* 0x0000001519187210 */ /* 0x000fe20007f5e0ff */
[----:B------:R-:W-:-:S02]  /*1b6a40*/  IMAD.MOV.U32 R25, RZ, RZ, R17 ;  /* 0x000000ffff197224 */ /* 0x000fc400078e0011 */
[----:B------:R-:W-:Y:S01]  /*1b6a50*/  IMAD.X R17, R19, 0x1, R26, P3 ;  /* 0x0000000113117824 */ /* 0x000fe200018e061a */
[----:B------:R0:W-:Y:S01]  /*1b6a60*/  STL.64 [R1+0x3600], R22 ;  /* 0x0036001601007387 */ /* 0x0001e20000100a00 */
[----:B---3--:R-:W-:-:S03]  /*1b6a70*/  IMAD.X R11, R11, 0x1, R18, P4 ;  /* 0x000000010b0b7824 */ /* 0x008fc600020e0612 */
[----:B0-----:R-:W2:Y:S04]  /*1b6a80*/  LDL.LU.64 R22, [R1+0x8188] ;  /* 0x0081880001167983 */ /* 0x001ea80000300a00 */
[----:B------:R0:W-:Y:S04]  /*1b6a90*/  STL [R1+0x8148], R21 ;  /* 0x0081481501007387 */ /* 0x0001e80000100800 */
[----:B0-----:R-:W3:Y:S04]  /*1b6aa0*/  LDL.LU R21, [R1+0x1a8] ;  /* 0x0001a80001157983 */ /* 0x001ee80000300800 */
[----:B------:R-:W4:Y:S04]  /*1b6ab0*/  LDL.LU R19, [R1+0x8180] ;  /* 0x0081800001137983 */ /* 0x000f280000300800 */
[----:B------:R0:W-:Y:S04]  /*1b6ac0*/  STL.64 [R1+0x35d0], R16 ;  /* 0x0035d01001007387 */ /* 0x0001e80000100a00 */
[----:B0-----:R-:W3:Y:S04]  /*1b6ad0*/  LDL.LU.64 R16, [R1+0x8178] ;  /* 0x0081780001107983 */ /* 0x001ee80000300a00 */
[----:B------:R0:W-:Y:S04]  /*1b6ae0*/  STL.64 [R1+0x35d8], R10 ;  /* 0x0035d80a01007387 */ /* 0x0001e80000100a00 */
[----:B0-----:R-:W2:Y:S04]  /*1b6af0*/  LDL.LU.64 R10, [R1+0x8170] ;  /* 0x00817000010a7983 */ /* 0x001ea80000300a00 */
[----:B--2---:R-:W-:Y:S04]  /*1b6b00*/  STL.64 [R1+0x8150], R10 ;  /* 0x0081500a01007387 */ /* 0x004fe80000100a00 */
[----:B------:R0:W-:Y:S04]  /*1b6b10*/  STL [R1+0x8138], R18 ;  /* 0x0081381201007387 */ /* 0x0001e80000100800 */
[----:B0-----:R-:W4:Y:S01]  /*1b6b20*/  LDL.LU R18, [R1+0x334] ;  /* 0x0003340001127983 */ /* 0x001f220000300800 */
[----:B------:R-:W-:Y:S01]  /*1b6b30*/  IMAD.MOV.U32 R11, RZ, RZ, R8 ;  /* 0x000000ffff0b7224 */ /* 0x000fe200078e0008 */
[----:B---3--:R-:W-:-:S05]  /*1b6b40*/  IADD3 R8, P4, PT, R21, R16, RZ ;  /* 0x0000001015087210 */ /* 0x008fca0007f9e0ff */
[----:B------:R0:W-:Y:S04]  /*1b6b50*/  STL [R1+0x35a8], R8 ;  /* 0x0035a80801007387 */ /* 0x0001e80000100800 */
[----:B0-----:R-:W2:Y:S01]  /*1b6b60*/  LDL.LU.64 R8, [R1+0x8168] ;  /* 0x0081680001087983 */ /* 0x001ea20000300a00 */
[----:B------:R-:W-:Y:S02]  /*1b6b70*/  IMAD.MOV.U32 R15, RZ, RZ, R25 ;  /* 0x000000ffff0f7224 */ /* 0x000fe400078e0019 */
[----:B----4-:R-:W-:-:S05]  /*1b6b80*/  IMAD.X R25, R18, 0x1, R19, P2 ;  /* 0x0000000112197824 */ /* 0x010fca00010e0613 */
[----:B------:R0:W-:Y:S04]  /*1b6b90*/  STL.64 [R1+0x35c8], R24 ;  /* 0x0035c81801007387 */ /* 0x0001e80000100a00 */
[----:B0-----:R-:W3:Y:S04]  /*1b6ba0*/  LDL.LU.64 R24, [R1+0x8160] ;  /* 0x0081600001187983 */ /* 0x001ee80000300a00 */
[----:B--2---:R0:W-:Y:S04]  /*1b6bb0*/  STL.64 [R1+0x8140], R8 ;  /* 0x0081400801007387 */ /* 0x0041e80000100a00 */
[----:B0-----:R0:W2:Y:S01]  /*1b6bc0*/  LDL.64 R8, [R1+0x35a8] ;  /* 0x0035a80001087983 */ /* 0x0010a20000100a00 */
[----:B------:R-:W-:Y:S01]  /*1b6bd0*/  IADD3 R14, P3, PT, R21, R23, RZ ;  /* 0x00000017150e7210 */ /* 0x000fe20007f7e0ff */
[----:B--2---:R-:W-:-:S02]  /*1b6be0*/  IMAD.MOV.U32 R9, RZ, RZ, R11 ;  /* 0x000000ffff097224 */ /* 0x004fc400078e000b */
[----:B------:R-:W-:Y:S02]  /*1b6bf0*/  IMAD.MOV.U32 R11, RZ, RZ, R15 ;  /* 0x000000ffff0b7224 */ /* 0x000fe400078e000f */
[----:B------:R-:W-:-:S05]  /*1b6c00*/  IMAD.X R15, R18, 0x1, R22, P3 ;  /* 0x00000001120f7824 */ /* 0x000fca00018e0616 */
[----:B------:R1:W-:Y:S04]  /*1b6c10*/  STL.64 [R1+0x35a0], R14 ;  /* 0x0035a00e01007387 */ /* 0x0003e80000100a00 */
[----:B-1----:R-:W2:Y:S04]  /*1b6c20*/  LDL.LU.64 R14, [R1+0x8158] ;  /* 0x00815800010e7983 */ /* 0x002ea80000300a00 */
[----:B------:R1:W-:Y:S01]  /*1b6c30*/  STL.64 [R1+0x8128], R6 ;  /* 0x0081280601007387 */ /* 0x0003e20000100a00 */
[----:B---3--:R-:W-:-:S03]  /*1b6c40*/  IADD3 R10, P2, PT, R21, R25, RZ ;  /* 0x00000019150a7210 */ /* 0x008fc60007f5e0ff */
[----:B------:R-:W-:Y:S01]  /*1b6c50*/  STL.64 [R1+0x8130], R16 ;  /* 0x0081301001007387 */ /* 0x000fe20000100a00 */
[----:B-1----:R-:W-:Y:S01]  /*1b6c60*/  IMAD.MOV.U32 R7, RZ, RZ, R9 ;  /* 0x000000ffff077224 */ /* 0x002fe200078e0009 */
[----:B------:R-:W-:Y:S01]  /*1b6c70*/  IADD3 R6, P3, PT, R21, R17, RZ ;  /* 0x0000001115067210 */ /* 0x000fe20007f7e0ff */
[----:B--2---:R-:W-:-:S05]  /*1b6c80*/  IMAD.X R9, R18, 0x1, R14, P4 ;  /* 0x0000000112097824 */ /* 0x004fca00020e060e */
[----:B------:R1:W-:Y:S01]  /*1b6c90*/  STL [R1+0x35ac], R9 ;  /* 0x0035ac0901007387 */ /* 0x0003e20000100800 */
[C---:B------:R-:W-:Y:S01]  /*1b6ca0*/  IADD3 R8, P4, PT, R21.reuse, R29, RZ ;  /* 0x0000001d15087210 */ /* 0x040fe20007f9e0ff */
[----:B-1----:R-:W-:Y:S02]  /*1b6cb0*/  IMAD.MOV.U32 R9, RZ, RZ, R11 ;  /* 0x000000ffff097224 */ /* 0x002fe400078e000b */
[----:B------:R-:W-:Y:S01]  /*1b6cc0*/  IMAD.X R11, R18, 0x1, R24, P2 ;  /* 0x00000001120b7824 */ /* 0x000fe200010e0618 */
[----:B------:R-:W-:-:S04]  /*1b6cd0*/  IADD3 R16, P2, PT, R21, R27, RZ ;  /* 0x0000001b15107210 */ /* 0x000fc80007f5e0ff */
[----:B------:R1:W-:Y:S04]  /*1b6ce0*/  STL.64 [R1+0x35b0], R10 ;  /* 0x0035b00a01007387 */ /* 0x0003e80000100a00 */
[----:B-1----:R-:W2:Y:S04]  /*1b6cf0*/  LDL.LU.64 R10, [R1+0x8150] ;  /* 0x00815000010a7983 */ /* 0x002ea80000300a00 */
[----:B------:R1:W-:Y:S04]  /*1b6d00*/  STL.64 [R1+0x8120], R24 ;  /* 0x0081201801007387 */ /* 0x0003e80000100a00 */
[----:B------:R-:W3:Y:S01]  /*1b6d10*/  LDL.LU R21, [R1+0x8148] ;  /* 0x0081480001157983 */ /* 0x000ee20000300800 */
[----:B------:R-:W-:-:S02]  /*1b6d20*/  IMAD.MOV.U32 R17, RZ, RZ, R7 ;  /* 0x000000ffff117224 */ /* 0x000fc400078e0007 */
[----:B------:R-:W-:-:S05]  /*1b6d30*/  IMAD.X R7, R18, 0x1, R15, P3 ;  /* 0x0000000112077824 */ /* 0x000fca00018e060f */
[----:B------:R4:W-:Y:S01]  /*1b6d40*/  STL.64 [R1+0x35b8], R6 ;  /* 0x0035b80601007387 */ /* 0x0009e20000100a00 */
[----:B-1----:R-:W-:Y:S02]  /*1b6d50*/  IMAD.MOV.U32 R25, RZ, RZ, R17 ;  /* 0x000000ffff197224 */ /* 0x002fe400078e0011 */
[C---:B------:R-:W-:Y:S01]  /*1b6d60*/  IMAD.X R17, R18.reuse, 0x1, R26, P2 ;  /* 0x0000000112117824 */ /* 0x040fe200010e061a */
[----:B----4-:R-:W-:Y:S01]  /*1b6d70*/  IADD3 R6, P3, PT, R9, R20, RZ ;  /* 0x0000001409067210 */ /* 0x010fe20007f7e0ff */
[----:B------:R-:W-:Y:S02]  /*1b6d80*/  IMAD.MOV.U32 R7, RZ, RZ, R9 ;  /* 0x000000ffff077224 */ /* 0x000fe400078e0009 */
[----:B------:R-:W-:-:S05]  /*1b6d90*/  IMAD.X R9, R18, 0x1, R28, P4 ;  /* 0x0000000112097824 */ /* 0x000fca00020e061c */
[----:B------:R1:W-:Y:S04]  /*1b6da0*/  STL.64 [R1+0x35c0], R8 ;  /* 0x0035c00801007387 */ /* 0x0003e80000100a00 */
[----:B-1----:R-:W4:Y:S04]  /*1b6db0*/  LDL.LU.64 R8, [R1+0x8140] ;  /* 0x0081400001087983 */ /* 0x002f280000300a00 */
[----:B---3--:R-:W-:Y:S04]  /*1b6dc0*/  STL.64 [R1+0x8108], R20 ;  /* 0x0081081401007387 */ /* 0x008fe80000100a00 */
[----:B------:R-:W3:Y:S04]  /*1b6dd0*/  LDL.LU R18, [R1+0x8138] ;  /* 0x0081380001127983 */ /* 0x000ee80000300800 */
[----:B------:R1:W-:Y:S01]  /*1b6de0*/  STL.64 [R1+0x3588], R16 ;  /* 0x0035881001007387 */ /* 0x0003e20000100a00 */
[----:B------:R-:W-:-:S03]  /*1b6df0*/  IADD3 R24, P4, PT, R7, R21, RZ ;  /* 0x0000001507187210 */ /* 0x000fc60007f9e0ff */
[----:B-1----:R-:W2:Y:S04]  /*1b6e00*/  LDL.LU.64 R16, [R1+0x8130] ;  /* 0x0081300001107983 */ /* 0x002ea80000300a00 */
[----:B------:R1:W-:Y:S04]  /*1b6e10*/  STL.64 [R1+0x8118], R26 ;  /* 0x0081181a01007387 */ /* 0x0003e80000100a00 */
[----:B------:R-:W3:Y:S01]  /*1b6e20*/  LDL R21, [R1+0x330] ;  /* 0x0003300001157983 */ /* 0x000ee20000100800 */
[----:B-1----:R-:W-:Y:S02]  /*1b6e30*/  IMAD.MOV.U32 R27, RZ, RZ, R7 ;  /* 0x000000ffff1b7224 */ /* 0x002fe400078e0007 */
[----:B---3--:R-:W-:-:S05]  /*1b6e40*/  IMAD.X R7, R21, 0x1, R18, P3 ;  /* 0x0000000115077824 */ /* 0x008fca00018e0612 */
[----:B------:R1:W-:Y:S04]  /*1b6e50*/  STL.64 [R1+0x3590], R6 ;  /* 0x0035900601007387 */ /* 0x0003e80000100a00 */
[----:B-1----:R-:W3:Y:S01]  /*1b6e60*/  LDL.LU.64 R6, [R1+0x8128] ;  /* 0x0081280001067983 */ /* 0x002ee20000300a00 */
[----:B------:R-:W-:-:S03]  /*1b6e70*/  IADD3 R20, P2, PT, R27, R23, RZ ;  /* 0x000000171b147210 */ /* 0x000fc60007f5e0ff */
[----:B---3--:R1:W-:Y:S02]  /*1b6e80*/  STL.64 [R1+0x8110], R6 ;  /* 0x0081100601007387 */ /* 0x0083e40000100a00 */
[----:B-1----:R-:W-:Y:S02]  /*1b6e90*/  IMAD.MOV.U32 R7, RZ, RZ, R27 ;  /* 0x000000ffff077224 */ /* 0x002fe400078e001b */
[----:B------:R-:W-:Y:S02]  /*1b6ea0*/  IMAD.MOV.U32 R27, RZ, RZ, R25 ;  /* 0x000000ffff1b7224 */ /* 0x000fe400078e0019 */
[C---:B------:R-:W-:Y:S02]  /*1b6eb0*/  IMAD.X R25, R21.reuse, 0x1, R19, P4 ;  /* 0x0000000115197824 */ /* 0x040fe400020e0613 */
[----:B------:R-:W-:-:S03]  /*1b6ec0*/  IMAD.X R21, R21, 0x1, R22, P2 ;  /* 0x0000000115157824 */ /* 0x000fc600010e0616 */
[----:B------:R1:W-:Y:S04]  /*1b6ed0*/  STL.64 [R1+0x3598], R24 ;  /* 0x0035981801007387 */ /* 0x0003e80000100a00 */
[----:B-1----:R-:W3:Y:S04]  /*1b6ee0*/  LDL.LU.64 R24, [R1+0x8120] ;  /* 0x0081200001187983 */ /* 0x002ee80000300a00 */
[----:B------:R-:W-:Y:S04]  /*1b6ef0*/  STL.64 [R1+0x8100], R18 ;  /* 0x0081001201007387 */ /* 0x000fe80000100a00 */
[----:B------:R1:W-:Y:S04]  /*1b6f00*/  STL [R1+0x80f8], R22 ;  /* 0x0080f81601007387 */ /* 0x0003e80000100800 */
[----:B-1----:R-:W3:Y:S01]  /*1b6f10*/  LDL.LU R22, [R1+0x330] ;  /* 0x0003300001167983 */ /* 0x002ee20000300800 */
[----:B------:R-:W-:Y:S01]  /*1b6f20*/  IMAD.MOV.U32 R19, RZ, RZ, R7 ;  /* 0x000000ffff137224 */ /* 0x000fe200078e0007 */
[----:B--2---:R-:W-:-:S02]  /*1b6f30*/  IADD3 R26, P3, PT, R7, R16, RZ ;  /* 0x00000010071a7210 */ /* 0x004fc40007f7e0ff */
[----:B------:R1:W-:Y:S04]  /*1b6f40*/  STL.64 [R1+0x3560], R20 ;  /* 0x0035601401007387 */ /* 0x0003e80000100a00 */
[----:B------:R2:W-:Y:S01]  /*1b6f50*/  STL.64 [R1+0x80e8], R16 ;  /* 0x0080e81001007387 */ /* 0x0005e20000100a00 */
[----:B-1----:R-:W-:Y:S01]  /*1b6f60*/  IADD3 R20, P2, PT, R19, R17, RZ ;  /* 0x0000001113147210 */ /* 0x002fe20007f5e0ff */
[----:B--2---:R-:W-:Y:S02]  /*1b6f70*/  IMAD.MOV.U32 R17, RZ, RZ, R27 ;  /* 0x000000ffff117224 */ /* 0x004fe400078e001b */
[----:B---3--:R-:W-:-:S05]  /*1b6f80*/  IMAD.X R27, R22, 0x1, R14, P3 ;  /* 0x00000001161b7824 */ /* 0x008fca00018e060e */
[----:B------:R1:W-:Y:S04]  /*1b6f90*/  STL.64 [R1+0x3568], R26 ;  /* 0x0035681a01007387 */ /* 0x0003e80000100a00 */
[----:B-1----:R-:W2:Y:S01]  /*1b6fa0*/  LDL.LU.64 R26, [R1+0x8118] ;  /* 0x00811800011a7983 */ /* 0x002ea20000300a00 */
[----:B------:R-:W-:Y:S01]  /*1b6fb0*/  IADD3 R6, P4, PT, R19, R25, RZ ;  /* 0x0000001913067210 */ /* 0x000fe20007f9e0ff */
[----:B------:R-:W-:Y:S02]  /*1b6fc0*/  IMAD.MOV.U32 R21, RZ, RZ, R19 ;  /* 0x000000ffff157224 */ /* 0x000fe400078e0013 */
[----:B------:R-:W-:Y:S02]  /*1b6fd0*/  STL.64 [R1+0x80f0], R10 ;  /* 0x0080f00a01007387 */ /* 0x000fe40000100a00 */
[----:B------:R-:W-:Y:S01]  /*1b6fe0*/  IMAD.X R7, R22, 0x1, R24, P4 ;  /* 0x0000000116077824 */ /* 0x000fe200020e0618 */
[----:B------:R-:W-:-:S04]  /*1b6ff0*/  IADD3 R18, P3, PT, R21, R29, RZ ;  /* 0x0000001d15127210 */ /* 0x000fc80007f7e0ff */
[----:B------:R1:W-:Y:S04]  /*1b7000*/  STL.64 [R1+0x3570], R6 ;  /* 0x0035700601007387 */ /* 0x0003e80000100a00 */
[----:B-1----:R-:W3:Y:S04]  /*1b7010*/  LDL.LU.64 R6, [R1+0x8110] ;  /* 0x0081100001067983 */ /* 0x002ee80000300a00 */
[----:B------:R1:W-:Y:S04]  /*1b7020*/  STL.64 [R1+0x80e0], R24 ;  /* 0x0080e01801007387 */ /* 0x0003e80000100a00 */
[----:B-1----:R-:W4:Y:S01]  /*1b7030*/  LDL R25, [R1+0x1b0] ;  /* 0x0001b00001197983 */ /* 0x002f220000100800 */
[----:B--2---:R-:W-:Y:S01]  /*1b7040*/  IADD3 R10, P4, PT, R21, R27, RZ ;  /* 0x0000001b150a7210 */ /* 0x004fe20007f9e0ff */
[----:B------:R-:W-:-:S05]  /*1b7050*/  IMAD.X R21, R22, 0x1, R15, P2 ;  /* 0x0000000116157824 */ /* 0x000fca00010e060f */
[----:B------:R1:W-:Y:S04]  /*1b7060*/  STL.64 [R1+0x3578], R20 ;  /* 0x0035781401007387 */ /* 0x0003e80000100a00 */
[----:B-1----:R-:W4:Y:S01]  /*1b7070*/  LDL.LU.64 R20, [R1+0x8108] ;  /* 0x0081080001147983 */ /* 0x002f220000300a00 */
[----:B------:R-:W-:-:S03]  /*1b7080*/  IMAD.X R19, R22, 0x1, R28, P3 ;  /* 0x0000000116137824 */ /* 0x000fc600018e061c */
[----:B---3--:R-:W-:Y:S04]  /*1b7090*/  STL.64 [R1+0x80d8], R6 ;  /* 0x0080d80601007387 */ /* 0x008fe80000100a00 */
[----:B------:R-:W-:Y:S04]  /*1b70a0*/  STL.64 [R1+0x80d0], R14 ;  /* 0x0080d00e01007387 */ /* 0x000fe80000100a00 */
[----:B------:R1:W-:Y:S04]  /*1b70b0*/  STL.64 [R1+0x3580], R18 ;  /* 0x0035801201007387 */ /* 0x0003e80000100a00 */
[----:B-1----:R-:W2:Y:S01]  /*1b70c0*/  LDL.LU.64 R18, [R1+0x8100] ;  /* 0x0081000001127983 */ /* 0x002ea20000300a00 */
[----:B----4-:R-:W-:-:S02]  /*1b70d0*/  IADD3 R16, P2, PT, R25, R20, RZ ;  /* 0x0000001419107210 */ /* 0x010fc40007f5e0ff */
[----:B------:R-:W-:Y:S02]  /*1b70e0*/  IADD3 R24, P3, PT, R25, R21, RZ ;  /* 0x0000001519187210 */ /* 0x000fe40007f7e0ff */
[----:B------:R-:W2:Y:S01]  /*1b70f0*/  LDL R25, [R1+0x32c] ;  /* 0x00032c0001197983 */ /* 0x000ea20000100800 */
[----:B------:R-:W-:Y:S02]  /*1b7100*/  IMAD.X R11, R22, 0x1, R26, P4 ;  /* 0x00000001160b7824 */ /* 0x000fe400020e061a */
[----:B------:R-:W-:Y:S01]  /*1b7110*/  IMAD.MOV.U32 R14, RZ, RZ, R17 ;  /* 0x000000ffff0e7224 */ /* 0x000fe200078e0011 */
[----:B------:R1:W-:Y:S04]  /*1b7120*/  STL.64 [R1+0x80c0], R20 ;  /* 0x0080c01401007387 */ /* 0x0003e80000100a00 */
[----:B-1----:R-:W3:Y:S04]  /*1b7130*/  LDL.LU R20, [R1+0x1b0] ;  /* 0x0001b00001147983 */ /* 0x002ee80000300800 */
[----:B------:R-:W4:Y:S04]  /*1b7140*/  LDL.LU R22, [R1+0x80f8] ;  /* 0x0080f80001167983 */ /* 0x000f280000300800 */
[----:B------:R1:W-:Y:S04]  /*1b7150*/  STL.64 [R1+0x3548], R10 ;  /* 0x0035480a01007387 */ /* 0x0003e80000100a00 */
[----:B-1----:R-:W3:Y:S04]  /*1b7160*/  LDL.LU.64 R10, [R1+0x80f0] ;  /* 0x0080f000010a7983 */ /* 0x002ee80000300a00 */
[----:B------:R-:W-:Y:S01]  /*1b7170*/  STL.64 [R1+0x80c8], R26 ;  /* 0x0080c81a01007387 */ /* 0x000fe20000100a00 */
[----:B--2---:R-:W-:-:S05]  /*1b7180*/  IMAD.X R17, R25, 0x1, R18, P2 ;  /* 0x0000000119117824 */ /* 0x004fca00010e0612 */
[----:B------:R1:W-:Y:S04]  /*1b7190*/  STL.64 [R1+0x3550], R16 ;  /* 0x0035501001007387 */ /* 0x0003e80000100a00 */
[----:B-1----:R-:W3:Y:S01]  /*1b71a0*/  LDL.LU.64 R16, [R1+0x80e8] ;  /* 0x0080e80001107983 */ /* 0x002ee20000300a00 */
[----:B------:R-:W-:-:S05]  /*1b71b0*/  IMAD.X R25, R25, 0x1, R19, P3 ;  /* 0x0000000119197824 */ /* 0x000fca00018e0613 */
[----:B------:R1:W-:Y:S01]  /*1b71c0*/  STL.64 [R1+0x3558], R24 ;  /* 0x0035581801007387 */ /* 0x0003e20000100a00 */
[----:B---3--:R-:W-:-:S05]  /*1b71d0*/  IADD3 R26, P2, PT, R20, R16, RZ ;  /* 0x00000010141a7210 */ /* 0x008fca0007f5e0ff */
[----:B------:R-:W-:Y:S04]  /*1b71e0*/  STL [R1+0x3528], R26 ;  /* 0x0035281a01007387 */ /* 0x000fe80000100800 */
[----:B-1----:R-:W2:Y:S04]  /*1b71f0*/  LDL.LU.64 R24, [R1+0x80e0] ;  /* 0x0080e00001187983 */ /* 0x002ea80000300a00 */
[----:B------:R1:W-:Y:S04]  /*1b7200*/  STL.64 [R1+0x80b8], R10 ;  /* 0x0080b80a01007387 */ /* 0x0003e80000100a00 */
[----:B-1----:R0:W3:Y:S04]  /*1b7210*/  LDL.64 R10, [R1+0x3528] ;  /* 0x00352800010a7983 */ /* 0x0020e80000100a00 */
[----:B------:R1:W-:Y:S04]  /*1b7220*/  STL [R1+0x80b0], R19 ;  /* 0x0080b01301007387 */ /* 0x0003e80000100800 */
[----:B-1----:R-:W4:Y:S01]  /*1b7230*/  LDL.LU R19, [R1+0x32c] ;  /* 0x00032c0001137983 */ /* 0x002f220000300800 */
[----:B------:R-:W-:-:S05]  /*1b7240*/  IADD3 R6, P4, PT, R20, R23, RZ ;  /* 0x0000001714067210 */ /* 0x000fca0007f9e0ff */
[----:B----4-:R-:W-:-:S05]  /*1b7250*/  IMAD.X R7, R19, 0x1, R22, P4 ;  /* 0x0000000113077824 */ /* 0x010fca00020e0616 */
[----:B------:R1:W-:Y:S04]  /*1b7260*/  STL.64 [R1+0x3520], R6 ;  /* 0x0035200601007387 */ /* 0x0003e80000100a00 */
[----:B-1----:R-:W4:Y:S04]  /*1b7270*/  LDL.LU.64 R6, [R1+0x80d8] ;  /* 0x0080d80001067983 */ /* 0x002f280000300a00 */
[----:B----4-:R1:W-:Y:S02]  /*1b7280*/  STL.64 [R1+0x8098], R6 ;  /* 0x0080980601007387 */ /* 0x0103e40000100a00 */
[----:B-1----:R-:W-:Y:S01]  /*1b7290*/  IMAD.MOV.U32 R6, RZ, RZ, R14 ;  /* 0x000000ffff067224 */ /* 0x002fe200078e000e */
[C---:B------:R-:W-:Y:S01]  /*1b72a0*/  IADD3 R14, P4, PT, R20.reuse, R17, RZ ;  /* 0x00000011140e7210 */ /* 0x040fe20007f9e0ff */
[----:B------:R-:W4:Y:S04]  /*1b72b0*/  LDL R7, [R1+0x1b4] ;  /* 0x0001b40001077983 */ /* 0x000f280000100800 */
[----:B------:R1:W-:Y:S04]  /*1b72c0*/  STL [R1+0x3538], R14 ;  /* 0x0035380e01007387 */ /* 0x0003e80000100800 */
[----:B-1----:R-:W3:Y:S01]  /*1b72d0*/  LDL.LU.64 R14, [R1+0x80d0] ;  /* 0x0080d000010e7983 */ /* 0x002ee20000300a00 */
[----:B--2---:R-:W-:-:S03]  /*1b72e0*/  IADD3 R26, P3, PT, R20, R25, RZ ;  /* 0x00000019141a7210 */ /* 0x004fc60007f7e0ff */
[----:B------:R1:W-:Y:S02]  /*1b72f0*/  STL.64 [R1+0x80a8], R16 ;  /* 0x0080a81001007387 */ /* 0x0003e40000100a00 */
[C---:B------:R-:W-:Y:S02]  /*1b7300*/  IMAD.X R27, R19.reuse, 0x1, R24, P3 ;  /* 0x00000001131b7824 */ /* 0x040fe400018e0618 */
[----:B-1----:R0:W2:Y:S01]  /*1b7310*/  LDL.64 R16, [R1+0x3538] ;  /* 0x0035380001107983 */ /* 0x0020a20000100a00 */
        /* <DEDUP_REMOVED lines=8> */
[----:B-1----:R-:W4:Y:S01]  /*1b73a0*/  LDL.LU.64 R20, [R1+0x80c0] ;  /* 0x0080c00001147983 */ /* 0x002f220000300a00 */
[C---:B--2---:R-:W-:Y:S02]  /*1b73b0*/  IMAD.X R17, R19.reuse, 0x1, R15, P4 ;  /* 0x0000000113117824 */ /* 0x044fe400020e060f */
[----:B------:R-:W-:Y:S01]  /*1b73c0*/  IMAD.X R11, R19, 0x1, R28, P2 ;  /* 0x00000001130b7824 */ /* 0x000fe200010e061c */
[----:B------:R1:W-:Y:S04]  /*1b73d0*/  STL.64 [R1+0x8090], R14 ;  /* 0x0080900e01007387 */ /* 0x0003e80000100a00 */
[----:B------:R-:W-:Y:S04]  /*1b73e0*/  STL [R1+0x353c], R17 ;  /* 0x00353c1101007387 */ /* 0x000fe80000100800 */
[----:B------:R2:W-:Y:S01]  /*1b73f0*/  STL.64 [R1+0x3540], R10 ;  /* 0x0035400a01007387 */ /* 0x0005e20000100a00 */
[----:B-1----:R-:W-:-:S03]  /*1b7400*/  IMAD.MOV.U32 R14, RZ, RZ, R6 ;  /* 0x000000ffff0e7224 */ /* 0x002fc600078e0006 */
[----:B--2---:R-:W2:Y:S01]  /*1b7410*/  LDL.LU.64 R10, [R1+0x80b8] ;  /* 0x0080b800010a7983 */ /* 0x004ea20000300a00 */
[C---:B----4-:R-:W-:Y:S02]  /*1b7420*/  IADD3 R16, P4, PT, R7.reuse, R20, RZ ;  /* 0x0000001407107210 */ /* 0x050fe40007f9e0ff */
[----:B------:R-:W-:Y:S02]  /*1b7430*/  IADD3 R6, P2, PT, R7, R21, RZ ;  /* 0x0000001507067210 */ /* 0x000fe40007f5e0ff */
[----:B------:R-:W3:Y:S04]  /*1b7440*/  LDL R7, [R1+0x328] ;  /* 0x0003280001077983 */ /* 0x000ee80000100800 */
[----:B------:R1:W-:Y:S04]  /*1b7450*/  STL.64 [R1+0x8080], R20 ;  /* 0x0080801401007387 */ /* 0x0003e80000100a00 */
[----:B-1----:R0:W4:Y:S01]  /*1b7460*/  LDL.64 R20, [R1+0x3508] ;  /* 0x0035080001147983 */ /* 0x0021220000100a00 */
[----:B---3--:R-:W-:-:S02]  /*1b7470*/  IMAD.X R17, R7, 0x1, R18, P4 ;  /* 0x0000000107117824 */ /* 0x008fc400020e0612 */
[----:B----4-:R-:W-:Y:S02]  /*1b7480*/  IMAD.X R21, R19, 0x1, R26, P3 ;  /* 0x0000000113157824 */ /* 0x010fe400018e061a */
[----:B------:R-:W3:Y:S04]  /*1b7490*/  LDL.LU R19, [R1+0x80b0] ;  /* 0x0080b00001137983 */ /* 0x000ee80000300800 */
[----:B------:R1:W-:Y:S04]  /*1b74a0*/  STL [R1+0x8088], R26 ;  /* 0x0080881a01007387 */ /* 0x0003e80000100800 */
[----:B-1----:R-:W4:Y:S04]  /*1b74b0*/  LDL.LU R26, [R1+0x1b4] ;  /* 0x0001b400011a7983 */ /* 0x002f280000300800 */
[----:B------:R-:W-:Y:S04]  /*1b74c0*/  STL [R1+0x350c], R21 ;  /* 0x00350c1501007387 */ /* 0x000fe80000100800 */
[----:B------:R1:W-:Y:S04]  /*1b74d0*/  STL.64 [R1+0x3510], R16 ;  /* 0x0035101001007387 */ /* 0x0003e80000100a00 */
[----:B-1----:R-:W4:Y:S01]  /*1b74e0*/  LDL.LU.64 R16, [R1+0x80a8] ;  /* 0x0080a80001107983 */ /* 0x002f220000300a00 */
[----:B---3--:R-:W-:Y:S01]  /*1b74f0*/  IMAD.X R7, R7, 0x1, R19, P2 ;  /* 0x0000000107077824 */ /* 0x008fe200010e0613 */
[----:B----4-:R-:W-:-:S05]  /*1b7500*/  IADD3 R24, P4, PT, R26, R16, RZ ;  /* 0x000000101a187210 */ /* 0x010fca0007f9e0ff */
[----:B------:R1:W-:Y:S04]  /*1b7510*/  STL [R1+0x34e8], R24 ;  /* 0x0034e81801007387 */ /* 0x0003e80000100800 */
[----:B-1----:R-:W3:Y:S04]  /*1b7520*/  LDL.LU.64 R24, [R1+0x80a0] ;  /* 0x0080a00001187983 */ /* 0x002ee80000300a00 */
[----:B------:R1:W-:Y:S04]  /*1b7530*/  STL.64 [R1+0x3518], R6 ;  /* 0x0035180601007387 */ /* 0x0003e80000100a00 */
[----:B-1----:R-:W4:Y:S04]  /*1b7540*/  LDL.LU.64 R6, [R1+0x8098] ;  /* 0x0080980001067983 */ /* 0x002f280000300a00 */
[----:B----4-:R1:W-:Y:S04]  /*1b7550*/  STL.64 [R1+0x8078], R6 ;  /* 0x0080780601007387 */ /* 0x0103e80000100a00 */
[----:B-1----:R0:W4:Y:S04]  /*1b7560*/  LDL.64 R6, [R1+0x34e8] ;  /* 0x0034e80001067983 */ /* 0x0021280000100a00 */
[----:B------:R1:W-:Y:S04]  /*1b7570*/  STL [R1+0x8070], R19 ;  /* 0x0080701301007387 */ /* 0x0003e80000100800 */
[----:B-1----:R-:W2:Y:S01]  /*1b7580*/  LDL.LU R19, [R1+0x328] ;  /* 0x0003280001137983 */ /* 0x002ea20000300800 */
[----:B----4-:R-:W-:Y:S01]  /*1b7590*/  IMAD.MOV.U32 R7, RZ, RZ, R14 ;  /* 0x000000ffff077224 */ /* 0x010fe200078e000e */
[----:B---3--:R-:W-:-:S05]  /*1b75a0*/  IADD3 R14, P2, PT, R26, R25, RZ ;  /* 0x000000191a0e7210 */ /* 0x008fca0007f5e0ff */
[----:B------:R1:W-:Y:S04]  /*1b75b0*/  STL [R1+0x34f0], R14 ;  /* 0x0034f00e01007387 */ /* 0x0003e80000100800 */
[----:B-1----:R-:W3:Y:S01]  /*1b75c0*/  LDL.LU.64 R14, [R1+0x8090] ;  /* 0x00809000010e7983 */ /* 0x002ee20000300a00 */
[----:B------:R-:W-:-:S05]  /*1b75d0*/  IADD3 R20, P3, PT, R26, R23, RZ ;  /* 0x000000171a147210 */ /* 0x000fca0007f7e0ff */
[----:B--2---:R-:W-:-:S05]  /*1b75e0*/  IMAD.X R21, R19, 0x1, R22, P3 ;  /* 0x0000000113157824 */ /* 0x004fca00018e0616 */
[----:B------:R1:W-:Y:S04]  /*1b75f0*/  STL.64 [R1+0x34e0], R20 ;  /* 0x0034e01401007387 */ /* 0x0003e80000100a00 */
[----:B-1----:R-:W2:Y:S04]  /*1b7600*/  LDL.LU R21, [R1+0x1bc] ;  /* 0x0001bc0001157983 */ /* 0x002ea80000300800 */
[----:B------:R1:W-:Y:S01]  /*1b7610*/  STL.64 [R1+0x8060], R16 ;  /* 0x0080601001007387 */ /* 0x0003e20000100a00 */
[----:B------:R-:W-:Y:S01]  /*1b7620*/  IADD3 R20, P3, PT, R26, R17, RZ ;  /* 0x000000111a147210 */ /* 0x000fe20007f7e0ff */
[----:B-1----:R-:W-:-:S02]  /*1b7630*/  IMAD.MOV.U32 R16, RZ, RZ, R7 ;  /* 0x000000ffff107224 */ /* 0x002fc400078e0007 */
[----:B------:R-:W4:Y:S01]  /*1b7640*/  LDL R17, [R1+0x1b8] ;  /* 0x0001b80001117983 */ /* 0x000f220000100800 */
[----:B---3--:R-:W-:-:S05]  /*1b7650*/  IMAD.X R7, R19, 0x1, R14, P4 ;  /* 0x0000000113077824 */ /* 0x008fca00020e060e */
[----:B------:R-:W-:Y:S04]  /*1b7660*/  STL [R1+0x34ec], R7 ;  /* 0x0034ec0701007387 */ /* 0x000fe80000100800 */
[----:B------:R1:W-:Y:S04]  /*1b7670*/  STL.64 [R1+0x8068], R10 ;  /* 0x0080680a01007387 */ /* 0x0003e80000100a00 */
[----:B-1----:R0:W3:Y:S04]  /*1b7680*/  LDL.64 R10, [R1+0x34f0] ;  /* 0x0034f000010a7983 */ /* 0x0020e80000100a00 */
[----:B------:R-:W-:Y:S01]  /*1b7690*/  STL.64 [R1+0x8058], R24 ;  /* 0x0080581801007387 */ /* 0x000fe20000100a00 */
[----:B------:R-:W-:-:S05]  /*1b76a0*/  IADD3 R6, P4, PT, R26, R29, RZ ;  /* 0x0000001d1a067210 */ /* 0x000fca0007f9e0ff */
[C---:B------:R-:W-:Y:S02]  /*1b76b0*/  IMAD.X R7, R19.reuse, 0x1, R28, P4 ;  /* 0x0000000113077824 */ /* 0x040fe400020e061c */
[----:B---3--:R-:W-:-:S05]  /*1b76c0*/  IMAD.X R11, R19, 0x1, R24, P2 ;  /* 0x00000001130b7824 */ /* 0x008fca00010e0618 */
[----:B------:R2:W-:Y:S01]  /*1b76d0*/  STL [R1+0x34f4], R11 ;  /* 0x0034f40b01007387 */ /* 0x0005e20000100800 */
[----:B------:R-:W-:-:S03]  /*1b76e0*/  IADD3 R10, P2, PT, R26, R27, RZ ;  /* 0x0000001b1a0a7210 */ /* 0x000fc60007f5e0ff */
[----:B------:R-:W3:Y:S01]  /*1b76f0*/  LDL.LU R26, [R1+0x8088] ;  /* 0x00808800011a7983 */ /* 0x000ee20000300800 */
[----:B--2---:R-:W-:Y:S02]  /*1b7700*/  IMAD.MOV.U32 R11, RZ, RZ, R21 ;  /* 0x000000ffff0b7224 */ /* 0x004fe400078e0015 */
[----:B------:R-:W-:-:S05]  /*1b7710*/  IMAD.X R21, R19, 0x1, R15, P3 ;  /* 0x0000000113157824 */ /* 0x000fca00018e060f */
[----:B------:R1:W-:Y:S04]  /*1b7720*/  STL.64 [R1+0x34f8], R20 ;  /* 0x0034f81401007387 */ /* 0x0003e80000100a00 */
[----:B-1----:R-:W4:Y:S04]  /*1b7730*/  LDL.LU.64 R20, [R1+0x8080] ;  /* 0x0080800001147983 */ /* 0x002f280000300a00 */
[----:B------:R-:W-:Y:S04]  /*1b7740*/  STL.64 [R1+0x8050], R14 ;  /* 0x0080500e01007387 */ /* 0x000fe80000100a00 */
[----:B------:R1:W-:Y:S04]  /*1b7750*/  STL.64 [R1+0x3500], R6 ;  /* 0x0035000601007387 */ /* 0x0003e80000100a00 */
[----:B-1----:R-:W2:Y:S04]  /*1b7760*/  LDL.LU.64 R6, [R1+0x8078] ;  /* 0x0080780001067983 */ /* 0x002ea80000300a00 */
[----:B------:R1:W-:Y:S04]  /*1b7770*/  STL [R1+0x8040], R28 ;  /* 0x0080401c01007387 */ /* 0x0003e80000100800 */
[----:B-1----:R-:W2:Y:S01]  /*1b7780*/  LDL.LU R28, [R1+0x1b8] ;  /* 0x0001b800011c7983 */ /* 0x002ea20000300800 */
[----:B------:R-:W-:Y:S01]  /*1b7790*/  IMAD.MOV.U32 R24, RZ, RZ, R16 ;  /* 0x000000ffff187224 */ /* 0x000fe200078e0010 */
[----:B----4-:R-:W-:-:S02]  /*1b77a0*/  IADD3 R16, P3, PT, R17, R20, RZ ;  /* 0x0000001411107210 */ /* 0x010fc40007f7e0ff */
[----:B------:R1:W-:Y:S02]  /*1b77b0*/  STL.64 [R1+0x8038], R20 ;  /* 0x0080381401007387 */ /* 0x0003e40000100a00 */
[----:B-1----:R-:W-:Y:S02]  /*1b77c0*/  IMAD.MOV.U32 R20, RZ, RZ, R11 ;  /* 0x000000ffff147224 */ /* 0x002fe400078e000b */
[----:B---3--:R-:W-:Y:S01]  /*1b77d0*/  IMAD.X R11, R19, 0x1, R26, P2 ;  /* 0x00000001130b7824 */ /* 0x008fe200010e061a */
[----:B--2---:R-:W-:-:S05]  /*1b77e0*/  IADD3 R14, P4, PT, R28, R21, RZ ;  /* 0x000000151c0e7210 */ /* 0x004fca0007f9e0ff */
[----:B------:R-:W-:Y:S04]  /*1b77f0*/  STL [R1+0x34d8], R14 ;  /* 0x0034d80e01007387 */ /* 0x000fe80000100800 */
[----:B------:R-:W2:Y:S04]  /*1b7800*/  LDL.LU R19, [R1+0x8070] ;  /* 0x0080700001137983 */ /* 0x000ea80000300800 */
[----:B------:R1:W-:Y:S04]  /*1b7810*/  STL.64 [R1+0x34c8], R10 ;  /* 0x0034c80a01007387 */ /* 0x0003e80000100a00 */
[----:B-1----:R-:W3:Y:S04]  /*1b7820*/  LDL.LU.64 R10, [R1+0x8068] ;  /* 0x00806800010a7983 */ /* 0x002ee80000300a00 */
[----:B------:R-:W4:Y:S02]  /*1b7830*/  LDL R15, [R1+0x324] ;  /* 0x00032400010f7983 */ /* 0x000f240000100800 */
[----:B----4-:R-:W-:-:S05]  /*1b7840*/  IMAD.X R17, R15, 0x1, R18, P3 ;  /* 0x000000010f117824 */ /* 0x010fca00018e0612 */
[----:B------:R1:W-:Y:S04]  /*1b7850*/  STL.64 [R1+0x34d0], R16 ;  /* 0x0034d01001007387 */ /* 0x0003e80000100a00 */
[----:B-1----:R-:W4:Y:S04]  /*1b7860*/  LDL.LU.64 R16, [R1+0x8060] ;  /* 0x0080600001107983 */ /* 0x002f280000300a00 */
[----:B---3--:R1:W-:Y:S04]  /*1b7870*/  STL.64 [R1+0x8048], R10 ;  /* 0x0080480a01007387 */ /* 0x0083e80000100a00 */
[----:B-1----:R0:W2:Y:S01]  /*1b7880*/  LDL.64 R10, [R1+0x34d8] ;  /* 0x0034d800010a7983 */ /* 0x0020a20000100a00 */
[----:B------:R-:W-:Y:S01]  /*1b7890*/  IMAD.MOV.U32 R21, RZ, RZ, R24 ;  /* 0x000000ffff157224 */ /* 0x000fe200078e0018 */
[----:B----4-:R-:W-:-:S05]  /*1b78a0*/  IADD3 R24, P3, PT, R28, R16, RZ ;  /* 0x000000101c187210 */ /* 0x010fca0007f7e0ff */
[----:B------:R1:W-:Y:S01]  /*1b78b0*/  STL [R1+0x34a8], R24 ;  /* 0x0034a81801007387 */ /* 0x0003e20000100800 */
[----:B--2---:R-:W-:-:S03]  /*1b78c0*/  IMAD.X R11, R15, 0x1, R19, P4 ;  /* 0x000000010f0b7824 */ /* 0x004fc600020e0613 */
[----:B-1----:R-:W2:Y:S04]  /*1b78d0*/  LDL.LU.64 R24, [R1+0x8058] ;  /* 0x0080580001187983 */ /* 0x002ea80000300a00 */
[----:B------:R1:W-:Y:S04]  /*1b78e0*/  STL [R1+0x8028], R19 ;  /* 0x0080281301007387 */ /* 0x0003e80000100800 */
[----:B-1----:R-:W3:Y:S01]  /*1b78f0*/  LDL.LU R19, [R1+0x324] ;  /* 0x0003240001137983 */ /* 0x002ee20000300800 */
[----:B------:R-:W-:-:S03]  /*1b7900*/  IADD3 R14, P2, PT, R28, R23, RZ ;  /* 0x000000171c0e7210 */ /* 0x000fc60007f5e0ff */
[----:B------:R-:W-:Y:S02]  /*1b7910*/  STL [R1+0x34dc], R11 ;  /* 0x0034dc0b01007387 */ /* 0x000fe40000100800 */
[----:B---3--:R-:W-:-:S05]  /*1b7920*/  IMAD.X R15, R19, 0x1, R22, P2 ;  /* 0x00000001130f7824 */ /* 0x008fca00010e0616 */
[----:B------:R1:W-:Y:S04]  /*1b7930*/  STL.64 [R1+0x34a0], R14 ;  /* 0x0034a00e01007387 */ /* 0x0003e80000100a00 */
[----:B-1----:R-:W3:Y:S04]  /*1b7940*/  LDL.LU.64 R14, [R1+0x8050] ;  /* 0x00805000010e7983 */ /* 0x002ee80000300a00 */
[----:B------:R1:W-:Y:S04]  /*1b7950*/  STL.64 [R1+0x8030], R22 ;  /* 0x0080301601007387 */ /* 0x0003e80000100a00 */
[----:B-1----:R0:W4:Y:S01]  /*1b7960*/  LDL.64 R22, [R1+0x34a8] ;  /* 0x0034a80001167983 */ /* 0x0021220000100a00 */
[----:B--2---:R-:W-:Y:S01]  /*1b7970*/  IADD3 R10, P4, PT, R28, R25, RZ ;  /* 0x000000191c0a7210 */ /* 0x004fe20007f9e0ff */
[----:B------:R-:W-:-:S02]  /*1b7980*/  IMAD.MOV.U32 R11, RZ, RZ, R20 ;  /* 0x000000ffff0b7224 */ /* 0x000fc400078e0014 */
[----:B------:R1:W-:Y:S01]  /*1b7990*/  STL.64 [R1+0x8020], R16 ;  /* 0x0080201001007387 */ /* 0x0003e20000100a00 */
[----:B------:R-:W-:Y:S01]  /*1b79a0*/  IADD3 R20, P2, PT, R28, R17, RZ ;  /* 0x000000111c147210 */ /* 0x000fe20007f5e0ff */
[----:B----4-:R-:W-:-:S04]  /*1b79b0*/  IMAD.MOV.U32 R23, RZ, RZ, R21 ;  /* 0x000000ffff177224 */ /* 0x010fc800078e0015 */
[----:B------:R-:W-:Y:S02]  /*1b79c0*/  IMAD.MOV.U32 R21, RZ, RZ, R23 ;  /* 0x000000ffff157224 */ /* 0x000fe400078e0017 */
[----:B---3--:R-:W-:-:S05]  /*1b79d0*/  IMAD.X R23, R19, 0x1, R14, P3 ;  /* 0x0000000113177824 */ /* 0x008fca00018e060e */
[----:B------:R2:W-:Y:S01]  /*1b79e0*/  STL [R1+0x34ac], R23 ;  /* 0x0034ac1701007387 */ /* 0x0005e20000100800 */
[----:B-1----:R-:W-:Y:S02]  /*1b79f0*/  IMAD.MOV.U32 R17, RZ, RZ, R21 ;  /* 0x000000ffff117224 */ /* 0x002fe400078e0015 */
[C---:B------:R-:W-:Y:S02]  /*1b7a00*/  IMAD.X R21, R19.reuse, 0x1, R15, P2 ;  /* 0x0000000113157824 */ /* 0x040fe400010e060f */
[----:B--2---:R-:W-:Y:S02]  /*1b7a10*/  IMAD.MOV.U32 R23, RZ, RZ, R11 ;  /* 0x000000ffff177224 */ /* 0x004fe400078e000b */
[----:B------:R-:W-:Y:S01]  /*1b7a20*/  IMAD.X R11, R19, 0x1, R24, P4 ;  /* 0x00000001130b7824 */ /* 0x000fe200020e0618 */
[C---:B------:R-:W-:Y:S02]  /*1b7a30*/  IADD3 R22, P3, PT, R28.reuse, R29, RZ ;  /* 0x0000001d1c167210 */ /* 0x040fe40007f7e0ff */
[----:B------:R-:W-:-:S02]  /*1b7a40*/  IADD3 R16, P4, PT, R28, R27, RZ ;  /* 0x0000001b1c107210 */ /* 0x000fc40007f9e0ff */
[----:B------:R1:W-:Y:S04]  /*1b7a50*/  STL.64 [R1+0x34b0], R10 ;  /* 0x0034b00a01007387 */ /* 0x0003e80000100a00 */
[----:B-1----:R-:W2:Y:S04]  /*1b7a60*/  LDL.LU.64 R10, [R1+0x8048] ;  /* 0x00804800010a7983 */ /* 0x002ea80000300a00 */
[----:B------:R-:W-:Y:S04]  /*1b7a70*/  STL.64 [R1+0x8018], R24 ;  /* 0x0080181801007387 */ /* 0x000fe80000100a00 */
[----:B------:R-:W3:Y:S04]  /*1b7a80*/  LDL.LU R28, [R1+0x8040] ;  /* 0x00804000011c7983 */ /* 0x000ee80000300800 */
[----:B------:R1:W-:Y:S04]  /*1b7a90*/  STL.64 [R1+0x34b8], R20 ;  /* 0x0034b81401007387 */ /* 0x0003e80000100a00 */
[----:B-1----:R-:W4:Y:S04]  /*1b7aa0*/  LDL.LU.64 R20, [R1+0x8038] ;  /* 0x0080380001147983 */ /* 0x002f280000300a00 */
[----:B------:R1:W-:Y:S01]  /*1b7ab0*/  STL.64 [R1+0x8010], R14 ;  /* 0x0080100e01007387 */ /* 0x0003e20000100a00 */
[----:B------:R-:W-:-:S02]  /*1b7ac0*/  IMAD.MOV.U32 R25, RZ, RZ, R17 ;  /* 0x000000ffff197224 */ /* 0x000fc400078e0011 */
[C---:B------:R-:W-:Y:S02]  /*1b7ad0*/  IMAD.X R17, R19.reuse, 0x1, R26, P4 ;  /* 0x0000000113117824 */ /* 0x040fe400020e061a */
[----:B-1----:R-:W-:Y:S02]  /*1b7ae0*/  IMAD.MOV.U32 R14, RZ, RZ, R23 ;  /* 0x000000ffff0e7224 */ /* 0x002fe400078e0017 */
[----:B---3--:R-:W-:-:S05]  /*1b7af0*/  IMAD.X R23, R19, 0x1, R28, P3 ;  /* 0x0000000113177824 */ /* 0x008fca00018e061c */
[----:B------:R1:W-:Y:S01]  /*1b7b00*/  STL.64 [R1+0x34c0], R22 ;  /* 0x0034c01601007387 */ /* 0x0003e20000100a00 */
[----:B----4-:R-:W-:-:S05]  /*1b7b10*/  IADD3 R24, P2, PT, R14, R20, RZ ;  /* 0x000000140e187210 */ /* 0x010fca0007f5e0ff */
[----:B------:R3:W-:Y:S04]  /*1b7b20*/  STL [R1+0x3490], R24 ;  /* 0x0034901801007387 */ /* 0x0007e80000100800 */
[----:B-1----:R-:W4:Y:S04]  /*1b7b30*/  LDL.LU.64 R22, [R1+0x8030] ;  /* 0x0080300001167983 */ /* 0x002f280000300a00 */
[----:B------:R-:W-:Y:S04]  /*1b7b40*/  STL.64 [R1+0x8000], R20 ;  /* 0x0080001401007387 */ /* 0x000fe80000100a00 */
[----:B------:R-:W2:Y:S04]  /*1b7b50*/  LDL.LU R19, [R1+0x8028] ;  /* 0x0080280001137983 */ /* 0x000ea80000300800 */
[----:B------:R1:W-:Y:S01]  /*1b7b60*/  STL.64 [R1+0x3488], R16 ;  /* 0x0034881001007387 */ /* 0x0003e20000100a00 */
[----:B---3--:R-:W-:-:S03]  /*1b7b70*/  IADD3 R24, P3, PT, R14, R21, RZ ;  /* 0x000000150e187210 */ /* 0x008fc60007f7e0ff */
[----:B-1----:R-:W3:Y:S04]  /*1b7b80*/  LDL.LU.64 R16, [R1+0x8020] ;  /* 0x0080200001107983 */ /* 0x002ee80000300a00 */
[----:B------:R1:W-:Y:S04]  /*1b7b90*/  STL.64 [R1+0x8008], R26 ;  /* 0x0080081a01007387 */ /* 0x0003e80000100a00 */
[----:B------:R-:W2:Y:S04]  /*1b7ba0*/  LDL R21, [R1+0x320] ;  /* 0x0003200001157983 */ /* 0x000ea80000100800 */
[----:B-1----:R0:W2:Y:S02]  /*1b7bb0*/  LDL.64 R26, [R1+0x3490] ;  /* 0x00349000011a7983 */ /* 0x0020a40000100a00 */
[----:B--2---:R-:W-:-:S05]  /*1b7bc0*/  IMAD.X R27, R21, 0x1, R18, P2 ;  /* 0x00000001151b7824 */ /* 0x004fca00010e0612 */
[----:B------:R1:W-:Y:S02]  /*1b7bd0*/  STL [R1+0x3494], R27 ;  /* 0x0034941b01007387 */ /* 0x0003e40000100800 */
[----:B-1----:R-:W-:Y:S02]  /*1b7be0*/  IMAD.MOV.U32 R27, RZ, RZ, R25 ;  /* 0x000000ffff1b7224 */ /* 0x002fe400078e0019 */
[----:B------:R-:W-:-:S05]  /*1b7bf0*/  IMAD.X R25, R21, 0x1, R19, P3 ;  /* 0x0000000115197824 */ /* 0x000fca00018e0613 */
[----:B------:R1:W-:Y:S04]  /*1b7c00*/  STL.64 [R1+0x3498], R24 ;  /* 0x0034981801007387 */ /* 0x0003e80000100a00 */
[----:B-1----:R-:W2:Y:S04]  /*1b7c10*/  LDL.LU.64 R24, [R1+0x8018] ;  /* 0x0080180001187983 */ /* 0x002ea80000300a00 */
[----:B------:R1:W-:Y:S01]  /*1b7c20*/  STL.64 [R1+0x7ff8], R18 ;  /* 0x007ff81201007387 */ /* 0x0003e20000100a00 */
[C---:B----4-:R-:W-:Y:S02]  /*1b7c30*/  IADD3 R20, P4, PT, R14.reuse, R23, RZ ;  /* 0x000000170e147210 */ /* 0x050fe40007f9e0ff */
[----:B---3--:R-:W-:Y:S01]  /*1b7c40*/  IADD3 R26, P2, PT, R14, R16, RZ ;  /* 0x000000100e1a7210 */ /* 0x008fe20007f5e0ff */
[----:B-1----:R-:W-:-:S02]  /*1b7c50*/  IMAD.MOV.U32 R19, RZ, RZ, R14 ;  /* 0x000000ffff137224 */ /* 0x002fc400078e000e */
[----:B------:R-:W-:-:S03]  /*1b7c60*/  IMAD.X R21, R21, 0x1, R22, P4 ;  /* 0x0000000115157824 */ /* 0x000fc600020e0616 */
[----:B--2---:R-:W-:-:S05]  /*1b7c70*/  IADD3 R14, P3, PT, R19, R25, RZ ;  /* 0x00000019130e7210 */ /* 0x004fca0007f7e0ff */
[----:B------:R1:W-:Y:S04]  /*1b7c80*/  STL [R1+0x3470], R14 ;  /* 0x0034700e01007387 */ /* 0x0003e80000100800 */
[----:B-1----:R-:W2:Y:S04]  /*1b7c90*/  LDL.LU.64 R14, [R1+0x8010] ;  /* 0x00801000010e7983 */ /* 0x002ea80000300a00 */
[----:B------:R1:W-:Y:S04]  /*1b7ca0*/  STL [R1+0x7ff0], R22 ;  /* 0x007ff01601007387 */ /* 0x0003e80000100800 */
[----:B-1----:R-:W2:Y:S04]  /*1b7cb0*/  LDL.LU R22, [R1+0x320] ;  /* 0x0003200001167983 */ /* 0x002ea80000300800 */
[----:B------:R1:W-:Y:S04]  /*1b7cc0*/  STL.64 [R1+0x3460], R20 ;  /* 0x0034601401007387 */ /* 0x0003e80000100a00 */
[----:B------:R3:W-:Y:S01]  /*1b7cd0*/  STL.64 [R1+0x7fe0], R16 ;  /* 0x007fe01001007387 */ /* 0x0007e20000100a00 */
[----:B-1----:R-:W-:Y:S01]  /*1b7ce0*/  IADD3 R20, P4, PT, R19, R17, RZ ;  /* 0x0000001113147210 */ /* 0x002fe20007f9e0ff */
[----:B---3--:R-:W-:-:S02]  /*1b7cf0*/  IMAD.MOV.U32 R17, RZ, RZ, R27 ;  /* 0x000000ffff117224 */ /* 0x008fc400078e001b */
[----:B--2---:R-:W-:-:S05]  /*1b7d00*/  IMAD.X R27, R22, 0x1, R14, P2 ;  /* 0x00000001161b7824 */ /* 0x004fca00010e060e */
[----:B------:R1:W-:Y:S04]  /*1b7d10*/  STL.64 [R1+0x3468], R26 ;  /* 0x0034681a01007387 */ /* 0x0003e80000100a00 */
[----:B-1----:R-:W2:Y:S04]  /*1b7d20*/  LDL.LU.64 R26, [R1+0x8008] ;  /* 0x00800800011a7983 */ /* 0x002ea80000300a00 */
[----:B------:R1:W-:Y:S04]  /*1b7d30*/  STL.64 [R1+0x7fe8], R8 ;  /* 0x007fe80801007387 */ /* 0x0003e80000100a00 */
[----:B-1----:R0:W3:Y:S01]  /*1b7d40*/  LDL.64 R8, [R1+0x3470] ;  /* 0x0034700001087983 */ /* 0x0020e20000100a00 */
[----:B------:R-:W-:-:S03]  /*1b7d50*/  IMAD.MOV.U32 R21, RZ, RZ, R19 ;  /* 0x000000ffff157224 */ /* 0x000fc600078e0013 */
[----:B------:R1:W-:Y:S02]  /*1b7d60*/  STL.64 [R1+0x7fd8], R24 ;  /* 0x007fd81801007387 */ /* 0x0003e40000100a00 */
[C---:B------:R-:W-:Y:S02]  /*1b7d70*/  IADD3 R18, P2, PT, R21.reuse, R29, RZ ;  /* 0x0000001d15127210 */ /* 0x040fe40007f5e0ff */
[----:B-1----:R-:W4:Y:S01]  /*1b7d80*/  LDL R25, [R1+0x1c0] ;  /* 0x0001c00001197983 */ /* 0x002f220000100800 */
[C---:B---3--:R-:W-:Y:S01]  /*1b7d90*/  IMAD.X R9, R22.reuse, 0x1, R24, P3 ;  /* 0x0000000116097824 */ /* 0x048fe200018e0618 */
[----:B--2---:R-:W-:Y:S01]  /*1b7da0*/  IADD3 R8, P3, PT, R21, R27, RZ ;  /* 0x0000001b15087210 */ /* 0x004fe20007f7e0ff */
[----:B------:R-:W-:-:S03]  /*1b7db0*/  IMAD.X R21, R22, 0x1, R15, P4 ;  /* 0x0000000116157824 */ /* 0x000fc600020e060f */
[----:B------:R-:W-:Y:S04]  /*1b7dc0*/  STL [R1+0x3474], R9 ;  /* 0x0034740901007387 */ /* 0x000fe80000100800 */
[----:B------:R1:W-:Y:S04]  /*1b7dd0*/  STL.64 [R1+0x3478], R20 ;  /* 0x0034781401007387 */ /* 0x0003e80000100a00 */
[----:B-1----:R-:W4:Y:S01]  /*1b7de0*/  LDL.LU.64 R20, [R1+0x8000] ;  /* 0x0080000001147983 */ /* 0x002f220000300a00 */
[----:B------:R-:W-:-:S03]  /*1b7df0*/  IMAD.X R19, R22, 0x1, R28, P2 ;  /* 0x0000000116137824 */ /* 0x000fc600010e061c */
[----:B------:R-:W-:Y:S04]  /*1b7e00*/  STL.64 [R1+0x7fd0], R6 ;  /* 0x007fd00601007387 */ /* 0x000fe80000100a00 */
        /* <DEDUP_REMOVED lines=51> */
[----:B------:R1:W-:Y:S01]  /*1b8140*/  STL.64 [R1+0x7f88], R14 ;  /* 0x007f880e01007387 */ /* 0x0003e20000100a00 */
[----:B------:R-:W-:-:S03]  /*1b8150*/  IMAD.MOV.U32 R24, RZ, RZ, R6 ;  /* 0x000000ffff187224 */ /* 0x000fc600078e0006 */
[----:B-1----:R0:W2:Y:S04]  /*1b8160*/  LDL.64 R14, [R1+0x3408] ;  /* 0x00340800010e7983 */ /* 0x0020a80000100a00 */
[----:B------:R-:W-:Y:S04]  /*1b8170*/  STL [R1+0x343c], R17 ;  /* 0x00343c1101007387 */ /* 0x000fe80000100800 */
[----:B------:R1:W-:Y:S04]  /*1b8180*/  STL.64 [R1+0x3440], R10 ;  /* 0x0034400a01007387 */ /* 0x0003e80000100a00 */
[----:B-1----:R-:W3:Y:S01]  /*1b8190*/  LDL.LU.64 R10, [R1+0x7fb0] ;  /* 0x007fb000010a7983 */ /* 0x002ee20000300a00 */
[----:B----4-:R-:W-:-:S02]  /*1b81a0*/  IADD3 R16, P3, PT, R7, R20, RZ ;  /* 0x0000001407107210 */ /* 0x010fc40007f7e0ff */
[----:B------:R-:W-:Y:S02]  /*1b81b0*/  IADD3 R6, P4, PT, R7, R21, RZ ;  /* 0x0000001507067210 */ /* 0x000fe40007f9e0ff */
[----:B------:R-:W4:Y:S04]  /*1b81c0*/  LDL R7, [R1+0x318] ;  /* 0x0003180001077983 */ /* 0x000f280000100800 */
[----:B------:R-:W-:Y:S01]  /*1b81d0*/  STL.64 [R1+0x7f78], R20 ;  /* 0x007f781401007387 */ /* 0x000fe20000100a00 */
[----:B--2---:R-:W-:-:S03]  /*1b81e0*/  IMAD.X R15, R19, 0x1, R26, P2 ;  /* 0x00000001130f7824 */ /* 0x004fc600010e061a */
[----:B------:R-:W2:Y:S04]  /*1b81f0*/  LDL.LU R19, [R1+0x7fa8] ;  /* 0x007fa80001137983 */ /* 0x000ea80000300800 */
[----:B------:R1:W-:Y:S04]  /*1b8200*/  STL [R1+0x7f80], R26 ;  /* 0x007f801a01007387 */ /* 0x0003e80000100800 */
[----:B-1----:R-:W3:Y:S04]  /*1b8210*/  LDL.LU R26, [R1+0x1c4] ;  /* 0x0001c400011a7983 */ /* 0x002ee80000300800 */
[----:B------:R-:W-:Y:S01]  /*1b8220*/  STL [R1+0x340c], R15 ;  /* 0x00340c0f01007387 */ /* 0x000fe20000100800 */
[----:B----4-:R-:W-:-:S05]  /*1b8230*/  IMAD.X R17, R7, 0x1, R18, P3 ;  /* 0x0000000107117824 */ /* 0x010fca00018e0612 */
[----:B------:R1:W-:Y:S04]  /*1b8240*/  STL.64 [R1+0x3410], R16 ;  /* 0x0034101001007387 */ /* 0x0003e80000100a00 */
[----:B-1----:R-:W3:Y:S01]  /*1b8250*/  LDL.LU.64 R16, [R1+0x7fa0] ;  /* 0x007fa00001107983 */ /* 0x002ee20000300a00 */
[----:B------:R-:W-:Y:S02]  /*1b8260*/  IMAD.MOV.U32 R21, RZ, RZ, R24 ;  /* 0x000000ffff157224 */ /* 0x000fe400078e0018 */
[----:B--2---:R-:W-:Y:S01]  /*1b8270*/  IMAD.X R7, R7, 0x1, R19, P4 ;  /* 0x0000000107077824 */ /* 0x004fe200020e0613 */
[----:B---3--:R-:W-:-:S05]  /*1b8280*/  IADD3 R24, P3, PT, R26, R16, RZ ;  /* 0x000000101a187210 */ /* 0x008fca0007f7e0ff */
[----:B------:R1:W-:Y:S04]  /*1b8290*/  STL [R1+0x33e8], R24 ;  /* 0x0033e81801007387 */ /* 0x0003e80000100800 */
[----:B-1----:R-:W2:Y:S04]  /*1b82a0*/  LDL.LU.64 R24, [R1+0x7f98] ;  /* 0x007f980001187983 */ /* 0x002ea80000300a00 */
[----:B------:R1:W-:Y:S04]  /*1b82b0*/  STL.64 [R1+0x3418], R6 ;  /* 0x0034180601007387 */ /* 0x0003e80000100a00 */
[----:B-1----:R-:W3:Y:S01]  /*1b82c0*/  LDL.LU.64 R6, [R1+0x7f90] ;  /* 0x007f900001067983 */ /* 0x002ee20000300a00 */
[----:B------:R-:W-:-:S03]  /*1b82d0*/  IADD3 R14, P2, PT, R26, R23, RZ ;  /* 0x000000171a0e7210 */ /* 0x000fc60007f5e0ff */
[----:B---3--:R-:W-:Y:S04]  /*1b82e0*/  STL.64 [R1+0x7f68], R6 ;  /* 0x007f680601007387 */ /* 0x008fe80000100a00 */
[----:B------:R1:W-:Y:S04]  /*1b82f0*/  STL.64 [R1+0x7f60], R18 ;  /* 0x007f601201007387 */ /* 0x0003e80000100a00 */
[----:B-1----:R-:W3:Y:S02]  /*1b8300*/  LDL.LU R18, [R1+0x318] ;  /* 0x0003180001127983 */ /* 0x002ee40000300800 */
[----:B---3--:R-:W-:-:S05]  /*1b8310*/  IMAD.X R15, R18, 0x1, R22, P2 ;  /* 0x00000001120f7824 */ /* 0x008fca00010e0616 */
[----:B------:R1:W-:Y:S04]  /*1b8320*/  STL.64 [R1+0x33e0], R14 ;  /* 0x0033e00e01007387 */ /* 0x0003e80000100a00 */
[----:B-1----:R-:W3:Y:S04]  /*1b8330*/  LDL.LU.64 R14, [R1+0x7f88] ;  /* 0x007f8800010e7983 */ /* 0x002ee80000300a00 */
[----:B------:R1:W-:Y:S04]  /*1b8340*/  STL.64 [R1+0x7f70], R22 ;  /* 0x007f701601007387 */ /* 0x0003e80000100a00 */
[----:B-1----:R0:W4:Y:S01]  /*1b8350*/  LDL.64 R22, [R1+0x33e8] ;  /* 0x0033e80001167983 */ /* 0x0021220000100a00 */
[----:B--2---:R-:W-:-:S02]  /*1b8360*/  IADD3 R6, P4, PT, R26, R25, RZ ;  /* 0x000000191a067210 */ /* 0x004fc40007f9e0ff */
[----:B------:R-:W-:Y:S01]  /*1b8370*/  IADD3 R20, P2, PT, R26, R17, RZ ;  /* 0x000000111a147210 */ /* 0x000fe20007f5e0ff */
[----:B------:R1:W-:Y:S02]  /*1b8380*/  STL.64 [R1+0x7f58], R8 ;  /* 0x007f580801007387 */ /* 0x0003e40000100a00 */
[C---:B------:R-:W-:Y:S02]  /*1b8390*/  IMAD.X R7, R18.reuse, 0x1, R24, P4 ;  /* 0x0000000112077824 */ /* 0x040fe400020e0618 */
[----:B-1----:R-:W-:Y:S01]  /*1b83a0*/  IMAD.MOV.U32 R8, RZ, RZ, R21 ;  /* 0x000000ffff087224 */ /* 0x002fe200078e0015 */
[----:B------:R-:W2:Y:S01]  /*1b83b0*/  LDL R9, [R1+0x1c8] ;  /* 0x0001c80001097983 */ /* 0x000ea20000100800 */
[C---:B---3--:R-:W-:Y:S02]  /*1b83c0*/  IMAD.X R21, R18.reuse, 0x1, R15, P2 ;  /* 0x0000000112157824 */ /* 0x048fe400010e060f */
[----:B----4-:R-:W-:Y:S01]  /*1b83d0*/  IMAD.X R23, R18, 0x1, R14, P3 ;  /* 0x0000000112177824 */ /* 0x010fe200018e060e */
[----:B------:R-:W-:-:S04]  /*1b83e0*/  IADD3 R22, P3, PT, R26, R29, RZ ;  /* 0x0000001d1a167210 */ /* 0x000fc80007f7e0ff */
[----:B------:R1:W-:Y:S04]  /*1b83f0*/  STL [R1+0x33ec], R23 ;  /* 0x0033ec1701007387 */ /* 0x0003e80000100800 */
[----:B------:R3:W-:Y:S01]  /*1b8400*/  STL.64 [R1+0x33f0], R6 ;  /* 0x0033f00601007387 */ /* 0x0007e20000100a00 */
[----:B-1----:R-:W-:Y:S01]  /*1b8410*/  IMAD.X R23, R18, 0x1, R28, P3 ;  /* 0x0000000112177824 */ /* 0x002fe200018e061c */
[----:B---3--:R-:W-:Y:S02]  /*1b8420*/  IADD3 R6, P4, PT, R26, R27, RZ ;  /* 0x0000001b1a067210 */ /* 0x008fe40007f9e0ff */
[----:B------:R-:W3:Y:S04]  /*1b8430*/  LDL.LU R26, [R1+0x7f80] ;  /* 0x007f8000011a7983 */ /* 0x000ee80000300800 */
[----:B------:R1:W-:Y:S04]  /*1b8440*/  STL.64 [R1+0x33f8], R20 ;  /* 0x0033f81401007387 */ /* 0x0003e80000100a00 */
[----:B-1----:R-:W4:Y:S04]  /*1b8450*/  LDL.LU.64 R20, [R1+0x7f78] ;  /* 0x007f780001147983 */ /* 0x002f280000300a00 */
[----:B------:R-:W-:Y:S04]  /*1b8460*/  STL.64 [R1+0x7f50], R14 ;  /* 0x007f500e01007387 */ /* 0x000fe80000100a00 */
[----:B------:R1:W-:Y:S04]  /*1b8470*/  STL.64 [R1+0x3400], R22 ;  /* 0x0034001601007387 */ /* 0x0003e80000100a00 */
[----:B-1----:R-:W2:Y:S04]  /*1b8480*/  LDL.LU.64 R22, [R1+0x7f70] ;  /* 0x007f700001167983 */ /* 0x002ea80000300a00 */
[----:B------:R1:W-:Y:S04]  /*1b8490*/  STL [R1+0x7f40], R28 ;  /* 0x007f401c01007387 */ /* 0x0003e80000100800 */
[----:B-1----:R-:W2:Y:S01]  /*1b84a0*/  LDL.LU R28, [R1+0x1c8] ;  /* 0x0001c800011c7983 */ /* 0x002ea20000300800 */
[----:B------:R-:W-:-:S03]  /*1b84b0*/  IMAD.MOV.U32 R7, RZ, RZ, R8 ;  /* 0x000000ffff077224 */ /* 0x000fc600078e0008 */
[----:B------:R-:W3:Y:S04]  /*1b84c0*/  LDL R15, [R1+0x314] ;  /* 0x00031400010f7983 */ /* 0x000ee80000100800 */
[----:B----4-:R1:W-:Y:S01]  /*1b84d0*/  STL.64 [R1+0x7f48], R20 ;  /* 0x007f481401007387 */ /* 0x0103e20000100a00 */
[----:B--2---:R-:W-:Y:S01]  /*1b84e0*/  IADD3 R14, P3, PT, R28, R21, RZ ;  /* 0x000000151c0e7210 */ /* 0x004fe20007f7e0ff */
[----:B-1----:R-:W-:Y:S02]  /*1b84f0*/  IMAD.MOV.U32 R21, RZ, RZ, R7 ;  /* 0x000000ffff157224 */ /* 0x002fe400078e0007 */
[----:B---3--:R-:W-:Y:S01]  /*1b8500*/  IMAD.X R7, R18, 0x1, R26, P4 ;  /* 0x0000000112077824 */ /* 0x008fe200020e061a */
[----:B------:R-:W-:-:S04]  /*1b8510*/  IADD3 R18, P4, PT, R28, R23, RZ ;  /* 0x000000171c127210 */ /* 0x000fc80007f9e0ff */
[----:B------:R1:W-:Y:S04]  /*1b8520*/  STL.64 [R1+0x33c8], R6 ;  /* 0x0033c80601007387 */ /* 0x0003e80000100a00 */
[----:B-1----:R-:W2:Y:S04]  /*1b8530*/  LDL.LU.64 R6, [R1+0x7f68] ;  /* 0x007f680001067983 */ /* 0x002ea80000300a00 */
[----:B------:R1:W-:Y:S04]  /*1b8540*/  STL [R1+0x33a0], R18 ;  /* 0x0033a01201007387 */ /* 0x0003e80000100800 */
[----:B-1----:R-:W3:Y:S01]  /*1b8550*/  LDL.LU.64 R18, [R1+0x7f60] ;  /* 0x007f600001127983 */ /* 0x002ee20000300a00 */
[----:B------:R-:W-:-:S05]  /*1b8560*/  IADD3 R8, P2, PT, R9, R20, RZ ;  /* 0x0000001409087210 */ /* 0x000fca0007f5e0ff */
[----:B---3--:R-:W-:-:S05]  /*1b8570*/  IMAD.X R9, R15, 0x1, R18, P2 ;  /* 0x000000010f097824 */ /* 0x008fca00010e0612 */
[----:B------:R1:W-:Y:S04]  /*1b8580*/  STL.64 [R1+0x33d0], R8 ;  /* 0x0033d00801007387 */ /* 0x0003e80000100a00 */
[----:B-1----:R-:W3:Y:S01]  /*1b8590*/  LDL.LU.64 R8, [R1+0x7f58] ;  /* 0x007f580001087983 */ /* 0x002ee20000300a00 */
[----:B------:R-:W-:-:S03]  /*1b85a0*/  IMAD.X R15, R15, 0x1, R19, P3 ;  /* 0x000000010f0f7824 */ /* 0x000fc600018e0613 */
[----:B---3--:R-:W-:Y:S04]  /*1b85b0*/  STL.64 [R1+0x7f30], R8 ;  /* 0x007f300801007387 */ /* 0x008fe80000100a00 */
[----:B------:R1:W-:Y:S04]  /*1b85c0*/  STL.64 [R1+0x33d8], R14 ;  /* 0x0033d80e01007387 */ /* 0x0003e80000100a00 */
[----:B-1----:R-:W3:Y:S04]  /*1b85d0*/  LDL.LU.64 R14, [R1+0x7f50] ;  /* 0x007f5000010e7983 */ /* 0x002ee80000300a00 */
[----:B------:R1:W-:Y:S04]  /*1b85e0*/  STL [R1+0x7f28], R19 ;  /* 0x007f281301007387 */ /* 0x0003e80000100800 */
[----:B-1----:R-:W3:Y:S04]  /*1b85f0*/  LDL.LU R19, [R1+0x314] ;  /* 0x0003140001137983 */ /* 0x002ee80000300800 */
[----:B------:R1:W-:Y:S04]  /*1b8600*/  STL.64 [R1+0x7f38], R10 ;  /* 0x007f380a01007387 */ /* 0x0003e80000100a00 */
[----:B-1----:R0:W4:Y:S01]  /*1b8610*/  LDL.64 R10, [R1+0x33a0] ;  /* 0x0033a000010a7983 */ /* 0x0021220000100a00 */
[C---:B------:R-:W-:Y:S01]  /*1b8620*/  IADD3 R8, P2, PT, R28.reuse, R16, RZ ;  /* 0x000000101c087210 */ /* 0x040fe20007f5e0ff */
[----:B------:R-:W-:Y:S01]  /*1b8630*/  IMAD.MOV.U32 R9, RZ, RZ, R21 ;  /* 0x000000ffff097224 */ /* 0x000fe200078e0015 */
[----:B------:R-:W-:-:S03]  /*1b8640*/  IADD3 R20, P3, PT, R28, R25, RZ ;  /* 0x000000191c147210 */ /* 0x000fc60007f7e0ff */
[----:B------:R-:W-:Y:S02]  /*1b8650*/  IMAD.MOV.U32 R21, RZ, RZ, R9 ;  /* 0x000000ffff157224 */ /* 0x000fe400078e0009 */
[C---:B---3--:R-:W-:Y:S02]  /*1b8660*/  IMAD.X R9, R19.reuse, 0x1, R14, P2 ;  /* 0x0000000113097824 */ /* 0x048fe400010e060e */
[----:B----4-:R-:W-:Y:S01]  /*1b8670*/  IMAD.X R11, R19, 0x1, R22, P4 ;  /* 0x00000001130b7824 */ /* 0x010fe200020e0616 */
[----:B------:R-:W-:-:S04]  /*1b8680*/  IADD3 R10, P4, PT, R28, R17, RZ ;  /* 0x000000111c0a7210 */ /* 0x000fc80007f9e0ff */
[----:B------:R-:W-:Y:S04]  /*1b8690*/  STL [R1+0x33a4], R11 ;  /* 0x0033a40b01007387 */ /* 0x000fe80000100800 */
[----:B------:R-:W-:Y:S04]  /*1b86a0*/  STL.64 [R1+0x7f20], R16 ;  /* 0x007f201001007387 */ /* 0x000fe80000100a00 */
[----:B------:R1:W-:Y:S02]  /*1b86b0*/  STL.64 [R1+0x33a8], R8 ;  /* 0x0033a80801007387 */ /* 0x0003e40000100a00 */
[----:B-1----:R-:W-:-:S02]  /*1b86c0*/  IMAD.MOV.U32 R9, RZ, RZ, R21 ;  /* 0x000000ffff097224 */ /* 0x002fc400078e0015 */
[C---:B------:R-:W-:Y:S02]  /*1b86d0*/  IMAD.X R21, R19.reuse, 0x1, R24, P3 ;  /* 0x0000000113157824 */ /* 0x040fe400018e0618 */
[----:B------:R-:W-:Y:S01]  /*1b86e0*/  IMAD.X R11, R19, 0x1, R15, P4 ;  /* 0x00000001130b7824 */ /* 0x000fe200020e060f */
[C---:B------:R-:W-:Y:S02]  /*1b86f0*/  IADD3 R16, P3, PT, R28.reuse, R27, RZ ;  /* 0x0000001b1c107210 */ /* 0x040fe40007f7e0ff */
[----:B------:R-:W-:Y:S01]  /*1b8700*/  IADD3 R8, P2, PT, R28, R29, RZ ;  /* 0x0000001d1c087210 */ /* 0x000fe20007f5e0ff */
[----:B------:R1:W-:Y:S04]  /*1b8710*/  STL.64 [R1+0x33b0], R20 ;  /* 0x0033b01401007387 */ /* 0x0003e80000100a00 */
[----:B-1----:R-:W3:Y:S04]  /*1b8720*/  LDL.LU.64 R20, [R1+0x7f48] ;  /* 0x007f480001147983 */ /* 0x002ee80000300a00 */
[----:B------:R-:W4:Y:S04]  /*1b8730*/  LDL.LU R28, [R1+0x7f40] ;  /* 0x007f4000011c7983 */ /* 0x000f280000300800 */
[----:B------:R1:W-:Y:S04]  /*1b8740*/  STL.64 [R1+0x33b8], R10 ;  /* 0x0033b80a01007387 */ /* 0x0003e80000100a00 */
[----:B------:R-:W-:Y:S04]  /*1b8750*/  STL [R1+0x3388], R16 ;  /* 0x0033881001007387 */ /* 0x000fe80000100800 */
[----:B-1----:R-:W2:Y:S04]  /*1b8760*/  LDL.LU.64 R10, [R1+0x7f38] ;  /* 0x007f3800010a7983 */ /* 0x002ea80000300a00 */
[----:B------:R1:W-:Y:S04]  /*1b8770*/  STL.64 [R1+0x7f18], R14 ;  /* 0x007f180e01007387 */ /* 0x0003e80000100a00 */
[----:B-1----:R-:W3:Y:S01]  /*1b8780*/  LDL R15, [R1+0x1cc] ;  /* 0x0001cc00010f7983 */ /* 0x002ee20000100800 */
[----:B------:R-:W-:-:S02]  /*1b8790*/  IMAD.MOV.U32 R17, RZ, RZ, R9 ;  /* 0x000000ffff117224 */ /* 0x000fc400078e0009 */
[----:B----4-:R-:W-:-:S05]  /*1b87a0*/  IMAD.X R9, R19, 0x1, R28, P2 ;  /* 0x0000000113097824 */ /* 0x010fca00010e061c */
[----:B------:R1:W-:Y:S04]  /*1b87b0*/  STL.64 [R1+0x33c0], R8 ;  /* 0x0033c00801007387 */ /* 0x0003e80000100a00 */
[----:B-1----:R-:W4:Y:S01]  /*1b87c0*/  LDL.LU.64 R8, [R1+0x7f30] ;  /* 0x007f300001087983 */ /* 0x002f220000300a00 */
[C---:B---3--:R-:W-:Y:S02]  /*1b87d0*/  IADD3 R16, P4, PT, R15.reuse, R20, RZ ;  /* 0x000000140f107210 */ /* 0x048fe40007f9e0ff */
[----:B------:R-:W-:Y:S02]  /*1b87e0*/  IADD3 R14, P2, PT, R15, R21, RZ ;  /* 0x000000150f0e7210 */ /* 0x000fe40007f5e0ff */
[----:B------:R-:W3:Y:S04]  /*1b87f0*/  LDL R15, [R1+0x310] ;  /* 0x00031000010f7983 */ /* 0x000ee80000100800 */
[----:B------:R1:W-:Y:S04]  /*1b8800*/  STL.64 [R1+0x7f00], R20 ;  /* 0x007f001401007387 */ /* 0x0003e80000100a00 */
[----:B-1----:R0:W2:Y:S02]  /*1b8810*/  LDL.64 R20, [R1+0x3388] ;  /* 0x0033880001147983 */ /* 0x0020a40000100a00 */
[----:B--2---:R-:W-:-:S02]  /*1b8820*/  IMAD.X R21, R19, 0x1, R26, P3 ;  /* 0x0000000113157824 */ /* 0x004fc400018e061a */
[----:B------:R-:W2:Y:S04]  /*1b8830*/  LDL.LU R19, [R1+0x7f28] ;  /* 0x007f280001137983 */ /* 0x000ea80000300800 */
[----:B------:R-:W-:Y:S04]  /*1b8840*/  STL.64 [R1+0x7f10], R26 ;  /* 0x007f101a01007387 */ /* 0x000fe80000100a00 */
[----:B------:R1:W-:Y:S04]  /*1b8850*/  STL [R1+0x338c], R21 ;  /* 0x00338c1501007387 */ /* 0x0003e80000100800 */
[----:B------:R0:W-:Y:S01]  /*1b8860*/  STL.64 [R1+0x7f08], R10 ;  /* 0x007f080a01007387 */ /* 0x0001e20000100a00 */
[----:B-1----:R-:W-:-:S02]  /*1b8870*/  IMAD.MOV.U32 R21, RZ, RZ, R17 ;  /* 0x000000ffff157224 */ /* 0x002fc400078e0011 */
[C---:B---3--:R-:W-:Y:S01]  /*1b8880*/  IMAD.X R17, R15.reuse, 0x1, R18, P4 ;  /* 0x000000010f117824 */ /* 0x048fe200020e0612 */
[----:B0-----:R-:W3:Y:S04]  /*1b8890*/  LDL.LU R10, [R1+0x1cc] ;  /* 0x0001cc00010a7983 */ /* 0x001ee80000300800 */
[----:B------:R0:W-:Y:S04]  /*1b88a0*/  STL.64 [R1+0x3390], R16 ;  /* 0x0033901001007387 */ /* 0x0001e80000100a00 */
[----:B0-----:R-:W3:Y:S01]  /*1b88b0*/  LDL.LU.64 R16, [R1+0x7f20] ;  /* 0x007f200001107983 */ /* 0x001ee20000300a00 */
[----:B--2---:R-:W-:-:S05]  /*1b88c0*/  IMAD.X R15, R15, 0x1, R19, P2 ;  /* 0x000000010f0f7824 */ /* 0x004fca00010e0613 */
[----:B------:R0:W-:Y:S01]  /*1b88d0*/  STL.64 [R1+0x3398], R14 ;  /* 0x0033980e01007387 */ /* 0x0001e20000100a00 */
[----:B---3--:R-:W-:-:S05]  /*1b88e0*/  IADD3 R26, P4, PT, R10, R16, RZ ;  /* 0x000000100a1a7210 */ /* 0x008fca0007f9e0ff */
[----:B------:R-:W-:Y:S04]  /*1b88f0*/  STL [R1+0x3378], R26 ;  /* 0x0033781a01007387 */ /* 0x000fe80000100800 */
[----:B0-----:R-:W2:Y:S04]  /*1b8900*/  LDL.LU.64 R14, [R1+0x7f18] ;  /* 0x007f1800010e7983 */ /* 0x001ea80000300a00 */
[----:B------:R0:W-:Y:S04]  /*1b8910*/  STL [R1+0x7ee8], R19 ;  /* 0x007ee81301007387 */ /* 0x0001e80000100800 */
[----:B0-----:R-:W3:Y:S01]  /*1b8920*/  LDL.LU R19, [R1+0x310] ;  /* 0x0003100001137983 */ /* 0x001ee20000300800 */
[----:B------:R-:W-:Y:S01]  /*1b8930*/  IADD3 R20, P3, PT, R10, R23, RZ ;  /* 0x000000170a147210 */ /* 0x000fe20007f7e0ff */
[----:B------:R-:W-:-:S02]  /*1b8940*/  IMAD.MOV.U32 R27, RZ, RZ, R21 ;  /* 0x000000ffff1b7224 */ /* 0x000fc400078e0015 */
[----:B------:R0:W-:Y:S02]  /*1b8950*/  STL.64 [R1+0x7ef0], R22 ;  /* 0x007ef01601007387 */ /* 0x0001e40000100a00 */
[----:B---3--:R-:W-:Y:S02]  /*1b8960*/  IMAD.X R21, R19, 0x1, R22, P3 ;  /* 0x0000000113157824 */ /* 0x008fe400018e0616 */
[----:B0-----:R0:W2:Y:S01]  /*1b8970*/  LDL.64 R22, [R1+0x3378] ;  /* 0x0033780001167983 */ /* 0x0010a20000100a00 */
[----:B------:R-:W-:-:S03]  /*1b8980*/  IADD3 R26, P2, PT, R10, R25, RZ ;  /* 0x000000190a1a7210 */ /* 0x000fc60007f5e0ff */
[----:B------:R1:W-:Y:S04]  /*1b8990*/  STL.64 [R1+0x3370], R20 ;  /* 0x0033701401007387 */ /* 0x0003e80000100a00 */
[----:B------:R3:W-:Y:S01]  /*1b89a0*/  STL.64 [R1+0x7ef8], R6 ;  /* 0x007ef80601007387 */ /* 0x0007e20000100a00 */
[----:B-1----:R-:W-:Y:S02]  /*1b89b0*/  IMAD.MOV.U32 R21, RZ, RZ, R27 ;  /* 0x000000ffff157224 */ /* 0x002fe400078e001b */
[C---:B------:R-:W-:Y:S01]  /*1b89c0*/  IMAD.X R27, R19.reuse, 0x1, R24, P2 ;  /* 0x00000001131b7824 */ /* 0x040fe200010e0618 */
[----:B---3--:R-:W3:Y:S01]  /*1b89d0*/  LDL R6, [R1+0x1d0] ;  /* 0x0001d00001067983 */ /* 0x008ee20000100800 */
[----:B--2---:R-:W-:-:S05]  /*1b89e0*/  IMAD.X R23, R19, 0x1, R14, P4 ;  /* 0x0000000113177824 */ /* 0x004fca00020e060e */
[----:B------:R-:W-:Y:S04]  /*1b89f0*/  STL [R1+0x337c], R23 ;  /* 0x00337c1701007387 */ /* 0x000fe80000100800 */
        /* <DEDUP_REMOVED lines=9> */
[----:B------:R-:W-:Y:S01]  /*1b8a90*/  IMAD.X R21, R19, 0x1, R15, P3 ;  /* 0x0000000113157824 */ /* 0x000fe200018e060f */
[----:B--2---:R1:W-:Y:S04]  /*1b8aa0*/  STL.64 [R1+0x7ed0], R10 ;  /* 0x007ed00a01007387 */ /* 0x0043e80000100a00 */
[----:B-1----:R0:W2:Y:S04]  /*1b8ab0*/  LDL.64 R10, [R1+0x3348] ;  /* 0x00334800010a7983 */ /* 0x0020a80000100a00 */
[----:B------:R1:W-:Y:S04]  /*1b8ac0*/  STL.64 [R1+0x3360], R20 ;  /* 0x0033601401007387 */ /* 0x0003e80000100a00 */
[----:B-1----:R-:W3:Y:S04]  /*1b8ad0*/  LDL.LU.64 R20, [R1+0x7f00] ;  /* 0x007f000001147983 */ /* 0x002ee80000300a00 */
[----:B------:R1:W-:Y:S04]  /*1b8ae0*/  STL.64 [R1+0x7ed8], R14 ;  /* 0x007ed80e01007387 */ /* 0x0003e80000100a00 */
[----:B-1----:R-:W2:Y:S01]  /*1b8af0*/  LDL R14, [R1+0x30c] ;  /* 0x00030c00010e7983 */ /* 0x002ea20000100800 */
[----:B---3--:R-:W-:-:S05]  /*1b8b00*/  IADD3 R6, P3, PT, R6, R20, RZ ;  /* 0x0000001406067210 */ /* 0x008fca0007f7e0ff */
[----:B------:R1:W-:Y:S04]  /*1b8b10*/  STL [R1+0x3350], R6 ;  /* 0x0033500601007387 */ /* 0x0003e80000100800 */
[----:B-1----:R-:W3:Y:S01]  /*1b8b20*/  LDL.LU.64 R6, [R1+0x7ef8] ;  /* 0x007ef80001067983 */ /* 0x002ee20000300a00 */
[----:B------:R-:W-:-:S03]  /*1b8b30*/  IMAD.X R23, R19, 0x1, R28, P4 ;  /* 0x0000000113177824 */ /* 0x000fc600020e061c */
[----:B------:R1:W-:Y:S01]  /*1b8b40*/  STL [R1+0x7ebc], R20 ;  /* 0x007ebc1401007387 */ /* 0x0003e20000100800 */
[----:B--2---:R-:W-:-:S03]  /*1b8b50*/  IMAD.X R11, R19, 0x1, R26, P2 ;  /* 0x00000001130b7824 */ /* 0x004fc600010e061a */
[----:B-1----:R-:W2:Y:S04]  /*1b8b60*/  LDL.LU R20, [R1+0x1d0] ;  /* 0x0001d00001147983 */ /* 0x002ea80000300800 */
[----:B------:R1:W-:Y:S04]  /*1b8b70*/  STL.64 [R1+0x3368], R22 ;  /* 0x0033681601007387 */ /* 0x0003e80000100a00 */
[----:B-1----:R-:W4:Y:S04]  /*1b8b80*/  LDL.LU.64 R22, [R1+0x7ef0] ;  /* 0x007ef00001167983 */ /* 0x002f280000300a00 */
[----:B------:R1:W-:Y:S04]  /*1b8b90*/  STL.64 [R1+0x7ec8], R28 ;  /* 0x007ec81c01007387 */ /* 0x0003e80000100a00 */
[----:B-1----:R0:W4:Y:S04]  /*1b8ba0*/  LDL.64 R28, [R1+0x3350] ;  /* 0x00335000011c7983 */ /* 0x0021280000100a00 */
[----:B---3--:R1:W-:Y:S04]  /*1b8bb0*/  STL.64 [R1+0x7ec0], R6 ;  /* 0x007ec00601007387 */ /* 0x0083e80000100a00 */
[----:B------:R-:W3:Y:S04]  /*1b8bc0*/  LDL.LU R19, [R1+0x7ee8] ;  /* 0x007ee80001137983 */ /* 0x000ee80000300800 */
[----:B------:R-:W-:Y:S01]  /*1b8bd0*/  STL [R1+0x334c], R11 ;  /* 0x00334c0b01007387 */ /* 0x000fe20000100800 */
[----:B--2---:R-:W-:Y:S01]  /*1b8be0*/  IADD3 R24, P4, PT, R20, R21, RZ ;  /* 0x0000001514187210 */ /* 0x004fe20007f9e0ff */
[----:B-1----:R-:W-:-:S02]  /*1b8bf0*/  IMAD.MOV.U32 R6, RZ, RZ, R25 ;  /* 0x000000ffff067224 */ /* 0x002fc400078e0019 */
[----:B----4-:R-:W-:-:S05]  /*1b8c00*/  IMAD.X R29, R14, 0x1, R18, P3 ;  /* 0x000000010e1d7824 */ /* 0x010fca00018e0612 */
[----:B------:R-:W-:Y:S01]  /*1b8c10*/  STL [R1+0x3354], R29 ;  /* 0x0033541d01007387 */ /* 0x000fe20000100800 */
[----:B---3--:R-:W-:-:S05]  /*1b8c20*/  IMAD.X R25, R14, 0x1, R19, P4 ;  /* 0x000000010e197824 */ /* 0x008fca00020e0613 */
        /* <DEDUP_REMOVED lines=18> */
[----:B-1----:R-:W3:Y:S01]  /*1b8d50*/  LDL.LU.64 R28, [R1+0x7ec8] ;  /* 0x007ec800011c7983 */ /* 0x002ee20000300a00 */
[----:B------:R-:W-:Y:S02]  /*1b8d60*/  IMAD.MOV.U32 R11, RZ, RZ, R6 ;  /* 0x000000ffff0b7224 */ /* 0x000fe400078e0006 */
[----:B--2---:R-:W-:Y:S01]  /*1b8d70*/  IMAD.X R17, R19, 0x1, R24, P4 ;  /* 0x0000000113117824 */ /* 0x004fe200020e0618 */
[----:B------:R-:W-:-:S02]  /*1b8d80*/  IADD3 R16, P4, PT, R20, R27, RZ ;  /* 0x0000001b14107210 */ /* 0x000fc40007f9e0ff */
[----:B---3--:R-:W-:-:S05]  /*1b8d90*/  IADD3 R6, P3, PT, R20, R29, RZ ;  /* 0x0000001d14067210 */ /* 0x008fca0007f7e0ff */
[----:B------:R1:W-:Y:S04]  /*1b8da0*/  STL [R1+0x3340], R6 ;  /* 0x0033400601007387 */ /* 0x0003e80000100800 */
[----:B-1----:R-:W2:Y:S04]  /*1b8db0*/  LDL.LU.64 R6, [R1+0x7ec0] ;  /* 0x007ec00001067983 */ /* 0x002ea80000300a00 */
[----:B------:R1:W-:Y:S04]  /*1b8dc0*/  STL.64 [R1+0x7ea0], R24 ;  /* 0x007ea01801007387 */ /* 0x0003e80000100a00 */
[----:B-1----:R-:W3:Y:S04]  /*1b8dd0*/  LDL R25, [R1+0x1d4] ;  /* 0x0001d40001197983 */ /* 0x002ee80000100800 */
[----:B------:R-:W-:Y:S04]  /*1b8de0*/  STL [R1+0x3334], R17 ;  /* 0x0033341101007387 */ /* 0x000fe80000100800 */
[----:B------:R-:W3:Y:S04]  /*1b8df0*/  LDL.LU R20, [R1+0x7ebc] ;  /* 0x007ebc0001147983 */ /* 0x000ee80000300800 */
[----:B------:R1:W-:Y:S04]  /*1b8e00*/  STL.64 [R1+0x7e98], R8 ;  /* 0x007e980801007387 */ /* 0x0003e80000100a00 */
[----:B-1----:R0:W4:Y:S01]  /*1b8e10*/  LDL.64 R8, [R1+0x3340] ;  /* 0x0033400001087983 */ /* 0x0021220000100a00 */
[----:B------:R-:W-:-:S02]  /*1b8e20*/  IMAD.MOV.U32 R17, RZ, RZ, R11 ;  /* 0x000000ffff117224 */ /* 0x000fc400078e000b */
[----:B------:R-:W-:-:S05]  /*1b8e30*/  IMAD.X R11, R19, 0x1, R15, P2 ;  /* 0x00000001130b7824 */ /* 0x000fca00010e060f */
[----:B------:R3:W-:Y:S02]  /*1b8e40*/  STL.64 [R1+0x3338], R10 ;  /* 0x0033380a01007387 */ /* 0x0007e40000100a00 */
[----:B---3--:R-:W-:Y:S01]  /*1b8e50*/  IADD3 R10, P2, PT, R25, R20, RZ ;  /* 0x00000014190a7210 */ /* 0x008fe20007f5e0ff */
[----:B----4-:R-:W-:Y:S01]  /*1b8e60*/  IMAD.X R9, R19, 0x1, R28, P3 ;  /* 0x0000000113097824 */ /* 0x010fe200018e061c */
[----:B------:R-:W-:Y:S01]  /*1b8e70*/  IADD3 R24, P3, PT, R25, R21, RZ ;  /* 0x0000001519187210 */ /* 0x000fe20007f7e0ff */
[----:B------:R-:W-:Y:S02]  /*1b8e80*/  IMAD.MOV.U32 R25, RZ, RZ, R17 ;  /* 0x000000ffff197224 */ /* 0x000fe400078e0011 */
[----:B------:R-:W-:Y:S01]  /*1b8e90*/  IMAD.X R17, R19, 0x1, R26, P4 ;  /* 0x0000000113117824 */ /* 0x000fe200020e061a */
[----:B------:R-:W-:Y:S04]  /*1b8ea0*/  STL [R1+0x3344], R9 ;  /* 0x0033440901007387 */ /* 0x000fe80000100800 */
[----:B------:R-:W3:Y:S04]  /*1b8eb0*/  LDL.LU R19, [R1+0x7eb8] ;  /* 0x007eb80001137983 */ /* 0x000ee80000300800 */
[----:B------:R1:W-:Y:S04]  /*1b8ec0*/  STL.64 [R1+0x3308], R16 ;  /* 0x0033081001007387 */ /* 0x0003e80000100a00 */
[----:B-1----:R-:W4:Y:S04]  /*1b8ed0*/  LDL.LU.64 R16, [R1+0x7eb0] ;  /* 0x007eb00001107983 */ /* 0x002f280000300a00 */
[----:B------:R1:W-:Y:S04]  /*1b8ee0*/  STL [R1+0x7e90], R26 ;  /* 0x007e901a01007387 */ /* 0x0003e80000100800 */
[----:B-1----:R-:W2:Y:S04]  /*1b8ef0*/  LDL.LU R26, [R1+0x1d4] ;  /* 0x0001d400011a7983 */ /* 0x002ea80000300800 */
[----:B------:R1:W-:Y:S01]  /*1b8f00*/  STL [R1+0x7e80], R23 ;  /* 0x007e801701007387 */ /* 0x0003e20000100800 */
[----:B--2---:R-:W-:-:S03]  /*1b8f10*/  IADD3 R8, P4, PT, R26, R23, RZ ;  /* 0x000000171a087210 */ /* 0x004fc60007f9e0ff */
[----:B-1----:R-:W2:Y:S02]  /*1b8f20*/  LDL.LU R23, [R1+0x308] ;  /* 0x0003080001177983 */ /* 0x002ea40000300800 */
[----:B--2---:R-:W-:-:S05]  /*1b8f30*/  IMAD.X R11, R23, 0x1, R18, P2 ;  /* 0x00000001170b7824 */ /* 0x004fca00010e0612 */
[----:B------:R1:W-:Y:S04]  /*1b8f40*/  STL.64 [R1+0x3310], R10 ;  /* 0x0033100a01007387 */ /* 0x0003e80000100a00 */
[----:B-1----:R-:W2:Y:S01]  /*1b8f50*/  LDL.LU.64 R10, [R1+0x7ea8] ;  /* 0x007ea800010a7983 */ /* 0x002ea20000300a00 */
[----:B------:R-:W-:-:S03]  /*1b8f60*/  IMAD.X R9, R23, 0x1, R22, P4 ;  /* 0x0000000117097824 */ /* 0x000fc600020e0616 */
[----:B--2---:R1:W-:Y:S02]  /*1b8f70*/  STL.64 [R1+0x7e88], R10 ;  /* 0x007e880a01007387 */ /* 0x0043e40000100a00 */
[----:B-1----:R-:W-:Y:S02]  /*1b8f80*/  IMAD.MOV.U32 R11, RZ, RZ, R25 ;  /* 0x000000ffff0b7224 */ /* 0x002fe400078e0019 */
[----:B---3--:R-:W-:-:S05]  /*1b8f90*/  IMAD.X R25, R23, 0x1, R19, P3 ;  /* 0x0000000117197824 */ /* 0x008fca00018e0613 */
[----:B------:R1:W-:Y:S04]  /*1b8fa0*/  STL.64 [R1+0x3318], R24 ;  /* 0x0033181801007387 */ /* 0x0003e80000100a00 */
[----:B-1----:R-:W2:Y:S04]  /*1b8fb0*/  LDL.LU.64 R24, [R1+0x7ea0] ;  /* 0x007ea00001187983 */ /* 0x002ea80000300a00 */
[----:B------:R-:W-:Y:S04]  /*1b8fc0*/  STL.64 [R1+0x7e78], R18 ;  /* 0x007e781201007387 */ /* 0x000fe80000100a00 */
[----:B------:R1:W-:Y:S04]  /*1b8fd0*/  STL.64 [R1+0x32e0], R8 ;  /* 0x0032e00801007387 */ /* 0x0003e80000100a00 */
[----:B-1----:R-:W3:Y:S01]  /*1b8fe0*/  LDL.LU.64 R8, [R1+0x7e98] ;  /* 0x007e980001087983 */ /* 0x002ee20000300a00 */
[----:B----4-:R-:W-:-:S02]  /*1b8ff0*/  IADD3 R10, P2, PT, R26, R16, RZ ;  /* 0x000000101a0a7210 */ /* 0x010fc40007f5e0ff */
[----:B--2---:R-:W-:-:S05]  /*1b9000*/  IADD3 R18, P3, PT, R26, R25, RZ ;  /* 0x000000191a127210 */ /* 0x004fca0007f7e0ff */
[C---:B------:R-:W-:Y:S01]  /*1b9010*/  IMAD.X R19, R23.reuse, 0x1, R24, P3 ;  /* 0x0000000117137824 */ /* 0x040fe200018e0618 */
[----:B---3--:R1:W-:Y:S02]  /*1b9020*/  STL.64 [R1+0x7e70], R8 ;  /* 0x007e700801007387 */ /* 0x0083e40000100a00 */
[----:B-1----:R-:W-:Y:S02]  /*1b9030*/  IMAD.MOV.U32 R9, RZ, RZ, R11 ;  /* 0x000000ffff097224 */ /* 0x002fe400078e000b */
[----:B------:R-:W-:Y:S01]  /*1b9040*/  IMAD.X R11, R23, 0x1, R14, P2 ;  /* 0x00000001170b7824 */ /* 0x000fe200010e060e */
[----:B------:R-:W-:-:S04]  /*1b9050*/  IADD3 R8, P4, PT, R26, R17, RZ ;  /* 0x000000111a087210 */ /* 0x000fc80007f9e0ff */
[----:B------:R-:W-:Y:S04]  /*1b9060*/  STL.64 [R1+0x32e8], R10 ;  /* 0x0032e80a01007387 */ /* 0x000fe80000100a00 */
[----:B------:R1:W-:Y:S04]  /*1b9070*/  STL.64 [R1+0x7e68], R24 ;  /* 0x007e681801007387 */ /* 0x0003e80000100a00 */
[----:B-1----:R-:W2:Y:S04]  /*1b9080*/  LDL R25, [R1+0x1d8] ;  /* 0x0001d80001197983 */ /* 0x002ea80000100800 */
[----:B------:R1:W-:Y:S01]  /*1b9090*/  STL.64 [R1+0x32f0], R18 ;  /* 0x0032f01201007387 */ /* 0x0003e20000100a00 */
[----:B------:R-:W-:-:S02]  /*1b90a0*/  IADD3 R10, P2, PT, R26, R29, RZ ;  /* 0x0000001d1a0a7210 */ /* 0x000fc40007f5e0ff */
[----:B-1----:R-:W-:Y:S02]  /*1b90b0*/  IADD3 R18, P3, PT, R26, R27, RZ ;  /* 0x0000001b1a127210 */ /* 0x002fe40007f7e0ff */
[----:B------:R-:W3:Y:S01]  /*1b90c0*/  LDL.LU R26, [R1+0x7e90] ;  /* 0x007e9000011a7983 */ /* 0x000ee20000300800 */
[----:B------:R-:W-:Y:S02]  /*1b90d0*/  IMAD.MOV.U32 R19, RZ, RZ, R9 ;  /* 0x000000ffff137224 */ /* 0x000fe400078e0009 */
[C---:B------:R-:W-:Y:S02]  /*1b90e0*/  IMAD.X R9, R23.reuse, 0x1, R15, P4 ;  /* 0x0000000117097824 */ /* 0x040fe400020e060f */
[----:B------:R-:W-:-:S03]  /*1b90f0*/  IMAD.X R11, R23, 0x1, R28, P2 ;  /* 0x00000001170b7824 */ /* 0x000fc600010e061c */
[----:B------:R-:W-:Y:S04]  /*1b9100*/  STL.64 [R1+0x32f8], R8 ;  /* 0x0032f80801007387 */ /* 0x000fe80000100a00 */
[----:B------:R1:W-:Y:S04]  /*1b9110*/  STL.64 [R1+0x3300], R10 ;  /* 0x0033000a01007387 */ /* 0x0003e80000100a00 */
[----:B-1----:R-:W4:Y:S04]  /*1b9120*/  LDL.LU.64 R10, [R1+0x7e88] ;  /* 0x007e8800010a7983 */ /* 0x002f280000300a00 */
[----:B------:R-:W-:Y:S01]  /*1b9130*/  STL.64 [R1+0x7e58], R20 ;  /* 0x007e581401007387 */ /* 0x000fe20000100a00 */
[----:B--2---:R-:W-:-:S02]  /*1b9140*/  IADD3 R8, P4, PT, R25, R20, RZ ;  /* 0x0000001419087210 */ /* 0x004fc40007f9e0ff */
[----:B------:R-:W-:Y:S01]  /*1b9150*/  IADD3 R24, P2, PT, R25, R21, RZ ;  /* 0x0000001519187210 */ /* 0x000fe20007f5e0ff */
[----:B------:R-:W-:Y:S02]  /*1b9160*/  IMAD.MOV.U32 R25, RZ, RZ, R19 ;  /* 0x000000ffff197224 */ /* 0x000fe400078e0013 */
[----:B---3--:R-:W-:Y:S02]  /*1b9170*/  IMAD.X R19, R23, 0x1, R26, P3 ;  /* 0x0000000117137824 */ /* 0x008fe400018e061a */
[----:B------:R-:W2:Y:S04]  /*1b9180*/  LDL.LU R23, [R1+0x7e80] ;  /* 0x007e800001177983 */ /* 0x000ea80000300800 */
[----:B------:R1:W-:Y:S04]  /*1b9190*/  STL.64 [R1+0x32c8], R18 ;  /* 0x0032c81201007387 */ /* 0x0003e80000100a00 */
[----:B-1----:R-:W3:Y:S04]  /*1b91a0*/  LDL.LU.64 R18, [R1+0x7e78] ;  /* 0x007e780001127983 */ /* 0x002ee80000300a00 */
[----:B------:R1:W-:Y:S04]  /*1b91b0*/  STL [R1+0x7e60], R26 ;  /* 0x007e601a01007387 */ /* 0x0003e80000100800 */
[----:B-1----:R-:W3:Y:S04]  /*1b91c0*/  LDL.LU R26, [R1+0x1d8] ;  /* 0x0001d800011a7983 */ /* 0x002ee80000300800 */
[----:B--2---:R1:W-:Y:S01]  /*1b91d0*/  STL [R1+0x7e40], R23 ;  /* 0x007e401701007387 */ /* 0x0043e20000100800 */
[----:B---3--:R-:W-:-:S03]  /*1b91e0*/  IADD3 R20, P3, PT, R26, R23, RZ ;  /* 0x000000171a147210 */ /* 0x008fc60007f7e0ff */
[----:B-1----:R-:W2:Y:S02]  /*1b91f0*/  LDL.LU R23, [R1+0x304] ;  /* 0x0003040001177983 */ /* 0x002ea40000300800 */
[----:B--2---:R-:W-:-:S05]  /*1b9200*/  IMAD.X R9, R23, 0x1, R18, P4 ;  /* 0x0000000117097824 */ /* 0x004fca00020e0612 */
[----:B------:R1:W-:Y:S04]  /*1b9210*/  STL.64 [R1+0x32d0], R8 ;  /* 0x0032d00801007387 */ /* 0x0003e80000100a00 */
[----:B-1----:R-:W2:Y:S04]  /*1b9220*/  LDL.LU.64 R8, [R1+0x7e70] ;  /* 0x007e700001087983 */ /* 0x002ea80000300a00 */
[----:B--2---:R1:W-:Y:S02]  /*1b9230*/  STL.64 [R1+0x7e48], R8 ;  /* 0x007e480801007387 */ /* 0x0043e40000100a00 */
[----:B-1----:R-:W-:-:S02]  /*1b9240*/  IMAD.MOV.U32 R9, RZ, RZ, R25 ;  /* 0x000000ffff097224 */ /* 0x002fc400078e0019 */
[----:B------:R-:W-:-:S05]  /*1b9250*/  IMAD.X R25, R23, 0x1, R19, P2 ;  /* 0x0000000117197824 */ /* 0x000fca00010e0613 */
[----:B------:R1:W-:Y:S04]  /*1b9260*/  STL.64 [R1+0x32d8], R24 ;  /* 0x0032d81801007387 */ /* 0x0003e80000100a00 */
[----:B-1----:R-:W2:Y:S01]  /*1b9270*/  LDL.LU.64 R24, [R1+0x7e68] ;  /* 0x007e680001187983 */ /* 0x002ea20000300a00 */
[----:B------:R-:W-:Y:S01]  /*1b9280*/  IMAD.X R21, R23, 0x1, R22, P3 ;  /* 0x0000000117157824 */ /* 0x000fe200018e0616 */
[----:B------:R-:W-:Y:S02]  /*1b9290*/  IADD3 R8, P4, PT, R26, R16, RZ ;  /* 0x000000101a087210 */ /* 0x000fe40007f9e0ff */
[----:B------:R-:W-:Y:S04]  /*1b92a0*/  STL.64 [R1+0x7e38], R18 ;  /* 0x007e381201007387 */ /* 0x000fe80000100a00 */
[----:B------:R1:W-:Y:S04]  /*1b92b0*/  STL.64 [R1+0x32a0], R20 ;  /* 0x0032a01401007387 */ /* 0x0003e80000100a00 */
[----:B------:R-:W-:Y:S01]  /*1b92c0*/  STL.64 [R1+0x7e50], R16 ;  /* 0x007e501001007387 */ /* 0x000fe20000100a00 */
[----:B-1----:R-:W-:-:S02]  /*1b92d0*/  IMAD.MOV.U32 R21, RZ, RZ, R9 ;  /* 0x000000ffff157224 */ /* 0x002fc400078e0009 */
[----:B------:R-:W-:Y:S01]  /*1b92e0*/  IMAD.X R9, R23, 0x1, R14, P4 ;  /* 0x0000000117097824 */ /* 0x000fe200020e060e */
[----:B------:R-:W-:-:S04]  /*1b92f0*/  IADD3 R20, P3, PT, R26, R17, RZ ;  /* 0x000000111a147210 */ /* 0x000fc80007f7e0ff */
[----:B------:R1:W-:Y:S02]  /*1b9300*/  STL.64 [R1+0x32a8], R8 ;  /* 0x0032a80801007387 */ /* 0x0003e40000100a00 */
[C---:B-1----:R-:W-:Y:S02]  /*1b9310*/  IADD3 R8, P4, PT, R26.reuse, R29, RZ ;  /* 0x0000001d1a087210 */ /* 0x042fe40007f9e0ff */
[----:B--2---:R-:W-:Y:S01]  /*1b9320*/  IADD3 R18, P2, PT, R26, R25, RZ ;  /* 0x000000191a127210 */ /* 0x004fe20007f5e0ff */
[----:B------:R1:W-:Y:S04]  /*1b9330*/  STL.64 [R1+0x7e30], R24 ;  /* 0x007e301801007387 */ /* 0x0003e80000100a00 */
[----:B------:R-:W-:Y:S01]  /*1b9340*/  IMAD.X R19, R23, 0x1, R24, P2 ;  /* 0x0000000117137824 */ /* 0x000fe200010e0618 */
[----:B-1----:R-:W2:Y:S04]  /*1b9350*/  LDL R25, [R1+0x1dc] ;  /* 0x0001dc0001197983 */ /* 0x002ea80000100800 */
[----:B------:R1:W-:Y:S02]  /*1b9360*/  STL.64 [R1+0x32b0], R18 ;  /* 0x0032b01201007387 */ /* 0x0003e40000100a00 */
[----:B-1----:R-:W-:-:S02]  /*1b9370*/  IMAD.MOV.U32 R19, RZ, RZ, R21 ;  /* 0x000000ffff137224 */ /* 0x002fc400078e0015 */
[C---:B------:R-:W-:Y:S01]  /*1b9380*/  IMAD.X R21, R23.reuse, 0x1, R15, P3 ;  /* 0x0000000117157824 */ /* 0x040fe200018e060f */
[----:B------:R-:W-:Y:S02]  /*1b9390*/  IADD3 R18, P2, PT, R26, R27, RZ ;  /* 0x0000001b1a127210 */ /* 0x000fe40007f5e0ff */
[----:B------:R-:W3:Y:S04]  /*1b93a0*/  LDL.LU R26, [R1+0x7e60] ;  /* 0x007e6000011a7983 */ /* 0x000ee80000300800 */
[----:B------:R1:W-:Y:S04]  /*1b93b0*/  STL.64 [R1+0x32b8], R20 ;  /* 0x0032b81401007387 */ /* 0x0003e80000100a00 */
[----:B-1----:R-:W2:Y:S01]  /*1b93c0*/  LDL.LU.64 R20, [R1+0x7e58] ;  /* 0x007e580001147983 */ /* 0x002ea20000300a00 */
[----:B------:R-:W-:Y:S01]  /*1b93d0*/  IMAD.X R9, R23, 0x1, R28, P4 ;  /* 0x0000000117097824 */ /* 0x000fe200020e061c */
[----:B--2---:R-:W-:-:S02]  /*1b93e0*/  IADD3 R16, P3, PT, R25, R20, RZ ;  /* 0x0000001419107210 */ /* 0x004fc40007f7e0ff */
[----:B------:R-:W-:Y:S01]  /*1b93f0*/  IADD3 R24, P4, PT, R25, R21, RZ ;  /* 0x0000001519187210 */ /* 0x000fe20007f9e0ff */
[----:B------:R-:W-:Y:S02]  /*1b9400*/  IMAD.MOV.U32 R25, RZ, RZ, R19 ;  /* 0x000000ffff197224 */ /* 0x000fe400078e0013 */
[----:B---3--:R-:W-:Y:S01]  /*1b9410*/  IMAD.X R19, R23, 0x1, R26, P2 ;  /* 0x0000000117137824 */ /* 0x008fe200010e061a */
[----:B------:R1:W-:Y:S04]  /*1b9420*/  STL [R1+0x3290], R16 ;  /* 0x0032901001007387 */ /* 0x0003e80000100800 */
[----:B-1----:R-:W2:Y:S04]  /*1b9430*/  LDL.LU.64 R16, [R1+0x7e50] ;  /* 0x007e500001107983 */ /* 0x002ea80000300a00 */
[----:B------:R1:W-:Y:S04]  /*1b9440*/  STL.64 [R1+0x32c0], R8 ;  /* 0x0032c00801007387 */ /* 0x0003e80000100a00 */
[----:B-1----:R-:W3:Y:S04]  /*1b9450*/  LDL.LU.64 R8, [R1+0x7e48] ;  /* 0x007e480001087983 */ /* 0x002ee80000300a00 */
[----:B------:R-:W-:Y:S04]  /*1b9460*/  STL.64 [R1+0x7e18], R20 ;  /* 0x007e181401007387 */ /* 0x000fe80000100a00 */
[----:B------:R-:W2:Y:S04]  /*1b9470*/  LDL.LU R23, [R1+0x7e40] ;  /* 0x007e400001177983 */ /* 0x000ea80000300800 */
[----:B------:R1:W-:Y:S04]  /*1b9480*/  STL.64 [R1+0x3288], R18 ;  /* 0x0032881201007387 */ /* 0x0003e80000100a00 */
[----:B-1----:R-:W4:Y:S04]  /*1b9490*/  LDL.LU.64 R18, [R1+0x7e38] ;  /* 0x007e380001127983 */ /* 0x002f280000300a00 */
[----:B------:R1:W-:Y:S04]  /*1b94a0*/  STL [R1+0x7e20], R26 ;  /* 0x007e201a01007387 */ /* 0x0003e80000100800 */
[----:B-1----:R-:W4:Y:S04]  /*1b94b0*/  LDL.LU R26, [R1+0x1dc] ;  /* 0x0001dc00011a7983 */ /* 0x002f280000300800 */
[----:B---3--:R1:W-:Y:S04]  /*1b94c0*/  STL.64 [R1+0x7e28], R8 ;  /* 0x007e280801007387 */ /* 0x0083e80000100a00 */
[----:B-1----:R0:W3:Y:S04]  /*1b94d0*/  LDL.64 R8, [R1+0x3290] ;  /* 0x0032900001087983 */ /* 0x0020e80000100a00 */
[----:B--2---:R1:W-:Y:S01]  /*1b94e0*/  STL [R1+0x7e08], R23 ;  /* 0x007e081701007387 */ /* 0x0043e20000100800 */
[----:B----4-:R-:W-:-:S03]  /*1b94f0*/  IADD3 R20, P2, PT, R26, R23, RZ ;  /* 0x000000171a147210 */ /* 0x010fc60007f5e0ff */
[----:B-1----:R-:W3:Y:S02]  /*1b9500*/  LDL.LU R23, [R1+0x300] ;  /* 0x0003000001177983 */ /* 0x002ee40000300800 */
[----:B---3--:R-:W-:-:S05]  /*1b9510*/  IMAD.X R9, R23, 0x1, R18, P3 ;  /* 0x0000000117097824 */ /* 0x008fca00018e0612 */
[----:B------:R1:W-:Y:S02]  /*1b9520*/  STL [R1+0x3294], R9 ;  /* 0x0032940901007387 */ /* 0x0003e40000100800 */
[----:B-1----:R-:W-:Y:S02]  /*1b9530*/  IMAD.MOV.U32 R9, RZ, RZ, R25 ;  /* 0x000000ffff097224 */ /* 0x002fe400078e0019 */
[----:B------:R-:W-:-:S05]  /*1b9540*/  IMAD.X R25, R23, 0x1, R19, P4 ;  /* 0x0000000117197824 */ /* 0x000fca00020e0613 */
[----:B------:R1:W-:Y:S04]  /*1b9550*/  STL.64 [R1+0x3298], R24 ;  /* 0x0032981801007387 */ /* 0x0003e80000100a00 */
[----:B-1----:R-:W2:Y:S01]  /*1b9560*/  LDL.LU.64 R24, [R1+0x7e30] ;  /* 0x007e300001187983 */ /* 0x002ea20000300a00 */
[----:B------:R-:W-:Y:S01]  /*1b9570*/  IMAD.X R21, R23, 0x1, R22, P2 ;  /* 0x0000000117157824 */ /* 0x000fe200010e0616 */
[----:B------:R-:W-:Y:S02]  /*1b9580*/  IADD3 R8, P3, PT, R26, R16, RZ ;  /* 0x000000101a087210 */ /* 0x000fe40007f7e0ff */
[----:B------:R-:W-:Y:S04]  /*1b9590*/  STL.64 [R1+0x7e00], R18 ;  /* 0x007e001201007387 */ /* 0x000fe80000100a00 */
[----:B------:R-:W-:Y:S04]  /*1b95a0*/  STL.64 [R1+0x7e10], R10 ;  /* 0x007e100a01007387 */ /* 0x000fe80000100a00 */
[----:B------:R1:W-:Y:S02]  /*1b95b0*/  STL.64 [R1+0x3260], R20 ;  /* 0x0032601401007387 */ /* 0x0003e40000100a00 */
[----:B-1----:R-:W-:-:S02]  /*1b95c0*/  IMAD.MOV.U32 R21, RZ, RZ, R9 ;  /* 0x000000ffff157224 */ /* 0x002fc400078e0009 */
[----:B------:R-:W-:Y:S01]  /*1b95d0*/  IMAD.X R9, R23, 0x1, R14, P3 ;  /* 0x0000000117097824 */ /* 0x000fe200018e060e */
[----:B------:R-:W-:-:S04]  /*1b95e0*/  IADD3 R20, P2, PT, R26, R17, RZ ;  /* 0x000000111a147210 */ /* 0x000fc80007f5e0ff */
[----:B------:R1:W-:Y:S01]  /*1b95f0*/  STL.64 [R1+0x3268], R8 ;  /* 0x0032680801007387 */ /* 0x0003e20000100a00 */
[----:B------:R-:W-:-:S03]  /*1b9600*/  IADD3 R10, P3, PT, R26, R29, RZ ;  /* 0x0000001d1a0a7210 */ /* 0x000fc60007f7e0ff */
[----:B-1----:R-:W3:Y:S01]  /*1b9610*/  LDL.LU.64 R8, [R1+0x7e28] ;  /* 0x007e280001087983 */ /* 0x002ee20000300a00 */
[----:B--2---:R-:W-:-:S05]  /*1b9620*/  IADD3 R18, P4, PT, R26, R25, RZ ;  /* 0x000000191a127210 */ /* 0x004fca0007f9e0ff */
[----:B------:R-:W-:-:S05]  /*1b9630*/  IMAD.X R19, R23, 0x1, R24, P4 ;  /* 0x0000000117137824 */ /* 0x000fca00020e0618 */
[----:B------:R1:W-:Y:S02]  /*1b9640*/  STL.64 [R1+0x3270], R18 ;  /* 0x0032701201007387 */ /* 0x0003e40000100a00 */
[----:B-1----:R-:W-:Y:S02]  /*1b9650*/  IMAD.MOV.U32 R19, RZ, RZ, R21 ;  /* 0x000000ffff137224 */ /* 0x002fe400078e0015 */
[C---:B------:R-:W-:Y:S01]  /*1b9660*/  IMAD.X R21, R23.reuse, 0x1, R15, P2 ;  /* 0x0000000117157824 */ /* 0x040fe200010e060f */
[----:B------:R-:W-:Y:S02]  /*1b9670*/  IADD3 R18, P4, PT, R26, R27, RZ ;  /* 0x0000001b1a127210 */ /* 0x000fe40007f9e0ff */
[----:B------:R-:W2:Y:S04]  /*1b9680*/  LDL.LU R26, [R1+0x7e20] ;  /* 0x007e2000011a7983 */ /* 0x000ea80000300800 */
[----:B------:R1:W-:Y:S04]  /*1b9690*/  STL.64 [R1+0x3278], R20 ;  /* 0x0032781401007387 */ /* 0x0003e80000100a00 */
[----:B-1----:R-:W4:Y:S04]  /*1b96a0*/  LDL.LU.64 R20, [R1+0x7e18] ;  /* 0x007e180001147983 */ /* 0x002f280000300a00 */
[----:B------:R4:W-:Y:S01]  /*1b96b0*/  STL.64 [R1+0x7df8], R14 ;  /* 0x007df80e01007387 */ /* 0x0009e20000100a00 */
[----:B------:R-:W-:-:S05]  /*1b96c0*/  IMAD.X R11, R23, 0x1, R28, P3 ;  /* 0x00000001170b7824 */ /* 0x000fca00018e061c */
[----:B------:R1:W-:Y:S01]  /*1b96d0*/  STL.64 [R1+0x3280], R10 ;  /* 0x0032800a01007387 */ /* 0x0003e20000100a00 */
[----:B----4-:R-:W-:-:S05]  /*1b96e0*/  IADD3 R14, P2, PT, R19, R20, RZ ;  /* 0x00000014130e7210 */ /* 0x010fca0007f5e0ff */
[----:B------:R-:W-:Y:S04]  /*1b96f0*/  STL [R1+0x3250], R14 ;  /* 0x0032500e01007387 */ /* 0x000fe80000100800 */
[----:B-1----:R-:W4:Y:S04]  /*1b9700*/  LDL.LU.64 R10, [R1+0x7e10] ;  /* 0x007e1000010a7983 */ /* 0x002f280000300a00 */
[----:B---3--:R1:W-:Y:S04]  /*1b9710*/  STL.64 [R1+0x7dd8], R8 ;  /* 0x007dd80801007387 */ /* 0x0083e80000100a00 */
[----:B-1----:R-:W3:Y:S04]  /*1b9720*/  LDL R8, [R1+0x1e4] ;  /* 0x0001e40001087983 */ /* 0x002ee80000100800 */
[----:B---3--:R1:W-:Y:S04]  /*1b9730*/  STL.64 [R1+0x7de0], R8 ;  /* 0x007de00801007387 */ /* 0x0083e80000100a00 */
[----:B------:R-:W3:Y:S01]  /*1b9740*/  LDL R15, [R1+0x2fc] ;  /* 0x0002fc00010f7983 */ /* 0x000ee20000100800 */
[----:B-1----:R-:W-:-:S02]  /*1b9750*/  IMAD.MOV.U32 R9, RZ, RZ, R19 ;  /* 0x000000ffff097224 */ /* 0x002fc400078e0013 */
[----:B--2---:R-:W-:Y:S02]  /*1b9760*/  IMAD.X R19, R23, 0x1, R26, P4 ;  /* 0x0000000117137824 */ /* 0x004fe400020e061a */
[----:B------:R-:W2:Y:S04]  /*1b9770*/  LDL.LU R23, [R1+0x7e08] ;  /* 0x007e080001177983 */ /* 0x000ea80000300800 */
[----:B------:R1:W-:Y:S04]  /*1b9780*/  STL.64 [R1+0x3248], R18 ;  /* 0x0032481201007387 */ /* 0x0003e80000100a00 */
[----:B-1----:R-:W3:Y:S04]  /*1b9790*/  LDL.LU.64 R18, [R1+0x7e00] ;  /* 0x007e000001127983 */ /* 0x002ee80000300a00 */
[----:B----4-:R-:W-:Y:S04]  /*1b97a0*/  STL.64 [R1+0x7de8], R10 ;  /* 0x007de80a01007387 */ /* 0x010fe80000100a00 */
[----:B------:R1:W-:Y:S04]  /*1b97b0*/  STL.64 [R1+0x7df0], R4 ;  /* 0x007df00401007387 */ /* 0x0003e80000100a00 */
[----:B-1----:R0:W3:Y:S01]  /*1b97c0*/  LDL.64 R4, [R1+0x3250] ;  /* 0x0032500001047983 */ /* 0x0020e20000100a00 */
[----:B------:R-:W-:Y:S01]  /*1b97d0*/  IADD3 R14, P3, PT, R9, R21, RZ ;  /* 0x00000015090e7210 */ /* 0x000fe20007f7e0ff */
[----:B---3--:R-:W-:-:S04]  /*1b97e0*/  IMAD.X R5, R15, 0x1, R18, P2 ;  /* 0x000000010f057824 */ /* 0x008fc800010e0612 */
[----:B------:R-:W-:Y:S01]  /*1b97f0*/  IMAD.X R15, R15, 0x1, R19, P3 ;  /* 0x000000010f0f7824 */ /* 0x000fe200018e0613 */
[----:B------:R-:W-:Y:S04]  /*1b9800*/  STL [R1+0x3254], R5 ;  /* 0x0032540501007387 */ /* 0x000fe80000100800 */
[----:B------:R1:W-:Y:S04]  /*1b9810*/  STL.64 [R1+0x3258], R14 ;  /* 0x0032580e01007387 */ /* 0x0003e80000100a00 */
[----:B-1----:R-:W3:Y:S04]  /*1b9820*/  LDL.LU.64 R14, [R1+0x7df8] ;  /* 0x007df800010e7983 */ /* 0x002ee80000300a00 */
[----:B------:R1:W-:Y:S04]  /*1b9830*/  STL [R1+0x7dc8], R19 ;  /* 0x007dc81301007387 */ /* 0x0003e80000100800 */
[----:B-1----:R-:W4:Y:S01]  /*1b9840*/  LDL.LU R19, [R1+0x2fc] ;  /* 0x0002fc0001137983 */ /* 0x002f220000300800 */
[----:B------:R-:W-:-:S05]  /*1b9850*/  IMAD.MOV.U32 R11, RZ, RZ, R9 ;  /* 0x000000ffff0b7224 */ /* 0x000fca00078e0009 */
[C---:B--2---:R-:W-:Y:S01]  /*1b9860*/  IADD3 R8, P4, PT, R11.reuse, R23, RZ ;  /* 0x000000170b087210 */ /* 0x044fe20007f9e0ff */
[----:B------:R-:W-:Y:S01]  /*1b9870*/  IMAD.MOV.U32 R5, RZ, RZ, R11 ;  /* 0x000000ffff057224 */ /* 0x000fe200078e000b */
[----:B------:R-:W-:Y:S01]  /*1b9880*/  IADD3 R4, P2, PT, R11, R16, RZ ;  /* 0x000000100b047210 */ /* 0x000fe20007f5e0ff */
[----:B------:R-:W-:Y:S03]  /*1b9890*/  STL.64 [R1+0x7dd0], R22 ;  /* 0x007dd01601007387 */ /* 0x000fe60000100a00 */
[----:B------:R-:W-:Y:S01]  /*1b98a0*/  IADD3 R10, P3, PT, R5, R25, RZ ;  /* 0x00000019050a7210 */ /* 0x000fe20007f7e0ff */
[----:B----4-:R-:W-:-:S05]  /*1b98b0*/  IMAD.X R9, R19, 0x1, R22, P4 ;  /* 0x0000000113097824 */ /* 0x010fca00020e0616 */
[----:B------:R1:W-:Y:S04]  /*1b98c0*/  STL.64 [R1+0x3220], R8 ;  /* 0x0032200801007387 */ /* 0x0003e80000100a00 */
[----:B------:R2:W-:Y:S01]  /*1b98d0*/  STL.64 [R1+0x7dc0], R16 ;  /* 0x007dc01001007387 */ /* 0x0005e20000100a00 */
[----:B------:R-:W-:Y:S02]  /*1b98e0*/  IMAD.X R11, R19, 0x1, R24, P3 ;  /* 0x00000001130b7824 */ /* 0x000fe400018e0618 */
[----:B-1----:R-:W-:Y:S01]  /*1b98f0*/  IMAD.MOV.U32 R9, RZ, RZ, R5 ;  /* 0x000000ffff097224 */ /* 0x002fe200078e0005 */
[----:B------:R-:W-:Y:S01]  /*1b9900*/  IADD3 R8, P4, PT, R5, R17, RZ ;  /* 0x0000001105087210 */ /* 0x000fe20007f9e0ff */
[----:B---3--:R-:W-:-:S03]  /*1b9910*/  IMAD.X R5, R19, 0x1, R14, P2 ;  /* 0x0000000113057824 */ /* 0x008fc600010e060e */
[C---:B------:R-:W-:Y:S02]  /*1b9920*/  IADD3 R22, P2, PT, R9.reuse, R29, RZ ;  /* 0x0000001d09167210 */ /* 0x040fe40007f5e0ff */
[----:B--2---:R-:W-:Y:S01]  /*1b9930*/  IADD3 R16, P3, PT, R9, R27, RZ ;  /* 0x0000001b09107210 */ /* 0x004fe20007f7e0ff */
[----:B------:R-:W-:Y:S01]  /*1b9940*/  IMAD.X R9, R19, 0x1, R15, P4 ;  /* 0x0000000113097824 */ /* 0x000fe200020e060f */
[----:B------:R1:W-:Y:S04]  /*1b9950*/  STL.64 [R1+0x3228], R4 ;  /* 0x0032280401007387 */ /* 0x0003e80000100a00 */
[----:B-1----:R-:W2:Y:S04]  /*1b9960*/  LDL.LU.64 R4, [R1+0x7df0] ;  /* 0x007df00001047983 */ /* 0x002ea80000300a00 */
[----:B------:R1:W-:Y:S04]  /*1b9970*/  STL.64 [R1+0x3230], R10 ;  /* 0x0032300a01007387 */ /* 0x0003e80000100a00 */
[----:B-1----:R-:W3:Y:S04]  /*1b9980*/  LDL.LU.64 R10, [R1+0x7de8] ;  /* 0x007de800010a7983 */ /* 0x002ee80000300a00 */
[----:B------:R1:W-:Y:S04]  /*1b9990*/  STL.64 [R1+0x3238], R8 ;  /* 0x0032380801007387 */ /* 0x0003e80000100a00 */
[----:B-1----:R-:W4:Y:S02]  /*1b99a0*/  LDL.LU.64 R8, [R1+0x7de0] ;  /* 0x007de00001087983 */ /* 0x002f240000300a00 */
[----:B----4-:R-:W-:-:S05]  /*1b99b0*/  IADD3 R8, P4, PT, R8, R20, RZ ;  /* 0x0000001408087210 */ /* 0x010fca0007f9e0ff */
[----:B------:R1:W-:Y:S04]  /*1b99c0*/  STL [R1+0x3210], R8 ;  /* 0x0032100801007387 */ /* 0x0003e80000100800 */
[----:B-1----:R-:W4:Y:S01]  /*1b99d0*/  LDL.LU.64 R8, [R1+0x7dd8] ;  /* 0x007dd80001087983 */ /* 0x002f220000300a00 */
[C---:B------:R-:W-:Y:S02]  /*1b99e0*/  IMAD.X R23, R19.reuse, 0x1, R28, P2 ;  /* 0x0000000113177824 */ /* 0x040fe400010e061c */
[----:B------:R-:W-:Y:S01]  /*1b99f0*/  IMAD.X R17, R19, 0x1, R26, P3 ;  /* 0x0000000113117824 */ /* 0x000fe200018e061a */
[----:B----4-:R-:W-:Y:S04]  /*1b9a00*/  STL.64 [R1+0x7db8], R8 ;  /* 0x007db80801007387 */ /* 0x010fe80000100a00 */
[----:B------:R1:W-:Y:S04]  /*1b9a10*/  STL.64 [R1+0x3240], R22 ;  /* 0x0032401601007387 */ /* 0x0003e80000100a00 */
[----:B-1----:R-:W4:Y:S04]  /*1b9a20*/  LDL.LU.64 R22, [R1+0x7dd0] ;  /* 0x007dd00001167983 */ /* 0x002f280000300a00 */
[----:B--2---:R1:W-:Y:S04]  /*1b9a30*/  STL.64 [R1+0x7da0], R4 ;  /* 0x007da00401007387 */ /* 0x0043e80000100a00 */
[----:B-1----:R-:W2:Y:S04]  /*1b9a40*/  LDL.LU R4, [R1+0x1e4] ;  /* 0x0001e40001047983 */ /* 0x002ea80000300800 */
[----:B------:R-:W-:Y:S04]  /*1b9a50*/  STL.64 [R1+0x7d98], R20 ;  /* 0x007d981401007387 */ /* 0x000fe80000100a00 */
[----:B------:R-:W3:Y:S04]  /*1b9a60*/  LDL.LU R19, [R1+0x7dc8] ;  /* 0x007dc80001137983 */ /* 0x000ee80000300800 */
[----:B------:R1:W-:Y:S04]  /*1b9a70*/  STL.64 [R1+0x3208], R16 ;  /* 0x0032081001007387 */ /* 0x0003e80000100a00 */
[----:B-1----:R-:W3:Y:S04]  /*1b9a80*/  LDL.LU.64 R16, [R1+0x7dc0] ;  /* 0x007dc00001107983 */ /* 0x002ee80000300a00 */
[----:B------:R1:W-:Y:S04]  /*1b9a90*/  STL.64 [R1+0x7da8], R26 ;  /* 0x007da81a01007387 */ /* 0x0003e80000100a00 */
[----:B-1----:R0:W3:Y:S04]  /*1b9aa0*/  LDL.64 R26, [R1+0x3210] ;  /* 0x00321000011a7983 */ /* 0x0020e80000100a00 */
[----:B------:R-:W-:Y:S01]  /*1b9ab0*/  STL.64 [R1+0x7db0], R6 ;  /* 0x007db00601007387 */ /* 0x000fe20000100a00 */
[----:B--2---:R-:W-:-:S03]  /*1b9ac0*/  IADD3 R8, P2, PT, R4, R21, RZ ;  /* 0x0000001504087210 */ /* 0x004fc60007f5e0ff */
[----:B------:R-:W3:Y:S01]  /*1b9ad0*/  LDL R21, [R1+0x2f8] ;  /* 0x0002f80001157983 */ /* 0x000ee20000100800 */
[----:B----4-:R-:W-:Y:S01]  /*1b9ae0*/  IADD3 R20, P3, PT, R4, R23, RZ ;  /* 0x0000001704147210 */ /* 0x010fe20007f7e0ff */
[C---:B---3--:R-:W-:Y:S02]  /*1b9af0*/  IMAD.X R27, R21.reuse, 0x1, R18, P4 ;  /* 0x00000001151b7824 */ /* 0x048fe400020e0612 */
[----:B------:R-:W-:-:S03]  /*1b9b00*/  IMAD.X R9, R21, 0x1, R19, P2 ;  /* 0x0000000115097824 */ /* 0x000fc600010e0613 */
[----:B------:R-:W-:Y:S04]  /*1b9b10*/  STL [R1+0x3214], R27 ;  /* 0x0032141b01007387 */ /* 0x000fe80000100800 */
[----:B------:R1:W-:Y:S01]  /*1b9b20*/  STL.64 [R1+0x3218], R8 ;  /* 0x0032180801007387 */ /* 0x0003e20000100a00 */
[----:B------:R-:W-:-:S03]  /*1b9b30*/  IMAD.X R21, R21, 0x1, R22, P3 ;  /* 0x0000000115157824 */ /* 0x000fc600018e0616 */
[----:B-1----:R-:W2:Y:S04]  /*1b9b40*/  LDL.LU.64 R8, [R1+0x7db8] ;  /* 0x007db80001087983 */ /* 0x002ea80000300a00 */
[----:B------:R-:W-:Y:S04]  /*1b9b50*/  STL.64 [R1+0x7d90], R18 ;  /* 0x007d901201007387 */ /* 0x000fe80000100a00 */
[----:B------:R1:W-:Y:S04]  /*1b9b60*/  STL [R1+0x7d88], R22 ;  /* 0x007d881601007387 */ /* 0x0003e80000100800 */
[----:B-1----:R-:W3:Y:S01]  /*1b9b70*/  LDL.LU R22, [R1+0x2f8] ;  /* 0x0002f80001167983 */ /* 0x002ee20000300800 */
[----:B------:R-:W-:-:S02]  /*1b9b80*/  IADD3 R6, P4, PT, R4, R16, RZ ;  /* 0x0000001004067210 */ /* 0x000fc40007f9e0ff */
[----:B------:R-:W-:Y:S01]  /*1b9b90*/  IADD3 R26, P2, PT, R4, R25, RZ ;  /* 0x00000019041a7210 */ /* 0x000fe20007f5e0ff */
[----:B------:R-:W-:Y:S02]  /*1b9ba0*/  STL.64 [R1+0x31e0], R20 ;  /* 0x0031e01401007387 */ /* 0x000fe40000100a00 */
[C---:B---3--:R-:W-:Y:S02]  /*1b9bb0*/  IMAD.X R7, R22.reuse, 0x1, R14, P4 ;  /* 0x0000000116077824 */ /* 0x048fe400020e060e */
[----:B------:R-:W-:-:S03]  /*1b9bc0*/  IMAD.X R27, R22, 0x1, R24, P2 ;  /* 0x00000001161b7824 */ /* 0x000fc600010e0618 */
[----:B------:R1:W-:Y:S04]  /*1b9bd0*/  STL.64 [R1+0x31e8], R6 ;  /* 0x0031e80601007387 */ /* 0x0003e80000100a00 */
[----:B-1----:R-:W3:Y:S04]  /*1b9be0*/  LDL.LU.64 R6, [R1+0x7db0] ;  /* 0x007db00001067983 */ /* 0x002ee80000300a00 */
[----:B------:R-:W4:Y:S04]  /*1b9bf0*/  LDL R19, [R1+0x1e8] ;  /* 0x0001e80001137983 */ /* 0x000f280000100800 */
[----:B------:R1:W-:Y:S04]  /*1b9c00*/  STL.64 [R1+0x31f0], R26 ;  /* 0x0031f01a01007387 */ /* 0x0003e80000100a00 */
[----:B-1----:R-:W2:Y:S01]  /*1b9c10*/  LDL.LU.64 R26, [R1+0x7da8] ;  /* 0x007da800011a7983 */ /* 0x002ea20000300a00 */
[----:B------:R-:W-:-:S02]  /*1b9c20*/  IADD3 R20, P3, PT, R4, R17, RZ ;  /* 0x0000001104147210 */ /* 0x000fc40007f7e0ff */
[C---:B------:R-:W-:Y:S01]  /*1b9c30*/  IADD3 R18, P4, PT, R4.reuse, R29, RZ ;  /* 0x0000001d04127210 */ /* 0x040fe20007f9e0ff */
[----:B------:R-:W-:Y:S01]  /*1b9c40*/  STL.64 [R1+0x7d80], R24 ;  /* 0x007d801801007387 */ /* 0x000fe20000100a00 */
        /* <DEDUP_REMOVED lines=8> */
[----:B---3--:R1:W-:Y:S04]  /*1b9cd0*/  STL.64 [R1+0x7d78], R6 ;  /* 0x007d780601007387 */ /* 0x0083e80000100a00 */
[----:B-1----:R-:W3:Y:S04]  /*1b9ce0*/  LDL R6, [R1+0x2f4] ;  /* 0x0002f40001067983 */ /* 0x002ee80000100800 */
[----:B------:R-:W-:Y:S01]  /*1b9cf0*/  STL.64 [R1+0x7d68], R14 ;  /* 0x007d680e01007387 */ /* 0x000fe20000100a00 */
[----:B----4-:R-:W-:Y:S01]  /*1b9d00*/  IADD3 R24, P3, PT, R19, R20, RZ ;  /* 0x0000001413187210 */ /* 0x010fe20007f7e0ff */
[----:B------:R-:W-:-:S02]  /*1b9d10*/  IMAD.X R19, R22, 0x1, R28, P4 ;  /* 0x0000000116137824 */ /* 0x000fc400020e061c */
[----:B------:R1:W-:Y:S04]  /*1b9d20*/  STL [R1+0x7d54], R20 ;  /* 0x007d541401007387 */ /* 0x0003e80000100800 */
[----:B-1----:R-:W4:Y:S04]  /*1b9d30*/  LDL.LU R20, [R1+0x1e8] ;  /* 0x0001e80001147983 */ /* 0x002f280000300800 */
[----:B------:R-:W-:Y:S04]  /*1b9d40*/  STL [R1+0x31d0], R24 ;  /* 0x0031d01801007387 */ /* 0x000fe80000100800 */
[----:B------:R1:W-:Y:S04]  /*1b9d50*/  STL.64 [R1+0x3200], R18 ;  /* 0x0032001201007387 */ /* 0x0003e80000100a00 */
[----:B-1----:R-:W3:Y:S04]  /*1b9d60*/  LDL.LU.64 R18, [R1+0x7d90] ;  /* 0x007d900001127983 */ /* 0x002ee80000300a00 */
[----:B------:R1:W-:Y:S04]  /*1b9d70*/  STL.64 [R1+0x7d60], R28 ;  /* 0x007d601c01007387 */ /* 0x0003e80000100a00 */
[----:B-1----:R0:W3:Y:S01]  /*1b9d80*/  LDL.64 R28, [R1+0x31d0] ;  /* 0x0031d000011c7983 */ /* 0x0020e20000100a00 */
[----:B--2---:R-:W-:-:S03]  /*1b9d90*/  IMAD.X R5, R22, 0x1, R26, P2 ;  /* 0x0000000116057824 */ /* 0x004fc600010e061a */
[----:B------:R-:W2:Y:S04]  /*1b9da0*/  LDL.LU R22, [R1+0x7d88] ;  /* 0x007d880001167983 */ /* 0x000ea80000300800 */
[----:B------:R-:W-:Y:S04]  /*1b9db0*/  STL.64 [R1+0x7d58], R26 ;  /* 0x007d581a01007387 */ /* 0x000fe80000100a00 */
[----:B------:R-:W-:Y:S01]  /*1b9dc0*/  STL [R1+0x2f64], R5 ;  /* 0x002f640501007387 */ /* 0x000fe20000100800 */
[----:B----4-:R-:W-:-:S05]  /*1b9dd0*/  IADD3 R24, P4, PT, R20, R21, RZ ;  /* 0x0000001514187210 */ /* 0x010fca0007f9e0ff */
[C---:B---3--:R-:W-:Y:S02]  /*1b9de0*/  IMAD.X R25, R6.reuse, 0x1, R19, P4 ;  /* 0x0000000106197824 */ /* 0x048fe400020e0613 */
[----:B------:R-:W-:-:S05]  /*1b9df0*/  IMAD.X R29, R6, 0x1, R18, P3 ;  /* 0x00000001061d7824 */ /* 0x000fca00018e0612 */
[----:B------:R-:W-:Y:S04]  /*1b9e00*/  STL [R1+0x31d4], R29 ;  /* 0x0031d41d01007387 */ /* 0x000fe80000100800 */
[----:B------:R1:W-:Y:S04]  /*1b9e10*/  STL.64 [R1+0x31d8], R24 ;  /* 0x0031d81801007387 */ /* 0x0003e80000100a00 */
[----:B-1----:R-:W3:Y:S04]  /*1b9e20*/  LDL.LU.64 R24, [R1+0x7d80] ;  /* 0x007d800001187983 */ /* 0x002ee80000300a00 */
[----:B------:R1:W-:Y:S04]  /*1b9e30*/  STL [R1+0x7d50], R19 ;  /* 0x007d501301007387 */ /* 0x0003e80000100800 */
[----:B-1----:R-:W2:Y:S01]  /*1b9e40*/  LDL.LU R19, [R1+0x2f4] ;  /* 0x0002f40001137983 */ /* 0x002ea20000300800 */
[----:B------:R-:W-:-:S02]  /*1b9e50*/  IADD3 R4, P2, PT, R20, R23, RZ ;  /* 0x0000001714047210 */ /* 0x000fc40007f5e0ff */
[----:B---3--:R-:W-:-:S05]  /*1b9e60*/  IADD3 R6, P4, PT, R20, R25, RZ ;  /* 0x0000001914067210 */ /* 0x008fca0007f9e0ff */
[----:B------:R1:W-:Y:S01]  /*1b9e70*/  STL [R1+0x29e0], R6 ;  /* 0x0029e00601007387 */ /* 0x0003e20000100800 */
[----:B--2---:R-:W-:-:S03]  /*1b9e80*/  IMAD.X R5, R19, 0x1, R22, P2 ;  /* 0x0000000113057824 */ /* 0x004fc600010e0616 */
[----:B-1----:R-:W2:Y:S04]  /*1b9e90*/  LDL.LU.64 R6, [R1+0x7d78] ;  /* 0x007d780001067983 */ /* 0x002ea80000300a00 */
[----:B------:R1:W-:Y:S04]  /*1b9ea0*/  STL.64 [R1+0x29d0], R4 ;  /* 0x0029d00401007387 */ /* 0x0003e80000100a00 */
[----:B-1----:R-:W3:Y:S01]  /*1b9eb0*/  LDL.LU.64 R4, [R1+0x7d70] ;  /* 0x007d700001047983 */ /* 0x002ee20000300a00 */
[C---:B------:R-:W-:Y:S02]  /*1b9ec0*/  IADD3 R14, P2, PT, R20.reuse, R17, RZ ;  /* 0x00000011140e7210 */ /* 0x040fe40007f5e0ff */
[----:B------:R-:W-:Y:S01]  /*1b9ed0*/  IADD3 R28, P3, PT, R20, R16, RZ ;  /* 0x00000010141c7210 */ /* 0x000fe20007f7e0ff */
[----:B---3--:R1:W-:Y:S04]  /*1b9ee0*/  STL.64 [R1+0x7d40], R4 ;  /* 0x007d400401007387 */ /* 0x0083e80000100a00 */
[----:B-1----:R-:W3:Y:S04]  /*1b9ef0*/  LDL R5, [R1+0x1ec] ;  /* 0x0001ec0001057983 */ /* 0x002ee80000100800 */
[----:B------:R1:W-:Y:S04]  /*1b9f00*/  STL [R1+0x29e8], R14 ;  /* 0x0029e80e01007387 */ /* 0x0003e80000100800 */
[----:B-1----:R-:W4:Y:S04]  /*1b9f10*/  LDL.LU.64 R14, [R1+0x7d68] ;  /* 0x007d6800010e7983 */ /* 0x002f280000300a00 */
[----:B------:R1:W-:Y:S04]  /*1b9f20*/  STL.64 [R1+0x7d48], R16 ;  /* 0x007d481001007387 */ /* 0x0003e80000100a00 */
[----:B-1----:R0:W2:Y:S01]  /*1b9f30*/  LDL.64 R16, [R1+0x29e0] ;  /* 0x0029e00001107983 */ /* 0x0020a20000100a00 */
[----:B----4-:R-:W-:-:S05]  /*1b9f40*/  IMAD.X R29, R19, 0x1, R14, P3 ;  /* 0x00000001131d7824 */ /* 0x010fca00018e060e */
[----:B------:R1:W-:Y:S04]  /*1b9f50*/  STL.64 [R1+0x29d8], R28 ;  /* 0x0029d81c01007387 */ /* 0x0003e80000100a00 */
[----:B-1----:R-:W4:Y:S02]  /*1b9f60*/  LDL.LU.64 R28, [R1+0x7d60] ;  /* 0x007d6000011c7983 */ /* 0x002f240000300a00 */
[----:B----4-:R-:W-:-:S05]  /*1b9f70*/  IADD3 R26, P3, PT, R20, R29, RZ ;  /* 0x0000001d141a7210 */ /* 0x010fca0007f7e0ff */
[----:B------:R1:W-:Y:S04]  /*1b9f80*/  STL [R1+0x29c8], R26 ;  /* 0x0029c81a01007387 */ /* 0x0003e80000100800 */
[----:B-1----:R-:W4:Y:S01]  /*1b9f90*/  LDL.LU.64 R26, [R1+0x7d58] ;  /* 0x007d5800011a7983 */ /* 0x002f220000300a00 */
[----:B--2---:R-:W-:-:S03]  /*1b9fa0*/  IMAD.X R17, R19, 0x1, R24, P4 ;  /* 0x0000000113117824 */ /* 0x004fc600020e0618 */
[----:B------:R1:W-:Y:S04]  /*1b9fb0*/  STL.64 [R1+0x7d30], R24 ;  /* 0x007d301801007387 */ /* 0x0003e80000100a00 */
[----:B-1----:R0:W2:Y:S04]  /*1b9fc0*/  LDL.64 R24, [R1+0x29c8] ;  /* 0x0029c80001187983 */ /* 0x0020a80000100a00 */
[----:B------:R-:W-:Y:S01]  /*1b9fd0*/  STL [R1+0x29e4], R17 ;  /* 0x0029e41101007387 */ /* 0x000fe20000100800 */
[----:B----4-:R-:W-:-:S03]  /*1b9fe0*/  IADD3 R16, P4, PT, R20, R27, RZ ;  /* 0x0000001b14107210 */ /* 0x010fc60007f9e0ff */
[----:B------:R-:W3:Y:S04]  /*1b9ff0*/  LDL.LU R20, [R1+0x7d54] ;  /* 0x007d540001147983 */ /* 0x000ee80000300800 */
[----:B------:R1:W-:Y:S04]  /*1ba000*/  STL.64 [R1+0x7d20], R8 ;  /* 0x007d200801007387 */ /* 0x0003e80000100a00 */
[----:B-1----:R0:W4:Y:S04]  /*1ba010*/  LDL.64 R8, [R1+0x29e8] ;  /* 0x0029e80001087983 */ /* 0x0021280000100a00 */
[----:B------:R1:W-:Y:S01]  /*1ba020*/  STL.64 [R1+0x7d28], R14 ;  /* 0x007d280e01007387 */ /* 0x0003e20000100a00 */
[----:B--2---:R-:W-:-:S02]  /*1ba030*/  IMAD.X R25, R19, 0x1, R28, P3 ;  /* 0x0000000113197824 */ /* 0x004fc400018e061c */
[C---:B------:R-:W-:Y:S01]  /*1ba040*/  IMAD.X R17, R19.reuse, 0x1, R26, P4 ;  /* 0x0000000113117824 */ /* 0x040fe200020e061a */
[----:B-1----:R-:W2:Y:S01]  /*1ba050*/  LDL R14, [R1+0x2f0] ;  /* 0x0002f000010e7983 */ /* 0x002ea20000100800 */
[----:B----4-:R-:W-:Y:S01]  /*1ba060*/  IMAD.X R9, R19, 0x1, R15, P2 ;  /* 0x0000000113097824 */ /* 0x010fe200010e060f */
[----:B---3--:R-:W-:-:S04]  /*1ba070*/  IADD3 R4, P2, PT, R5, R20, RZ ;  /* 0x0000001405047210 */ /* 0x008fc80007f5e0ff */
[----:B------:R-:W-:Y:S04]  /*1ba080*/  STL [R1+0x29ec], R9 ;  /* 0x0029ec0901007387 */ /* 0x000fe80000100800 */
[----:B------:R-:W-:Y:S04]  /*1ba090*/  STL.64 [R1+0x7d38], R10 ;  /* 0x007d380a01007387 */ /* 0x000fe80000100a00 */
[----:B------:R1:W-:Y:S04]  /*1ba0a0*/  STL [R1+0x7d18], R20 ;  /* 0x007d181401007387 */ /* 0x0003e80000100800 */
[----:B-1----:R-:W3:Y:S04]  /*1ba0b0*/  LDL.LU R20, [R1+0x1ec] ;  /* 0x0001ec0001147983 */ /* 0x002ee80000300800 */
[----:B------:R-:W-:Y:S04]  /*1ba0c0*/  STL [R1+0x29cc], R25 ;  /* 0x0029cc1901007387 */ /* 0x000fe80000100800 */
[----:B------:R-:W4:Y:S04]  /*1ba0d0*/  LDL.LU R19, [R1+0x7d50] ;  /* 0x007d500001137983 */ /* 0x000f280000300800 */
[----:B------:R1:W-:Y:S04]  /*1ba0e0*/  STL.64 [R1+0x29b0], R16 ;  /* 0x0029b01001007387 */ /* 0x0003e80000100a00 */
[----:B-1----:R-:W4:Y:S01]  /*1ba0f0*/  LDL.LU.64 R16, [R1+0x7d48] ;  /* 0x007d480001107983 */ /* 0x002f220000300a00 */
[----:B--2---:R-:W-:-:S05]  /*1ba100*/  IMAD.X R5, R14, 0x1, R18, P2 ;  /* 0x000000010e057824 */ /* 0x004fca00010e0612 */
[----:B------:R1:W-:Y:S04]  /*1ba110*/  STL.64 [R1+0x29b8], R4 ;  /* 0x0029b80401007387 */ /* 0x0003e80000100a00 */
[----:B-1----:R-:W2:Y:S01]  /*1ba120*/  LDL.LU.64 R4, [R1+0x7d40] ;  /* 0x007d400001047983 */ /* 0x002ea20000300a00 */
[----:B---3--:R-:W-:-:S05]  /*1ba130*/  IADD3 R24, P3, PT, R20, R21, RZ ;  /* 0x0000001514187210 */ /* 0x008fca0007f7e0ff */
[----:B----4-:R-:W-:Y:S01]  /*1ba140*/  IMAD.X R25, R14, 0x1, R19, P3 ;  /* 0x000000010e197824 */ /* 0x010fe200018e0613 */
[----:B------:R-:W-:-:S05]  /*1ba150*/  IADD3 R10, P2, PT, R20, R16, RZ ;  /* 0x00000010140a7210 */ /* 0x000fca0007f5e0ff */
[----:B------:R1:W-:Y:S04]  /*1ba160*/  STL [R1+0x2990], R10 ;  /* 0x0029900a01007387 */ /* 0x0003e80000100800 */
        /* <DEDUP_REMOVED lines=13> */
[----:B-1----:R0:W2:Y:S04]  /*1ba240*/  LDL.64 R22, [R1+0x2990] ;  /* 0x0029900001167983 */ /* 0x0020a80000100a00 */
[----:B--2---:R-:W2:Y:S04]  /*1ba250*/  LDL.LU R23, [R1+0x2c0] ;  /* 0x0002c00001177983 */ /* 0x004ea80000300800 */
[----:B----4-:R1:W-:Y:S04]  /*1ba260*/  STL.64 [R1+0x7cf8], R8 ;  /* 0x007cf80801007387 */ /* 0x0103e80000100a00 */
[----:B------:R4:W-:Y:S01]  /*1ba270*/  STL.64 [R1+0x7d00], R16 ;  /* 0x007d001001007387 */ /* 0x0009e20000100a00 */
[----:B-1----:R-:W-:-:S03]  /*1ba280*/  IADD3 R8, P4, PT, R20, R17, RZ ;  /* 0x0000001114087210 */ /* 0x002fc60007f9e0ff */
[----:B----4-:R0:W4:Y:S01]  /*1ba290*/  LDL.64 R16, [R1+0x2998] ;  /* 0x0029980001107983 */ /* 0x0101220000100a00 */
[----:B--2---:R-:W-:Y:S02]  /*1ba2a0*/  IMAD.MOV.U32 R9, RZ, RZ, R23 ;  /* 0x000000ffff097224 */ /* 0x004fe400078e0017 */
[----:B------:R-:W-:Y:S01]  /*1ba2b0*/  IMAD.X R23, R19, 0x1, R14, P2 ;  /* 0x0000000113177824 */ /* 0x000fe200010e060e */
[----:B------:R-:W-:-:S04]  /*1ba2c0*/  IADD3 R22, P2, PT, R20, R29, RZ ;  /* 0x0000001d14167210 */ /* 0x000fc80007f5e0ff */
[----:B------:R-:W-:Y:S01]  /*1ba2d0*/  STL [R1+0x2994], R23 ;  /* 0x0029941701007387 */ /* 0x000fe20000100800 */
[----:B----4-:R-:W-:Y:S01]  /*1ba2e0*/  IMAD.X R17, R19, 0x1, R24, P3 ;  /* 0x0000000113117824 */ /* 0x010fe200018e0618 */
[----:B------:R-:W-:-:S04]  /*1ba2f0*/  IADD3 R16, P3, PT, R20, R27, RZ ;  /* 0x0000001b14107210 */ /* 0x000fc80007f7e0ff */
[----:B------:R1:W-:Y:S04]  /*1ba300*/  STL [R1+0x299c], R17 ;  /* 0x00299c1101007387 */ /* 0x0003e80000100800 */
[----:B------:R-:W2:Y:S04]  /*1ba310*/  LDL.LU R20, [R1+0x7d18] ;  /* 0x007d180001147983 */ /* 0x000ea80000300800 */
[----:B------:R4:W-:Y:S01]  /*1ba320*/  STL.64 [R1+0x7ce8], R14 ;  /* 0x007ce80e01007387 */ /* 0x0009e20000100a00 */
[----:B-1----:R-:W-:Y:S02]  /*1ba330*/  IMAD.MOV.U32 R17, RZ, RZ, R9 ;  /* 0x000000ffff117224 */ /* 0x002fe400078e0009 */
[----:B------:R-:W-:-:S02]  /*1ba340*/  IMAD.X R9, R19, 0x1, R15, P4 ;  /* 0x0000000113097824 */ /* 0x000fc400020e060f */
[----:B----4-:R-:W4:Y:S01]  /*1ba350*/  LDL R15, [R1+0x1f0] ;  /* 0x0001f000010f7983 */ /* 0x010f220000100800 */
[----:B------:R-:W-:-:S03]  /*1ba360*/  IMAD.X R23, R19, 0x1, R28, P2 ;  /* 0x0000000113177824 */ /* 0x000fc600010e061c */
[----:B------:R1:W-:Y:S04]  /*1ba370*/  STL.64 [R1+0x29a0], R8 ;  /* 0x0029a00801007387 */ /* 0x0003e80000100a00 */
[----:B------:R0:W-:Y:S04]  /*1ba380*/  STL.64 [R1+0x7cf0], R6 ;  /* 0x007cf00601007387 */ /* 0x0001e80000100a00 */
[----:B-1----:R-:W3:Y:S01]  /*1ba390*/  LDL R9, [R1+0x2ec] ;  /* 0x0002ec0001097983 */ /* 0x002ee20000100800 */
[----:B0-----:R-:W-:-:S03]  /*1ba3a0*/  IMAD.MOV.U32 R7, RZ, RZ, R17 ;  /* 0x000000ffff077224 */ /* 0x001fc600078e0011 */
[----:B------:R0:W-:Y:S01]  /*1ba3b0*/  STL.64 [R1+0x29a8], R22 ;  /* 0x0029a81601007387 */ /* 0x0001e20000100a00 */
[----:B------:R-:W-:-:S03]  /*1ba3c0*/  IMAD.X R17, R19, 0x1, R26, P3 ;  /* 0x0000000113117824 */ /* 0x000fc600018e061a */
[----:B0-----:R-:W3:Y:S04]  /*1ba3d0*/  LDL.LU.64 R22, [R1+0x7d10] ;  /* 0x007d100001167983 */ /* 0x001ee80000300a00 */
[----:B--2---:R0:W-:Y:S01]  /*1ba3e0*/  STL.64 [R1+0x7cd8], R20 ;  /* 0x007cd81401007387 */ /* 0x0041e20000100a00 */
[----:B----4-:R-:W-:-:S03]  /*1ba3f0*/  IADD3 R8, P4, PT, R15, R20, RZ ;  /* 0x000000140f087210 */ /* 0x010fc60007f9e0ff */
[----:B0-----:R-:W2:Y:S04]  /*1ba400*/  LDL.LU R20, [R1+0x1f0] ;  /* 0x0001f00001147983 */ /* 0x001ea80000300800 */
[----:B------:R-:W4:Y:S04]  /*1ba410*/  LDL.LU R19, [R1+0x7d08] ;  /* 0x007d080001137983 */ /* 0x000f280000300800 */
[----:B------:R0:W-:Y:S04]  /*1ba420*/  STL.64 [R1+0x2970], R16 ;  /* 0x0029701001007387 */ /* 0x0001e80000100a00 */
[----:B0-----:R-:W2:Y:S01]  /*1ba430*/  LDL.LU.64 R16, [R1+0x7d00] ;  /* 0x007d000001107983 */ /* 0x001ea20000300a00 */
[----:B---3--:R-:W-:-:S03]  /*1ba440*/  IMAD.X R9, R9, 0x1, R18, P4 ;  /* 0x0000000109097824 */ /* 0x008fc600020e0612 */
[----:B------:R-:W-:Y:S04]  /*1ba450*/  STL.64 [R1+0x7ce0], R26 ;  /* 0x007ce01a01007387 */ /* 0x000fe80000100a00 */
[----:B------:R0:W-:Y:S04]  /*1ba460*/  STL.64 [R1+0x2978], R8 ;  /* 0x0029780801007387 */ /* 0x0001e80000100a00 */
[----:B0-----:R-:W3:Y:S01]  /*1ba470*/  LDL.LU.64 R8, [R1+0x7cf8] ;  /* 0x007cf80001087983 */ /* 0x001ee20000300a00 */
[----:B--2---:R-:W-:-:S03]  /*1ba480*/  IADD3 R26, P4, PT, R20, R16, RZ ;  /* 0x00000010141a7210 */ /* 0x004fc60007f9e0ff */
[----:B------:R0:W-:Y:S04]  /*1ba490*/  STL [R1+0x7cc4], R16 ;  /* 0x007cc41001007387 */ /* 0x0001e80000100800 */
[----:B0-----:R-:W4:Y:S01]  /*1ba4a0*/  LDL.LU R16, [R1+0x2ec] ;  /* 0x0002ec0001107983 */ /* 0x001f220000300800 */
[----:B------:R-:W-:Y:S01]  /*1ba4b0*/  IADD3 R6, P2, PT, R15, R21, RZ ;  /* 0x000000150f067210 */ /* 0x000fe20007f5e0ff */
[----:B------:R-:W-:Y:S01]  /*1ba4c0*/  IMAD.MOV.U32 R15, RZ, RZ, R7 ;  /* 0x000000ffff0f7224 */ /* 0x000fe200078e0007 */
[----:B------:R-:W-:Y:S01]  /*1ba4d0*/  IADD3 R14, P3, PT, R20, R23, RZ ;  /* 0x00000017140e7210 */ /* 0x000fe20007f7e0ff */
[----:B------:R-:W-:Y:S02]  /*1ba4e0*/  STL [R1+0x2950], R26 ;  /* 0x0029501a01007387 */ /* 0x000fe40000100800 */
[----:B------:R-:W-:-:S02]  /*1ba4f0*/  IMAD.MOV.U32 R27, RZ, RZ, R15 ;  /* 0x000000ffff1b7224 */ /* 0x000fc400078e000f */
[C---:B----4-:R-:W-:Y:S02]  /*1ba500*/  IMAD.X R7, R16.reuse, 0x1, R19, P2 ;  /* 0x0000000110077824 */ /* 0x050fe400010e0613 */
[----:B------:R-:W-:-:S03]  /*1ba510*/  IMAD.X R15, R16, 0x1, R22, P3 ;  /* 0x00000001100f7824 */ /* 0x000fc600018e0616 */
[----:B------:R0:W-:Y:S04]  /*1ba520*/  STL.64 [R1+0x2980], R6 ;  /* 0x0029800601007387 */ /* 0x0001e80000100a00 */
[----:B0-----:R-:W2:Y:S04]  /*1ba530*/  LDL.LU.64 R6, [R1+0x7cf0] ;  /* 0x007cf00001067983 */ /* 0x001ea80000300a00 */
[----:B------:R-:W-:Y:S04]  /*1ba540*/  STL.64 [R1+0x7cc8], R18 ;  /* 0x007cc81201007387 */ /* 0x000fe80000100a00 */
[----:B------:R0:W-:Y:S04]  /*1ba550*/  STL [R1+0x7cd0], R19 ;  /* 0x007cd01301007387 */ /* 0x0001e80000100800 */
[----:B0-----:R0:W4:Y:S04]  /*1ba560*/  LDL.64 R18, [R1+0x2950] ;  /* 0x0029500001127983 */ /* 0x0011280000100a00 */
[----:B------:R1:W-:Y:S04]  /*1ba570*/  STL.64 [R1+0x2948], R14 ;  /* 0x0029480e01007387 */ /* 0x0003e80000100a00 */
[----:B-1----:R-:W4:Y:S01]  /*1ba580*/  LDL.LU.64 R14, [R1+0x7ce8] ;  /* 0x007ce800010e7983 */ /* 0x002f220000300a00 */
[----:B------:R-:W-:-:S03]  /*1ba590*/  IADD3 R26, P2, PT, R20, R25, RZ ;  /* 0x00000019141a7210 */ /* 0x000fc60007f5e0ff */
[----:B--2---:R-:W-:Y:S04]  /*1ba5a0*/  STL.64 [R1+0x7cb8], R6 ;  /* 0x007cb80601007387 */ /* 0x004fe80000100a00 */
[----:B------:R-:W-:Y:S01]  /*1ba5b0*/  STL [R1+0x7cc0], R7 ;  /* 0x007cc00701007387 */ /* 0x000fe20000100800 */
[----:B----4-:R-:W-:-:S03]  /*1ba5c0*/  IMAD.X R19, R16, 0x1, R14, P4 ;  /* 0x0000000110137824 */ /* 0x010fc600020e060e */
[----:B------:R1:W-:Y:S04]  /*1ba5d0*/  STL [R1+0x7ca8], R14 ;  /* 0x007ca80e01007387 */ /* 0x0003e80000100800 */
[----:B-1----:R-:W2:Y:S04]  /*1ba5e0*/  LDL.LU R14, [R1+0x1f4] ;  /* 0x0001f400010e7983 */ /* 0x002ea80000300800 */
[----:B------:R1:W-:Y:S02]  /*1ba5f0*/  STL [R1+0x2954], R19 ;  /* 0x0029541301007387 */ /* 0x0003e40000100800 */
[----:B-1----:R-:W-:-:S02]  /*1ba600*/  IMAD.MOV.U32 R19, RZ, RZ, R27 ;  /* 0x000000ffff137224 */ /* 0x002fc400078e001b */
[----:B------:R-:W-:-:S05]  /*1ba610*/  IMAD.X R27, R16, 0x1, R24, P2 ;  /* 0x00000001101b7824 */ /* 0x000fca00010e0618 */
[----:B------:R1:W-:Y:S04]  /*1ba620*/  STL.64 [R1+0x2958], R26 ;  /* 0x0029581a01007387 */ /* 0x0003e80000100a00 */
[----:B-1----:R-:W4:Y:S01]  /*1ba630*/  LDL.LU.64 R26, [R1+0x7ce0] ;  /* 0x007ce000011a7983 */ /* 0x002f220000300a00 */
[C---:B------:R-:W-:Y:S02]  /*1ba640*/  IADD3 R6, P3, PT, R20.reuse, R17, RZ ;  /* 0x0000001114067210 */ /* 0x040fe40007f7e0ff */
[----:B------:R-:W-:-:S03]  /*1ba650*/  IADD3 R18, P4, PT, R20, R29, RZ ;  /* 0x0000001d14127210 */ /* 0x000fc60007f9e0ff */
[----:B------:R-:W-:Y:S01]  /*1ba660*/  IMAD.X R7, R16, 0x1, R15, P3 ;  /* 0x0000000110077824 */ /* 0x000fe200018e060f */
[----:B----4-:R-:W-:-:S05]  /*1ba670*/  IADD3 R20, P2, PT, R20, R27, RZ ;  /* 0x0000001b14147210 */ /* 0x010fca0007f5e0ff */
[----:B------:R1:W-:Y:S04]  /*1ba680*/  STL [R1+0x2930], R20 ;  /* 0x0029301401007387 */ /* 0x0003e80000100800 */
[----:B-1----:R-:W2:Y:S04]  /*1ba690*/  LDL.LU.64 R20, [R1+0x7cd8] ;  /* 0x007cd80001147983 */ /* 0x002ea80000300a00 */
[----:B---3--:R1:W-:Y:S04]  /*1ba6a0*/  STL.64 [R1+0x7cb0], R8 ;  /* 0x007cb00801007387 */ /* 0x0083e80000100a00 */
[----:B-1----:R0:W3:Y:S04]  /*1ba6b0*/  LDL.64 R8, [R1+0x2930] ;  /* 0x0029300001087983 */ /* 0x0020e80000100a00 */
[----:B------:R1:W-:Y:S02]  /*1ba6c0*/  STL.64 [R1+0x2960], R6 ;  /* 0x0029600601007387 */ /* 0x0003e40000100a00 */
[----:B-1----:R-:W-:-:S02]  /*1ba6d0*/  IMAD.MOV.U32 R7, RZ, RZ, R19 ;  /* 0x000000ffff077224 */ /* 0x002fc400078e0013 */
[----:B------:R-:W-:-:S05]  /*1ba6e0*/  IMAD.X R19, R16, 0x1, R28, P4 ;  /* 0x0000000110137824 */ /* 0x000fca00020e061c */
[----:B------:R1:W-:Y:S04]  /*1ba6f0*/  STL.64 [R1+0x2968], R18 ;  /* 0x0029681201007387 */ /* 0x0003e80000100a00 */
[----:B-1----:R0:W4:Y:S01]  /*1ba700*/  LDL.LU R19, [R1+0x7cd0] ;  /* 0x007cd00001137983 */ /* 0x0021220000300800 */
[C---:B--2---:R-:W-:Y:S02]  /*1ba710*/  IADD3 R18, P4, PT, R14.reuse, R21, RZ ;  /* 0x000000150e127210 */ /* 0x044fe40007f9e0ff */
        /* <DEDUP_REMOVED lines=8> */
[----:B------:R1:W-:Y:S02]  /*1ba7a0*/  STL [R1+0x2934], R9 ;  /* 0x0029340901007387 */ /* 0x0003e40000100800 */
[----:B-1----:R-:W-:-:S02]  /*1ba7b0*/  IMAD.MOV.U32 R9, RZ, RZ, R7 ;  /* 0x000000ffff097224 */ /* 0x002fc400078e0007 */
[----:B--2---:R-:W-:-:S05]  /*1ba7c0*/  IMAD.X R7, R21, 0x1, R18, P3 ;  /* 0x0000000115077824 */ /* 0x004fca00018e0612 */
[----:B------:R1:W-:Y:S04]  /*1ba7d0*/  STL.64 [R1+0x2938], R6 ;  /* 0x0029380601007387 */ /* 0x0003e80000100a00 */
[----:B-1----:R0:W2:Y:S01]  /*1ba7e0*/  LDL.LU R7, [R1+0x7cc0] ;  /* 0x007cc00001077983 */ /* 0x0020a20000300800 */
[----:B---3--:R-:W-:Y:S01]  /*1ba7f0*/  IADD3 R6, P3, PT, R14, R16, RZ ;  /* 0x000000100e067210 */ /* 0x008fe20007f7e0ff */
[----:B------:R-:W-:-:S04]  /*1ba800*/  IMAD.X R21, R21, 0x1, R19, P4 ;  /* 0x0000000115157824 */ /* 0x000fc800020e0613 */
[----:B------:R2:W-:Y:S04]  /*1ba810*/  STL [R1+0x2910], R6 ;  /* 0x0029100601007387 */ /* 0x0005e80000100800 */
[----:B--2---:R-:W2:Y:S04]  /*1ba820*/  LDL.LU.64 R6, [R1+0x7cb8] ;  /* 0x007cb80001067983 */ /* 0x004ea80000300a00 */
[----:B------:R-:W-:Y:S04]  /*1ba830*/  STL [R1+0x2944], R21 ;  /* 0x0029441501007387 */ /* 0x000fe80000100800 */
        /* <DEDUP_REMOVED lines=8> */
[----:B-1----:R0:W4:Y:S01]  /*1ba8c0*/  LDL.64 R22, [R1+0x2910] ;  /* 0x0029100001167983 */ /* 0x0021220000100a00 */
[----:B------:R-:W-:Y:S01]  /*1ba8d0*/  IADD3 R20, P4, PT, R14, R25, RZ ;  /* 0x000000190e147210 */ /* 0x000fe20007f9e0ff */
[----:B----4-:R-:W-:-:S02]  /*1ba8e0*/  IMAD.MOV.U32 R23, RZ, RZ, R14 ;  /* 0x000000ffff177224 */ /* 0x010fc400078e000e */
[----:B------:R-:W4:Y:S04]  /*1ba8f0*/  LDL.LU R14, [R1+0x7ca8] ;  /* 0x007ca800010e7983 */ /* 0x000f280000300800 */
[----:B---3--:R1:W-:Y:S04]  /*1ba900*/  STL.64 [R1+0x7c80], R8 ;  /* 0x007c800801007387 */ /* 0x0083e80000100a00 */
[----:B------:R3:W-:Y:S01]  /*1ba910*/  STL.64 [R1+0x7c88], R16 ;  /* 0x007c881001007387 */ /* 0x0007e20000100a00 */
[----:B-1----:R-:W-:Y:S01]  /*1ba920*/  IADD3 R8, P2, PT, R23, R17, RZ ;  /* 0x0000001117087210 */ /* 0x002fe20007f5e0ff */
[----:B------:R-:W-:-:S02]  /*1ba930*/  IMAD.MOV.U32 R9, RZ, RZ, R23 ;  /* 0x000000ffff097224 */ /* 0x000fc400078e0017 */
[----:B---3--:R-:W-:Y:S02]  /*1ba940*/  IMAD.MOV.U32 R17, RZ, RZ, R21 ;  /* 0x000000ffff117224 */ /* 0x008fe400078e0015 */
[----:B------:R-:W-:Y:S01]  /*1ba950*/  IMAD.X R21, R19, 0x1, R24, P4 ;  /* 0x0000000113157824 */ /* 0x000fe200020e0618 */
[----:B------:R-:W-:Y:S01]  /*1ba960*/  IADD3 R16, P4, PT, R9, R27, RZ ;  /* 0x0000001b09107210 */ /* 0x000fe20007f9e0ff */
[----:B----4-:R-:W-:Y:S01]  /*1ba970*/  IMAD.X R23, R19, 0x1, R14, P3 ;  /* 0x0000000113177824 */ /* 0x010fe200018e060e */
[----:B------:R-:W-:Y:S01]  /*1ba980*/  IADD3 R22, P3, PT, R9, R29, RZ ;  /* 0x0000001d09167210 */ /* 0x000fe20007f7e0ff */
[----:B------:R-:W-:-:S03]  /*1ba990*/  IMAD.X R9, R19, 0x1, R15, P2 ;  /* 0x0000000113097824 */ /* 0x000fc600010e060f */
[----:B------:R-:W-:Y:S04]  /*1ba9a0*/  STL [R1+0x2914], R23 ;  /* 0x0029141701007387 */ /* 0x000fe80000100800 */
[----:B------:R1:W-:Y:S04]  /*1ba9b0*/  STL.64 [R1+0x2918], R20 ;  /* 0x0029181401007387 */ /* 0x0003e80000100a00 */
[----:B-1----:R-:W3:Y:S04]  /*1ba9c0*/  LDL.LU.64 R20, [R1+0x7ca0] ;  /* 0x007ca00001147983 */ /* 0x002ee80000300a00 */
[----:B------:R1:W-:Y:S04]  /*1ba9d0*/  STL.64 [R1+0x7c78], R24 ;  /* 0x007c781801007387 */ /* 0x0003e80000100a00 */
[----:B-1----:R-:W4:Y:S04]  /*1ba9e0*/  LDL R25, [R1+0x1f8] ;  /* 0x0001f80001197983 */ /* 0x002f280000100800 */
[----:B------:R-:W-:Y:S04]  /*1ba9f0*/  STL.64 [R1+0x7c60], R14 ;  /* 0x007c600e01007387 */ /* 0x000fe80000100a00 */
[----:B------:R-:W-:Y:S04]  /*1baa00*/  STL [R1+0x7c68], R15 ;  /* 0x007c680f01007387 */ /* 0x000fe80000100800 */
[----:B------:R1:W-:Y:S04]  /*1baa10*/  STL.64 [R1+0x2920], R8 ;  /* 0x0029200801007387 */ /* 0x0003e80000100a00 */
[----:B-1----:R-:W2:Y:S01]  /*1baa20*/  LDL R9, [R1+0x2e4] ;  /* 0x0002e40001097983 */ /* 0x002ea20000100800 */
[----:B------:R-:W-:-:S02]  /*1baa30*/  IMAD.X R23, R19, 0x1, R28, P3 ;  /* 0x0000000113177824 */ /* 0x000fc400018e061c */
[----:B------:R-:W-:Y:S02]  /*1baa40*/  IMAD.MOV.U32 R24, RZ, RZ, R17 ;  /* 0x000000ffff187224 */ /* 0x000fe400078e0011 */
[----:B------:R-:W-:Y:S01]  /*1baa50*/  IMAD.X R17, R19, 0x1, R26, P4 ;  /* 0x0000000113117824 */ /* 0x000fe200020e061a */
[----:B------:R1:W-:Y:S04]  /*1baa60*/  STL.64 [R1+0x2928], R22 ;  /* 0x0029281601007387 */ /* 0x0003e80000100a00 */
[----:B-1----:R-:W2:Y:S04]  /*1baa70*/  LDL.LU.64 R22, [R1+0x7c98] ;  /* 0x007c980001167983 */ /* 0x002ea80000300a00 */
[----:B------:R1:W-:Y:S02]  /*1baa80*/  STL.64 [R1+0x7c70], R28 ;  /* 0x007c701c01007387 */ /* 0x0003e40000100a00 */
[----:B-1----:R-:W-:-:S02]  /*1baa90*/  IMAD.MOV.U32 R28, RZ, RZ, R24 ;  /* 0x000000ffff1c7224 */ /* 0x002fc400078e0018 */
[----:B---3--:R1:W-:Y:S01]  /*1baaa0*/  STL [R1+0x7c58], R21 ;  /* 0x007c581501007387 */ /* 0x0083e20000100800 */
[C---:B----4-:R-:W-:Y:S02]  /*1baab0*/  IADD3 R8, P2, PT, R25.reuse, R20, RZ ;  /* 0x0000001419087210 */ /* 0x050fe40007f5e0ff */
[----:B------:R-:W-:Y:S02]  /*1baac0*/  IADD3 R24, P3, PT, R25, R21, RZ ;  /* 0x0000001519187210 */ /* 0x000fe40007f7e0ff */
[----:B-1----:R-:W3:Y:S04]  /*1baad0*/  LDL.LU R21, [R1+0x1f8] ;  /* 0x0001f80001157983 */ /* 0x002ee80000300800 */
[----:B------:R-:W4:Y:S04]  /*1baae0*/  LDL.LU R19, [R1+0x7c90] ;  /* 0x007c900001137983 */ /* 0x000f280000300800 */
[----:B------:R1:W-:Y:S01]  /*1baaf0*/  STL.64 [R1+0x28f0], R16 ;  /* 0x0028f01001007387 */ /* 0x0003e20000100a00 */
[----:B--2---:R-:W-:-:S03]  /*1bab00*/  IMAD.X R9, R9, 0x1, R18, P2 ;  /* 0x0000000109097824 */ /* 0x004fc600010e0612 */
[----:B-1----:R-:W2:Y:S04]  /*1bab10*/  LDL.LU.64 R16, [R1+0x7c88] ;  /* 0x007c880001107983 */ /* 0x002ea80000300a00 */
[----:B------:R1:W-:Y:S04]  /*1bab20*/  STL.64 [R1+0x28f8], R8 ;  /* 0x0028f80801007387 */ /* 0x0003e80000100a00 */
[----:B-1----:R-:W2:Y:S04]  /*1bab30*/  LDL.LU.64 R8, [R1+0x7c80] ;  /* 0x007c800001087983 */ /* 0x002ea80000300a00 */
[----:B--2---:R-:W-:Y:S04]  /*1bab40*/  STL.64 [R1+0x7c50], R8 ;  /* 0x007c500801007387 */ /* 0x004fe80000100a00 */
[----:B------:R1:W-:Y:S04]  /*1bab50*/  STL [R1+0x7c48], R18 ;  /* 0x007c481201007387 */ /* 0x0003e80000100800 */
[----:B-1----:R-:W4:Y:S02]  /*1bab60*/  LDL.LU R18, [R1+0x2e4] ;  /* 0x0002e40001127983 */ /* 0x002f240000300800 */
[----:B----4-:R-:W-:-:S05]  /*1bab70*/  IMAD.X R25, R18, 0x1, R19, P3 ;  /* 0x0000000112197824 */ /* 0x010fca00018e0613 */
[----:B------:R1:W-:Y:S04]  /*1bab80*/  STL.64 [R1+0x2900], R24 ;  /* 0x0029001801007387 */ /* 0x0003e80000100a00 */
[----:B-1----:R-:W2:Y:S01]  /*1bab90*/  LDL.LU.64 R24, [R1+0x7c78] ;  /* 0x007c780001187983 */ /* 0x002ea20000300a00 */
[----:B---3--:R-:W-:Y:S01]  /*1baba0*/  IADD3 R14, P4, PT, R21, R23, RZ ;  /* 0x00000017150e7210 */ /* 0x008fe20007f9e0ff */
[----:B------:R-:W-:-:S04]  /*1babb0*/  IMAD.MOV.U32 R9, RZ, RZ, R28 ;  /* 0x000000ffff097224 */ /* 0x000fc800078e001c */
[----:B------:R-:W-:Y:S01]  /*1babc0*/  IMAD.X R15, R18, 0x1, R22, P4 ;  /* 0x00000001120f7824 */ /* 0x000fe200020e0616 */
[----:B--2---:R-:W-:-:S05]  /*1babd0*/  IADD3 R28, P3, PT, R21, R25, RZ ;  /* 0x00000019151c7210 */ /* 0x004fca0007f7e0ff */
[----:B------:R1:W-:Y:S04]  /*1babe0*/  STL [R1+0x28d8], R28 ;  /* 0x0028d81c01007387 */ /* 0x0003e80000100800 */
[----:B-1----:R-:W2:Y:S04]  /*1babf0*/  LDL.LU.64 R28, [R1+0x7c70] ;  /* 0x007c7000011c7983 */ /* 0x002ea80000300a00 */
[----:B------:R1:W-:Y:S04]  /*1bac00*/  STL.64 [R1+0x28c8], R14 ;  /* 0x0028c80e01007387 */ /* 0x0003e80000100a00 */
[----:B-1----:R0:W3:Y:S01]  /*1bac10*/  LDL.LU R15, [R1+0x7c68] ;  /* 0x007c6800010f7983 */ /* 0x0020e20000300800 */
[----:B------:R-:W-:-:S02]  /*1bac20*/  IADD3 R14, P4, PT, R21, R17, RZ ;  /* 0x00000011150e7210 */ /* 0x000fc40007f9e0ff */
[----:B------:R-:W-:-:S03]  /*1bac30*/  IADD3 R8, P2, PT, R21, R16, RZ ;  /* 0x0000001015087210 */ /* 0x000fc60007f5e0ff */
[----:B------:R3:W-:Y:S04]  /*1bac40*/  STL [R1+0x28e0], R14 ;  /* 0x0028e00e01007387 */ /* 0x0007e80000100800 */
[----:B---3--:R-:W3:Y:S04]  /*1bac50*/  LDL.LU.64 R14, [R1+0x7c60] ;  /* 0x007c6000010e7983 */ /* 0x008ee80000300a00 */
[----:B------:R1:W-:Y:S04]  /*1bac60*/  STL.64 [R1+0x7c38], R16 ;  /* 0x007c381001007387 */ /* 0x0003e80000100a00 */
[----:B-1----:R0:W4:Y:S02]  /*1bac70*/  LDL.64 R16, [R1+0x28e0] ;  /* 0x0028e00001107983 */ /* 0x0021240000100a00 */
[----:B----4-:R-:W-:-:S02]  /*1bac80*/  IMAD.MOV.U32 R17, RZ, RZ, R9 ;  /* 0x000000ffff117224 */ /* 0x010fc400078e0009 */
[----:B---3--:R-:W-:-:S05]  /*1bac90*/  IMAD.X R9, R18, 0x1, R14, P2 ;  /* 0x0000000112097824 */ /* 0x008fca00010e060e */
[----:B------:R-:W-:Y:S04]  /*1baca0*/  STL.64 [R1+0x28d0], R8 ;  /* 0x0028d00801007387 */ /* 0x000fe80000100a00 */
[----:B------:R1:W-:Y:S04]  /*1bacb0*/  STL.64 [R1+0x7c40], R6 ;  /* 0x007c400601007387 */ /* 0x0003e80000100a00 */
[----:B-1----:R0:W3:Y:S04]  /*1bacc0*/  LDL.64 R6, [R1+0x28d8] ;  /* 0x0028d80001067983 */ /* 0x0020e80000100a00 */
[----:B------:R-:W-:Y:S01]  /*1bacd0*/  STL.64 [R1+0x7c30], R24 ;  /* 0x007c301801007387 */ /* 0x000fe20000100a00 */
[C---:B--2---:R-:W-:Y:S01]  /*1bace0*/  IADD3 R8, P2, PT, R21.reuse, R29, RZ ;  /* 0x0000001d15087210 */ /* 0x044fe20007f5e0ff */
[----:B---3--:R-:W-:Y:S01]  /*1bacf0*/  IMAD.X R7, R18, 0x1, R24, P3 ;  /* 0x0000000112077824 */ /* 0x008fe200018e0618 */
[----:B------:R-:W-:-:S04]  /*1bad00*/  IADD3 R6, P3, PT, R21, R27, RZ ;  /* 0x0000001b15067210 */ /* 0x000fc80007f7e0ff */
[----:B------:R1:W-:Y:S04]  /*1bad10*/  STL [R1+0x28dc], R7 ;  /* 0x0028dc0701007387 */ /* 0x0003e80000100800 */
[----:B------:R-:W2:Y:S04]  /*1bad20*/  LDL.LU R21, [R1+0x7c58] ;  /* 0x007c580001157983 */ /* 0x000ea80000300800 */
[----:B-1----:R-:W3:Y:S01]  /*1bad30*/  LDL R7, [R1+0x1fc] ;  /* 0x0001fc0001077983 */ /* 0x002ee20000100800 */
[----:B------:R-:W-:Y:S02]  /*1bad40*/  IMAD.MOV.U32 R24, RZ, RZ, R17 ;  /* 0x000000ffff187224 */ /* 0x000fe400078e0011 */
[----:B------:R-:W-:-:S02]  /*1bad50*/  IMAD.X R17, R18, 0x1, R15, P4 ;  /* 0x0000000112117824 */ /* 0x000fc400020e060f */
[----:B------:R-:W-:Y:S01]  /*1bad60*/  IMAD.X R9, R18, 0x1, R28, P2 ;  /* 0x0000000112097824 */ /* 0x000fe200010e061c */
[----:B------:R-:W-:Y:S04]  /*1bad70*/  STL.64 [R1+0x7c20], R14 ;  /* 0x007c200e01007387 */ /* 0x000fe80000100a00 */
[----:B------:R-:W-:Y:S04]  /*1bad80*/  STL [R1+0x7c28], R15 ;  /* 0x007c280f01007387 */ /* 0x000fe80000100800 */
[----:B------:R-:W-:Y:S04]  /*1bad90*/  STL [R1+0x28e4], R17 ;  /* 0x0028e41101007387 */ /* 0x000fe80000100800 */
[----:B------:R1:W-:Y:S04]  /*1bada0*/  STL.64 [R1+0x28e8], R8 ;  /* 0x0028e80801007387 */ /* 0x0003e80000100a00 */
[----:B-1----:R-:W4:Y:S04]  /*1badb0*/  LDL.LU.64 R8, [R1+0x7c50] ;  /* 0x007c500001087983 */ /* 0x002f280000300a00 */
[----:B--2---:R1:W-:Y:S01]  /*1badc0*/  STL [R1+0x7c10], R21 ;  /* 0x007c101501007387 */ /* 0x0043e20000100800 */
[----:B---3--:R-:W-:-:S02]  /*1badd0*/  IADD3 R14, P2, PT, R7, R21, RZ ;  /* 0x00000015070e7210 */ /* 0x008fc40007f5e0ff */
[----:B------:R-:W-:Y:S01]  /*1bade0*/  IADD3 R16, P4, PT, R7, R20, RZ ;  /* 0x0000001407107210 */ /* 0x000fe20007f9e0ff */
[----:B------:R-:W-:Y:S01]  /*1badf0*/  IMAD.X R7, R18, 0x1, R26, P3 ;  /* 0x0000000112077824 */ /* 0x000fe200018e061a */
[----:B-1----:R-:W2:Y:S04]  /*1bae00*/  LDL.LU R21, [R1+0x1fc] ;  /* 0x0001fc0001157983 */ /* 0x002ea80000300800 */
[----:B------:R-:W-:Y:S04]  /*1bae10*/  STL [R1+0x28c0], R14 ;  /* 0x0028c00e01007387 */ /* 0x000fe80000100800 */
[----:B------:R-:W3:Y:S04]  /*1bae20*/  LDL.LU R18, [R1+0x7c48] ;  /* 0x007c480001127983 */ /* 0x000ee80000300800 */
[----:B------:R1:W-:Y:S04]  /*1bae30*/  STL.64 [R1+0x28b0], R6 ;  /* 0x0028b00601007387 */ /* 0x0003e80000100a00 */
[----:B-1----:R-:W2:Y:S04]  /*1bae40*/  LDL.LU.64 R6, [R1+0x7c40] ;  /* 0x007c400001067983 */ /* 0x002ea80000300a00 */
[----:B------:R1:W-:Y:S04]  /*1bae50*/  STL.64 [R1+0x7c18], R26 ;  /* 0x007c181a01007387 */ /* 0x0003e80000100a00 */
[----:B-1----:R0:W2:Y:S04]  /*1bae60*/  LDL.64 R26, [R1+0x28c0] ;  /* 0x0028c000011a7983 */ /* 0x0020a80000100a00 */
[----:B--2---:R-:W3:Y:S02]  /*1bae70*/  LDL R27, [R1+0x2e0] ;  /* 0x0002e000011b7983 */ /* 0x004ee40000100800 */
[----:B---3--:R-:W-:-:S05]  /*1bae80*/  IMAD.X R17, R27, 0x1, R18, P4 ;  /* 0x000000011b117824 */ /* 0x008fca00020e0612 */
        /* <DEDUP_REMOVED lines=8> */
[----:B-1----:R-:W3:Y:S01]  /*1baf10*/  LDL.LU R19, [R1+0x2e0] ;  /* 0x0002e00001137983 */ /* 0x002ee20000300800 */
[----:B------:R-:W-:-:S03]  /*1baf20*/  IADD3 R14, P3, PT, R21, R23, RZ ;  /* 0x00000017150e7210 */ /* 0x000fc60007f7e0ff */
[----:B------:R1:W-:Y:S02]  /*1baf30*/  STL [R1+0x28c4], R27 ;  /* 0x0028c41b01007387 */ /* 0x0003e40000100800 */
[----:B-1----:R-:W-:Y:S02]  /*1baf40*/  IMAD.MOV.U32 R27, RZ, RZ, R15 ;  /* 0x000000ffff1b7224 */ /* 0x002fe400078e000f */
[----:B---3--:R-:W-:-:S05]  /*1baf50*/  IMAD.X R15, R19, 0x1, R22, P3 ;  /* 0x00000001130f7824 */ /* 0x008fca00018e0616 */
[----:B------:R1:W-:Y:S04]  /*1baf60*/  STL.64 [R1+0x2888], R14 ;  /* 0x0028880e01007387 */ /* 0x0003e80000100a00 */
[----:B-1----:R0:W3:Y:S01]  /*1baf70*/  LDL.LU R15, [R1+0x7c28] ;  /* 0x007c2800010f7983 */ /* 0x0020e20000300800 */
[----:B------:R-:W-:-:S03]  /*1baf80*/  IADD3 R14, P3, PT, R21, R17, RZ ;  /* 0x00000011150e7210 */ /* 0x000fc60007f7e0ff */
[----:B------:R1:W-:Y:S04]  /*1baf90*/  STL.64 [R1+0x7c08], R22 ;  /* 0x007c081601007387 */ /* 0x0003e80000100a00 */
[----:B-1----:R0:W4:Y:S04]  /*1bafa0*/  LDL.64 R22, [R1+0x2890] ;  /* 0x0028900001167983 */ /* 0x0021280000100a00 */
[----:B------:R3:W-:Y:S04]  /*1bafb0*/  STL [R1+0x28a0], R14 ;  /* 0x0028a00e01007387 */ /* 0x0007e80000100800 */
[----:B---3--:R-:W4:Y:S01]  /*1bafc0*/  LDL.LU.64 R14, [R1+0x7c20] ;  /* 0x007c2000010e7983 */ /* 0x008f220000300a00 */
[----:B--2---:R-:W-:-:S03]  /*1bafd0*/  IADD3 R26, P2, PT, R21, R25, RZ ;  /* 0x00000019151a7210 */ /* 0x004fc60007f5e0ff */
[----:B------:R1:W-:Y:S02]  /*1bafe0*/  STL.64 [R1+0x7bf8], R16 ;  /* 0x007bf81001007387 */ /* 0x0003e40000100a00 */
[----:B-1----:R-:W-:Y:S02]  /*1baff0*/  IMAD.MOV.U32 R17, RZ, RZ, R27 ;  /* 0x000000ffff117224 */ /* 0x002fe400078e001b */
[C---:B------:R-:W-:Y:S02]  /*1bb000*/  IMAD.X R27, R19.reuse, 0x1, R24, P2 ;  /* 0x00000001131b7824 */ /* 0x040fe400010e0618 */
[----:B----4-:R-:W-:-:S05]  /*1bb010*/  IMAD.X R23, R19, 0x1, R14, P4 ;  /* 0x0000000113177824 */ /* 0x010fca00020e060e */
[----:B------:R1:W-:Y:S04]  /*1bb020*/  STL [R1+0x2894], R23 ;  /* 0x0028941701007387 */ /* 0x0003e80000100800 */
[----:B-1----:R-:W2:Y:S04]  /*1bb030*/  LDL R23, [R1+0x200] ;  /* 0x0002000001177983 */ /* 0x002ea80000100800 */
[----:B------:R1:W-:Y:S04]  /*1bb040*/  STL.64 [R1+0x2898], R26 ;  /* 0x0028981a01007387 */ /* 0x0003e80000100a00 */
[----:B-1----:R-:W3:Y:S04]  /*1bb050*/  LDL.LU.64 R26, [R1+0x7c18] ;  /* 0x007c1800011a7983 */ /* 0x002ee80000300a00 */
[----:B------:R1:W-:Y:S04]  /*1bb060*/  STL.64 [R1+0x7bf0], R24 ;  /* 0x007bf01801007387 */ /* 0x0003e80000100a00 */
[----:B-1----:R0:W4:Y:S01]  /*1bb070*/  LDL.64 R24, [R1+0x28a0] ;  /* 0x0028a00001187983 */ /* 0x0021220000100a00 */
[----:B------:R-:W-:-:S02]  /*1bb080*/  IADD3 R22, P4, PT, R21, R29, RZ ;  /* 0x0000001d15167210 */ /* 0x000fc40007f9e0ff */
[----:B---3--:R-:W-:Y:S02]  /*1bb090*/  IADD3 R16, P2, PT, R21, R27, RZ ;  /* 0x0000001b15107210 */ /* 0x008fe40007f5e0ff */
[----:B------:R-:W3:Y:S04]  /*1bb0a0*/  LDL.LU R21, [R1+0x7c10] ;  /* 0x007c100001157983 */ /* 0x000ee80000300800 */
[----:B------:R-:W-:Y:S01]  /*1bb0b0*/  STL.64 [R1+0x7be8], R14 ;  /* 0x007be80e01007387 */ /* 0x000fe20000100a00 */
[----:B----4-:R-:W-:-:S04]  /*1bb0c0*/  IMAD.MOV.U32 R25, RZ, RZ, R17 ;  /* 0x000000ffff197224 */ /* 0x010fc800078e0011 */
[----:B------:R-:W-:Y:S02]  /*1bb0d0*/  IMAD.MOV.U32 R17, RZ, RZ, R25 ;  /* 0x000000ffff117224 */ /* 0x000fe400078e0019 */
[----:B------:R-:W-:Y:S01]  /*1bb0e0*/  IMAD.X R25, R19, 0x1, R15, P3 ;  /* 0x0000000113197824 */ /* 0x000fe200018e060f */
[----:B--2---:R-:W-:Y:S01]  /*1bb0f0*/  IADD3 R24, P3, PT, R23, R20, RZ ;  /* 0x0000001417187210 */ /* 0x004fe20007f7e0ff */
[----:B------:R-:W-:-:S03]  /*1bb100*/  IMAD.X R23, R19, 0x1, R28, P4 ;  /* 0x0000000113177824 */ /* 0x000fc600020e061c */
[----:B------:R-:W-:Y:S04]  /*1bb110*/  STL [R1+0x28a4], R25 ;  /* 0x0028a41901007387 */ /* 0x000fe80000100800 */
[----:B------:R1:W-:Y:S04]  /*1bb120*/  STL.64 [R1+0x28a8], R22 ;  /* 0x0028a81601007387 */ /* 0x0003e80000100a00 */
[----:B-1----:R-:W2:Y:S04]  /*1bb130*/  LDL.LU.64 R22, [R1+0x7c08] ;  /* 0x007c080001167983 */ /* 0x002ea80000300a00 */
[----:B------:R-:W-:Y:S04]  /*1bb140*/  STL.64 [R1+0x7be0], R6 ;  /* 0x007be00601007387 */ /* 0x000fe80000100a00 */
[----:B------:R1:W-:Y:S04]  /*1bb150*/  STL [R1+0x7bd0], R28 ;  /* 0x007bd01c01007387 */ /* 0x0003e80000100800 */
[----:B-1----:R-:W4:Y:S01]  /*1bb160*/  LDL.LU R28, [R1+0x200] ;  /* 0x00020000011c7983 */ /* 0x002f220000300800 */
[----:B------:R-:W-:-:S02]  /*1bb170*/  IMAD.MOV.U32 R7, RZ, RZ, R17 ;  /* 0x000000ffff077224 */ /* 0x000fc400078e0011 */
[----:B------:R-:W-:Y:S01]  /*1bb180*/  IMAD.X R17, R19, 0x1, R26, P2 ;  /* 0x0000000113117824 */ /* 0x000fe200010e061a */
[----:B---3--:R-:W-:Y:S04]  /*1bb190*/  STL.64 [R1+0x7bc0], R20 ;  /* 0x007bc01401007387 */ /* 0x008fe80000100a00 */
[----:B------:R-:W3:Y:S04]  /*1bb1a0*/  LDL.LU R19, [R1+0x7c00] ;  /* 0x007c000001137983 */ /* 0x000ee80000300800 */
[----:B------:R1:W-:Y:S04]  /*1bb1b0*/  STL.64 [R1+0x2870], R16 ;  /* 0x0028701001007387 */ /* 0x0003e80000100a00 */
[----:B-1----:R-:W3:Y:S04]  /*1bb1c0*/  LDL.LU.64 R16, [R1+0x7bf8] ;  /* 0x007bf80001107983 */ /* 0x002ee80000300a00 */
[----:B------:R-:W-:Y:S01]  /*1bb1d0*/  STL.64 [R1+0x7bd8], R26 ;  /* 0x007bd81a01007387 */ /* 0x000fe20000100a00 */
[----:B----4-:R-:W-:-:S03]  /*1bb1e0*/  IADD3 R14, P4, PT, R28, R21, RZ ;  /* 0x000000151c0e7210 */ /* 0x010fc60007f9e0ff */
[----:B------:R-:W4:Y:S01]  /*1bb1f0*/  LDL R21, [R1+0x2dc] ;  /* 0x0002dc0001157983 */ /* 0x000f220000100800 */
[----:B--2---:R-:W-:Y:S01]  /*1bb200*/  IADD3 R20, P2, PT, R28, R23, RZ ;  /* 0x000000171c147210 */ /* 0x004fe20007f5e0ff */
[C---:B----4-:R-:W-:Y:S02]  /*1bb210*/  IMAD.X R25, R21.reuse, 0x1, R18, P3 ;  /* 0x0000000115197824 */ /* 0x050fe400018e0612 */
[----:B---3--:R-:W-:-:S03]  /*1bb220*/  IMAD.X R15, R21, 0x1, R19, P4 ;  /* 0x00000001150f7824 */ /* 0x008fc600020e0613 */
[----:B------:R1:W-:Y:S01]  /*1bb230*/  STL.64 [R1+0x2878], R24 ;  /* 0x0028781801007387 */ /* 0x0003e20000100a00 */
[----:B------:R-:W-:-:S03]  /*1bb240*/  IMAD.X R21, R21, 0x1, R22, P2 ;  /* 0x0000000115157824 */ /* 0x000fc600010e0616 */
[----:B-1----:R-:W2:Y:S04]  /*1bb250*/  LDL.LU.64 R24, [R1+0x7bf0] ;  /* 0x007bf00001187983 */ /* 0x002ea80000300a00 */
[----:B------:R-:W-:Y:S04]  /*1bb260*/  STL.64 [R1+0x7bc8], R8 ;  /* 0x007bc80801007387 */ /* 0x000fe80000100a00 */
[----:B------:R1:W-:Y:S04]  /*1bb270*/  STL.64 [R1+0x2880], R14 ;  /* 0x0028800e01007387 */ /* 0x0003e80000100a00 */
[----:B-1----:R-:W3:Y:S04]  /*1bb280*/  LDL.LU.64 R14, [R1+0x7be8] ;  /* 0x007be800010e7983 */ /* 0x002ee80000300a00 */
[----:B------:R1:W-:Y:S04]  /*1bb290*/  STL [R1+0x7bb8], R22 ;  /* 0x007bb81601007387 */ /* 0x0003e80000100800 */
[----:B-1----:R-:W3:Y:S01]  /*1bb2a0*/  LDL.LU R22, [R1+0x2dc] ;  /* 0x0002dc0001167983 */ /* 0x002ee20000300800 */
[----:B------:R-:W-:Y:S01]  /*1bb2b0*/  IADD3 R6, P3, PT, R28, R16, RZ ;  /* 0x000000101c067210 */ /* 0x000fe20007f7e0ff */
[----:B------:R-:W-:-:S02]  /*1bb2c0*/  IMAD.MOV.U32 R8, RZ, RZ, R7 ;  /* 0x000000ffff087224 */ /* 0x000fc400078e0007 */
[----:B------:R-:W-:Y:S02]  /*1bb2d0*/  STL.64 [R1+0x2848], R20 ;  /* 0x0028481401007387 */ /* 0x000fe40000100a00 */
[----:B---3--:R-:W-:-:S05]  /*1bb2e0*/  IMAD.X R7, R22, 0x1, R14, P3 ;  /* 0x0000000116077824 */ /* 0x008fca00018e060e */
[----:B------:R1:W-:Y:S04]  /*1bb2f0*/  STL.64 [R1+0x2850], R6 ;  /* 0x0028500601007387 */ /* 0x0003e80000100a00 */
[----:B-1----:R-:W3:Y:S01]  /*1bb300*/  LDL.LU.64 R6, [R1+0x7be0] ;  /* 0x007be00001067983 */ /* 0x002ee20000300a00 */
[----:B--2---:R-:W-:-:S05]  /*1bb310*/  IADD3 R26, P4, PT, R28, R25, RZ ;  /* 0x000000191c1a7210 */ /* 0x004fca0007f9e0ff */
[----:B------:R-:W-:Y:S01]  /*1bb320*/  IMAD.X R27, R22, 0x1, R24, P4 ;  /* 0x00000001161b7824 */ /* 0x000fe200020e0618 */
[----:B---3--:R1:W-:Y:S04]  /*1bb330*/  STL.64 [R1+0x7ba8], R6 ;  /* 0x007ba80601007387 */ /* 0x0083e80000100a00 */
[----:B-1----:R-:W2:Y:S04]  /*1bb340*/  LDL R7, [R1+0x204] ;  /* 0x0002040001077983 */ /* 0x002ea80000100800 */
[----:B------:R1:W-:Y:S04]  /*1bb350*/  STL.64 [R1+0x2858], R26 ;  /* 0x0028581a01007387 */ /* 0x0003e80000100a00 */
[----:B-1----:R-:W3:Y:S01]  /*1bb360*/  LDL.LU.64 R26, [R1+0x7bd8] ;  /* 0x007bd800011a7983 */ /* 0x002ee20000300a00 */
[----:B------:R-:W-:-:S03]  /*1bb370*/  IADD3 R20, P2, PT, R28, R17, RZ ;  /* 0x000000111c147210 */ /* 0x000fc60007f5e0ff */
[----:B------:R1:W-:Y:S01]  /*1bb380*/  STL.64 [R1+0x7bb0], R24 ;  /* 0x007bb01801007387 */ /* 0x0003e20000100a00 */
[----:B------:R-:W-:Y:S01]  /*1bb390*/  IADD3 R6, P3, PT, R28, R29, RZ ;  /* 0x0000001d1c067210 */ /* 0x000fe20007f7e0ff */
[----:B------:R-:W-:Y:S02]  /*1bb3a0*/  IMAD.X R21, R22, 0x1, R15, P2 ;  /* 0x0000000116157824 */ /* 0x000fe400010e060f */
[----:B-1----:R-:W-:Y:S01]  /*1bb3b0*/  IMAD.MOV.U32 R25, RZ, RZ, R8 ;  /* 0x000000ffff197224 */ /* 0x002fe200078e0008 */
[----:B---3--:R-:W-:Y:S02]  /*1bb3c0*/  IADD3 R8, P4, PT, R28, R27, RZ ;  /* 0x0000001b1c087210 */ /* 0x008fe40007f9e0ff */
[----:B------:R-:W3:Y:S04]  /*1bb3d0*/  LDL.LU R28, [R1+0x7bd0] ;  /* 0x007bd000011c7983 */ /* 0x000ee80000300800 */
[----:B------:R1:W-:Y:S04]  /*1bb3e0*/  STL [R1+0x2830], R8 ;  /* 0x0028300801007387 */ /* 0x0003e80000100800 */
[----:B-1----:R-:W4:Y:S04]  /*1bb3f0*/  LDL.LU.64 R8, [R1+0x7bc8] ;  /* 0x007bc80001087983 */ /* 0x002f280000300a00 */
[----:B------:R1:W-:Y:S04]  /*1bb400*/  STL.64 [R1+0x2860], R20 ;  /* 0x0028601401007387 */ /* 0x0003e80000100a00 */
[----:B-1----:R-:W2:Y:S04]  /*1bb410*/  LDL.LU.64 R20, [R1+0x7bc0] ;  /* 0x007bc00001147983 */ /* 0x002ea80000300a00 */
[----:B------:R1:W-:Y:S04]  /*1bb420*/  STL.64 [R1+0x7b98], R14 ;  /* 0x007b980e01007387 */ /* 0x0003e80000100a00 */
[----:B-1----:R0:W3:Y:S04]  /*1bb430*/  LDL.64 R14, [R1+0x2830] ;  /* 0x00283000010e7983 */ /* 0x0020e80000100a00 */
[----:B----4-:R1:W-:Y:S04]  /*1bb440*/  STL.64 [R1+0x7ba0], R8 ;  /* 0x007ba00801007387 */ /* 0x0103e80000100a00 */
[----:B-1----:R-:W4:Y:S01]  /*1bb450*/  LDL R8, [R1+0x2d8] ;  /* 0x0002d80001087983 */ /* 0x002f220000100800 */
[----:B--2---:R-:W-:Y:S01]  /*1bb460*/  IADD3 R24, P2, PT, R7, R20, RZ ;  /* 0x0000001407187210 */ /* 0x004fe20007f5e0ff */
[----:B---3--:R-:W-:-:S05]  /*1bb470*/  IMAD.X R7, R22, 0x1, R28, P3 ;  /* 0x0000000116077824 */ /* 0x008fca00018e061c */
[----:B------:R-:W-:Y:S04]  /*1bb480*/  STL.64 [R1+0x2868], R6 ;  /* 0x0028680601007387 */ /* 0x000fe80000100a00 */
[----:B------:R1:W-:Y:S04]  /*1bb490*/  STL [R1+0x7b88], R28 ;  /* 0x007b881c01007387 */ /* 0x0003e80000100800 */
[----:B-1----:R-:W2:Y:S01]  /*1bb4a0*/  LDL.LU R28, [R1+0x204] ;  /* 0x00020400011c7983 */ /* 0x002ea20000300800 */
[----:B------:R-:W-:-:S03]  /*1bb4b0*/  IMAD.MOV.U32 R15, RZ, RZ, R25 ;  /* 0x000000ffff0f7224 */ /* 0x000fc600078e0019 */
[----:B------:R1:W-:Y:S01]  /*1bb4c0*/  STL.64 [R1+0x7b80], R20 ;  /* 0x007b801401007387 */ /* 0x0003e20000100a00 */
[----:B----4-:R-:W-:Y:S01]  /*1bb4d0*/  IMAD.X R25, R8, 0x1, R18, P2 ;  /* 0x0000000108197824 */ /* 0x010fe200010e0612 */
[----:B--2---:R-:W-:Y:S01]  /*1bb4e0*/  IADD3 R6, P3, PT, R28, R21, RZ ;  /* 0x000000151c067210 */ /* 0x004fe20007f7e0ff */
[----:B-1----:R-:W-:Y:S02]  /*1bb4f0*/  IMAD.MOV.U32 R21, RZ, RZ, R15 ;  /* 0x000000ffff157224 */ /* 0x002fe400078e000f */
[----:B------:R-:W-:Y:S02]  /*1bb500*/  IMAD.X R15, R22, 0x1, R26, P4 ;  /* 0x00000001160f7824 */ /* 0x000fe400020e061a */
[----:B------:R-:W2:Y:S01]  /*1bb510*/  LDL.LU R22, [R1+0x7bb8] ;  /* 0x007bb80001167983 */ /* 0x000ea20000300800 */
[----:B------:R-:W-:-:S03]  /*1bb520*/  IMAD.X R7, R8, 0x1, R19, P3 ;  /* 0x0000000108077824 */ /* 0x000fc600018e0613 */
[----:B------:R-:W-:Y:S04]  /*1bb530*/  STL.64 [R1+0x7b90], R26 ;  /* 0x007b901a01007387 */ /* 0x000fe80000100a00 */
[----:B------:R-:W-:Y:S04]  /*1bb540*/  STL [R1+0x2834], R15 ;  /* 0x0028340f01007387 */ /* 0x000fe80000100800 */
[----:B------:R1:W-:Y:S04]  /*1bb550*/  STL.64 [R1+0x2838], R24 ;  /* 0x0028381801007387 */ /* 0x0003e80000100a00 */
[----:B-1----:R-:W3:Y:S04]  /*1bb560*/  LDL.LU.64 R24, [R1+0x7bb0] ;  /* 0x007bb00001187983 */ /* 0x002ee80000300a00 */
[----:B------:R1:W-:Y:S04]  /*1bb570*/  STL.64 [R1+0x2840], R6 ;  /* 0x0028400601007387 */ /* 0x0003e80000100a00 */
[----:B-1----:R-:W4:Y:S04]  /*1bb580*/  LDL.LU.64 R6, [R1+0x7ba8] ;  /* 0x007ba80001067983 */ /* 0x002f280000300a00 */
[----:B------:R1:W-:Y:S04]  /*1bb590*/  STL [R1+0x7b70], R19 ;  /* 0x007b701301007387 */ /* 0x0003e80000100800 */
[----:B-1----:R-:W2:Y:S01]  /*1bb5a0*/  LDL.LU R19, [R1+0x2d8] ;  /* 0x0002d80001137983 */ /* 0x002ea20000300800 */
[----:B------:R-:W-:-:S02]  /*1bb5b0*/  IADD3 R14, P4, PT, R28, R23, RZ ;  /* 0x000000171c0e7210 */ /* 0x000fc40007f9e0ff */
[----:B---3--:R-:W-:-:S05]  /*1bb5c0*/  IADD3 R8, P3, PT, R28, R25, RZ ;  /* 0x000000191c087210 */ /* 0x008fca0007f7e0ff */
[----:B------:R1:W-:Y:S04]  /*1bb5d0*/  STL [R1+0x2818], R8 ;  /* 0x0028180801007387 */ /* 0x0003e80000100800 */
[----:B-1----:R-:W3:Y:S01]  /*1bb5e0*/  LDL.LU.64 R8, [R1+0x7ba0] ;  /* 0x007ba00001087983 */ /* 0x002ee20000300a00 */
[----:B--2---:R-:W-:-:S05]  /*1bb5f0*/  IMAD.X R15, R19, 0x1, R22, P4 ;  /* 0x00000001130f7824 */ /* 0x004fca00020e0616 */
[----:B------:R1:W-:Y:S04]  /*1bb600*/  STL.64 [R1+0x2808], R14 ;  /* 0x0028080e01007387 */ /* 0x0003e80000100a00 */
[----:B-1----:R-:W2:Y:S01]  /*1bb610*/  LDL.LU.64 R14, [R1+0x7b98] ;  /* 0x007b9800010e7983 */ /* 0x002ea20000300a00 */
[----:B------:R-:W-:-:S03]  /*1bb620*/  IADD3 R26, P2, PT, R28, R16, RZ ;  /* 0x000000101c1a7210 */ /* 0x000fc60007f5e0ff */
[----:B------:R-:W-:Y:S01]  /*1bb630*/  STL.64 [R1+0x7b78], R22 ;  /* 0x007b781601007387 */ /* 0x000fe20000100a00 */
[----:B------:R-:W-:-:S03]  /*1bb640*/  IADD3 R20, P4, PT, R28, R17, RZ ;  /* 0x000000111c147210 */ /* 0x000fc60007f9e0ff */
[----:B---3--:R1:W-:Y:S04]  /*1bb650*/  STL.64 [R1+0x7b60], R8 ;  /* 0x007b600801007387 */ /* 0x0083e80000100a00 */
[----:B-1----:R-:W3:Y:S04]  /*1bb660*/  LDL R9, [R1+0x208] ;  /* 0x0002080001097983 */ /* 0x002ee80000100800 */
[----:B------:R1:W-:Y:S04]  /*1bb670*/  STL.64 [R1+0x7b68], R16 ;  /* 0x007b681001007387 */ /* 0x0003e80000100a00 */
[----:B-1----:R0:W3:Y:S01]  /*1bb680*/  LDL.64 R16, [R1+0x2818] ;  /* 0x0028180001107983 */ /* 0x0020e20000100a00 */
[----:B--2---:R-:W-:-:S05]  /*1bb690*/  IMAD.X R27, R19, 0x1, R14, P2 ;  /* 0x00000001131b7824 */ /* 0x004fca00010e060e */
[----:B------:R1:W-:Y:S04]  /*1bb6a0*/  STL.64 [R1+0x2810], R26 ;  /* 0x0028101a01007387 */ /* 0x0003e80000100a00 */
[----:B-1----:R-:W2:Y:S01]  /*1bb6b0*/  LDL.LU.64 R26, [R1+0x7b90] ;  /* 0x007b9000011a7983 */ /* 0x002ea20000300a00 */
[----:B------:R-:W-:Y:S02]  /*1bb6c0*/  IMAD.MOV.U32 R8, RZ, RZ, R21 ;  /* 0x000000ffff087224 */ /* 0x000fe400078e0015 */
[C---:B------:R-:W-:Y:S01]  /*1bb6d0*/  IMAD.X R21, R19.reuse, 0x1, R15, P4 ;  /* 0x0000000113157824 */ /* 0x040fe200020e060f */
[----:B------:R1:W-:Y:S01]  /*1bb6e0*/  STL.64 [R1+0x7b58], R24 ;  /* 0x007b581801007387 */ /* 0x0003e20000100a00 */
[----:B------:R-:W-:Y:S01]  /*1bb6f0*/  IADD3 R22, P2, PT, R28, R29, RZ ;  /* 0x0000001d1c167210 */ /* 0x000fe20007f5e0ff */
[----:B---3--:R-:W-:-:S02]  /*1bb700*/  IMAD.X R17, R19, 0x1, R24, P3 ;  /* 0x0000000113117824 */ /* 0x008fc400018e0618 */
[----:B-1----:R-:W3:Y:S04]  /*1bb710*/  LDL R24, [R1+0x2d4] ;  /* 0x0002d40001187983 */ /* 0x002ee80000100800 */
[----:B------:R-:W-:Y:S01]  /*1bb720*/  STL [R1+0x281c], R17 ;  /* 0x00281c1101007387 */ /* 0x000fe20000100800 */
[----:B--2---:R-:W-:-:S03]  /*1bb730*/  IADD3 R16, P3, PT, R28, R27, RZ ;  /* 0x0000001b1c107210 */ /* 0x004fc60007f7e0ff */
[----:B------:R-:W2:Y:S04]  /*1bb740*/  LDL.LU R28, [R1+0x7b88] ;  /* 0x007b8800011c7983 */ /* 0x000ea80000300800 */
[----:B------:R1:W-:Y:S04]  /*1bb750*/  STL.64 [R1+0x2820], R20 ;  /* 0x0028201401007387 */ /* 0x0003e80000100a00 */
[----:B-1----:R-:W2:Y:S01]  /*1bb760*/  LDL.LU.64 R20, [R1+0x7b80] ;  /* 0x007b800001147983 */ /* 0x002ea20000300a00 */
[----:B------:R-:W-:-:S03]  /*1bb770*/  IMAD.MOV.U32 R23, RZ, RZ, R8 ;  /* 0x000000ffff177224 */ /* 0x000fc600078e0008 */
[----:B------:R-:W-:Y:S01]  /*1bb780*/  STL.64 [R1+0x7b50], R14 ;  /* 0x007b500e01007387 */ /* 0x000fe20000100a00 */
[----:B--2---:R-:W-:Y:S01]  /*1bb790*/  IADD3 R8, P4, PT, R9, R20, RZ ;  /* 0x0000001409087210 */ /* 0x004fe20007f9e0ff */
[----:B------:R-:W-:Y:S02]  /*1bb7a0*/  IMAD.MOV.U32 R9, RZ, RZ, R23 ;  /* 0x000000ffff097224 */ /* 0x000fe400078e0017 */
[----:B------:R-:W-:-:S05]  /*1bb7b0*/  IMAD.X R23, R19, 0x1, R28, P2 ;  /* 0x0000000113177824 */ /* 0x000fca00010e061c */
[----:B------:R1:W-:Y:S04]  /*1bb7c0*/  STL.64 [R1+0x2828], R22 ;  /* 0x0028281601007387 */ /* 0x0003e80000100a00 */
[----:B-1----:R-:W2:Y:S04]  /*1bb7d0*/  LDL.LU.64 R22, [R1+0x7b78] ;  /* 0x007b780001167983 */ /* 0x002ea80000300a00 */
[----:B------:R1:W-:Y:S04]  /*1bb7e0*/  STL [R1+0x7b40], R28 ;  /* 0x007b401c01007387 */ /* 0x0003e80000100800 */
[----:B-1----:R-:W2:Y:S01]  /*1bb7f0*/  LDL.LU R28, [R1+0x208] ;  /* 0x00020800011c7983 */ /* 0x002ea20000300800 */
[----:B------:R-:W-:-:S03]  /*1bb800*/  IMAD.X R17, R19, 0x1, R26, P3 ;  /* 0x0000000113117824 */ /* 0x000fc600018e061a */
[----:B------:R1:W-:Y:S01]  /*1bb810*/  STL.64 [R1+0x7b48], R20 ;  /* 0x007b481401007387 */ /* 0x0003e20000100a00 */
[----:B------:R-:W-:Y:S02]  /*1bb820*/  IMAD.MOV.U32 R15, RZ, RZ, R9 ;  /* 0x000000ffff0f7224 */ /* 0x000fe400078e0009 */
[----:B---3--:R-:W-:Y:S01]  /*1bb830*/  IMAD.X R9, R24, 0x1, R18, P4 ;  /* 0x0000000118097824 */ /* 0x008fe200020e0612 */
[----:B--2---:R-:W-:-:S05]  /*1bb840*/  IADD3 R14, P2, PT, R28, R21, RZ ;  /* 0x000000151c0e7210 */ /* 0x004fca0007f5e0ff */
[----:B------:R-:W-:Y:S04]  /*1bb850*/  STL [R1+0x2800], R14 ;  /* 0x0028000e01007387 */ /* 0x000fe80000100800 */
[----:B-1----:R0:W2:Y:S04]  /*1bb860*/  LDL.64 R20, [R1+0x2800] ;  /* 0x0028000001147983 */ /* 0x0020a80000100a00 */
[----:B------:R-:W2:Y:S04]  /*1bb870*/  LDL.LU R19, [R1+0x7b70] ;  /* 0x007b700001137983 */ /* 0x000ea80000300800 */
[----:B------:R1:W-:Y:S04]  /*1bb880*/  STL.64 [R1+0x27f0], R16 ;  /* 0x0027f01001007387 */ /* 0x0003e80000100a00 */
[----:B-1----:R-:W3:Y:S04]  /*1bb890*/  LDL.LU.64 R16, [R1+0x7b68] ;  /* 0x007b680001107983 */ /* 0x002ee80000300a00 */
[----:B------:R1:W-:Y:S04]  /*1bb8a0*/  STL.64 [R1+0x27f8], R8 ;  /* 0x0027f80801007387 */ /* 0x0003e80000100a00 */
[----:B-1----:R-:W2:Y:S04]  /*1bb8b0*/  LDL.LU.64 R8, [R1+0x7b60] ;  /* 0x007b600001087983 */ /* 0x002ea80000300a00 */
[----:B------:R1:W-:Y:S04]  /*1bb8c0*/  STL [R1+0x7b30], R18 ;  /* 0x007b301201007387 */ /* 0x0003e80000100800 */
[----:B-1----:R-:W2:Y:S01]  /*1bb8d0*/  LDL.LU R18, [R1+0x2d4] ;  /* 0x0002d40001127983 */ /* 0x002ea20000300800 */
[----:B------:R-:W-:-:S02]  /*1bb8e0*/  IADD3 R14, P3, PT, R28, R23, RZ ;  /* 0x000000171c0e7210 */ /* 0x000fc40007f7e0ff */
[----:B---3--:R-:W-:-:S05]  /*1bb8f0*/  IADD3 R24, P4, PT, R28, R16, RZ ;  /* 0x000000101c187210 */ /* 0x008fca0007f9e0ff */
[----:B------:R1:W-:Y:S04]  /*1bb900*/  STL [R1+0x2080], R24 ;  /* 0x0020801801007387 */ /* 0x0003e80000100800 */
[----:B-1----:R-:W3:Y:S01]  /*1bb910*/  LDL.LU.64 R24, [R1+0x7b58] ;  /* 0x007b580001187983 */ /* 0x002ee20000300a00 */
        /* <DEDUP_REMOVED lines=8> */
[----:B----4-:R1:W-:Y:S04]  /*1bb9a0*/  STL.64 [R1+0x7b20], R6 ;  /* 0x007b200601007387 */ /* 0x0103e80000100a00 */
[----:B------:R-:W-:Y:S01]  /*1bb9b0*/  STL.64 [R1+0x7b28], R16 ;  /* 0x007b281001007387 */ /* 0x000fe20000100a00 */
[----:B-1----:R-:W-:-:S02]  /*1bb9c0*/  IADD3 R6, P3, PT, R28, R17, RZ ;  /* 0x000000111c067210 */ /* 0x002fc40007f7e0ff */
[----:B---3--:R-:W-:Y:S01]  /*1bb9d0*/  IADD3 R20, P2, PT, R28, R25, RZ ;  /* 0x000000191c147210 */ /* 0x008fe20007f5e0ff */
        /* <DEDUP_REMOVED lines=14> */
[----:B---3--:R-:W-:Y:S01]  /*1bbac0*/  IMAD.X R23, R18, 0x1, R28, P4 ;  /* 0x0000000112177824 */ /* 0x008fe200020e061c */
[C---:B--2---:R-:W-:Y:S02]  /*1bbad0*/  IADD3 R6, P3, PT, R17.reuse, R20, RZ ;  /* 0x0000001411067210 */ /* 0x044fe40007f7e0ff */
[----:B------:R-:W-:-:S02]  /*1bbae0*/  IADD3 R14, P4, PT, R17, R21, RZ ;  /* 0x00000015110e7210 */ /* 0x000fc40007f9e0ff */
[----:B------:R1:W-:Y:S01]  /*1bbaf0*/  STL.64 [R1+0x2098], R22 ;  /* 0x0020981601007387 */ /* 0x0003e20000100a00 */
[----:B------:R-:W-:-:S03]  /*1bbb00*/  IMAD.X R17, R18, 0x1, R26, P2 ;  /* 0x0000000112117824 */ /* 0x000fc600010e061a */
[----:B-1----:R-:W2:Y:S04]  /*1bbb10*/  LDL.LU.64 R22, [R1+0x7b38] ;  /* 0x007b380001167983 */ /* 0x002ea80000300a00 */
[----:B------:R-:W3:Y:S04]  /*1bbb20*/  LDL R15, [R1+0x2d0] ;  /* 0x0002d000010f7983 */ /* 0x000ee80000100800 */
[----:B------:R1:W-:Y:S04]  /*1bbb30*/  STL.64 [R1+0x7b00], R20 ;  /* 0x007b001401007387 */ /* 0x0003e80000100a00 */
[----:B------:R-:W3:Y:S04]  /*1bbb40*/  LDL.LU R18, [R1+0x7b30] ;  /* 0x007b300001127983 */ /* 0x000ee80000300800 */
[----:B------:R4:W-:Y:S01]  /*1bbb50*/  STL.64 [R1+0x2060], R16 ;  /* 0x0020601001007387 */ /* 0x0009e20000100a00 */
[----:B-1----:R-:W-:-:S03]  /*1bbb60*/  IMAD.MOV.U32 R21, RZ, RZ, R7 ;  /* 0x000000ffff157224 */ /* 0x002fc600078e0007 */
[----:B----4-:R-:W4:Y:S04]  /*1bbb70*/  LDL.LU.64 R16, [R1+0x7b28] ;  /* 0x007b280001107983 */ /* 0x010f280000300a00 */
[----:B------:R1:W-:Y:S04]  /*1bbb80*/  STL [R1+0x7b08], R26 ;  /* 0x007b081a01007387 */ /* 0x0003e80000100800 */
[----:B-1----:R-:W4:Y:S01]  /*1bbb90*/  LDL.LU R26, [R1+0x20c] ;  /* 0x00020c00011a7983 */ /* 0x002f220000300800 */
[----:B---3--:R-:W-:-:S05]  /*1bbba0*/  IMAD.X R7, R15, 0x1, R18, P3 ;  /* 0x000000010f077824 */ /* 0x008fca00018e0612 */
[----:B------:R1:W-:Y:S04]  /*1bbbb0*/  STL.64 [R1+0x2068], R6 ;  /* 0x0020680601007387 */ /* 0x0003e80000100a00 */
[----:B-1----:R-:W3:Y:S01]  /*1bbbc0*/  LDL.LU.64 R6, [R1+0x7b20] ;  /* 0x007b200001067983 */ /* 0x002ee20000300a00 */
[----:B------:R-:W-:-:S03]  /*1bbbd0*/  IMAD.X R15, R15, 0x1, R19, P4 ;  /* 0x000000010f0f7824 */ /* 0x000fc600020e0613 */
[----:B---3--:R4:W-:Y:S04]  /*1bbbe0*/  STL.64 [R1+0x7b10], R6 ;  /* 0x007b100601007387 */ /* 0x0089e80000100a00 */
[----:B------:R1:W-:Y:S01]  /*1bbbf0*/  STL.64 [R1+0x2070], R14 ;  /* 0x0020700e01007387 */ /* 0x0003e20000100a00 */
[----:B----4-:R-:W-:-:S05]  /*1bbc00*/  IADD3 R6, P3, PT, R26, R16, RZ ;  /* 0x000000101a067210 */ /* 0x010fca0007f7e0ff */
[----:B------:R-:W-:Y:S04]  /*1bbc10*/  STL [R1+0x2040], R6 ;  /* 0x0020400601007387 */ /* 0x000fe80000100800 */
[----:B-1----:R-:W3:Y:S04]  /*1bbc20*/  LDL.LU.64 R14, [R1+0x7b18] ;  /* 0x007b1800010e7983 */ /* 0x002ee80000300a00 */
[----:B------:R1:W-:Y:S04]  /*1bbc30*/  STL [R1+0x7af0], R19 ;  /* 0x007af01301007387 */ /* 0x0003e80000100800 */
[----:B-1----:R-:W4:Y:S01]  /*1bbc40*/  LDL.LU R19, [R1+0x2d0] ;  /* 0x0002d00001137983 */ /* 0x002f220000300800 */
[----:B--2---:R-:W-:Y:S01]  /*1bbc50*/  IADD3 R20, P2, PT, R26, R23, RZ ;  /* 0x000000171a147210 */ /* 0x004fe20007f5e0ff */
[----:B------:R-:W-:-:S02]  /*1bbc60*/  IMAD.MOV.U32 R7, RZ, RZ, R21 ;  /* 0x000000ffff077224 */ /* 0x000fc400078e0015 */
[----:B------:R1:W-:Y:S02]  /*1bbc70*/  STL.64 [R1+0x7af8], R22 ;  /* 0x007af81601007387 */ /* 0x0003e40000100a00 */
[----:B----4-:R-:W-:Y:S02]  /*1bbc80*/  IMAD.X R21, R19, 0x1, R22, P2 ;  /* 0x0000000113157824 */ /* 0x010fe400010e0616 */
[----:B-1----:R0:W2:Y:S04]  /*1bbc90*/  LDL.64 R22, [R1+0x2040] ;  /* 0x0020400001167983 */ /* 0x0020a80000100a00 */
[----:B------:R1:W-:Y:S01]  /*1bbca0*/  STL.64 [R1+0x2038], R20 ;  /* 0x0020381401007387 */ /* 0x0003e20000100a00 */
[----:B------:R-:W-:-:S03]  /*1bbcb0*/  IADD3 R6, P4, PT, R26, R25, RZ ;  /* 0x000000191a067210 */ /* 0x000fc60007f9e0ff */
[----:B------:R4:W-:Y:S01]  /*1bbcc0*/  STL.64 [R1+0x7ae0], R8 ;  /* 0x007ae00801007387 */ /* 0x0009e20000100a00 */
[----:B-1----:R-:W-:-:S03]  /*1bbcd0*/  IADD3 R20, P2, PT, R26, R17, RZ ;  /* 0x000000111a147210 */ /* 0x002fc60007f5e0ff */
[----:B----4-:R-:W4:Y:S04]  /*1bbce0*/  LDL R9, [R1+0x210] ;  /* 0x0002100001097983 */ /* 0x010f280000100800 */
[----:B------:R-:W-:Y:S01]  /*1bbcf0*/  STL.64 [R1+0x7ae8], R16 ;  /* 0x007ae81001007387 */ /* 0x000fe20000100a00 */
[C---:B---3--:R-:W-:Y:S02]  /*1bbd00*/  IMAD.X R21, R19.reuse, 0x1, R15, P2 ;  /* 0x0000000113157824 */ /* 0x048fe400010e060f */
        /* <DEDUP_REMOVED lines=8> */
[----:B------:R-:W3:Y:S04]  /*1bbd90*/  LDL.LU R26, [R1+0x7b08] ;  /* 0x007b0800011a7983 */ /* 0x000ee80000300800 */
[----:B------:R1:W-:Y:S04]  /*1bbda0*/  STL.64 [R1+0x2050], R20 ;  /* 0x0020501401007387 */ /* 0x0003e80000100a00 */
[----:B-1----:R-:W4:Y:S04]  /*1bbdb0*/  LDL.LU.64 R20, [R1+0x7b00] ;  /* 0x007b000001147983 */ /* 0x002f280000300a00 */
[----:B------:R-:W-:Y:S01]  /*1bbdc0*/  STL.64 [R1+0x7ad8], R14 ;  /* 0x007ad80e01007387 */ /* 0x000fe20000100a00 */
[----:B----4-:R-:W-:Y:S01]  /*1bbdd0*/  IADD3 R8, P2, PT, R9, R20, RZ ;  /* 0x0000001409087210 */ /* 0x010fe20007f5e0ff */
[----:B------:R-:W-:-:S02]  /*1bbde0*/  IMAD.MOV.U32 R9, RZ, RZ, R23 ;  /* 0x000000ffff097224 */ /* 0x000fc400078e0017 */
[----:B------:R-:W-:-:S05]  /*1bbdf0*/  IMAD.X R23, R19, 0x1, R28, P3 ;  /* 0x0000000113177824 */ /* 0x000fca00018e061c */
[----:B------:R1:W-:Y:S04]  /*1bbe00*/  STL.64 [R1+0x2058], R22 ;  /* 0x0020581601007387 */ /* 0x0003e80000100a00 */
[----:B-1----:R-:W4:Y:S04]  /*1bbe10*/  LDL.LU.64 R22, [R1+0x7af8] ;  /* 0x007af80001167983 */ /* 0x002f280000300a00 */
[----:B------:R1:W-:Y:S04]  /*1bbe20*/  STL [R1+0x7ac8], R28 ;  /* 0x007ac81c01007387 */ /* 0x0003e80000100800 */
[----:B-1----:R-:W2:Y:S04]  /*1bbe30*/  LDL.LU R28, [R1+0x210] ;  /* 0x00021000011c7983 */ /* 0x002ea80000300800 */
[----:B------:R-:W2:Y:S01]  /*1bbe40*/  LDL R15, [R1+0x2cc] ;  /* 0x0002cc00010f7983 */ /* 0x000ea20000100800 */
[----:B---3--:R-:W-:-:S03]  /*1bbe50*/  IMAD.X R17, R19, 0x1, R26, P4 ;  /* 0x0000000113117824 */ /* 0x008fc600020e061a */
[----:B------:R-:W-:Y:S04]  /*1bbe60*/  STL.64 [R1+0x7ab8], R20 ;  /* 0x007ab81401007387 */ /* 0x000fe80000100a00 */
[----:B------:R-:W3:Y:S04]  /*1bbe70*/  LDL.LU R19, [R1+0x7af0] ;  /* 0x007af00001137983 */ /* 0x000ee80000300800 */
[----:B------:R1:W-:Y:S04]  /*1bbe80*/  STL.64 [R1+0x2020], R16 ;  /* 0x0020201001007387 */ /* 0x0003e80000100a00 */
[----:B-1----:R-:W4:Y:S04]  /*1bbe90*/  LDL.LU.64 R16, [R1+0x7ae8] ;  /* 0x007ae80001107983 */ /* 0x002f280000300a00 */
[----:B------:R1:W-:Y:S02]  /*1bbea0*/  STL.64 [R1+0x7ad0], R26 ;  /* 0x007ad01a01007387 */ /* 0x0003e40000100a00 */
[----:B-1----:R-:W-:-:S02]  /*1bbeb0*/  IMAD.MOV.U32 R26, RZ, RZ, R9 ;  /* 0x000000ffff1a7224 */ /* 0x002fc400078e0009 */
[----:B--2---:R-:W-:-:S05]  /*1bbec0*/  IMAD.X R9, R15, 0x1, R18, P2 ;  /* 0x000000010f097824 */ /* 0x004fca00010e0612 */
[----:B------:R1:W-:Y:S04]  /*1bbed0*/  STL.64 [R1+0x2028], R8 ;  /* 0x0020280801007387 */ /* 0x0003e80000100a00 */
[----:B-1----:R-:W2:Y:S01]  /*1bbee0*/  LDL.LU.64 R8, [R1+0x7ae0] ;  /* 0x007ae00001087983 */ /* 0x002ea20000300a00 */
[----:B------:R-:W-:-:S05]  /*1bbef0*/  IADD3 R14, P3, PT, R28, R21, RZ ;  /* 0x000000151c0e7210 */ /* 0x000fca0007f7e0ff */
[----:B---3--:R-:W-:Y:S01]  /*1bbf00*/  IMAD.X R15, R15, 0x1, R19, P3 ;  /* 0x000000010f0f7824 */ /* 0x008fe200018e0613 */
[----:B--2---:R1:W-:Y:S04]  /*1bbf10*/  STL.64 [R1+0x7ac0], R8 ;  /* 0x007ac00801007387 */ /* 0x0043e80000100a00 */
[----:B------:R2:W-:Y:S01]  /*1bbf20*/  STL.64 [R1+0x2030], R14 ;  /* 0x0020300e01007387 */ /* 0x0005e20000100a00 */
[----:B-1----:R-:W-:Y:S01]  /*1bbf30*/  IMAD.MOV.U32 R8, RZ, RZ, R26 ;  /* 0x000000ffff087224 */ /* 0x002fe200078e001a */
[----:B----4-:R-:W-:-:S05]  /*1bbf40*/  IADD3 R26, P2, PT, R28, R16, RZ ;  /* 0x000000101c1a7210 */ /* 0x010fca0007f5e0ff */
[----:B------:R-:W-:Y:S04]  /*1bbf50*/  STL [R1+0x2000], R26 ;  /* 0x0020001a01007387 */ /* 0x000fe80000100800 */
[----:B--2---:R-:W2:Y:S04]  /*1bbf60*/  LDL.LU.64 R14, [R1+0x7ad8] ;  /* 0x007ad800010e7983 */ /* 0x004ea80000300a00 */
[----:B------:R1:W-:Y:S04]  /*1bbf70*/  STL [R1+0x7aa8], R19 ;  /* 0x007aa81301007387 */ /* 0x0003e80000100800 */
[----:B-1----:R-:W3:Y:S01]  /*1bbf80*/  LDL.LU R19, [R1+0x2cc] ;  /* 0x0002cc0001137983 */ /* 0x002ee20000300800 */
[----:B------:R-:W-:-:S03]  /*1bbf90*/  IADD3 R20, P4, PT, R28, R23, RZ ;  /* 0x000000171c147210 */ /* 0x000fc60007f9e0ff */
[----:B------:R1:W-:Y:S01]  /*1bbfa0*/  STL.64 [R1+0x7ab0], R22 ;  /* 0x007ab01601007387 */ /* 0x0003e20000100a00 */
[----:B------:R-:W-:Y:S01]  /*1bbfb0*/  IADD3 R26, P3, PT, R28, R25, RZ ;  /* 0x000000191c1a7210 */ /* 0x000fe20007f7e0ff */
[C---:B---3--:R-:W-:Y:S02]  /*1bbfc0*/  IMAD.X R21, R19.reuse, 0x1, R22, P4 ;  /* 0x0000000113157824 */ /* 0x048fe400020e0616 */
[----:B-1----:R0:W2:Y:S02]  /*1bbfd0*/  LDL.64 R22, [R1+0x2000] ;  /* 0x0020000001167983 */ /* 0x0020a40000100a00 */
[C---:B------:R-:W-:Y:S02]  /*1bbfe0*/  IMAD.X R27, R19.reuse, 0x1, R24, P3 ;  /* 0x00000001131b7824 */ /* 0x040fe400018e0618 */
[----:B------:R-:W-:Y:S04]  /*1bbff0*/  STL.64 [R1+0x1ff8], R20 ;  /* 0x001ff81401007387 */ /* 0x000fe80000100a00 */
[----:B------:R-:W-:Y:S01]  /*1bc000*/  STL.64 [R1+0x7aa0], R16 ;  /* 0x007aa01001007387 */ /* 0x000fe20000100a00 */
[----:B--2---:R-:W-:-:S05]  /*1bc010*/  IMAD.X R23, R19, 0x1, R14, P2 ;  /* 0x0000000113177824 */ /* 0x004fca00010e060e */
[----:B------:R-:W-:Y:S04]  /*1bc020*/  STL [R1+0x2004], R23 ;  /* 0x0020041701007387 */ /* 0x000fe80000100800 */
[----:B------:R1:W-:Y:S04]  /*1bc030*/  STL.64 [R1+0x2008], R26 ;  /* 0x0020081a01007387 */ /* 0x0003e80000100a00 */
[----:B-1----:R-:W2:Y:S01]  /*1bc040*/  LDL.LU.64 R26, [R1+0x7ad0] ;  /* 0x007ad000011a7983 */ /* 0x002ea20000300a00 */
[----:B------:R-:W-:Y:S01]  /*1bc050*/  IADD3 R20, P4, PT, R28, R17, RZ ;  /* 0x000000111c147210 */ /* 0x000fe20007f9e0ff */
[----:B------:R-:W-:-:S02]  /*1bc060*/  IMAD.MOV.U32 R17, RZ, RZ, R8 ;  /* 0x000000ffff117224 */ /* 0x000fc400078e0008 */
[----:B------:R1:W-:Y:S01]  /*1bc070*/  STL.64 [R1+0x7a90], R24 ;  /* 0x007a901801007387 */ /* 0x0003e20000100a00 */
[C---:B------:R-:W-:Y:S01]  /*1bc080*/  IADD3 R22, P2, PT, R28.reuse, R29, RZ ;  /* 0x0000001d1c167210 */ /* 0x040fe20007f5e0ff */
[----:B------:R-:W-:Y:S02]  /*1bc090*/  IMAD.X R21, R19, 0x1, R15, P4 ;  /* 0x0000000113157824 */ /* 0x000fe400020e060f */
[----:B-1----:R-:W3:Y:S04]  /*1bc0a0*/  LDL R25, [R1+0x214] ;  /* 0x0002140001197983 */ /* 0x002ee80000100800 */
[----:B------:R-:W-:Y:S01]  /*1bc0b0*/  STL.64 [R1+0x7a98], R10 ;  /* 0x007a980a01007387 */ /* 0x000fe20000100a00 */
[----:B--2---:R-:W-:-:S03]  /*1bc0c0*/  IADD3 R8, P3, PT, R28, R27, RZ ;  /* 0x0000001b1c087210 */ /* 0x004fc60007f7e0ff */
[----:B------:R-:W2:Y:S04]  /*1bc0d0*/  LDL.LU R28, [R1+0x7ac8] ;  /* 0x007ac800011c7983 */ /* 0x000ea80000300800 */
[----:B------:R1:W-:Y:S04]  /*1bc0e0*/  STL [R1+0x1fe0], R8 ;  /* 0x001fe00801007387 */ /* 0x0003e80000100800 */
[----:B-1----:R-:W4:Y:S04]  /*1bc0f0*/  LDL.LU.64 R8, [R1+0x7ac0] ;  /* 0x007ac00001087983 */ /* 0x002f280000300a00 */
[----:B------:R1:W-:Y:S04]  /*1bc100*/  STL.64 [R1+0x2010], R20 ;  /* 0x0020101401007387 */ /* 0x0003e80000100a00 */
[----:B-1----:R-:W3:Y:S04]  /*1bc110*/  LDL.LU.64 R20, [R1+0x7ab8] ;  /* 0x007ab80001147983 */ /* 0x002ee80000300a00 */
[----:B------:R1:W-:Y:S04]  /*1bc120*/  STL.64 [R1+0x7a80], R2 ;  /* 0x007a800201007387 */ /* 0x0003e80000100a00 */
[----:B-1----:R0:W4:Y:S04]  /*1bc130*/  LDL.64 R2, [R1+0x1fe0] ;  /* 0x001fe00001027983 */ /* 0x0021280000100a00 */
[----:B------:R-:W-:Y:S04]  /*1bc140*/  STL.64 [R1+0x7a78], R14 ;  /* 0x007a780e01007387 */ /* 0x000fe80000100a00 */
[----:B------:R-:W-:Y:S01]  /*1bc150*/  STL [R1+0x7a88], R15 ;  /* 0x007a880f01007387 */ /* 0x000fe20000100800 */
[----:B--2---:R-:W-:-:S05]  /*1bc160*/  IMAD.X R23, R19, 0x1, R28, P2 ;  /* 0x0000000113177824 */ /* 0x004fca00010e061c */
[----:B------:R1:W-:Y:S04]  /*1bc170*/  STL.64 [R1+0x2018], R22 ;  /* 0x0020181601007387 */ /* 0x0003e80000100a00 */
[----:B-1----:R-:W2:Y:S01]  /*1bc180*/  LDL.LU.64 R22, [R1+0x7ab0] ;  /* 0x007ab00001167983 */ /* 0x002ea20000300a00 */
[C---:B---3--:R-:W-:Y:S02]  /*1bc190*/  IADD3 R16, P4, PT, R25.reuse, R20, RZ ;  /* 0x0000001419107210 */ /* 0x048fe40007f9e0ff */
[----:B------:R-:W-:Y:S02]  /*1bc1a0*/  IADD3 R24, P2, PT, R25, R21, RZ ;  /* 0x0000001519187210 */ /* 0x000fe40007f5e0ff */
[----:B------:R-:W3:Y:S01]  /*1bc1b0*/  LDL R25, [R1+0x2c8] ;  /* 0x0002c80001197983 */ /* 0x000ee20000100800 */
[----:B------:R-:W-:-:S03]  /*1bc1c0*/  IMAD.MOV.U32 R14, RZ, RZ, R17 ;  /* 0x000000ffff0e7224 */ /* 0x000fc600078e0011 */
[----:B------:R1:W-:Y:S01]  /*1bc1d0*/  STL [R1+0x7a70], R21 ;  /* 0x007a701501007387 */ /* 0x0003e20000100800 */
[----:B----4-:R-:W-:-:S03]  /*1bc1e0*/  IMAD.X R3, R19, 0x1, R26, P3 ;  /* 0x0000000113037824 */ /* 0x010fc600018e061a */
[----:B-1----:R-:W4:Y:S04]  /*1bc1f0*/  LDL.LU R21, [R1+0x214] ;  /* 0x0002140001157983 */ /* 0x002f280000300800 */
[----:B------:R-:W2:Y:S04]  /*1bc200*/  LDL.LU R19, [R1+0x7aa8] ;  /* 0x007aa80001137983 */ /* 0x000ea80000300800 */
[----:B------:R-:W-:Y:S01]  /*1bc210*/  STL [R1+0x1fe4], R3 ;  /* 0x001fe40301007387 */ /* 0x000fe20000100800 */
[----:B---3--:R-:W-:-:S05]  /*1bc220*/  IMAD.X R17, R25, 0x1, R18, P4 ;  /* 0x0000000119117824 */ /* 0x008fca00020e0612 */
[----:B------:R1:W-:Y:S04]  /*1bc230*/  STL.64 [R1+0x1fe8], R16 ;  /* 0x001fe81001007387 */ /* 0x0003e80000100a00 */
[----:B-1----:R-:W4:Y:S01]  /*1bc240*/  LDL.LU.64 R16, [R1+0x7aa0] ;  /* 0x007aa00001107983 */ /* 0x002f220000300a00 */
[----:B--2---:R-:W-:Y:S01]  /*1bc250*/  IMAD.X R25, R25, 0x1, R19, P2 ;  /* 0x0000000119197824 */ /* 0x004fe200010e0613 */
[----:B----4-:R-:W-:-:S05]  /*1bc260*/  IADD3 R10, P4, PT, R21, R16, RZ ;  /* 0x00000010150a7210 */ /* 0x010fca0007f9e0ff */
[----:B------:R1:W-:Y:S04]  /*1bc270*/  STL [R1+0x1fc0], R10 ;  /* 0x001fc00a01007387 */ /* 0x0003e80000100800 */
[----:B-1----:R-:W2:Y:S04]  /*1bc280*/  LDL.LU.64 R10, [R1+0x7a98] ;  /* 0x007a9800010a7983 */ /* 0x002ea80000300a00 */
[----:B------:R1:W-:Y:S04]  /*1bc290*/  STL.64 [R1+0x1ff0], R24 ;  /* 0x001ff01801007387 */ /* 0x0003e80000100a00 */
[----:B-1----:R-:W3:Y:S04]  /*1bc2a0*/  LDL.LU.64 R24, [R1+0x7a90] ;  /* 0x007a900001187983 */ /* 0x002ee80000300a00 */
[----:B------:R1:W-:Y:S04]  /*1bc2b0*/  STL [R1+0x7a60], R19 ;  /* 0x007a601301007387 */ /* 0x0003e80000100800 */
[----:B-1----:R-:W4:Y:S04]  /*1bc2c0*/  LDL.LU R19, [R1+0x2c8] ;  /* 0x0002c80001137983 */ /* 0x002f280000300800 */
[----:B--2---:R1:W-:Y:S04]  /*1bc2d0*/  STL.64 [R1+0x7a68], R10 ;  /* 0x007a680a01007387 */ /* 0x0043e80000100a00 */
[----:B-1----:R0:W2:Y:S01]  /*1bc2e0*/  LDL.64 R10, [R1+0x1fc0] ;  /* 0x001fc000010a7983 */ /* 0x0020a20000100a00 */
[C---:B------:R-:W-:Y:S01]  /*1bc2f0*/  IADD3 R2, P3, PT, R21.reuse, R23, RZ ;  /* 0x0000001715027210 */ /* 0x040fe20007f7e0ff */
[----:B--2---:R-:W-:Y:S01]  /*1bc300*/  IMAD.MOV.U32 R11, RZ, RZ, R14 ;  /* 0x000000ffff0b7224 */ /* 0x004fe200078e000e */
[----:B---3--:R-:W-:-:S05]  /*1bc310*/  IADD3 R14, P2, PT, R21, R25, RZ ;  /* 0x00000019150e7210 */ /* 0x008fca0007f5e0ff */
[----:B------:R1:W-:Y:S04]  /*1bc320*/  STL [R1+0x1fc8], R14 ;  /* 0x001fc80e01007387 */ /* 0x0003e80000100800 */
[----:B------:R0:W2:Y:S01]  /*1bc330*/  LDL.LU R15, [R1+0x7a88] ;  /* 0x007a8800010f7983 */ /* 0x0000a20000300800 */
[----:B----4-:R-:W-:-:S05]  /*1bc340*/  IMAD.X R3, R19, 0x1, R22, P3 ;  /* 0x0000000113037824 */ /* 0x010fca00018e0616 */
[----:B------:R3:W-:Y:S01]  /*1bc350*/  STL.64 [R1+0x1fb8], R2 ;  /* 0x001fb80201007387 */ /* 0x0007e20000100a00 */
[----:B-1----:R-:W-:-:S03]  /*1bc360*/  IADD3 R14, P3, PT, R21, R17, RZ ;  /* 0x00000011150e7210 */ /* 0x002fc60007f7e0ff */
[----:B---3--:R-:W3:Y:S04]  /*1bc370*/  LDL.LU.64 R2, [R1+0x7a80] ;  /* 0x007a800001027983 */ /* 0x008ee80000300a00 */
[----:B------:R2:W-:Y:S04]  /*1bc380*/  STL [R1+0x1fd0], R14 ;  /* 0x001fd00e01007387 */ /* 0x0005e80000100800 */
[----:B--2---:R-:W2:Y:S04]  /*1bc390*/  LDL.LU.64 R14, [R1+0x7a78] ;  /* 0x007a7800010e7983 */ /* 0x004ea80000300a00 */
[----:B------:R1:W-:Y:S04]  /*1bc3a0*/  STL.64 [R1+0x7a58], R16 ;  /* 0x007a581001007387 */ /* 0x0003e80000100a00 */
[----:B-1----:R0:W4:Y:S02]  /*1bc3b0*/  LDL.64 R16, [R1+0x1fc8] ;  /* 0x001fc80001107983 */ /* 0x0021240000100a00 */
[----:B----4-:R-:W-:-:S02]  /*1bc3c0*/  IMAD.MOV.U32 R17, RZ, RZ, R11 ;  /* 0x000000ffff117224 */ /* 0x010fc400078e000b */
[----:B--2---:R-:W-:-:S05]  /*1bc3d0*/  IMAD.X R11, R19, 0x1, R14, P4 ;  /* 0x00000001130b7824 */ /* 0x004fca00020e060e */
[----:B------:R1:W-:Y:S04]  /*1bc3e0*/  STL [R1+0x1fc4], R11 ;  /* 0x001fc40b01007387 */ /* 0x0003e80000100800 */
[----:B------:R2:W-:Y:S01]  /*1bc3f0*/  STL.64 [R1+0x7a50], R24 ;  /* 0x007a501801007387 */ /* 0x0005e20000100a00 */
[----:B-1----:R-:W-:Y:S02]  /*1bc400*/  IMAD.MOV.U32 R11, RZ, RZ, R17 ;  /* 0x000000ffff0b7224 */ /* 0x002fe400078e0011 */
[----:B------:R-:W-:Y:S02]  /*1bc410*/  IMAD.X R17, R19, 0x1, R24, P2 ;  /* 0x0000000113117824 */ /* 0x000fe400010e0618 */
[----:B--2---:R0:W2:Y:S01]  /*1bc420*/  LDL.64 R24, [R1+0x1fd0] ;  /* 0x001fd00001187983 */ /* 0x0040a20000100a00 */
[----:B------:R-:W-:-:S03]  /*1bc430*/  IADD3 R10, P4, PT, R21, R29, RZ ;  /* 0x0000001d150a7210 */ /* 0x000fc60007f9e0ff */
[----:B------:R-:W-:Y:S01]  /*1bc440*/  STL [R1+0x1fcc], R17 ;  /* 0x001fcc1101007387 */ /* 0x000fe20000100800 */
[----:B------:R-:W-:-:S03]  /*1bc450*/  IADD3 R16, P2, PT, R21, R27, RZ ;  /* 0x0000001b15107210 */ /* 0x000fc60007f5e0ff */
[----:B------:R-:W4:Y:S04]  /*1bc460*/  LDL.LU R21, [R1+0x7a70] ;  /* 0x007a700001157983 */ /* 0x000f280000300800 */
[----:B------:R1:W-:Y:S01]  /*1bc470*/  STL.64 [R1+0x7a48], R14 ;  /* 0x007a480e01007387 */ /* 0x0003e20000100a00 */
[----:B--2---:R-:W-:-:S03]  /*1bc480*/  IMAD.X R25, R19, 0x1, R15, P3 ;  /* 0x0000000113197824 */ /* 0x004fc600018e060f */
[----:B-1----:R-:W2:Y:S01]  /*1bc490*/  LDL R15, [R1+0x218] ;  /* 0x00021800010f7983 */ /* 0x002ea20000100800 */
[----:B------:R-:W-:Y:S02]  /*1bc4a0*/  IMAD.MOV.U32 R17, RZ, RZ, R11 ;  /* 0x000000ffff117224 */ /* 0x000fe400078e000b */
[----:B------:R-:W-:Y:S01]  /*1bc4b0*/  IMAD.X R11, R19, 0x1, R28, P4 ;  /* 0x00000001130b7824 */ /* 0x000fe200020e061c */
[----:B------:R1:W-:Y:S04]  /*1bc4c0*/  STL [R1+0x1fd4], R25 ;  /* 0x001fd41901007387 */ /* 0x0003e80000100800 */
[----:B-1----:R-:W3:Y:S04]  /*1bc4d0*/  LDL R25, [R1+0x2c4] ;  /* 0x0002c40001197983 */ /* 0x002ee80000100800 */
[----:B------:R1:W-:Y:S04]  /*1bc4e0*/  STL.64 [R1+0x1fd8], R10 ;  /* 0x001fd80a01007387 */ /* 0x0003e80000100a00 */
[----:B-1----:R-:W3:Y:S04]  /*1bc4f0*/  LDL.LU.64 R10, [R1+0x7a68] ;  /* 0x007a6800010a7983 */ /* 0x002ee80000300a00 */
[----:B------:R-:W-:Y:S04]  /*1bc500*/  STL.64 [R1+0x7a40], R28 ;  /* 0x007a401c01007387 */ /* 0x000fe80000100a00 */
[----:B----4-:R-:W-:Y:S01]  /*1bc510*/  STL.64 [R1+0x7a38], R20 ;  /* 0x007a381401007387 */ /* 0x010fe20000100a00 */
[----:B--2---:R-:W-:-:S02]  /*1bc520*/  IADD3 R24, P3, PT, R15, R20, RZ ;  /* 0x000000140f187210 */ /* 0x004fc40007f7e0ff */
[----:B------:R-:W-:Y:S01]  /*1bc530*/  IADD3 R14, P4, PT, R15, R21, RZ ;  /* 0x000000150f0e7210 */ /* 0x000fe20007f9e0ff */
[----:B------:R-:W-:Y:S02]  /*1bc540*/  IMAD.MOV.U32 R15, RZ, RZ, R17 ;  /* 0x000000ffff0f7224 */ /* 0x000fe400078e0011 */
[----:B------:R-:W-:Y:S02]  /*1bc550*/  IMAD.X R17, R19, 0x1, R26, P2 ;  /* 0x0000000113117824 */ /* 0x000fe400010e061a */
[----:B------:R-:W2:Y:S04]  /*1bc560*/  LDL.LU R19, [R1+0x7a60] ;  /* 0x007a600001137983 */ /* 0x000ea80000300800 */
[----:B------:R1:W-:Y:S04]  /*1bc570*/  STL.64 [R1+0x1fa0], R16 ;  /* 0x001fa01001007387 */ /* 0x0003e80000100a00 */
[----:B-1----:R-:W4:Y:S04]  /*1bc580*/  LDL.LU.64 R16, [R1+0x7a58] ;  /* 0x007a580001107983 */ /* 0x002f280000300a00 */
[----:B------:R1:W-:Y:S04]  /*1bc590*/  STL [R1+0x7a30], R26 ;  /* 0x007a301a01007387 */ /* 0x0003e80000100800 */
[----:B-1----:R-:W2:Y:S01]  /*1bc5a0*/  LDL.LU R26, [R1+0x218] ;  /* 0x00021800011a7983 */ /* 0x002ea20000300800 */
[----:B---3--:R-:W-:-:S05]  /*1bc5b0*/  IMAD.X R25, R25, 0x1, R18, P3 ;  /* 0x0000000119197824 */ /* 0x008fca00018e0612 */
[----:B------:R1:W-:Y:S04]  /*1bc5c0*/  STL.64 [R1+0x1fa8], R24 ;  /* 0x001fa81801007387 */ /* 0x0003e80000100a00 */
[----:B-1----:R-:W3:Y:S04]  /*1bc5d0*/  LDL.LU.64 R24, [R1+0x7a50] ;  /* 0x007a500001187983 */ /* 0x002ee80000300a00 */
[----:B------:R-:W-:Y:S04]  /*1bc5e0*/  STL.64 [R1+0x7a08], R2 ;  /* 0x007a080201007387 */ /* 0x000fe80000100a00 */
[----:B----4-:R1:W-:Y:S01]  /*1bc5f0*/  STL [R1+0x7a20], R16 ;  /* 0x007a201001007387 */ /* 0x0103e20000100800 */
[----:B--2---:R-:W-:-:S03]  /*1bc600*/  IADD3 R20, P3, PT, R26, R16, RZ ;  /* 0x000000101a147210 */ /* 0x004fc60007f7e0ff */
[----:B-1----:R-:W2:Y:S01]  /*1bc610*/  LDL.LU R16, [R1+0x2c4] ;  /* 0x0002c40001107983 */ /* 0x002ea20000300800 */
[----:B------:R-:W-:Y:S01]  /*1bc620*/  IMAD.MOV.U32 R21, RZ, RZ, R15 ;  /* 0x000000ffff157224 */ /* 0x000fe200078e000f */
[----:B------:R-:W-:Y:S01]  /*1bc630*/  IADD3 R28, P2, PT, R26, R23, RZ ;  /* 0x000000171a1c7210 */ /* 0x000fe20007f5e0ff */
[----:B--2---:R-:W-:-:S04]  /*1bc640*/  IMAD.X R15, R16, 0x1, R19, P4 ;  /* 0x00000001100f7824 */ /* 0x004fc800020e0613 */
[----:B------:R-:W-:Y:S01]  /*1bc650*/  IMAD.X R29, R16, 0x1, R22, P2 ;  /* 0x00000001101d7824 */ /* 0x000fe200010e0616 */
[----:B------:R1:W-:Y:S04]  /*1bc660*/  STL.64 [R1+0x1fb0], R14 ;  /* 0x001fb00e01007387 */ /* 0x0003e80000100a00 */
[----:B-1----:R-:W2:Y:S04]  /*1bc670*/  LDL.LU.64 R14, [R1+0x7a48] ;  /* 0x007a4800010e7983 */ /* 0x002ea80000300a00 */
[----:B------:R1:W-:Y:S04]  /*1bc680*/  STL.64 [R1+0x7a10], R18 ;  /* 0x007a101201007387 */ /* 0x0003e80000100a00 */
[----:B-1----:R-:W4:Y:S04]  /*1bc690*/  LDL R18, [R1+0x21c] ;  /* 0x00021c0001127983 */ /* 0x002f280000100800 */
[----:B------:R-:W-:Y:S04]  /*1bc6a0*/  STL.64 [R1+0x7a18], R4 ;  /* 0x007a180401007387 */ /* 0x000fe80000100a00 */
[----:B------:R1:W-:Y:S04]  /*1bc6b0*/  STL.64 [R1+0x1f78], R28 ;  /* 0x001f781c01007387 */ /* 0x0003e80000100a00 */
[----:B-1----:R-:W4:Y:S01]  /*1bc6c0*/  LDL.LU.64 R28, [R1+0x7a40] ;  /* 0x007a4000011c7983 */ /* 0x002f220000300a00 */
[----:B---3--:R-:W-:Y:S01]  /*1bc6d0*/  IADD3 R4, P4, PT, R26, R25, RZ ;  /* 0x000000191a047210 */ /* 0x008fe20007f9e0ff */
[----:B------:R-:W-:-:S02]  /*1bc6e0*/  IMAD.MOV.U32 R3, RZ, RZ, R21 ;  /* 0x000000ffff037224 */ /* 0x000fc400078e0015 */
[----:B------:R-:W-:Y:S02]  /*1bc6f0*/  STL.64 [R1+0x7a28], R6 ;  /* 0x007a280601007387 */ /* 0x000fe40000100a00 */
[----:B------:R-:W-:Y:S01]  /*1bc700*/  IMAD.X R5, R16, 0x1, R24, P4 ;  /* 0x0000000110057824 */ /* 0x000fe200020e0618 */
[----:B------:R-:W-:Y:S01]  /*1bc710*/  IADD3 R2, P2, PT, R26, R17, RZ ;  /* 0x000000111a027210 */ /* 0x000fe20007f5e0ff */
[----:B--2---:R-:W-:-:S05]  /*1bc720*/  IMAD.X R21, R16, 0x1, R14, P3 ;  /* 0x0000000110157824 */ /* 0x004fca00018e060e */
[----:B------:R1:W-:Y:S04]  /*1bc730*/  STL.64 [R1+0x1f80], R20 ;  /* 0x001f801401007387 */ /* 0x0003e80000100a00 */
[----:B-1----:R-:W2:Y:S04]  /*1bc740*/  LDL.LU.64 R20, [R1+0x7a38] ;  /* 0x007a380001147983 */ /* 0x002ea80000300a00 */
[----:B------:R-:W-:Y:S04]  /*1bc750*/  STL.64 [R1+0x7a00], R24 ;  /* 0x007a001801007387 */ /* 0x000fe80000100a00 */
[----:B------:R1:W-:Y:S01]  /*1bc760*/  STL.64 [R1+0x1f88], R4 ;  /* 0x001f880401007387 */ /* 0x0003e20000100a00 */
[----:B----4-:R-:W-:-:S02]  /*1bc770*/  IADD3 R6, P3, PT, R26, R29, RZ ;  /* 0x0000001d1a067210 */ /* 0x010fc40007f7e0ff */
[----:B-1----:R-:W-:Y:S02]  /*1bc780*/  IADD3 R4, P4, PT, R26, R27, RZ ;  /* 0x0000001b1a047210 */ /* 0x002fe40007f9e0ff */
[----:B------:R-:W3:Y:S01]  /*1bc790*/  LDL.LU R26, [R1+0x7a30] ;  /* 0x007a3000011a7983 */ /* 0x000ee20000300800 */
[----:B------:R-:W-:Y:S02]  /*1bc7a0*/  IMAD.MOV.U32 R5, RZ, RZ, R3 ;  /* 0x000000ffff057224 */ /* 0x000fe400078e0003 */
[C---:B------:R-:W-:Y:S02]  /*1bc7b0*/  IMAD.X R3, R16.reuse, 0x1, R15, P2 ;  /* 0x0000000110037824 */ /* 0x040fe400010e060f */
[----:B------:R-:W-:-:S03]  /*1bc7c0*/  IMAD.X R7, R16, 0x1, R28, P3 ;  /* 0x0000000110077824 */ /* 0x000fc600018e061c */
[----:B------:R-:W-:Y:S04]  /*1bc7d0*/  STL.64 [R1+0x1f90], R2 ;  /* 0x001f900201007387 */ /* 0x000fe80000100a00 */
[----:B------:R1:W-:Y:S04]  /*1bc7e0*/  STL.64 [R1+0x1f98], R6 ;  /* 0x001f980601007387 */ /* 0x0003e80000100a00 */
[----:B-1----:R-:W4:Y:S01]  /*1bc7f0*/  LDL.LU.64 R6, [R1+0x7a28] ;  /* 0x007a280001067983 */ /* 0x002f220000300a00 */
[----:B--2---:R-:W-:-:S03]  /*1bc800*/  IADD3 R24, P3, PT, R18, R21, RZ ;  /* 0x0000001512187210 */ /* 0x004fc60007f7e0ff */
[----:B------:R1:W-:Y:S01]  /*1bc810*/  STL.64 [R1+0x79f8], R20 ;  /* 0x0079f81401007387 */ /* 0x0003e20000100a00 */
[----:B------:R-:W-:Y:S01]  /*1bc820*/  IADD3 R2, P2, PT, R18, R20, RZ ;  /* 0x0000001412027210 */ /* 0x000fe20007f5e0ff */
[----:B-1----:R-:W-:Y:S02]  /*1bc830*/  IMAD.MOV.U32 R21, RZ, RZ, R5 ;  /* 0x000000ffff157224 */ /* 0x002fe400078e0005 */
[----:B---3--:R-:W-:Y:S01]  /*1bc840*/  IMAD.X R5, R16, 0x1, R26, P4 ;  /* 0x0000000110057824 */ /* 0x008fe200020e061a */
[----:B------:R-:W-:Y:S01]  /*1bc850*/  IADD3 R18, P4, PT, R18, R23, RZ ;  /* 0x0000001712127210 */ /* 0x000fe20007f9e0ff */
[----:B------:R-:W2:Y:S04]  /*1bc860*/  LDL.LU R16, [R1+0x7a20] ;  /* 0x007a200001107983 */ /* 0x000ea80000300800 */
[----:B------:R1:W-:Y:S04]  /*1bc870*/  STL.64 [R1+0x1f60], R4 ;  /* 0x001f600401007387 */ /* 0x0003e80000100a00 */
[----:B-1----:R-:W3:Y:S04]  /*1bc880*/  LDL.LU.64 R4, [R1+0x7a18] ;  /* 0x007a180001047983 */ /* 0x002ee80000300a00 */
[----:B------:R1:W-:Y:S04]  /*1bc890*/  STL [R1+0x1f38], R18 ;  /* 0x001f381201007387 */ /* 0x0003e80000100800 */
[----:B-1----:R-:W2:Y:S02]  /*1bc8a0*/  LDL.LU.64 R18, [R1+0x7a10] ;  /* 0x007a100001127983 */ /* 0x002ea40000300a00 */
[----:B--2---:R-:W-:-:S05]  /*1bc8b0*/  IMAD.X R3, R21, 0x1, R18, P2 ;  /* 0x0000000115037824 */ /* 0x004fca00010e0612 */
[----:B------:R1:W-:Y:S04]  /*1bc8c0*/  STL.64 [R1+0x1f68], R2 ;  /* 0x001f680201007387 */ /* 0x0003e80000100a00 */
[----:B-1----:R-:W2:Y:S01]  /*1bc8d0*/  LDL.LU.64 R2, [R1+0x7a08] ;  /* 0x007a080001027983 */ /* 0x002ea20000300a00 */
[----:B------:R-:W-:-:S03]  /*1bc8e0*/  IMAD.X R25, R21, 0x1, R19, P3 ;  /* 0x0000000115197824 */ /* 0x000fc600018e0613 */
[----:B--2---:R1:W-:Y:S04]  /*1bc8f0*/  STL.64 [R1+0x79e0], R2 ;  /* 0x0079e00201007387 */ /* 0x0043e80000100a00 */
[----:B-1----:R-:W2:Y:S04]  /*1bc900*/  LDL.LU R3, [R1+0x21c] ;  /* 0x00021c0001037983 */ /* 0x002ea80000300800 */
[----:B---3--:R1:W-:Y:S04]  /*1bc910*/  STL.64 [R1+0x79e8], R4 ;  /* 0x0079e80401007387 */ /* 0x0083e80000100a00 */
[----:B-1----:R-:W3:Y:S04]  /*1bc920*/  LDL R4, [R1+0x220] ;  /* 0x0002200001047983 */ /* 0x002ee80000100800 */
[----:B----4-:R-:W-:Y:S04]  /*1bc930*/  STL.64 [R1+0x79f0], R6 ;  /* 0x0079f00601007387 */ /* 0x010fe80000100a00 */
[----:B------:R1:W-:Y:S04]  /*1bc940*/  STL.64 [R1+0x79d0], R10 ;  /* 0x0079d00a01007387 */ /* 0x0003e80000100a00 */
[----:B-1----:R0:W4:Y:S04]  /*1bc950*/  LDL.64 R10, [R1+0x1f38] ;  /* 0x001f3800010a7983 */ /* 0x0021280000100a00 */
[----:B------:R1:W-:Y:S04]  /*1bc960*/  STL.64 [R1+0x1f70], R24 ;  /* 0x001f701801007387 */ /* 0x0003e80000100a00 */
[----:B-1----:R-:W3:Y:S04]  /*1bc970*/  LDL.LU.64 R24, [R1+0x7a00] ;  /* 0x007a000001187983 */ /* 0x002ee80000300a00 */
[----:B------:R1:W-:Y:S02]  /*1bc980*/  STL.64 [R1+0x79d8], R18 ;  /* 0x0079d81201007387 */ /* 0x0003e40000100a00 */
[----:B-1----:R-:W-:Y:S01]  /*1bc990*/  IMAD.MOV.U32 R18, RZ, RZ, R21 ;  /* 0x000000ffff127224 */ /* 0x002fe200078e0015 */
[----:B--2---:R-:W-:-:S05]  /*1bc9a0*/  IADD3 R6, P2, PT, R3, R16, RZ ;  /* 0x0000001003067210 */ /* 0x004fca0007f5e0ff */
[C---:B------:R-:W-:Y:S02]  /*1bc9b0*/  IMAD.X R7, R18.reuse, 0x1, R14, P2 ;  /* 0x0000000112077824 */ /* 0x040fe400010e060e */
[----:B----4-:R-:W-:-:S05]  /*1bc9c0*/  IMAD.X R11, R18, 0x1, R22, P4 ;  /* 0x00000001120b7824 */ /* 0x010fca00020e0616 */
[----:B------:R-:W-:Y:S01]  /*1bc9d0*/  STL [R1+0x1f3c], R11 ;  /* 0x001f3c0b01007387 */ /* 0x000fe20000100800 */
[----:B---3--:R-:W-:-:S03]  /*1bc9e0*/  IADD3 R20, P3, PT, R3, R25, RZ ;  /* 0x0000001903147210 */ /* 0x008fc60007f7e0ff */
[----:B------:R-:W-:Y:S02]  /*1bc9f0*/  STL.64 [R1+0x1f40], R6 ;  /* 0x001f400601007387 */ /* 0x000fe40000100a00 */
[----:B------:R-:W-:-:S05]  /*1bca00*/  IMAD.X R21, R18, 0x1, R24, P3 ;  /* 0x0000000112157824 */ /* 0x000fca00018e0618 */
[----:B------:R1:W-:Y:S04]  /*1bca10*/  STL.64 [R1+0x1f48], R20 ;  /* 0x001f481401007387 */ /* 0x0003e80000100a00 */
[----:B-1----:R-:W2:Y:S01]  /*1bca20*/  LDL.LU.64 R20, [R1+0x79f8] ;  /* 0x0079f80001147983 */ /* 0x002ea20000300a00 */
[C---:B------:R-:W-:Y:S02]  /*1bca30*/  IADD3 R10, P4, PT, R3.reuse, R17, RZ ;  /* 0x00000011030a7210 */ /* 0x040fe40007f9e0ff */
[----:B------:R-:W-:Y:S01]  /*1bca40*/  IADD3 R6, P2, PT, R3, R29, RZ ;  /* 0x0000001d03067210 */ /* 0x000fe20007f5e0ff */
[----:B------:R1:W-:Y:S02]  /*1bca50*/  STL.64 [R1+0x79c8], R24 ;  /* 0x0079c81801007387 */ /* 0x0003e40000100a00 */
[----:B------:R-:W-:-:S02]  /*1bca60*/  IMAD.X R11, R18, 0x1, R15, P4 ;  /* 0x00000001120b7824 */ /* 0x000fc400020e060f */
[----:B------:R-:W-:Y:S01]  /*1bca70*/  IMAD.X R7, R18, 0x1, R28, P2 ;  /* 0x0000000112077824 */ /* 0x000fe200010e061c */
[----:B-1----:R-:W3:Y:S04]  /*1bca80*/  LDL R24, [R1+0x2bc] ;  /* 0x0002bc0001187983 */ /* 0x002ee80000100800 */
[----:B------:R-:W-:Y:S04]  /*1bca90*/  STL.64 [R1+0x1f50], R10 ;  /* 0x001f500a01007387 */ /* 0x000fe80000100a00 */
[----:B------:R1:W-:Y:S04]  /*1bcaa0*/  STL.64 [R1+0x1f58], R6 ;  /* 0x001f580601007387 */ /* 0x0003e80000100a00 */
[----:B-1----:R-:W4:Y:S01]  /*1bcab0*/  LDL.LU.64 R6, [R1+0x79f0] ;  /* 0x0079f00001067983 */ /* 0x002f220000300a00 */
[----:B--2---:R-:W-:-:S02]  /*1bcac0*/  IADD3 R10, P4, PT, R4, R20, RZ ;  /* 0x00000014040a7210 */ /* 0x004fc40007f9e0ff */
[----:B------:R-:W-:-:S05]  /*1bcad0*/  IADD3 R4, P2, PT, R4, R21, RZ ;  /* 0x0000001504047210 */ /* 0x000fca0007f5e0ff */
[----:B------:R1:W-:Y:S04]  /*1bcae0*/  STL [R1+0x1f30], R4 ;  /* 0x001f300401007387 */ /* 0x0003e80000100800 */
[----:B-1----:R-:W2:Y:S04]  /*1bcaf0*/  LDL.LU.64 R4, [R1+0x79e8] ;  /* 0x0079e80001047983 */ /* 0x002ea80000300a00 */
[----:B------:R1:W-:Y:S04]  /*1bcb00*/  STL [R1+0x79c0], R21 ;  /* 0x0079c01501007387 */ /* 0x0003e80000100800 */
[----:B-1----:R-:W2:Y:S01]  /*1bcb10*/  LDL.LU R21, [R1+0x220] ;  /* 0x0002200001157983 */ /* 0x002ea20000300800 */
[----:B------:R-:W-:-:S05]  /*1bcb20*/  IADD3 R2, P3, PT, R3, R27, RZ ;  /* 0x0000001b03027210 */ /* 0x000fca0007f7e0ff */
[----:B------:R-:W-:-:S05]  /*1bcb30*/  IMAD.X R3, R18, 0x1, R26, P3 ;  /* 0x0000000112037824 */ /* 0x000fca00018e061a */
[----:B------:R1:W-:Y:S04]  /*1bcb40*/  STL.64 [R1+0x1f20], R2 ;  /* 0x001f200201007387 */ /* 0x0003e80000100a00 */
[----:B-1----:R-:W3:Y:S01]  /*1bcb50*/  LDL.LU.64 R2, [R1+0x79e0] ;  /* 0x0079e00001027983 */ /* 0x002ee20000300a00 */
[----:B--2---:R-:W-:-:S05]  /*1bcb60*/  IADD3 R18, P3, PT, R21, R23, RZ ;  /* 0x0000001715127210 */ /* 0x004fca0007f7e0ff */
[----:B------:R1:W-:Y:S04]  /*1bcb70*/  STL [R1+0x1ef8], R18 ;  /* 0x001ef81201007387 */ /* 0x0003e80000100800 */
[----:B-1----:R-:W3:Y:S02]  /*1bcb80*/  LDL.LU.64 R18, [R1+0x79d8] ;  /* 0x0079d80001127983 */ /* 0x002ee40000300a00 */
[----:B---3--:R-:W-:-:S05]  /*1bcb90*/  IMAD.X R11, R24, 0x1, R18, P4 ;  /* 0x00000001180b7824 */ /* 0x008fca00020e0612 */
[----:B------:R1:W-:Y:S04]  /*1bcba0*/  STL.64 [R1+0x1f28], R10 ;  /* 0x001f280a01007387 */ /* 0x0003e80000100a00 */
[----:B-1----:R-:W2:Y:S04]  /*1bcbb0*/  LDL.LU.64 R10, [R1+0x79d0] ;  /* 0x0079d000010a7983 */ /* 0x002ea80000300a00 */
[----:B------:R1:W-:Y:S04]  /*1bcbc0*/  STL [R1+0x79ac], R5 ;  /* 0x0079ac0501007387 */ /* 0x0003e80000100800 */
[----:B-1----:R-:W3:Y:S04]  /*1bcbd0*/  LDL.LU R5, [R1+0x2bc] ;  /* 0x0002bc0001057983 */ /* 0x002ee80000300800 */
[----:B------:R1:W-:Y:S04]  /*1bcbe0*/  STL.64 [R1+0x7998], R8 ;  /* 0x0079980801007387 */ /* 0x0003e80000100a00 */
[----:B-1----:R0:W3:Y:S04]  /*1bcbf0*/  LDL.64 R8, [R1+0x1ef8] ;  /* 0x001ef80001087983 */ /* 0x0020e80000100a00 */
[----:B------:R-:W-:Y:S04]  /*1bcc00*/  STL.64 [R1+0x79a0], R12 ;  /* 0x0079a00c01007387 */ /* 0x000fe80000100a00 */
[----:B------:R1:W-:Y:S04]  /*1bcc10*/  STL [R1+0x79a8], R13 ;  /* 0x0079a80d01007387 */ /* 0x0003e80000100800 */
[----:B-1----:R0:W2:Y:S01]  /*1bcc20*/  LDL.64 R12, [R1+0x1f30] ;  /* 0x001f3000010c7983 */ /* 0x0020a20000100a00 */
[----:B------:R-:W-:-:S05]  /*1bcc30*/  IADD3 R24, P4, PT, R21, R16, RZ ;  /* 0x0000001015187210 */ /* 0x000fca0007f9e0ff */
[----:B------:R1:W-:Y:S04]  /*1bcc40*/  STL [R1+0x1f00], R24 ;  /* 0x001f001801007387 */ /* 0x0003e80000100800 */
[----:B-1----:R-:W4:Y:S04]  /*1bcc50*/  LDL.LU.64 R24, [R1+0x79c8] ;  /* 0x0079c80001187983 */ /* 0x002f280000300a00 */
[----:B------:R1:W-:Y:S04]  /*1bcc60*/  STL.64 [R1+0x79b0], R18 ;  /* 0x0079b01201007387 */ /* 0x0003e80000100a00 */
[----:B-1----:R-:W4:Y:S01]  /*1bcc70*/  LDL R18, [R1+0x224] ;  /* 0x0002240001127983 */ /* 0x002f220000100800 */
[----:B---3--:R-:W-:-:S02]  /*1bcc80*/  IMAD.X R9, R5, 0x1, R22, P3 ;  /* 0x0000000105097824 */ /* 0x008fc400018e0616 */
[----:B--2---:R-:W-:-:S05]  /*1bcc90*/  IMAD.X R13, R5, 0x1, R19, P2 ;  /* 0x00000001050d7824 */ /* 0x004fca00010e0613 */
[----:B------:R-:W-:Y:S04]  /*1bcca0*/  STL [R1+0x1f34], R13 ;  /* 0x001f340d01007387 */ /* 0x000fe80000100800 */
[----:B------:R1:W-:Y:S04]  /*1bccb0*/  STL.64 [R1+0x79b8], R22 ;  /* 0x0079b81601007387 */ /* 0x0003e80000100a00 */
[----:B-1----:R0:W2:Y:S01]  /*1bccc0*/  LDL.64 R22, [R1+0x1f00] ;  /* 0x001f000001167983 */ /* 0x0020a20000100a00 */
[----:B----4-:R-:W-:-:S03]  /*1bccd0*/  IADD3 R12, P2, PT, R21, R25, RZ ;  /* 0x00000019150c7210 */ /* 0x010fc60007f5e0ff */
[----:B------:R-:W-:Y:S02]  /*1bcce0*/  STL [R1+0x1efc], R9 ;  /* 0x001efc0901007387 */ /* 0x000fe40000100800 */
[----:B------:R-:W-:Y:S01]  /*1bccf0*/  IMAD.X R13, R5, 0x1, R24, P2 ;  /* 0x00000001050d7824 */ /* 0x000fe200010e0618 */
[----:B------:R-:W-:Y:S01]  /*1bcd00*/  IADD3 R8, P3, PT, R21, R17, RZ ;  /* 0x0000001115087210 */ /* 0x000fe20007f7e0ff */
[----:B--2---:R-:W-:Y:S01]  /*1bcd10*/  IMAD.X R23, R5, 0x1, R14, P4 ;  /* 0x0000000105177824 */ /* 0x004fe200020e060e */
[----:B------:R-:W-:-:S04]  /*1bcd20*/  IADD3 R22, P4, PT, R21, R29, RZ ;  /* 0x0000001d15167210 */ /* 0x000fc80007f9e0ff */
[----:B------:R-:W-:Y:S04]  /*1bcd30*/  STL [R1+0x1f04], R23 ;  /* 0x001f041701007387 */ /* 0x000fe80000100800 */
[----:B------:R1:W-:Y:S02]  /*1bcd40*/  STL.64 [R1+0x1f08], R12 ;  /* 0x001f080c01007387 */ /* 0x0003e40000100a00 */
[----:B-1----:R-:W-:Y:S02]  /*1bcd50*/  IADD3 R12, P2, PT, R21, R27, RZ ;  /* 0x0000001b150c7210 */ /* 0x002fe40007f5e0ff */
[----:B------:R-:W2:Y:S01]  /*1bcd60*/  LDL.LU R21, [R1+0x79c0] ;  /* 0x0079c00001157983 */ /* 0x000ea20000300800 */
[C---:B------:R-:W-:Y:S02]  /*1bcd70*/  IMAD.X R9, R5.reuse, 0x1, R15, P3 ;  /* 0x0000000105097824 */ /* 0x040fe400018e060f */
[----:B------:R-:W-:-:S03]  /*1bcd80*/  IMAD.X R23, R5, 0x1, R28, P4 ;  /* 0x0000000105177824 */ /* 0x000fc600020e061c */
[----:B------:R1:W-:Y:S01]  /*1bcd90*/  STL.64 [R1+0x1f10], R8 ;  /* 0x001f100801007387 */ /* 0x0003e20000100a00 */
[----:B------:R-:W-:Y:S01]  /*1bcda0*/  IMAD.X R13, R5, 0x1, R26, P2 ;  /* 0x00000001050d7824 */ /* 0x000fe200010e061a */
[C---:B-1----:R-:W-:Y:S02]  /*1bcdb0*/  IADD3 R8, P3, PT, R18.reuse, R20, RZ ;  /* 0x0000001412087210 */ /* 0x042fe40007f7e0ff */
[----:B------:R-:W3:Y:S04]  /*1bcdc0*/  LDL R9, [R1+0x2b8] ;  /* 0x0002b80001097983 */ /* 0x000ee80000100800 */
[----:B------:R1:W-:Y:S04]  /*1bcdd0*/  STL.64 [R1+0x1f18], R22 ;  /* 0x001f181601007387 */ /* 0x0003e80000100a00 */
[----:B-1----:R-:W4:Y:S01]  /*1bcde0*/  LDL.LU.64 R22, [R1+0x79b8] ;  /* 0x0079b80001167983 */ /* 0x002f220000300a00 */
[----:B--2---:R-:W-:-:S05]  /*1bcdf0*/  IADD3 R18, P4, PT, R18, R21, RZ ;  /* 0x0000001512127210 */ /* 0x004fca0007f9e0ff */
[----:B------:R1:W-:Y:S04]  /*1bce00*/  STL [R1+0x1ef0], R18 ;  /* 0x001ef01201007387 */ /* 0x0003e80000100800 */
[----:B-1----:R-:W3:Y:S04]  /*1bce10*/  LDL.LU.64 R18, [R1+0x79b0] ;  /* 0x0079b00001127983 */ /* 0x002ee80000300a00 */
[----:B------:R1:W-:Y:S04]  /*1bce20*/  STL [R1+0x7990], R21 ;  /* 0x0079901501007387 */ /* 0x0003e80000100800 */
[----:B-1----:R-:W4:Y:S04]  /*1bce30*/  LDL.LU R21, [R1+0x224] ;  /* 0x0002240001157983 */ /* 0x002f280000300800 */
[----:B------:R-:W2:Y:S04]  /*1bce40*/  LDL.LU R5, [R1+0x79ac] ;  /* 0x0079ac0001057983 */ /* 0x000ea80000300800 */
[----:B------:R1:W-:Y:S04]  /*1bce50*/  STL.64 [R1+0x1ee0], R12 ;  /* 0x001ee00c01007387 */ /* 0x0003e80000100a00 */
[----:B-1----:R0:W2:Y:S01]  /*1bce60*/  LDL.LU R13, [R1+0x79a8] ;  /* 0x0079a800010d7983 */ /* 0x0020a20000300800 */
[----:B---3--:R-:W-:Y:S01]  /*1bce70*/  IMAD.X R9, R9, 0x1, R18, P3 ;  /* 0x0000000109097824 */ /* 0x008fe200018e0612 */
[----:B----4-:R-:W-:-:S05]  /*1bce80*/  IADD3 R12, P2, PT, R21, R23, RZ ;  /* 0x00000017150c7210 */ /* 0x010fca0007f5e0ff */
[----:B------:R2:W-:Y:S04]  /*1bce90*/  STL [R1+0x1d28], R12 ;  /* 0x001d280c01007387 */ /* 0x0005e80000100800 */
[----:B--2---:R-:W2:Y:S04]  /*1bcea0*/  LDL.LU.64 R12, [R1+0x79a0] ;  /* 0x0079a000010c7983 */ /* 0x004ea80000300a00 */
[----:B------:R1:W-:Y:S04]  /*1bceb0*/  STL.64 [R1+0x1ee8], R8 ;  /* 0x001ee80801007387 */ /* 0x0003e80000100a00 */
[----:B-1----:R-:W3:Y:S04]  /*1bcec0*/  LDL.LU.64 R8, [R1+0x7998] ;  /* 0x0079980001087983 */ /* 0x002ee80000300a00 */
[----:B---3--:R1:W-:Y:S04]  /*1bced0*/  STL.64 [R1+0x7980], R8 ;  /* 0x0079800801007387 */ /* 0x0083e80000100a00 */
[----:B--2---:R2:W-:Y:S01]  /*1bcee0*/  STL.64 [R1+0x7970], R12 ;  /* 0x0079700c01007387 */ /* 0x0045e20000100a00 */
[----:B-1----:R-:W-:-:S03]  /*1bcef0*/  IADD3 R8, P3, PT, R21, R16, RZ ;  /* 0x0000001015087210 */ /* 0x002fc60007f7e0ff */
[----:B--2---:R0:W2:Y:S04]  /*1bcf00*/  LDL.64 R12, [R1+0x1ef0] ;  /* 0x001ef000010c7983 */ /* 0x0040a80000100a00 */
[----:B------:R1:W-:Y:S04]  /*1bcf10*/  STL [R1+0x7978], R16 ;  /* 0x0079781001007387 */ /* 0x0003e80000100800 */
[----:B-1----:R-:W2:Y:S04]  /*1bcf20*/  LDL.LU R16, [R1+0x2b8] ;  /* 0x0002b80001107983 */ /* 0x002ea80000300800 */
[----:B------:R1:W-:Y:S01]  /*1bcf30*/  STL.64 [R1+0x7988], R18 ;  /* 0x0079881201007387 */ /* 0x0003e20000100a00 */
[----:B--2---:R-:W-:-:S03]  /*1bcf40*/  IMAD.X R13, R16, 0x1, R19, P4 ;  /* 0x00000001100d7824 */ /* 0x004fc600020e0613 */
[----:B-1----:R0:W2:Y:S01]  /*1bcf50*/  LDL.64 R18, [R1+0x1d28] ;  /* 0x001d280001127983 */ /* 0x0020a20000100a00 */
[----:B------:R-:W-:Y:S01]  /*1bcf60*/  IADD3 R12, P4, PT, R21, R25, RZ ;  /* 0x00000019150c7210 */ /* 0x000fe20007f9e0ff */
[C---:B------:R-:W-:Y:S02]  /*1bcf70*/  IMAD.X R9, R16.reuse, 0x1, R14, P3 ;  /* 0x0000000110097824 */ /* 0x040fe400018e060e */
[----:B------:R1:W-:Y:S02]  /*1bcf80*/  STL [R1+0x1ef4], R13 ;  /* 0x001ef40d01007387 */ /* 0x0003e40000100800 */
[C---:B-1----:R-:W-:Y:S02]  /*1bcf90*/  IMAD.X R13, R16.reuse, 0x1, R24, P4 ;  /* 0x00000001100d7824 */ /* 0x042fe400020e0618 */
[----:B--2---:R-:W-:-:S05]  /*1bcfa0*/  IMAD.X R19, R16, 0x1, R22, P2 ;  /* 0x0000000110137824 */ /* 0x004fca00010e0616 */
[----:B------:R-:W-:Y:S04]  /*1bcfb0*/  STL [R1+0x1d2c], R19 ;  /* 0x001d2c1301007387 */ /* 0x000fe80000100800 */
[----:B------:R-:W-:Y:S04]  /*1bcfc0*/  STL.64 [R1+0x1d30], R8 ;  /* 0x001d300801007387 */ /* 0x000fe80000100a00 */
[----:B------:R1:W-:Y:S01]  /*1bcfd0*/  STL.64 [R1+0x7960], R24 ;  /* 0x0079601801007387 */ /* 0x0003e20000100a00 */
[----:B------:R-:W-:-:S03]  /*1bcfe0*/  IADD3 R18, P2, PT, R21, R17, RZ ;  /* 0x0000001115127210 */ /* 0x000fc60007f5e0ff */
[----:B-1----:R-:W2:Y:S04]  /*1bcff0*/  LDL R25, [R1+0x228] ;  /* 0x0002280001197983 */ /* 0x002ea80000100800 */
[----:B------:R1:W-:Y:S01]  /*1bd000*/  STL.64 [R1+0x1d38], R12 ;  /* 0x001d380c01007387 */ /* 0x0003e20000100a00 */
[C---:B------:R-:W-:Y:S02]  /*1bd010*/  IADD3 R8, P3, PT, R21.reuse, R29, RZ ;  /* 0x0000001d15087210 */ /* 0x040fe40007f7e0ff */
[----:B-1----:R-:W-:Y:S02]  /*1bd020*/  IADD3 R12, P4, PT, R21, R27, RZ ;  /* 0x0000001b150c7210 */ /* 0x002fe40007f9e0ff */
[----:B------:R-:W2:Y:S01]  /*1bd030*/  LDL.LU R21, [R1+0x7990] ;  /* 0x0079900001157983 */ /* 0x000ea20000300800 */
[----:B------:R-:W-:-:S02]  /*1bd040*/  IMAD.X R19, R16, 0x1, R15, P2 ;  /* 0x0000000110137824 */ /* 0x000fc400010e060f */
[C---:B------:R-:W-:Y:S01]  /*1bd050*/  IMAD.X R9, R16.reuse, 0x1, R28, P3 ;  /* 0x0000000110097824 */ /* 0x040fe200018e061c */
[----:B------:R-:W-:Y:S04]  /*1bd060*/  STL.64 [R1+0x7968], R10 ;  /* 0x0079680a01007387 */ /* 0x000fe80000100a00 */
[----:B------:R1:W-:Y:S01]  /*1bd070*/  STL.64 [R1+0x1ed0], R18 ;  /* 0x001ed01201007387 */ /* 0x0003e20000100a00 */
[----:B------:R-:W-:-:S03]  /*1bd080*/  IMAD.X R13, R16, 0x1, R26, P4 ;  /* 0x00000001100d7824 */ /* 0x000fc600020e061a */
[----:B-1----:R-:W3:Y:S04]  /*1bd090*/  LDL.LU.64 R18, [R1+0x7988] ;  /* 0x0079880001127983 */ /* 0x002ee80000300a00 */
[----:B------:R-:W3:Y:S04]  /*1bd0a0*/  LDL R11, [R1+0x2b4] ;  /* 0x0002b400010b7983 */ /* 0x000ee80000100800 */
[----:B------:R1:W-:Y:S04]  /*1bd0b0*/  STL.64 [R1+0x1ed8], R8 ;  /* 0x001ed80801007387 */ /* 0x0003e80000100a00 */
[----:B-1----:R-:W4:Y:S01]  /*1bd0c0*/  LDL.LU.64 R8, [R1+0x7980] ;  /* 0x0079800001087983 */ /* 0x002f220000300a00 */
[----:B--2---:R-:W-:-:S03]  /*1bd0d0*/  IADD3 R24, P3, PT, R25, R21, RZ ;  /* 0x0000001519187210 */ /* 0x004fc60007f7e0ff */
[----:B------:R1:W-:Y:S04]  /*1bd0e0*/  STL [R1+0x7950], R21 ;  /* 0x0079501501007387 */ /* 0x0003e80000100800 */
[----:B-1----:R-:W2:Y:S04]  /*1bd0f0*/  LDL.LU R21, [R1+0x228] ;  /* 0x0002280001157983 */ /* 0x002ea80000300800 */
[----:B------:R-:W2:Y:S04]  /*1bd100*/  LDL.LU R16, [R1+0x7978] ;  /* 0x0079780001107983 */ /* 0x000ea80000300800 */
[----:B------:R1:W-:Y:S04]  /*1bd110*/  STL.64 [R1+0x1d10], R12 ;  /* 0x001d100c01007387 */ /* 0x0003e80000100a00 */
[----:B-1----:R-:W2:Y:S01]  /*1bd120*/  LDL.LU.64 R12, [R1+0x7970] ;  /* 0x00797000010c7983 */ /* 0x002ea20000300a00 */
[----:B------:R-:W-:-:S05]  /*1bd130*/  IADD3 R10, P2, PT, R25, R20, RZ ;  /* 0x00000014190a7210 */ /* 0x000fca0007f5e0ff */
[----:B---3--:R-:W-:Y:S01]  /*1bd140*/  IMAD.X R11, R11, 0x1, R18, P2 ;  /* 0x000000010b0b7824 */ /* 0x008fe200010e0612 */
[----:B--2---:R1:W-:Y:S04]  /*1bd150*/  STL.64 [R1+0x7958], R12 ;  /* 0x0079580c01007387 */ /* 0x0043e80000100a00 */
[----:B------:R2:W-:Y:S01]  /*1bd160*/  STL.64 [R1+0x1d18], R10 ;  /* 0x001d180a01007387 */ /* 0x0005e20000100a00 */
[----:B-1----:R-:W-:-:S05]  /*1bd170*/  IADD3 R12, P4, PT, R21, R23, RZ ;  /* 0x00000017150c7210 */ /* 0x002fca0007f9e0ff */
[----:B------:R-:W-:Y:S04]  /*1bd180*/  STL [R1+0x1148], R12 ;  /* 0x0011480c01007387 */ /* 0x000fe80000100800 */
[----:B--2---:R-:W2:Y:S04]  /*1bd190*/  LDL.LU.64 R10, [R1+0x7968] ;  /* 0x00796800010a7983 */ /* 0x004ea80000300a00 */
[----:B------:R1:W-:Y:S04]  /*1bd1a0*/  STL [R1+0x7940], R4 ;  /* 0x0079400401007387 */ /* 0x0003e80000100800 */
[----:B-1----:R-:W3:Y:S02]  /*1bd1b0*/  LDL.LU R4, [R1+0x2b4] ;  /* 0x0002b40001047983 */ /* 0x002ee40000300800 */
[----:B---3--:R-:W-:-:S05]  /*1bd1c0*/  IMAD.X R25, R4, 0x1, R19, P3 ;  /* 0x0000000104197824 */ /* 0x008fca00018e0613 */
[----:B------:R1:W-:Y:S04]  /*1bd1d0*/  STL.64 [R1+0x1d20], R24 ;  /* 0x001d201801007387 */ /* 0x0003e80000100a00 */
[----:B-1----:R-:W3:Y:S04]  /*1bd1e0*/  LDL.LU.64 R24, [R1+0x7960] ;  /* 0x0079600001187983 */ /* 0x002ee80000300a00 */
[----:B------:R1:W-:Y:S04]  /*1bd1f0*/  STL.64 [R1+0x7948], R18 ;  /* 0x0079481201007387 */ /* 0x0003e80000100a00 */
[----:B-1----:R0:W2:Y:S01]  /*1bd200*/  LDL.64 R18, [R1+0x1148] ;  /* 0x0011480001127983 */ /* 0x0020a20000100a00 */
[----:B------:R-:W-:-:S03]  /*1bd210*/  IADD3 R12, P2, PT, R21, R16, RZ ;  /* 0x00000010150c7210 */ /* 0x000fc60007f5e0ff */
[----:B------:R-:W-:Y:S04]  /*1bd220*/  STL.64 [R1+0x7930], R6 ;  /* 0x0079300601007387 */ /* 0x000fe80000100a00 */
[----:B------:R3:W-:Y:S01]  /*1bd230*/  STL.64 [R1+0x7938], R2 ;  /* 0x0079380201007387 */ /* 0x0007e20000100a00 */
[----:B------:R-:W-:Y:S01]  /*1bd240*/  IMAD.X R13, R4, 0x1, R14, P2 ;  /* 0x00000001040d7824 */ /* 0x000fe200010e060e */
[----:B---3--:R-:W-:-:S05]  /*1bd250*/  IADD3 R2, P3, PT, R21, R25, RZ ;  /* 0x0000001915027210 */ /* 0x008fca0007f7e0ff */
[C---:B------:R-:W-:Y:S02]  /*1bd260*/  IMAD.X R3, R4.reuse, 0x1, R24, P3 ;  /* 0x0000000104037824 */ /* 0x040fe400018e0618 */
[C---:B--2---:R-:W-:Y:S01]  /*1bd270*/  IMAD.X R19, R4.reuse, 0x1, R22, P4 ;  /* 0x0000000104137824 */ /* 0x044fe200020e0616 */
[C---:B------:R-:W-:Y:S02]  /*1bd280*/  IADD3 R6, P4, PT, R21.reuse, R17, RZ ;  /* 0x0000001115067210 */ /* 0x040fe40007f9e0ff */
[----:B------:R-:W-:Y:S02]  /*1bd290*/  IADD3 R18, P2, PT, R21, R29, RZ ;  /* 0x0000001d15127210 */ /* 0x000fe40007f5e0ff */
[----:B------:R1:W-:Y:S04]  /*1bd2a0*/  STL [R1+0x114c], R19 ;  /* 0x00114c1301007387 */ /* 0x0003e80000100800 */
[----:B------:R2:W-:Y:S01]  /*1bd2b0*/  STL.64 [R1+0x1160], R12 ;  /* 0x0011600c01007387 */ /* 0x0005e20000100a00 */
[----:B------:R-:W-:-:S02]  /*1bd2c0*/  IMAD.X R7, R4, 0x1, R15, P4 ;  /* 0x0000000104077824 */ /* 0x000fc400020e060f */
[C---:B-1----:R-:W-:Y:S01]  /*1bd2d0*/  IMAD.X R19, R4.reuse, 0x1, R28, P2 ;  /* 0x0000000104137824 */ /* 0x042fe200010e061c */
[----:B--2---:R-:W2:Y:S04]  /*1bd2e0*/  LDL.LU.64 R12, [R1+0x7958] ;  /* 0x00795800010c7983 */ /* 0x004ea80000300a00 */
[----:B------:R1:W-:Y:S02]  /*1bd2f0*/  STL.64 [R1+0x1168], R2 ;  /* 0x0011680201007387 */ /* 0x0003e40000100a00 */
[----:B-1----:R-:W-:Y:S02]  /*1bd300*/  IADD3 R2, P3, PT, R21, R27, RZ ;  /* 0x0000001b15027210 */ /* 0x002fe40007f7e0ff */
[----:B------:R-:W3:Y:S04]  /*1bd310*/  LDL.LU R21, [R1+0x7950] ;  /* 0x0079500001157983 */ /* 0x000ee80000300800 */
[----:B------:R-:W-:Y:S04]  /*1bd320*/  STL.64 [R1+0x7928], R14 ;  /* 0x0079280e01007387 */ /* 0x000fe80000100a00 */
[----:B------:R-:W-:Y:S04]  /*1bd330*/  STL.64 [R1+0x1b10], R6 ;  /* 0x001b100601007387 */ /* 0x000fe80000100a00 */
[----:B------:R1:W-:Y:S04]  /*1bd340*/  STL.64 [R1+0x1b18], R18 ;  /* 0x001b181201007387 */ /* 0x0003e80000100a00 */
[----:B-1----:R-:W2:Y:S04]  /*1bd350*/  LDL.LU.64 R18, [R1+0x7948] ;  /* 0x0079480001127983 */ /* 0x002ea80000300a00 */
[----:B------:R1:W-:Y:S04]  /*1bd360*/  STL.64 [R1+0x7920], R28 ;  /* 0x0079201c01007387 */ /* 0x0003e80000100a00 */
[----:B------:R-:W2:Y:S01]  /*1bd370*/  LDL R15, [R1+0x2b0] ;  /* 0x0002b000010f7983 */ /* 0x000ea20000100800 */
[----:B------:R-:W-:Y:S01]  /*1bd380*/  IADD3 R6, P4, PT, R11, R20, RZ ;  /* 0x000000140b067210 */ /* 0x000fe20007f9e0ff */
[----:B------:R-:W-:-:S02]  /*1bd390*/  IMAD.X R3, R4, 0x1, R26, P3 ;  /* 0x0000000104037824 */ /* 0x000fc400018e061a */
[----:B------:R-:W4:Y:S04]  /*1bd3a0*/  LDL.LU R4, [R1+0x7940] ;  /* 0x0079400001047983 */ /* 0x000f280000300800 */
[----:B------:R0:W-:Y:S01]  /*1bd3b0*/  STL.64 [R1+0x1130], R2 ;  /* 0x0011300201007387 */ /* 0x0001e20000100a00 */
[C---:B-1----:R-:W-:Y:S01]  /*1bd3c0*/  IADD3 R28, P3, PT, R11.reuse, R23, RZ ;  /* 0x000000170b1c7210 */ /* 0x042fe20007f7e0ff */
[----:B------:R-:W-:Y:S02]  /*1bd3d0*/  IMAD.MOV.U32 R29, RZ, RZ, R11 ;  /* 0x000000ffff1d7224 */ /* 0x000fe400078e000b */
[----:B0-----:R-:W4:Y:S01]  /*1bd3e0*/  LDL.LU.64 R2, [R1+0x7938] ;  /* 0x0079380001027983 */ /* 0x001f220000300a00 */
[----:B---3--:R-:W-:Y:S01]  /*1bd3f0*/  IADD3 R14, P2, PT, R11, R21, RZ ;  /* 0x000000150b0e7210 */ /* 0x008fe20007f5e0ff */
[----:B--2---:R-:W-:-:S05]  /*1bd400*/  IMAD.X R7, R15, 0x1, R18, P4 ;  /* 0x000000010f077824 */ /* 0x004fca00020e0612 */
[----:B------:R0:W-:Y:S04]  /*1bd410*/  STL.64 [R1+0x1138], R6 ;  /* 0x0011380601007387 */ /* 0x0001e80000100a00 */
[----:B0-----:R-:W2:Y:S04]  /*1bd420*/  LDL.LU.64 R6, [R1+0x7930] ;  /* 0x0079300001067983 */ /* 0x001ea80000300a00 */
[----:B------:R-:W3:Y:S01]  /*1bd430*/  LDL R11, [R1+0x2ac] ;  /* 0x0002ac00010b7983 */ /* 0x000ee20000100800 */
[----:B------:R-:W-:-:S03]  /*1bd440*/  IMAD.X R15, R15, 0x1, R19, P2 ;  /* 0x000000010f0f7824 */ /* 0x000fc600010e0613 */
[----:B--2---:R-:W-:Y:S04]  /*1bd450*/  STL.64 [R1+0x78f8], R6 ;  /* 0x0078f80601007387 */ /* 0x004fe80000100a00 */
[----:B----4-:R-:W-:Y:S04]  /*1bd460*/  STL.64 [R1+0x7910], R2 ;  /* 0x0079100201007387 */ /* 0x010fe80000100a00 */
[----:B---3--:R-:W-:Y:S04]  /*1bd470*/  STL.64 [R1+0x7918], R10 ;  /* 0x0079180a01007387 */ /* 0x008fe80000100a00 */
[----:B------:R0:W-:Y:S04]  /*1bd480*/  STL.64 [R1+0x1140], R14 ;  /* 0x0011400e01007387 */ /* 0x0001e80000100a00 */
[----:B0-----:R-:W2:Y:S04]  /*1bd490*/  LDL.LU.64 R14, [R1+0x7928] ;  /* 0x00792800010e7983 */ /* 0x001ea80000300a00 */
[----:B------:R0:W-:Y:S04]  /*1bd4a0*/  STL [R1+0x7908], R19 ;  /* 0x0079081301007387 */ /* 0x0001e80000100800 */
[----:B0-----:R-:W3:Y:S01]  /*1bd4b0*/  LDL.LU R19, [R1+0x2b0] ;  /* 0x0002b00001137983 */ /* 0x001ee20000300800 */
[----:B------:R-:W-:Y:S01]  /*1bd4c0*/  IADD3 R2, P4, PT, R29, R16, RZ ;  /* 0x000000101d027210 */ /* 0x000fe20007f9e0ff */
[----:B------:R-:W-:-:S04]  /*1bd4d0*/  IMAD.MOV.U32 R3, RZ, RZ, R29 ;  /* 0x000000ffff037224 */ /* 0x000fc800078e001d */
[----:B------:R-:W-:Y:S01]  /*1bd4e0*/  IMAD.MOV.U32 R7, RZ, RZ, R3 ;  /* 0x000000ffff077224 */ /* 0x000fe200078e0003 */
[----:B------:R-:W-:Y:S01]  /*1bd4f0*/  IADD3 R10, P2, PT, R3, R25, RZ ;  /* 0x00000019030a7210 */ /* 0x000fe20007f5e0ff */
[----:B---3--:R-:W-:Y:S01]  /*1bd500*/  IMAD.X R29, R19, 0x1, R22, P3 ;  /* 0x00000001131d7824 */ /* 0x008fe200018e0616 */
[----:B------:R-:W-:Y:S01]  /*1bd510*/  IADD3 R6, P3, PT, R3, R17, RZ ;  /* 0x0000001103067210 */ /* 0x000fe20007f7e0ff */
[----:B--2---:R-:W-:-:S03]  /*1bd520*/  IMAD.X R3, R19, 0x1, R14, P4 ;  /* 0x0000000113037824 */ /* 0x004fc600020e060e */
[----:B------:R0:W-:Y:S01]  /*1bd530*/  STL.64 [R1+0x1128], R28 ;  /* 0x0011281c01007387 */ /* 0x0001e20000100a00 */
[----:B------:R-:W-:-:S03]  /*1bd540*/  IMAD.X R11, R19, 0x1, R24, P2 ;  /* 0x00000001130b7824 */ /* 0x000fc600010e0618 */
[----:B0-----:R-:W2:Y:S04]  /*1bd550*/  LDL.LU.64 R28, [R1+0x7920] ;  /* 0x00792000011c7983 */ /* 0x001ea80000300a00 */
[----:B------:R-:W-:Y:S04]  /*1bd560*/  STL.64 [R1+0x7900], R16 ;  /* 0x0079001001007387 */ /* 0x000fe80000100a00 */
[----:B------:R0:W-:Y:S04]  /*1bd570*/  STL.64 [R1+0x78f0], R8 ;  /* 0x0078f00801007387 */ /* 0x0001e80000100a00 */
[----:B------:R-:W-:Y:S04]  /*1bd580*/  STL.64 [R1+0x10f8], R2 ;  /* 0x0010f80201007387 */ /* 0x000fe80000100a00 */
[----:B0-----:R-:W3:Y:S04]  /*1bd590*/  LDL R9, [R1+0x230] ;  /* 0x0002300001097983 */ /* 0x001ee80000100800 */
[----:B------:R0:W-:Y:S04]  /*1bd5a0*/  STL.64 [R1+0x1110], R10 ;  /* 0x0011100a01007387 */ /* 0x0001e80000100a00 */
[----:B0-----:R-:W4:Y:S01]  /*1bd5b0*/  LDL.LU.64 R10, [R1+0x7918] ;  /* 0x00791800010a7983 */ /* 0x001f220000300a00 */
[----:B------:R-:W-:-:S05]  /*1bd5c0*/  IADD3 R16, P2, PT, R7, R27, RZ ;  /* 0x0000001b07107210 */ /* 0x000fca0007f5e0ff */
[----:B------:R-:W-:Y:S01]  /*1bd5d0*/  IMAD.X R17, R19, 0x1, R26, P2 ;  /* 0x0000000113117824 */ /* 0x000fe200010e061a */
[----:B--2---:R-:W-:Y:S01]  /*1bd5e0*/  IADD3 R2, P4, PT, R7, R29, RZ ;  /* 0x0000001d07027210 */ /* 0x004fe20007f9e0ff */
[----:B------:R-:W-:-:S04]  /*1bd5f0*/  IMAD.X R7, R19, 0x1, R15, P3 ;  /* 0x0000000113077824 */ /* 0x000fc800018e060f */
[----:B------:R-:W-:Y:S01]  /*1bd600*/  IMAD.X R3, R19, 0x1, R28, P4 ;  /* 0x0000000113037824 */ /* 0x000fe200020e061c */
[----:B------:R3:W-:Y:S04]  /*1bd610*/  STL.64 [R1+0x1118], R6 ;  /* 0x0011180601007387 */ /* 0x0007e80000100a00 */
[----:B------:R0:W-:Y:S01]  /*1bd620*/  STL.64 [R1+0x1120], R2 ;  /* 0x0011200201007387 */ /* 0x0001e20000100a00 */
[C---:B---3--:R-:W-:Y:S02]  /*1bd630*/  IADD3 R6, P3, PT, R9.reuse, R20, RZ ;  /* 0x0000001409067210 */ /* 0x048fe40007f7e0ff */
[----:B------:R-:W-:Y:S01]  /*1bd640*/  IADD3 R8, P4, PT, R9, R21, RZ ;  /* 0x0000001509087210 */ /* 0x000fe20007f9e0ff */
[----:B0-----:R-:W2:Y:S04]  /*1bd650*/  LDL.LU.64 R2, [R1+0x7910] ;  /* 0x0079100001027983 */ /* 0x001ea80000300a00 */
[----:B------:R-:W-:Y:S04]  /*1bd660*/  STL.64 [R1+0x78e8], R28 ;  /* 0x0078e81c01007387 */ /* 0x000fe80000100a00 */
[----:B------:R0:W-:Y:S01]  /*1bd670*/  STL [R1+0x78e0], R21 ;  /* 0x0078e01501007387 */ /* 0x0001e20000100800 */
[----:B----4-:R-:W-:-:S03]  /*1bd680*/  IMAD.X R7, R11, 0x1, R18, P3 ;  /* 0x000000010b077824 */ /* 0x010fc600018e0612 */
[----:B0-----:R-:W3:Y:S04]  /*1bd690*/  LDL.LU R21, [R1+0x230] ;  /* 0x0002300001157983 */ /* 0x001ee80000300800 */
[----:B------:R-:W4:Y:S04]  /*1bd6a0*/  LDL.LU R19, [R1+0x7908] ;  /* 0x0079080001137983 */ /* 0x000f280000300800 */
[----:B------:R0:W-:Y:S04]  /*1bd6b0*/  STL.64 [R1+0x10e0], R16 ;  /* 0x0010e01001007387 */ /* 0x0001e80000100a00 */
[----:B0-----:R-:W2:Y:S04]  /*1bd6c0*/  LDL.LU.64 R16, [R1+0x7900] ;  /* 0x0079000001107983 */ /* 0x001ea80000300a00 */
[----:B------:R0:W-:Y:S04]  /*1bd6d0*/  STL.64 [R1+0x10e8], R6 ;  /* 0x0010e80601007387 */ /* 0x0001e80000100a00 */
[----:B0-----:R-:W2:Y:S04]  /*1bd6e0*/  LDL.LU.64 R6, [R1+0x78f8] ;  /* 0x0078f80001067983 */ /* 0x001ea80000300a00 */
[----:B--2---:R3:W-:Y:S04]  /*1bd6f0*/  STL.64 [R1+0x78d8], R6 ;  /* 0x0078d80601007387 */ /* 0x0047e80000100a00 */
[----:B------:R0:W-:Y:S01]  /*1bd700*/  STL [R1+0x78cc], R16 ;  /* 0x0078cc1001007387 */ /* 0x0001e20000100800 */
[----:B---3--:R-:W-:-:S03]  /*1bd710*/  IADD3 R6, P3, PT, R21, R16, RZ ;  /* 0x0000001015067210 */ /* 0x008fc60007f7e0ff */
[----:B0-----:R-:W4:Y:S02]  /*1bd720*/  LDL.LU R16, [R1+0x2ac] ;  /* 0x0002ac0001107983 */ /* 0x001f240000300800 */
[----:B----4-:R-:W-:-:S05]  /*1bd730*/  IMAD.X R9, R16, 0x1, R19, P4 ;  /* 0x0000000110097824 */ /* 0x010fca00020e0613 */
[----:B------:R0:W-:Y:S04]  /*1bd740*/  STL.64 [R1+0x10f0], R8 ;  /* 0x0010f00801007387 */ /* 0x0001e80000100a00 */
[----:B0-----:R-:W2:Y:S01]  /*1bd750*/  LDL.LU.64 R8, [R1+0x78f0] ;  /* 0x0078f00001087983 */ /* 0x001ea20000300a00 */
[----:B------:R-:W-:-:S03]  /*1bd760*/  IADD3 R28, P2, PT, R21, R23, RZ ;  /* 0x00000017151c7210 */ /* 0x000fc60007f5e0ff */
[----:B------:R-:W-:Y:S04]  /*1bd770*/  STL.64 [R1+0x78c0], R18 ;  /* 0x0078c01201007387 */ /* 0x000fe80000100a00 */
[----:B------:R-:W-:Y:S01]  /*1bd780*/  STL [R1+0x78c8], R19 ;  /* 0x0078c81301007387 */ /* 0x000fe20000100800 */
[----:B------:R-:W-:Y:S02]  /*1bd790*/  IMAD.X R29, R16, 0x1, R22, P2 ;  /* 0x00000001101d7824 */ /* 0x000fe400010e0616 */
[----:B--2---:R-:W-:Y:S02]  /*1bd7a0*/  IMAD.MOV.U32 R11, RZ, RZ, R9 ;  /* 0x000000ffff0b7224 */ /* 0x004fe400078e0009 */
[----:B------:R-:W-:Y:S02]  /*1bd7b0*/  IMAD.MOV.U32 R9, RZ, RZ, R8 ;  /* 0x000000ffff097224 */ /* 0x000fe400078e0008 */
[----:B------:R-:W-:-:S05]  /*1bd7c0*/  IMAD.MOV.U32 R8, RZ, RZ, R5 ;  /* 0x000000ffff087224 */ /* 0x000fca00078e0005 */
[----:B------:R-:W-:Y:S04]  /*1bd7d0*/  STL.64 [R1+0x78b8], R8 ;  /* 0x0078b80801007387 */ /* 0x000fe80000100a00 */
[----:B------:R0:W-:Y:S04]  /*1bd7e0*/  STL.64 [R1+0x10a8], R28 ;  /* 0x0010a81c01007387 */ /* 0x0001e80000100a00 */
[----:B0-----:R-:W2:Y:S01]  /*1bd7f0*/  LDL.LU.64 R28, [R1+0x78e8] ;  /* 0x0078e800011c7983 */ /* 0x001ea20000300a00 */
[----:B------:R-:W-:-:S03]  /*1bd800*/  IADD3 R18, P4, PT, R21, R25, RZ ;  /* 0x0000001915127210 */ /* 0x000fc60007f9e0ff */
[----:B------:R0:W-:Y:S01]  /*1bd810*/  STL.64 [R1+0x78d0], R22 ;  /* 0x0078d01601007387 */ /* 0x0001e20000100a00 */
[----:B------:R-:W-:Y:S02]  /*1bd820*/  IMAD.MOV.U32 R5, RZ, RZ, R0 ;  /* 0x000000ffff057224 */ /* 0x000fe400078e0000 */
[C---:B------:R-:W-:Y:S02]  /*1bd830*/  IMAD.X R7, R16.reuse, 0x1, R14, P3 ;  /* 0x0000000110077824 */ /* 0x040fe400018e060e */
[----:B------:R-:W-:Y:S02]  /*1bd840*/  IMAD.MOV.U32 R0, RZ, RZ, R13 ;  /* 0x000000ffff007224 */ /* 0x000fe400078e000d */
[----:B------:R-:W-:Y:S01]  /*1bd850*/  IMAD.X R19, R16, 0x1, R24, P4 ;  /* 0x0000000110137824 */ /* 0x000fe200020e0618 */
[C---:B------:R-:W-:Y:S01]  /*1bd860*/  IADD3 R8, P2, PT, R21.reuse, R17, RZ ;  /* 0x0000001115087210 */ /* 0x040fe20007f5e0ff */
[----:B0-----:R-:W3:Y:S04]  /*1bd870*/  LDL R22, [R1+0x234] ;  /* 0x0002340001167983 */ /* 0x001ee80000100800 */
[----:B------:R-:W4:Y:S04]  /*1bd880*/  LDL.LU R13, [R1+0x2a4] ;  /* 0x0002a400010d7983 */ /* 0x000f280000300800 */
[----:B------:R0:W-:Y:S04]  /*1bd890*/  STL [R1+0x78b0], R14 ;  /* 0x0078b00e01007387 */ /* 0x0001e80000100800 */
[----:B0-----:R-:W4:Y:S04]  /*1bd8a0*/  LDL R14, [R1+0x2a8] ;  /* 0x0002a800010e7983 */ /* 0x001f280000100800 */
[----:B------:R-:W-:Y:S04]  /*1bd8b0*/  STL.64 [R1+0x10b0], R6 ;  /* 0x0010b00601007387 */ /* 0x000fe80000100a00 */
[----:B------:R0:W-:Y:S02]  /*1bd8c0*/  STL.64 [R1+0x10b8], R18 ;  /* 0x0010b81201007387 */ /* 0x0001e40000100a00 */
[----:B0-----:R-:W-:-:S02]  /*1bd8d0*/  IADD3 R18, P4, PT, R21, R27, RZ ;  /* 0x0000001b15127210 */ /* 0x001fc40007f9e0ff */
[----:B--2---:R-:W-:Y:S02]  /*1bd8e0*/  IADD3 R6, P3, PT, R21, R29, RZ ;  /* 0x0000001d15067210 */ /* 0x004fe40007f7e0ff */
[----:B------:R-:W2:Y:S01]  /*1bd8f0*/  LDL.LU R21, [R1+0x78e0] ;  /* 0x0078e00001157983 */ /* 0x000ea20000300800 */
[C---:B------:R-:W-:Y:S02]  /*1bd900*/  IMAD.X R9, R16.reuse, 0x1, R15, P2 ;  /* 0x0000000110097824 */ /* 0x040fe400010e060f */
[----:B------:R-:W-:-:S03]  /*1bd910*/  IMAD.X R7, R16, 0x1, R28, P3 ;  /* 0x0000000110077824 */ /* 0x000fc600018e061c */
[----:B------:R3:W-:Y:S04]  /*1bd920*/  STL.64 [R1+0x10d0], R8 ;  /* 0x0010d00801007387 */ /* 0x0007e80000100a00 */
[----:B------:R0:W-:Y:S01]  /*1bd930*/  STL.64 [R1+0x10d8], R6 ;  /* 0x0010d80601007387 */ /* 0x0001e20000100a00 */
[----:B------:R-:W-:Y:S01]  /*1bd940*/  IMAD.X R19, R16, 0x1, R26, P4 ;  /* 0x0000000110137824 */ /* 0x000fe200020e061a */
[C---:B---3--:R-:W-:Y:S02]  /*1bd950*/  IADD3 R8, P2, PT, R22.reuse, R20, RZ ;  /* 0x0000001416087210 */ /* 0x048fe40007f5e0ff */
[----:B0-----:R-:W3:Y:S01]  /*1bd960*/  LDL.LU.64 R6, [R1+0x78d8] ;  /* 0x0078d80001067983 */ /* 0x001ee20000300a00 */
[----:B--2---:R-:W-:-:S05]  /*1bd970*/  IADD3 R22, P3, PT, R22, R21, RZ ;  /* 0x0000001516167210 */ /* 0x004fca0007f7e0ff */
[----:B------:R0:W-:Y:S04]  /*1bd980*/  STL [R1+0x10a0], R22 ;  /* 0x0010a01601007387 */ /* 0x0001e80000100800 */
[----:B0-----:R-:W2:Y:S04]  /*1bd990*/  LDL.LU.64 R22, [R1+0x78d0] ;  /* 0x0078d00001167983 */ /* 0x001ea80000300a00 */
[----:B------:R0:W-:Y:S04]  /*1bd9a0*/  STL [R1+0x78a0], R21 ;  /* 0x0078a01501007387 */ /* 0x0001e80000100800 */
[----:B0-----:R-:W2:Y:S04]  /*1bd9b0*/  LDL.LU R21, [R1+0x234] ;  /* 0x0002340001157983 */ /* 0x001ea80000300800 */
[----:B------:R-:W3:Y:S04]  /*1bd9c0*/  LDL.LU R16, [R1+0x78cc] ;  /* 0x0078cc0001107983 */ /* 0x000ee80000300800 */
[----:B------:R0:W-:Y:S04]  /*1bd9d0*/  STL.64 [R1+0x1090], R18 ;  /* 0x0010901201007387 */ /* 0x0001e80000100a00 */
[----:B0-----:R0:W3:Y:S01]  /*1bd9e0*/  LDL.LU R19, [R1+0x78c8] ;  /* 0x0078c80001137983 */ /* 0x0010e20000300800 */
[----:B--2---:R-:W-:-:S05]  /*1bd9f0*/  IADD3 R18, P4, PT, R21, R23, RZ ;  /* 0x0000001715127210 */ /* 0x004fca0007f9e0ff */
[----:B------:R3:W-:Y:S04]  /*1bda00*/  STL [R1+0x1058], R18 ;  /* 0x0010581201007387 */ /* 0x0007e80000100800 */
[----:B---3--:R-:W4:Y:S02]  /*1bda10*/  LDL.LU.64 R18, [R1+0x78c0] ;  /* 0x0078c00001127983 */ /* 0x008f240000300a00 */
[----:B----4-:R-:W-:-:S05]  /*1bda20*/  IMAD.X R9, R14, 0x1, R18, P2 ;  /* 0x000000010e097824 */ /* 0x010fca00010e0612 */
[----:B------:R1:W-:Y:S04]  /*1bda30*/  STL.64 [R1+0x1098], R8 ;  /* 0x0010980801007387 */ /* 0x0003e80000100a00 */
[----:B-1----:R-:W2:Y:S04]  /*1bda40*/  LDL.LU.64 R8, [R1+0x78b8] ;  /* 0x0078b80001087983 */ /* 0x002ea80000300a00 */
[----:B--2---:R1:W-:Y:S04]  /*1bda50*/  STL.64 [R1+0x78a8], R8 ;  /* 0x0078a80801007387 */ /* 0x0043e80000100a00 */
[----:B-1----:R0:W2:Y:S04]  /*1bda60*/  LDL.64 R8, [R1+0x10a0] ;  /* 0x0010a00001087983 */ /* 0x0020a80000100a00 */
[----:B--2---:R-:W2:Y:S04]  /*1bda70*/  LDL.LU R9, [R1+0x23c] ;  /* 0x00023c0001097983 */ /* 0x004ea80000300800 */
[----:B------:R1:W-:Y:S04]  /*1bda80*/  STL.64 [R1+0x7898], R12 ;  /* 0x0078980c01007387 */ /* 0x0003e80000100a00 */
[----:B-1----:R0:W2:Y:S04]  /*1bda90*/  LDL.64 R12, [R1+0x1058] ;  /* 0x00105800010c7983 */ /* 0x0020a80000100a00 */
[----:B------:R-:W-:Y:S01]  /*1bdaa0*/  STL.64 [R1+0x7890], R4 ;  /* 0x0078900401007387 */ /* 0x000fe20000100a00 */
[----:B--2---:R-:W-:-:S02]  /*1bdab0*/  IMAD.MOV.U32 R13, RZ, RZ, R9 ;  /* 0x000000ffff0d7224 */ /* 0x004fc400078e0009 */
[----:B------:R-:W-:Y:S02]  /*1bdac0*/  IMAD.X R9, R14, 0x1, R19, P3 ;  /* 0x000000010e097824 */ /* 0x000fe400018e0613 */
[----:B------:R-:W2:Y:S04]  /*1bdad0*/  LDL.LU R14, [R1+0x78b0] ;  /* 0x0078b000010e7983 */ /* 0x000ea80000300800 */
[----:B------:R1:W-:Y:S04]  /*1bdae0*/  STL [R1+0x7888], R19 ;  /* 0x0078881301007387 */ /* 0x0003e80000100800 */
[----:B-1----:R-:W3:Y:S01]  /*1bdaf0*/  LDL.LU R19, [R1+0x2a8] ;  /* 0x0002a80001137983 */ /* 0x002ee20000300800 */
[----:B------:R-:W-:-:S03]  /*1bdb00*/  IADD3 R4, P2, PT, R21, R16, RZ ;  /* 0x0000001015047210 */ /* 0x000fc60007f5e0ff */
[----:B------:R1:W-:Y:S01]  /*1bdb10*/  STL [R1+0x10a4], R9 ;  /* 0x0010a40901007387 */ /* 0x0003e20000100800 */
[----:B------:R-:W-:Y:S01]  /*1bdb20*/  IADD3 R8, P3, PT, R21, R25, RZ ;  /* 0x0000001915087210 */ /* 0x000fe20007f7e0ff */
[----:B-1----:R-:W-:Y:S02]  /*1bdb30*/  IMAD.MOV.U32 R9, RZ, RZ, R13 ;  /* 0x000000ffff097224 */ /* 0x002fe400078e000d */
[C---:B---3--:R-:W-:Y:S02]  /*1bdb40*/  IMAD.X R13, R19.reuse, 0x1, R22, P4 ;  /* 0x00000001130d7824 */ /* 0x048fe400020e0616 */
[----:B--2---:R-:W-:-:S03]  /*1bdb50*/  IMAD.X R5, R19, 0x1, R14, P2 ;  /* 0x0000000113057824 */ /* 0x004fc600010e060e */
[----:B------:R-:W-:Y:S04]  /*1bdb60*/  STL [R1+0x105c], R13 ;  /* 0x00105c0d01007387 */ /* 0x000fe80000100800 */
[----:B------:R-:W-:Y:S04]  /*1bdb70*/  STL.64 [R1+0x7878], R16 ;  /* 0x0078781001007387 */ /* 0x000fe80000100a00 */
[----:B------:R1:W-:Y:S01]  /*1bdb80*/  STL.64 [R1+0x1060], R4 ;  /* 0x0010600401007387 */ /* 0x0003e20000100a00 */
[----:B------:R-:W-:-:S03]  /*1bdb90*/  IADD3 R12, P4, PT, R21, R17, RZ ;  /* 0x00000011150c7210 */ /* 0x000fc60007f9e0ff */
[----:B------:R2:W-:Y:S01]  /*1bdba0*/  STL.64 [R1+0x7880], R6 ;  /* 0x0078800601007387 */ /* 0x0005e20000100a00 */
[----:B-1----:R-:W-:Y:S02]  /*1bdbb0*/  IMAD.MOV.U32 R5, RZ, RZ, R9 ;  /* 0x000000ffff057224 */ /* 0x002fe400078e0009 */
[----:B------:R-:W-:Y:S01]  /*1bdbc0*/  IMAD.X R9, R19, 0x1, R24, P3 ;  /* 0x0000000113097824 */ /* 0x000fe200018e0618 */
[C---:B------:R-:W-:Y:S02]  /*1bdbd0*/  IADD3 R4, P2, PT, R21.reuse, R29, RZ ;  /* 0x0000001d15047210 */ /* 0x040fe40007f5e0ff */
[----:B--2---:R-:W-:Y:S01]  /*1bdbe0*/  IADD3 R6, P3, PT, R21, R27, RZ ;  /* 0x0000001b15067210 */ /* 0x004fe20007f7e0ff */
[C---:B------:R-:W-:Y:S01]  /*1bdbf0*/  IMAD.X R13, R19.reuse, 0x1, R15, P4 ;  /* 0x00000001130d7824 */ /* 0x040fe200020e060f */
[----:B------:R1:W-:Y:S01]  /*1bdc00*/  STL.64 [R1+0x1068], R8 ;  /* 0x0010680801007387 */ /* 0x0003e20000100a00 */
[----:B------:R-:W-:Y:S02]  /*1bdc10*/  IMAD.MOV.U32 R17, RZ, RZ, R5 ;  /* 0x000000ffff117224 */ /* 0x000fe400078e0005 */
[----:B------:R-:W-:Y:S01]  /*1bdc20*/  IMAD.X R5, R19, 0x1, R28, P2 ;  /* 0x0000000113057824 */ /* 0x000fe200010e061c */
[----:B-1----:R-:W2:Y:S04]  /*1bdc30*/  LDL.LU.64 R8, [R1+0x78a8] ;  /* 0x0078a80001087983 */ /* 0x002ea80000300a00 */
[----:B------:R-:W3:Y:S04]  /*1bdc40*/  LDL.LU R21, [R1+0x78a0] ;  /* 0x0078a00001157983 */ /* 0x000ee80000300800 */
[----:B------:R-:W4:Y:S04]  /*1bdc50*/  LDL R7, [R1+0x238] ;  /* 0x0002380001077983 */ /* 0x000f280000100800 */
[----:B------:R1:W-:Y:S04]  /*1bdc60*/  STL.64 [R1+0x1070], R12 ;  /* 0x0010700c01007387 */ /* 0x0003e80000100a00 */
[----:B-1----:R-:W2:Y:S04]  /*1bdc70*/  LDL.LU.64 R12, [R1+0x7898] ;  /* 0x00789800010c7983 */ /* 0x002ea80000300a00 */
[----:B------:R-:W-:Y:S04]  /*1bdc80*/  STL.64 [R1+0x7870], R14 ;  /* 0x0078700e01007387 */ /* 0x000fe80000100a00 */
[----:B------:R1:W-:Y:S04]  /*1bdc90*/  STL.64 [R1+0x1078], R4 ;  /* 0x0010780401007387 */ /* 0x0003e80000100a00 */
[----:B-1----:R-:W2:Y:S01]  /*1bdca0*/  LDL.LU.64 R4, [R1+0x7890] ;  /* 0x0078900001047983 */ /* 0x002ea20000300a00 */
[----:B----4-:R-:W-:-:S02]  /*1bdcb0*/  IADD3 R16, P4, PT, R7, R20, RZ ;  /* 0x0000001407107210 */ /* 0x010fc40007f9e0ff */
[----:B---3--:R-:W-:Y:S01]  /*1bdcc0*/  IADD3 R14, P2, PT, R7, R21, RZ ;  /* 0x00000015070e7210 */ /* 0x008fe20007f5e0ff */
[----:B------:R-:W-:Y:S01]  /*1bdcd0*/  IMAD.X R7, R19, 0x1, R26, P3 ;  /* 0x0000000113077824 */ /* 0x000fe200018e061a */
[----:B--2---:R-:W-:Y:S04]  /*1bdce0*/  STL.64 [R1+0x7860], R8 ;  /* 0x0078600801007387 */ /* 0x004fe80000100a00 */
[----:B------:R-:W-:Y:S04]  /*1bdcf0*/  STL.64 [R1+0x7868], R20 ;  /* 0x0078681401007387 */ /* 0x000fe80000100a00 */
[----:B------:R-:W2:Y:S04]  /*1bdd00*/  LDL.LU R19, [R1+0x7888] ;  /* 0x0078880001137983 */ /* 0x000ea80000300800 */
[----:B------:R1:W-:Y:S04]  /*1bdd10*/  STL.64 [R1+0x1040], R6 ;  /* 0x0010400601007387 */ /* 0x0003e80000100a00 */
[----:B-1----:R-:W3:Y:S04]  /*1bdd20*/  LDL.LU.64 R6, [R1+0x7880] ;  /* 0x0078800001067983 */ /* 0x002ee80000300a00 */
[----:B------:R1:W-:Y:S02]  /*1bdd30*/  STL.64 [R1+0x7840], R4 ;  /* 0x0078400401007387 */ /* 0x0003e40000100a00 */
[----:B-1----:R-:W-:-:S02]  /*1bdd40*/  IMAD.MOV.U32 R4, RZ, RZ, R17 ;  /* 0x000000ffff047224 */ /* 0x002fc400078e0011 */
[C---:B------:R-:W-:Y:S01]  /*1bdd50*/  IMAD.X R17, R13.reuse, 0x1, R18, P4 ;  /* 0x000000010d117824 */ /* 0x040fe200020e0612 */
[----:B------:R-:W4:Y:S04]  /*1bdd60*/  LDL.LU R5, [R1+0x238] ;  /* 0x0002380001057983 */ /* 0x000f280000300800 */
[----:B------:R1:W-:Y:S04]  /*1bdd70*/  STL.64 [R1+0x1048], R16 ;  /* 0x0010481001007387 */ /* 0x0003e80000100a00 */
[----:B-1----:R-:W4:Y:S01]  /*1bdd80*/  LDL.LU.64 R16, [R1+0x7878] ;  /* 0x0078780001107983 */ /* 0x002f220000300a00 */
[----:B--2---:R-:W-:-:S05]  /*1bdd90*/  IMAD.X R15, R13, 0x1, R19, P2 ;  /* 0x000000010d0f7824 */ /* 0x004fca00010e0613 */
[----:B------:R1:W-:Y:S01]  /*1bdda0*/  STL.64 [R1+0x1050], R14 ;  /* 0x0010500e01007387 */ /* 0x0003e20000100a00 */
[----:B----4-:R-:W-:-:S05]  /*1bddb0*/  IADD3 R20, P4, PT, R5, R16, RZ ;  /* 0x0000001005147210 */ /* 0x010fca0007f9e0ff */
[----:B------:R-:W-:Y:S04]  /*1bddc0*/  STL [R1+0x1010], R20 ;  /* 0x0010101401007387 */ /* 0x000fe80000100800 */
[----:B-1----:R-:W2:Y:S04]  /*1bddd0*/  LDL.LU.64 R14, [R1+0x7870] ;  /* 0x00787000010e7983 */ /* 0x002ea80000300a00 */
[----:B------:R1:W-:Y:S04]  /*1bdde0*/  STL.64 [R1+0x7850], R18 ;  /* 0x0078501201007387 */ /* 0x0003e80000100a00 */
[----:B-1----:R0:W2:Y:S01]  /*1bddf0*/  LDL.64 R18, [R1+0x1010] ;  /* 0x0010100001127983 */ /* 0x0020a20000100a00 */
[----:B------:R-:W-:-:S02]  /*1bde00*/  IADD3 R8, P3, PT, R5, R23, RZ ;  /* 0x0000001705087210 */ /* 0x000fc40007f7e0ff */
[----:B------:R-:W-:-:S03]  /*1bde10*/  IADD3 R20, P2, PT, R5, R25, RZ ;  /* 0x0000001905147210 */ /* 0x000fc60007f5e0ff */
[C---:B------:R-:W-:Y:S02]  /*1bde20*/  IMAD.X R9, R13.reuse, 0x1, R22, P3 ;  /* 0x000000010d097824 */ /* 0x040fe400018e0616 */
[C---:B------:R-:W-:Y:S01]  /*1bde30*/  IMAD.X R21, R13.reuse, 0x1, R24, P2 ;  /* 0x000000010d157824 */ /* 0x040fe200010e0618 */
[----:B------:R-:W-:Y:S04]  /*1bde40*/  STL.64 [R1+0x7858], R2 ;  /* 0x0078580201007387 */ /* 0x000fe80000100a00 */
[----:B------:R-:W-:Y:S01]  /*1bde50*/  STL.64 [R1+0x1008], R8 ;  /* 0x0010080801007387 */ /* 0x000fe20000100a00 */
[----:B--2---:R-:W-:-:S05]  /*1bde60*/  IMAD.X R19, R13, 0x1, R14, P4 ;  /* 0x000000010d137824 */ /* 0x004fca00020e060e */
[----:B------:R-:W-:Y:S04]  /*1bde70*/  STL [R1+0x1014], R19 ;  /* 0x0010141301007387 */ /* 0x000fe80000100800 */
[----:B------:R1:W-:Y:S04]  /*1bde80*/  STL.64 [R1+0x1018], R20 ;  /* 0x0010181401007387 */ /* 0x0003e80000100a00 */
[----:B-1----:R-:W2:Y:S01]  /*1bde90*/  LDL.LU.64 R20, [R1+0x7868] ;  /* 0x0078680001147983 */ /* 0x002ea20000300a00 */
[----:B------:R-:W-:-:S03]  /*1bdea0*/  IADD3 R8, P3, PT, R5, R17, RZ ;  /* 0x0000001105087210 */ /* 0x000fc60007f7e0ff */
[----:B------:R1:W-:Y:S01]  /*1bdeb0*/  STL.64 [R1+0x7838], R24 ;  /* 0x0078381801007387 */ /* 0x0003e20000100a00 */
[----:B------:R-:W-:Y:S01]  /*1bdec0*/  IADD3 R18, P4, PT, R5, R29, RZ ;  /* 0x0000001d05127210 */ /* 0x000fe20007f9e0ff */
[C---:B------:R-:W-:Y:S02]  /*1bded0*/  IMAD.X R9, R13.reuse, 0x1, R15, P3 ;  /* 0x000000010d097824 */ /* 0x040fe400018e060f */
[----:B-1----:R-:W-:Y:S02]  /*1bdee0*/  IMAD.MOV.U32 R25, RZ, RZ, R4 ;  /* 0x000000ffff197224 */ /* 0x002fe400078e0004 */
[----:B------:R-:W-:Y:S01]  /*1bdef0*/  IMAD.X R19, R13, 0x1, R28, P4 ;  /* 0x000000010d137824 */ /* 0x000fe200020e061c */
[----:B------:R-:W-:Y:S01]  /*1bdf00*/  IADD3 R4, P2, PT, R5, R27, RZ ;  /* 0x0000001b05047210 */ /* 0x000fe20007f5e0ff */
[----:B------:R1:W-:Y:S04]  /*1bdf10*/  STL.64 [R1+0x1020], R8 ;  /* 0x0010200801007387 */ /* 0x0003e80000100a00 */
[----:B------:R-:W-:Y:S01]  /*1bdf20*/  IMAD.X R5, R13, 0x1, R26, P2 ;  /* 0x000000010d057824 */ /* 0x000fe200010e061a */
[----:B-1----:R-:W4:Y:S01]  /*1bdf30*/  LDL.LU.64 R8, [R1+0x7860] ;  /* 0x0078600001087983 */ /* 0x002f220000300a00 */
[----:B--2---:R-:W-:-:S05]  /*1bdf40*/  IADD3 R2, P3, PT, R25, R20, RZ ;  /* 0x0000001419027210 */ /* 0x004fca0007f7e0ff */
[----:B------:R1:W-:Y:S04]  /*1bdf50*/  STL [R1+0xfe8], R2 ;  /* 0x000fe80201007387 */ /* 0x0003e80000100800 */
[----:B-1----:R-:W2:Y:S04]  /*1bdf60*/  LDL.LU.64 R2, [R1+0x7858] ;  /* 0x0078580001027983 */ /* 0x002ea80000300a00 */
[----:B------:R1:W-:Y:S04]  /*1bdf70*/  STL.64 [R1+0x1028], R18 ;  /* 0x0010281201007387 */ /* 0x0003e80000100a00 */
[----:B-1----:R-:W2:Y:S04]  /*1bdf80*/  LDL.LU.64 R18, [R1+0x7850] ;  /* 0x0078500001127983 */ /* 0x002ea80000300a00 */
[----:B------:R1:W-:Y:S02]  /*1bdf90*/  STL.64 [R1+0x7830], R28 ;  /* 0x0078301c01007387 */ /* 0x0003e40000100a00 */
[----:B-1----:R-:W-:-:S02]  /*1bdfa0*/  IMAD.MOV.U32 R29, RZ, RZ, R25 ;  /* 0x000000ffff1d7224 */ /* 0x002fc400078e0019 */
[----:B------:R-:W2:Y:S04]  /*1bdfb0*/  LDL R25, [R1+0x2a0] ;  /* 0x0002a00001197983 */ /* 0x000ea80000100800 */
[----:B------:R-:W2:Y:S04]  /*1bdfc0*/  LDL.LU R13, [R1+0x7848] ;  /* 0x00784800010d7983 */ /* 0x000ea80000300800 */
[----:B------:R1:W-:Y:S04]  /*1bdfd0*/  STL.64 [R1+0xfe0], R4 ;  /* 0x000fe00401007387 */ /* 0x0003e80000100a00 */
[----:B-1----:R-:W2:Y:S04]  /*1bdfe0*/  LDL.LU.64 R4, [R1+0x7840] ;  /* 0x0078400001047983 */ /* 0x002ea80000300a00 */
[----:B--2---:R1:W-:Y:S04]  /*1bdff0*/  STL.64 [R1+0x7828], R4 ;  /* 0x0078280401007387 */ /* 0x0043e80000100a00 */
[----:B-1----:R0:W2:Y:S01]  /*1be000*/  LDL.64 R4, [R1+0xfe8] ;  /* 0x000fe80001047983 */ /* 0x0020a20000100a00 */
[----:B------:R-:W-:Y:S01]  /*1be010*/  IADD3 R24, P4, PT, R29, R21, RZ ;  /* 0x000000151d187210 */ /* 0x000fe20007f9e0ff */
[----:B--2---:R-:W-:-:S04]  /*1be020*/  IMAD.MOV.U32 R5, RZ, RZ, R29 ;  /* 0x000000ffff057224 */ /* 0x004fc800078e001d */
[----:B------:R-:W-:Y:S01]  /*1be030*/  IMAD.MOV.U32 R29, RZ, RZ, R5 ;  /* 0x000000ffff1d7224 */ /* 0x000fe200078e0005 */
[----:B------:R-:W-:Y:S01]  /*1be040*/  IADD3 R28, P2, PT, R5, R23, RZ ;  /* 0x00000017051c7210 */ /* 0x000fe20007f5e0ff */
[C---:B------:R-:W-:Y:S02]  /*1be050*/  IMAD.X R5, R25.reuse, 0x1, R18, P3 ;  /* 0x0000000119057824 */ /* 0x040fe400018e0612 */
[----:B------:R-:W-:-:S03]  /*1be060*/  IMAD.X R25, R25, 0x1, R19, P4 ;  /* 0x0000000119197824 */ /* 0x000fc600020e0613 */
[----:B------:R-:W-:Y:S04]  /*1be070*/  STL [R1+0xfec], R5 ;  /* 0x000fec0501007387 */ /* 0x000fe80000100800 */
[----:B---3--:R-:W-:Y:S04]  /*1be080*/  STL.64 [R1+0x7808], R6 ;  /* 0x0078080601007387 */ /* 0x008fe80000100a00 */
[----:B------:R1:W-:Y:S04]  /*1be090*/  STL.64 [R1+0x1000], R24 ;  /* 0x0010001801007387 */ /* 0x0003e80000100a00 */
[----:B-1----:R-:W2:Y:S04]  /*1be0a0*/  LDL.LU.64 R24, [R1+0x7838] ;  /* 0x0078380001187983 */ /* 0x002ea80000300a00 */
[----:B------:R1:W-:Y:S04]  /*1be0b0*/  STL [R1+0x7820], R19 ;  /* 0x0078201301007387 */ /* 0x0003e80000100800 */
[----:B-1----:R-:W3:Y:S01]  /*1be0c0*/  LDL.LU R19, [R1+0x2a0] ;  /* 0x0002a00001137983 */ /* 0x002ee20000300800 */
[----:B------:R-:W-:Y:S01]  /*1be0d0*/  IMAD.MOV.U32 R5, RZ, RZ, R29 ;  /* 0x000000ffff057224 */ /* 0x000fe200078e001d */
[----:B------:R-:W-:-:S04]  /*1be0e0*/  IADD3 R4, P3, PT, R29, R16, RZ ;  /* 0x000000101d047210 */ /* 0x000fc80007f7e0ff */
[----:B--2---:R-:W-:Y:S01]  /*1be0f0*/  IADD3 R6, P4, PT, R5, R25, RZ ;  /* 0x0000001905067210 */ /* 0x004fe20007f9e0ff */
[----:B---3--:R-:W-:-:S05]  /*1be100*/  IMAD.X R29, R19, 0x1, R22, P2 ;  /* 0x00000001131d7824 */ /* 0x008fca00010e0616 */
[----:B------:R-:W-:Y:S04]  /*1be110*/  STL.64 [R1+0xfb8], R28 ;  /* 0x000fb81c01007387 */ /* 0x000fe80000100a00 */
[----:B------:R1:W-:Y:S02]  /*1be120*/  STL [R1+0xfc8], R6 ;  /* 0x000fc80601007387 */ /* 0x0003e40000100800 */
[----:B-1----:R-:W-:Y:S02]  /*1be130*/  IADD3 R6, P2, PT, R5, R17, RZ ;  /* 0x0000001105067210 */ /* 0x002fe40007f5e0ff */
[----:B------:R-:W2:Y:S04]  /*1be140*/  LDL.LU.64 R28, [R1+0x7830] ;  /* 0x00783000011c7983 */ /* 0x000ea80000300a00 */
[----:B------:R1:W-:Y:S04]  /*1be150*/  STL.64 [R1+0x7818], R16 ;  /* 0x0078181001007387 */ /* 0x0003e80000100a00 */
[----:B-1----:R0:W3:Y:S01]  /*1be160*/  LDL.64 R16, [R1+0xfc8] ;  /* 0x000fc80001107983 */ /* 0x0020e20000100a00 */
[----:B------:R-:W-:-:S02]  /*1be170*/  IMAD.MOV.U32 R7, RZ, RZ, R5 ;  /* 0x000000ffff077224 */ /* 0x000fc400078e0005 */
[----:B------:R-:W-:Y:S01]  /*1be180*/  IMAD.X R5, R19, 0x1, R14, P3 ;  /* 0x0000000113057824 */ /* 0x000fe200018e060e */
[----:B----4-:R1:W-:Y:S04]  /*1be190*/  STL.64 [R1+0x7800], R8 ;  /* 0x0078000801007387 */ /* 0x0103e80000100a00 */
[----:B------:R2:W-:Y:S04]  /*1be1a0*/  STL.64 [R1+0xfc0], R4 ;  /* 0x000fc00401007387 */ /* 0x0005e80000100a00 */
[----:B-1----:R-:W4:Y:S01]  /*1be1b0*/  LDL R9, [R1+0x240] ;  /* 0x0002400001097983 */ /* 0x002f220000100800 */
[----:B--2---:R-:W-:-:S05]  /*1be1c0*/  IADD3 R4, P3, PT, R7, R29, RZ ;  /* 0x0000001d07047210 */ /* 0x004fca0007f7e0ff */
[C---:B------:R-:W-:Y:S02]  /*1be1d0*/  IMAD.X R5, R19.reuse, 0x1, R28, P3 ;  /* 0x0000000113057824 */ /* 0x040fe400018e061c */
[----:B---3--:R-:W-:Y:S01]  /*1be1e0*/  IMAD.X R17, R19, 0x1, R24, P4 ;  /* 0x0000000113117824 */ /* 0x008fe200020e0618 */
[----:B------:R-:W-:Y:S01]  /*1be1f0*/  IADD3 R16, P4, PT, R7, R27, RZ ;  /* 0x0000001b07107210 */ /* 0x000fe20007f9e0ff */
[----:B------:R-:W-:-:S03]  /*1be200*/  IMAD.X R7, R19, 0x1, R15, P2 ;  /* 0x0000000113077824 */ /* 0x000fc600010e060f */
[----:B------:R-:W-:Y:S04]  /*1be210*/  STL [R1+0xfcc], R17 ;  /* 0x000fcc1101007387 */ /* 0x000fe80000100800 */
[----:B------:R-:W-:Y:S04]  /*1be220*/  STL.64 [R1+0xfd0], R6 ;  /* 0x000fd00601007387 */ /* 0x000fe80000100a00 */
[----:B------:R1:W-:Y:S04]  /*1be230*/  STL.64 [R1+0xfd8], R4 ;  /* 0x000fd80401007387 */ /* 0x0003e80000100a00 */
[----:B-1----:R-:W2:Y:S01]  /*1be240*/  LDL.LU.64 R4, [R1+0x7828] ;  /* 0x0078280001047983 */ /* 0x002ea20000300a00 */
[----:B----4-:R-:W-:Y:S01]  /*1be250*/  IADD3 R6, P2, PT, R9, R20, RZ ;  /* 0x0000001409067210 */ /* 0x010fe20007f5e0ff */
[----:B------:R-:W-:Y:S01]  /*1be260*/  IMAD.X R17, R19, 0x1, R26, P4 ;  /* 0x0000000113117824 */ /* 0x000fe200020e061a */
[----:B------:R-:W-:-:S03]  /*1be270*/  IADD3 R8, P3, PT, R9, R21, RZ ;  /* 0x0000001509087210 */ /* 0x000fc60007f7e0ff */
[----:B------:R-:W-:Y:S01]  /*1be280*/  IMAD.X R7, R13, 0x1, R18, P2 ;  /* 0x000000010d077824 */ /* 0x000fe200010e0612 */
[----:B--2---:R-:W-:Y:S04]  /*1be290*/  STL.64 [R1+0x77f8], R4 ;  /* 0x0077f80401007387 */ /* 0x004fe80000100a00 */
[----:B------:R1:W-:Y:S04]  /*1be2a0*/  STL [R1+0x77f0], R21 ;  /* 0x0077f01501007387 */ /* 0x0003e80000100800 */
[----:B-1----:R-:W2:Y:S04]  /*1be2b0*/  LDL.LU R21, [R1+0x240] ;  /* 0x0002400001157983 */ /* 0x002ea80000300800 */
[----:B------:R-:W3:Y:S04]  /*1be2c0*/  LDL.LU R19, [R1+0x7820] ;  /* 0x0078200001137983 */ /* 0x000ee80000300800 */
[----:B------:R1:W-:Y:S04]  /*1be2d0*/  STL.64 [R1+0xfa0], R16 ;  /* 0x000fa01001007387 */ /* 0x0003e80000100a00 */
[----:B-1----:R-:W4:Y:S04]  /*1be2e0*/  LDL.LU.64 R16, [R1+0x7818] ;  /* 0x0078180001107983 */ /* 0x002f280000300a00 */
[----:B------:R-:W2:Y:S04]  /*1be2f0*/  LDL.LU R13, [R1+0x7810] ;  /* 0x00781000010d7983 */ /* 0x000ea80000300800 */
[----:B------:R1:W-:Y:S04]  /*1be300*/  STL.64 [R1+0xfa8], R6 ;  /* 0x000fa80601007387 */ /* 0x0003e80000100a00 */
[----:B-1----:R-:W2:Y:S04]  /*1be310*/  LDL.LU.64 R6, [R1+0x7808] ;  /* 0x0078080001067983 */ /* 0x002ea80000300a00 */
[----:B--2---:R1:W-:Y:S04]  /*1be320*/  STL.64 [R1+0x77e8], R6 ;  /* 0x0077e80601007387 */ /* 0x0043e80000100a00 */
[----:B----4-:R2:W-:Y:S01]  /*1be330*/  STL [R1+0x77e0], R16 ;  /* 0x0077e01001007387 */ /* 0x0105e20000100800 */
[----:B-1----:R-:W-:-:S03]  /*1be340*/  IADD3 R6, P2, PT, R21, R16, RZ ;  /* 0x0000001015067210 */ /* 0x002fc60007f5e0ff */
[----:B--2---:R-:W3:Y:S01]  /*1be350*/  LDL.LU R16, [R1+0x29c] ;  /* 0x00029c0001107983 */ /* 0x004ee20000300800 */
[----:B------:R-:W-:Y:S01]  /*1be360*/  IADD3 R4, P4, PT, R21, R23, RZ ;  /* 0x0000001715047210 */ /* 0x000fe20007f9e0ff */
[----:B---3--:R-:W-:-:S04]  /*1be370*/  IMAD.X R9, R16, 0x1, R19, P3 ;  /* 0x0000000110097824 */ /* 0x008fc800018e0613 */
[C---:B------:R-:W-:Y:S01]  /*1be380*/  IMAD.X R5, R16.reuse, 0x1, R22, P4 ;  /* 0x0000000110057824 */ /* 0x040fe200020e0616 */
[----:B------:R1:W-:Y:S04]  /*1be390*/  STL.64 [R1+0xfb0], R8 ;  /* 0x000fb00801007387 */ /* 0x0003e80000100a00 */
[----:B-1----:R-:W2:Y:S04]  /*1be3a0*/  LDL.LU.64 R8, [R1+0x7800] ;  /* 0x0078000001087983 */ /* 0x002ea80000300a00 */
[----:B------:R-:W-:Y:S04]  /*1be3b0*/  STL.64 [R1+0x77d8], R18 ;  /* 0x0077d81201007387 */ /* 0x000fe80000100a00 */
[----:B------:R-:W-:Y:S04]  /*1be3c0*/  STL.64 [R1+0x77d0], R12 ;  /* 0x0077d00c01007387 */ /* 0x000fe80000100a00 */
[----:B------:R1:W-:Y:S04]  /*1be3d0*/  STL.64 [R1+0xf58], R4 ;  /* 0x000f580401007387 */ /* 0x0003e80000100a00 */
[----:B-1----:R-:W3:Y:S01]  /*1be3e0*/  LDL.LU.64 R4, [R1+0x77f8] ;  /* 0x0077f80001047983 */ /* 0x002ee20000300a00 */
[C---:B------:R-:W-:Y:S01]  /*1be3f0*/  IADD3 R18, P3, PT, R21.reuse, R25, RZ ;  /* 0x0000001915127210 */ /* 0x040fe20007f7e0ff */
[----:B------:R-:W-:Y:S01]  /*1be400*/  IMAD.X R7, R16, 0x1, R14, P2 ;  /* 0x0000000110077824 */ /* 0x000fe200010e060e */
[----:B------:R-:W-:-:S03]  /*1be410*/  IADD3 R12, P4, PT, R21, R17, RZ ;  /* 0x00000011150c7210 */ /* 0x000fc60007f9e0ff */
[C---:B------:R-:W-:Y:S01]  /*1be420*/  IMAD.X R19, R16.reuse, 0x1, R24, P3 ;  /* 0x0000000110137824 */ /* 0x040fe200018e0618 */
[----:B------:R1:W-:Y:S01]  /*1be430*/  STL.64 [R1+0xf60], R6 ;  /* 0x000f600601007387 */ /* 0x0003e20000100a00 */
[----:B------:R-:W-:-:S03]  /*1be440*/  IMAD.X R13, R16, 0x1, R15, P4 ;  /* 0x00000001100d7824 */ /* 0x000fc600020e060f */
[----:B------:R4:W-:Y:S01]  /*1be450*/  STL.64 [R1+0xf68], R18 ;  /* 0x000f681201007387 */ /* 0x0009e20000100a00 */
[C---:B-1----:R-:W-:Y:S02]  /*1be460*/  IADD3 R6, P2, PT, R21.reuse, R29, RZ ;  /* 0x0000001d15067210 */ /* 0x042fe40007f5e0ff */
[----:B----4-:R-:W-:-:S03]  /*1be470*/  IADD3 R18, P3, PT, R21, R27, RZ ;  /* 0x0000001b15127210 */ /* 0x010fc60007f7e0ff */
[C---:B------:R-:W-:Y:S01]  /*1be480*/  IMAD.X R7, R16.reuse, 0x1, R28, P2 ;  /* 0x0000000110077824 */ /* 0x040fe200010e061c */
[----:B------:R-:W4:Y:S04]  /*1be490*/  LDL.LU R21, [R1+0x77f0] ;  /* 0x0077f00001157983 */ /* 0x000f280000300800 */
[----:B------:R-:W-:Y:S04]  /*1be4a0*/  STL.64 [R1+0xf90], R12 ;  /* 0x000f900c01007387 */ /* 0x000fe80000100a00 */
[----:B---3--:R1:W-:Y:S04]  /*1be4b0*/  STL.64 [R1+0x77b0], R4 ;  /* 0x0077b00401007387 */ /* 0x0083e80000100a00 */
[----:B-1----:R-:W3:Y:S04]  /*1be4c0*/  LDL.LU R4, [R1+0x244] ;  /* 0x0002440001047983 */ /* 0x002ee80000300800 */
[----:B------:R-:W2:Y:S04]  /*1be4d0*/  LDL R13, [R1+0x298] ;  /* 0x00029800010d7983 */ /* 0x000ea80000100800 */
[----:B------:R1:W-:Y:S04]  /*1be4e0*/  STL.64 [R1+0xf98], R6 ;  /* 0x000f980601007387 */ /* 0x0003e80000100a00 */
[----:B-1----:R-:W2:Y:S01]  /*1be4f0*/  LDL.LU.64 R6, [R1+0x77e8] ;  /* 0x0077e80001067983 */ /* 0x002ea20000300a00 */
[----:B------:R-:W-:-:S03]  /*1be500*/  IMAD.X R19, R16, 0x1, R26, P3 ;  /* 0x0000000110137824 */ /* 0x000fc600018e061a */
[----:B------:R-:W-:Y:S04]  /*1be510*/  STL.64 [R1+0x77c8], R28 ;  /* 0x0077c81c01007387 */ /* 0x000fe80000100a00 */
[----:B--2---:R-:W-:Y:S04]  /*1be520*/  STL.64 [R1+0x77b8], R6 ;  /* 0x0077b80601007387 */ /* 0x004fe80000100a00 */
[----:B------:R-:W-:Y:S04]  /*1be530*/  STL.64 [R1+0x77c0], R10 ;  /* 0x0077c00a01007387 */ /* 0x000fe80000100a00 */
[----:B------:R-:W2:Y:S04]  /*1be540*/  LDL.LU R16, [R1+0x77e0] ;  /* 0x0077e00001107983 */ /* 0x000ea80000300800 */
[----:B------:R1:W-:Y:S04]  /*1be550*/  STL.64 [R1+0xf30], R18 ;  /* 0x000f301201007387 */ /* 0x0003e80000100a00 */
[----:B-1----:R-:W2:Y:S01]  /*1be560*/  LDL.LU.64 R18, [R1+0x77d8] ;  /* 0x0077d80001127983 */ /* 0x002ea20000300a00 */
[----:B---3--:R-:W-:-:S05]  /*1be570*/  IADD3 R12, P4, PT, R4, R20, RZ ;  /* 0x00000014040c7210 */ /* 0x008fca0007f9e0ff */
[----:B--2---:R-:W-:-:S05]  /*1be580*/  IMAD.X R13, R13, 0x1, R18, P4 ;  /* 0x000000010d0d7824 */ /* 0x004fca00020e0612 */
[----:B------:R1:W-:Y:S04]  /*1be590*/  STL.64 [R1+0xf38], R12 ;  /* 0x000f380c01007387 */ /* 0x0003e80000100a00 */
[----:B-1----:R-:W2:Y:S01]  /*1be5a0*/  LDL.LU.64 R12, [R1+0x77d0] ;  /* 0x0077d000010c7983 */ /* 0x002ea20000300a00 */
[----:B------:R-:W-:-:S05]  /*1be5b0*/  IADD3 R28, P3, PT, R4, R23, RZ ;  /* 0x00000017041c7210 */ /* 0x000fca0007f7e0ff */
[----:B------:R-:W-:Y:S04]  /*1be5c0*/  STL [R1+0xf08], R28 ;  /* 0x000f081c01007387 */ /* 0x000fe80000100800 */
[----:B--2---:R1:W-:Y:S04]  /*1be5d0*/  STL.64 [R1+0x77a0], R12 ;  /* 0x0077a00c01007387 */ /* 0x0043e80000100a00 */
[----:B------:R2:W-:Y:S01]  /*1be5e0*/  STL [R1+0x77a8], R16 ;  /* 0x0077a81001007387 */ /* 0x0005e20000100800 */
[----:B-1----:R-:W-:Y:S01]  /*1be5f0*/  IMAD.MOV.U32 R12, RZ, RZ, R28 ;  /* 0x000000ffff0c7224 */ /* 0x002fe200078e001c */
[----:B------:R-:W-:-:S02]  /*1be600*/  IADD3 R28, P4, PT, R4, R16, RZ ;  /* 0x00000010041c7210 */ /* 0x000fc40007f9e0ff */
[----:B--2---:R-:W2:Y:S01]  /*1be610*/  LDL.LU R16, [R1+0x298] ;  /* 0x0002980001107983 */ /* 0x004ea20000300800 */
[----:B----4-:R-:W-:Y:S01]  /*1be620*/  IADD3 R6, P2, PT, R4, R21, RZ ;  /* 0x0000001504067210 */ /* 0x010fe20007f5e0ff */
[----:B------:R-:W-:-:S04]  /*1be630*/  IMAD.MOV.U32 R13, RZ, RZ, R29 ;  /* 0x000000ffff0d7224 */ /* 0x000fc800078e001d */
[C---:B--2---:R-:W-:Y:S02]  /*1be640*/  IMAD.X R7, R16.reuse, 0x1, R19, P2 ;  /* 0x0000000110077824 */ /* 0x044fe400010e0613 */
[C---:B------:R-:W-:Y:S02]  /*1be650*/  IMAD.X R13, R16.reuse, 0x1, R22, P3 ;  /* 0x00000001100d7824 */ /* 0x040fe400018e0616 */
[----:B------:R-:W-:Y:S01]  /*1be660*/  IMAD.X R29, R16, 0x1, R14, P4 ;  /* 0x00000001101d7824 */ /* 0x000fe200020e060e */
[----:B------:R-:W-:Y:S04]  /*1be670*/  STL.64 [R1+0xf50], R6 ;  /* 0x000f500601007387 */ /* 0x000fe80000100a00 */
[----:B------:R-:W-:Y:S04]  /*1be680*/  STL [R1+0xf0c], R13 ;  /* 0x000f0c0d01007387 */ /* 0x000fe80000100800 */
[----:B------:R1:W-:Y:S04]  /*1be690*/  STL.64 [R1+0xf10], R28 ;  /* 0x000f101c01007387 */ /* 0x0003e80000100a00 */
[----:B-1----:R-:W2:Y:S01]  /*1be6a0*/  LDL.LU.64 R28, [R1+0x77c8] ;  /* 0x0077c800011c7983 */ /* 0x002ea20000300a00 */
[----:B------:R-:W-:-:S02]  /*1be6b0*/  IADD3 R6, P2, PT, R4, R25, RZ ;  /* 0x0000001904067210 */ /* 0x000fc40007f5e0ff */
[----:B------:R-:W-:-:S03]  /*1be6c0*/  IADD3 R12, P3, PT, R4, R17, RZ ;  /* 0x00000011040c7210 */ /* 0x000fc60007f7e0ff */
[----:B------:R-:W-:Y:S01]  /*1be6d0*/  IMAD.X R7, R16, 0x1, R24, P2 ;  /* 0x0000000110077824 */ /* 0x000fe200010e0618 */
[C---:B--2---:R-:W-:Y:S02]  /*1be6e0*/  IADD3 R10, P4, PT, R4.reuse, R29, RZ ;  /* 0x0000001d040a7210 */ /* 0x044fe40007f9e0ff */
[----:B------:R-:W-:-:S03]  /*1be6f0*/  IADD3 R4, P2, PT, R4, R27, RZ ;  /* 0x0000001b04047210 */ /* 0x000fc60007f5e0ff */
[----:B------:R1:W-:Y:S04]  /*1be700*/  STL [R1+0xf28], R10 ;  /* 0x000f280a01007387 */ /* 0x0003e80000100800 */
[----:B-1----:R-:W2:Y:S04]  /*1be710*/  LDL.LU.64 R10, [R1+0x77c0] ;  /* 0x0077c000010a7983 */ /* 0x002ea80000300a00 */
[----:B------:R1:W-:Y:S04]  /*1be720*/  STL.64 [R1+0xf18], R6 ;  /* 0x000f180601007387 */ /* 0x0003e80000100a00 */
[----:B-1----:R-:W3:Y:S04]  /*1be730*/  LDL.LU.64 R6, [R1+0x77b8] ;  /* 0x0077b80001067983 */ /* 0x002ee80000300a00 */
[----:B------:R1:W-:Y:S04]  /*1be740*/  STL [R1+0xef0], R4 ;  /* 0x000ef00401007387 */ /* 0x0003e80000100800 */
[----:B-1----:R-:W4:Y:S01]  /*1be750*/  LDL.LU.64 R4, [R1+0x77b0] ;  /* 0x0077b00001047983 */ /* 0x002f220000300a00 */
[----:B------:R-:W-:-:S03]  /*1be760*/  IMAD.X R13, R16, 0x1, R15, P3 ;  /* 0x00000001100d7824 */ /* 0x000fc600018e060f */
[----:B----4-:R1:W-:Y:S04]  /*1be770*/  STL.64 [R1+0x7790], R4 ;  /* 0x0077900401007387 */ /* 0x0103e80000100a00 */
[----:B------:R-:W-:Y:S04]  /*1be780*/  STL.64 [R1+0xf20], R12 ;  /* 0x000f200c01007387 */ /* 0x000fe80000100a00 */
[----:B-1----:R0:W4:Y:S04]  /*1be790*/  LDL.64 R4, [R1+0xf28] ;  /* 0x000f280001047983 */ /* 0x0021280000100a00 */
[----:B--2---:R1:W-:Y:S04]  /*1be7a0*/  STL.64 [R1+0x7788], R10 ;  /* 0x0077880a01007387 */ /* 0x0043e80000100a00 */
[----:B-1----:R-:W2:Y:S04]  /*1be7b0*/  LDL.LU R10, [R1+0x248] ;  /* 0x00024800010a7983 */ /* 0x002ea80000300800 */
[----:B------:R1:W-:Y:S04]  /*1be7c0*/  STL.64 [R1+0x7798], R8 ;  /* 0x0077980801007387 */ /* 0x0003e80000100a00 */
[----:B-1----:R0:W3:Y:S01]  /*1be7d0*/  LDL.64 R8, [R1+0xef0] ;  /* 0x000ef00001087983 */ /* 0x0020e20000100a00 */
[----:B----4-:R-:W-:-:S05]  /*1be7e0*/  IMAD.X R5, R16, 0x1, R28, P4 ;  /* 0x0000000110057824 */ /* 0x010fca00020e061c */
[----:B------:R-:W-:Y:S01]  /*1be7f0*/  STL [R1+0xf2c], R5 ;  /* 0x000f2c0501007387 */ /* 0x000fe20000100800 */
[----:B--2---:R-:W-:-:S05]  /*1be800*/  IADD3 R12, P3, PT, R10, R20, RZ ;  /* 0x000000140a0c7210 */ /* 0x004fca0007f7e0ff */
[----:B------:R-:W-:Y:S02]  /*1be810*/  IMAD.X R13, R0, 0x1, R18, P3 ;  /* 0x00000001000d7824 */ /* 0x000fe400018e0612 */
[----:B---3--:R-:W-:Y:S02]  /*1be820*/  IMAD.X R9, R16, 0x1, R26, P2 ;  /* 0x0000000110097824 */ /* 0x008fe400010e061a */
[----:B------:R-:W2:Y:S04]  /*1be830*/  LDL.LU R16, [R1+0x77a8] ;  /* 0x0077a80001107983 */ /* 0x000ea80000300800 */
[----:B------:R-:W-:Y:S04]  /*1be840*/  STL [R1+0xef4], R9 ;  /* 0x000ef40901007387 */ /* 0x000fe80000100800 */
[----:B------:R1:W-:Y:S04]  /*1be850*/  STL.64 [R1+0xef8], R12 ;  /* 0x000ef80c01007387 */ /* 0x0003e80000100a00 */
[----:B-1----:R-:W3:Y:S04]  /*1be860*/  LDL.LU.64 R12, [R1+0x77a0] ;  /* 0x0077a000010c7983 */ /* 0x002ee80000300a00 */
[----:B---3--:R-:W-:Y:S04]  /*1be870*/  STL.64 [R1+0x7778], R12 ;  /* 0x0077780c01007387 */ /* 0x008fe80000100a00 */
[----:B------:R-:W3:Y:S01]  /*1be880*/  LDL.LU R0, [R1+0x4d0] ;  /* 0x0004d00001007983 */ /* 0x000ee20000300800 */
[----:B------:R-:W-:-:S03]  /*1be890*/  IADD3 R4, P4, PT, R10, R21, RZ ;  /* 0x000000150a047210 */ /* 0x000fc60007f9e0ff */
[----:B---3--:R1:W-:Y:S04]  /*1be8a0*/  STL [R1+0x7770], R0 ;  /* 0x0077700001007387 */ /* 0x0083e80000100800 */
[----:B-1----:R-:W3:Y:S01]  /*1be8b0*/  LDL.LU R0, [R1+0x294] ;  /* 0x0002940001007983 */ /* 0x002ee20000300800 */
[C---:B------:R-:W-:Y:S02]  /*1be8c0*/  IADD3 R8, P2, PT, R10.reuse, R23, RZ ;  /* 0x000000170a087210 */ /* 0x040fe40007f5e0ff */
[----:B--2---:R-:W-:Y:S01]  /*1be8d0*/  IADD3 R12, P3, PT, R10, R16, RZ ;  /* 0x000000100a0c7210 */ /* 0x004fe20007f7e0ff */
[----:B------:R1:W-:Y:S01]  /*1be8e0*/  STL.64 [R1+0x7780], R18 ;  /* 0x0077801201007387 */ /* 0x0003e20000100a00 */
[C---:B---3--:R-:W-:Y:S02]  /*1be8f0*/  IMAD.X R5, R0.reuse, 0x1, R19, P4 ;  /* 0x0000000100057824 */ /* 0x048fe400020e0613 */
[----:B------:R-:W-:-:S02]  /*1be900*/  IMAD.X R9, R0, 0x1, R22, P2 ;  /* 0x0000000100097824 */ /* 0x000fc400010e0616 */
[----:B------:R-:W-:Y:S01]  /*1be910*/  IMAD.X R13, R0, 0x1, R14, P3 ;  /* 0x00000001000d7824 */ /* 0x000fe200018e060e */
[----:B------:R2:W-:Y:S04]  /*1be920*/  STL.64 [R1+0xf00], R4 ;  /* 0x000f000401007387 */ /* 0x0005e80000100a00 */
[----:B------:R3:W-:Y:S01]  /*1be930*/  STL.64 [R1+0xeb8], R8 ;  /* 0x000eb80801007387 */ /* 0x0007e20000100a00 */
[C---:B-1----:R-:W-:Y:S02]  /*1be940*/  IADD3 R18, P2, PT, R10.reuse, R17, RZ ;  /* 0x000000110a127210 */ /* 0x042fe40007f5e0ff */
[----:B--2---:R-:W-:Y:S01]  /*1be950*/  IADD3 R4, P4, PT, R10, R25, RZ ;  /* 0x000000190a047210 */ /* 0x004fe20007f9e0ff */
[----:B---3--:R-:W2:Y:S04]  /*1be960*/  LDL.LU.64 R8, [R1+0x7798] ;  /* 0x0077980001087983 */ /* 0x008ea80000300a00 */
[----:B------:R1:W-:Y:S01]  /*1be970*/  STL.64 [R1+0xec0], R12 ;  /* 0x000ec00c01007387 */ /* 0x0003e20000100a00 */
[----:B------:R-:W-:-:S05]  /*1be980*/  IMAD.X R5, R0, 0x1, R24, P4 ;  /* 0x0000000100057824 */ /* 0x000fca00020e0618 */
[----:B------:R3:W-:Y:S01]  /*1be990*/  STL.64 [R1+0xec8], R4 ;  /* 0x000ec80401007387 */ /* 0x0007e20000100a00 */
[C---:B-1----:R-:W-:Y:S02]  /*1be9a0*/  IADD3 R12, P3, PT, R10.reuse, R29, RZ ;  /* 0x0000001d0a0c7210 */ /* 0x042fe40007f7e0ff */
[----:B------:R-:W-:Y:S01]  /*1be9b0*/  IADD3 R10, P4, PT, R10, R27, RZ ;  /* 0x0000001b0a0a7210 */ /* 0x000fe20007f9e0ff */
[----:B---3--:R-:W3:Y:S04]  /*1be9c0*/  LDL.LU.64 R4, [R1+0x7790] ;  /* 0x0077900001047983 */ /* 0x008ee80000300a00 */
[----:B------:R1:W-:Y:S04]  /*1be9d0*/  STL [R1+0xe90], R10 ;  /* 0x000e900a01007387 */ /* 0x0003e80000100800 */
[----:B-1----:R-:W4:Y:S01]  /*1be9e0*/  LDL.LU.64 R10, [R1+0x7788] ;  /* 0x00778800010a7983 */ /* 0x002f220000300a00 */
[----:B------:R-:W-:-:S03]  /*1be9f0*/  IMAD.X R19, R0, 0x1, R15, P2 ;  /* 0x0000000100137824 */ /* 0x000fc600010e060f */
[----:B------:R-:W-:Y:S01]  /*1bea00*/  STL.64 [R1+0x7768], R6 ;  /* 0x0077680601007387 */ /* 0x000fe20000100a00 */
[----:B------:R-:W-:-:S03]  /*1bea10*/  IMAD.X R13, R0, 0x1, R28, P3 ;  /* 0x00000001000d7824 */ /* 0x000fc600018e061c */
[----:B------:R1:W-:Y:S04]  /*1bea20*/  STL.64 [R1+0xed0], R18 ;  /* 0x000ed01201007387 */ /* 0x0003e80000100a00 */
[----:B-1----:R-:W3:Y:S04]  /*1bea30*/  LDL.LU.64 R18, [R1+0x7780] ;  /* 0x0077800001127983 */ /* 0x002ee80000300a00 */
[----:B----4-:R1:W-:Y:S04]  /*1bea40*/  STL.64 [R1+0x7750], R10 ;  /* 0x0077500a01007387 */ /* 0x0103e80000100a00 */
[----:B-1----:R-:W4:Y:S04]  /*1bea50*/  LDL.LU R10, [R1+0x24c] ;  /* 0x00024c00010a7983 */ /* 0x002f280000300800 */
[----:B--2---:R1:W-:Y:S04]  /*1bea60*/  STL.64 [R1+0x7748], R8 ;  /* 0x0077480801007387 */ /* 0x0043e80000100a00 */
[----:B-1----:R0:W2:Y:S04]  /*1bea70*/  LDL.64 R8, [R1+0xe90] ;  /* 0x000e900001087983 */ /* 0x0020a80000100a00 */
[----:B------:R1:W-:Y:S04]  /*1bea80*/  STL.64 [R1+0xed8], R12 ;  /* 0x000ed80c01007387 */ /* 0x0003e80000100a00 */
[----:B-1----:R-:W2:Y:S04]  /*1bea90*/  LDL.LU.64 R12, [R1+0x7778] ;  /* 0x00777800010c7983 */ /* 0x002ea80000300a00 */
[----:B--2---:R1:W-:Y:S04]  /*1beaa0*/  STL.64 [R1+0x7758], R12 ;  /* 0x0077580c01007387 */ /* 0x0043e80000100a00 */
[----:B-1----:R-:W3:Y:S01]  /*1beab0*/  LDL R13, [R1+0x290] ;  /* 0x00029000010d7983 */ /* 0x002ee20000100800 */
[----:B----4-:R-:W-:-:S02]  /*1beac0*/  IADD3 R6, P2, PT, R10, R20, RZ ;  /* 0x000000140a067210 */ /* 0x010fc40007f5e0ff */
[----:B------:R-:W-:Y:S01]  /*1bead0*/  IADD3 R12, P3, PT, R10, R21, RZ ;  /* 0x000000150a0c7210 */ /* 0x000fe20007f7e0ff */
[----:B------:R-:W-:Y:S01]  /*1beae0*/  IMAD.X R9, R0, 0x1, R26, P4 ;  /* 0x0000000100097824 */ /* 0x000fe200020e061a */
[----:B------:R-:W-:Y:S04]  /*1beaf0*/  STL.64 [R1+0x7760], R20 ;  /* 0x0077601401007387 */ /* 0x000fe80000100a00 */
[----:B------:R-:W2:Y:S04]  /*1beb00*/  LDL.LU R0, [R1+0x7770] ;  /* 0x0077700001007983 */ /* 0x000ea80000300800 */
[----:B------:R-:W-:Y:S01]  /*1beb10*/  STL [R1+0xe94], R9 ;  /* 0x000e940901007387 */ /* 0x000fe20000100800 */
[----:B---3--:R-:W-:-:S02]  /*1beb20*/  IMAD.X R7, R13, 0x1, R18, P2 ;  /* 0x000000010d077824 */ /* 0x008fc400010e0612 */
[----:B------:R-:W-:-:S03]  /*1beb30*/  IMAD.X R13, R13, 0x1, R19, P3 ;  /* 0x000000010d0d7824 */ /* 0x000fc600018e0613 */
[----:B------:R1:W-:Y:S04]  /*1beb40*/  STL.64 [R1+0xe98], R6 ;  /* 0x000e980601007387 */ /* 0x0003e80000100a00 */
[----:B-1----:R-:W3:Y:S04]  /*1beb50*/  LDL.LU.64 R6, [R1+0x7768] ;  /* 0x0077680001067983 */ /* 0x002ee80000300a00 */
[----:B------:R-:W-:Y:S04]  /*1beb60*/  STL.64 [R1+0x7740], R18 ;  /* 0x0077401201007387 */ /* 0x000fe80000100a00 */
[----:B------:R1:W-:Y:S04]  /*1beb70*/  STL.64 [R1+0xeb0], R12 ;  /* 0x000eb00c01007387 */ /* 0x0003e80000100a00 */
[----:B------:R4:W-:Y:S01]  /*1beb80*/  STL [R1+0x7738], R25 ;  /* 0x0077381901007387 */ /* 0x0009e20000100800 */
[----:B-1----:R-:W-:-:S03]  /*1beb90*/  IADD3 R12, P3, PT, R10, R25, RZ ;  /* 0x000000190a0c7210 */ /* 0x002fc60007f7e0ff */
[----:B----4-:R-:W4:Y:S01]  /*1beba0*/  LDL.LU R25, [R1+0x290] ;  /* 0x0002900001197983 */ /* 0x010f220000300800 */
[C---:B------:R-:W-:Y:S02]  /*1bebb0*/  IADD3 R8, P4, PT, R10.reuse, R23, RZ ;  /* 0x000000170a087210 */ /* 0x040fe40007f9e0ff */
[----:B------:R-:W-:-:S03]  /*1bebc0*/  IADD3 R20, P2, PT, R10, R16, RZ ;  /* 0x000000100a147210 */ /* 0x000fc60007f5e0ff */
[C---:B----4-:R-:W-:Y:S02]  /*1bebd0*/  IMAD.X R9, R25.reuse, 0x1, R22, P4 ;  /* 0x0000000119097824 */ /* 0x050fe400020e0616 */
[C---:B------:R-:W-:Y:S02]  /*1bebe0*/  IMAD.X R21, R25.reuse, 0x1, R14, P2 ;  /* 0x0000000119157824 */ /* 0x040fe400010e060e */
[----:B------:R-:W-:Y:S01]  /*1bebf0*/  IMAD.X R13, R25, 0x1, R24, P3 ;  /* 0x00000001190d7824 */ /* 0x000fe200018e0618 */
[----:B------:R1:W-:Y:S01]  /*1bec00*/  STL.64 [R1+0xe58], R8 ;  /* 0x000e580801007387 */ /* 0x0003e20000100a00 */
[----:B------:R-:W-:-:S03]  /*1bec10*/  IADD3 R18, P2, PT, R10, R29, RZ ;  /* 0x0000001d0a127210 */ /* 0x000fc60007f5e0ff */
[----:B------:R4:W-:Y:S01]  /*1bec20*/  STL.64 [R1+0xe70], R20 ;  /* 0x000e701401007387 */ /* 0x0009e20000100a00 */
[C---:B-1----:R-:W-:Y:S02]  /*1bec30*/  IADD3 R8, P4, PT, R10.reuse, R17, RZ ;  /* 0x000000110a087210 */ /* 0x042fe40007f9e0ff */
[----:B------:R-:W-:Y:S01]  /*1bec40*/  IADD3 R10, P3, PT, R10, R27, RZ ;  /* 0x0000001b0a0a7210 */ /* 0x000fe20007f7e0ff */
[----:B----4-:R-:W4:Y:S04]  /*1bec50*/  LDL.LU.64 R20, [R1+0x7760] ;  /* 0x0077600001147983 */ /* 0x010f280000300a00 */
[----:B------:R1:W-:Y:S01]  /*1bec60*/  STL.64 [R1+0xe78], R12 ;  /* 0x000e780c01007387 */ /* 0x0003e20000100a00 */
[----:B------:R-:W-:-:S03]  /*1bec70*/  IMAD.X R9, R25, 0x1, R15, P4 ;  /* 0x0000000119097824 */ /* 0x000fc600020e060f */
[----:B-1----:R-:W2:Y:S04]  /*1bec80*/  LDL.LU.64 R12, [R1+0x7758] ;  /* 0x00775800010c7983 */ /* 0x002ea80000300a00 */
[----:B------:R1:W-:Y:S04]  /*1bec90*/  STL [R1+0xe40], R10 ;  /* 0x000e400a01007387 */ /* 0x0003e80000100800 */
[----:B-1----:R-:W2:Y:S04]  /*1beca0*/  LDL.LU.64 R10, [R1+0x7750] ;  /* 0x00775000010a7983 */ /* 0x002ea80000300a00 */
[----:B------:R1:W-:Y:S04]  /*1becb0*/  STL.64 [R1+0xe80], R8 ;  /* 0x000e800801007387 */ /* 0x0003e80000100a00 */
[----:B-1----:R-:W2:Y:S04]  /*1becc0*/  LDL.LU.64 R8, [R1+0x7748] ;  /* 0x0077480001087983 */ /* 0x002ea80000300a00 */
[----:B------:R1:W-:Y:S04]  /*1becd0*/  STL.64 [R1+0x7730], R14 ;  /* 0x0077300e01007387 */ /* 0x0003e80000100a00 */
[----:B-1----:R0:W3:Y:S01]  /*1bece0*/  LDL.64 R14, [R1+0xe40] ;  /* 0x000e4000010e7983 */ /* 0x0020e20000100a00 */
[----:B------:R-:W-:-:S03]  /*1becf0*/  IMAD.X R19, R25, 0x1, R28, P2 ;  /* 0x0000000119137824 */ /* 0x000fc600010e061c */
[----:B--2---:R-:W-:Y:S04]  /*1bed00*/  STL.64 [R1+0x7728], R8 ;  /* 0x0077280801007387 */ /* 0x004fe80000100a00 */
[----:B------:R1:W-:Y:S04]  /*1bed10*/  STL.64 [R1+0xe88], R18 ;  /* 0x000e881201007387 */ /* 0x0003e80000100a00 */
[----:B-1----:R-:W2:Y:S01]  /*1bed20*/  LDL.LU.64 R18, [R1+0x7740] ;  /* 0x0077400001127983 */ /* 0x002ea20000300a00 */
[----:B---3--:R-:W-:Y:S02]  /*1bed30*/  IMAD.MOV.U32 R15, RZ, RZ, R11 ;  /* 0x000000ffff0f7224 */ /* 0x008fe400078e000b */
[----:B------:R-:W-:Y:S01]  /*1bed40*/  IMAD.MOV.U32 R11, RZ, RZ, R12 ;  /* 0x000000ffff0b7224 */ /* 0x000fe200078e000c */
[C---:B----4-:R-:W-:Y:S01]  /*1bed50*/  IADD3 R12, P2, PT, R13.reuse, R21, RZ ;  /* 0x000000150d0c7210 */ /* 0x050fe20007f5e0ff */
[----:B------:R1:W-:Y:S04]  /*1bed60*/  STL [R1+0x7714], R21 ;  /* 0x0077141501007387 */ /* 0x0003e80000100800 */
[----:B-1----:R-:W3:Y:S01]  /*1bed70*/  LDL.LU R21, [R1+0x250] ;  /* 0x0002500001157983 */ /* 0x002ee20000300800 */
[----:B------:R-:W-:Y:S01]  /*1bed80*/  IADD3 R8, P4, PT, R13, R20, RZ ;  /* 0x000000140d087210 */ /* 0x000fe20007f9e0ff */
[----:B------:R-:W-:-:S02]  /*1bed90*/  IMAD.MOV.U32 R13, RZ, RZ, R15 ;  /* 0x000000ffff0d7224 */ /* 0x000fc400078e000f */
[----:B------:R-:W-:Y:S02]  /*1beda0*/  IMAD.X R15, R25, 0x1, R26, P3 ;  /* 0x00000001190f7824 */ /* 0x000fe400018e061a */
[----:B------:R-:W4:Y:S04]  /*1bedb0*/  LDL.LU R25, [R1+0x7738] ;  /* 0x0077380001197983 */ /* 0x000f280000300800 */
[----:B------:R-:W-:Y:S01]  /*1bedc0*/  STL [R1+0xe44], R15 ;  /* 0x000e440f01007387 */ /* 0x000fe20000100800 */
[----:B--2---:R-:W-:-:S05]  /*1bedd0*/  IMAD.X R9, R0, 0x1, R18, P4 ;  /* 0x0000000100097824 */ /* 0x004fca00020e0612 */
[----:B------:R1:W-:Y:S04]  /*1bede0*/  STL.64 [R1+0xe48], R8 ;  /* 0x000e480801007387 */ /* 0x0003e80000100a00 */
[----:B------:R-:W-:Y:S01]  /*1bedf0*/  STL.64 [R1+0x7718], R18 ;  /* 0x0077181201007387 */ /* 0x000fe20000100a00 */
[----:B---3--:R-:W-:Y:S01]  /*1bee00*/  IADD3 R14, P3, PT, R21, R23, RZ ;  /* 0x00000017150e7210 */ /* 0x008fe20007f7e0ff */
[----:B-1----:R-:W-:Y:S02]  /*1bee10*/  IMAD.MOV.U32 R9, RZ, RZ, R13 ;  /* 0x000000ffff097224 */ /* 0x002fe400078e000d */
[C---:B------:R-:W-:Y:S02]  /*1bee20*/  IMAD.X R13, R0.reuse, 0x1, R19, P2 ;  /* 0x00000001000d7824 */ /* 0x040fe400010e0613 */
[----:B------:R-:W-:-:S03]  /*1bee30*/  IMAD.X R15, R0, 0x1, R22, P3 ;  /* 0x00000001000f7824 */ /* 0x000fc600018e0616 */
[----:B------:R1:W-:Y:S04]  /*1bee40*/  STL.64 [R1+0xe50], R12 ;  /* 0x000e500c01007387 */ /* 0x0003e80000100a00 */
[----:B-1----:R-:W2:Y:S04]  /*1bee50*/  LDL.LU R13, [R1+0x7358] ;  /* 0x00735800010d7983 */ /* 0x002ea80000300800 */
[----:B------:R1:W-:Y:S04]  /*1bee60*/  STL.64 [R1+0xe18], R14 ;  /* 0x000e180e01007387 */ /* 0x0003e80000100a00 */
[----:B-1----:R-:W3:Y:S01]  /*1bee70*/  LDL.LU.64 R14, [R1+0x7730] ;  /* 0x00773000010e7983 */ /* 0x002ee20000300a00 */
[----:B------:R-:W-:-:S02]  /*1bee80*/  IADD3 R8, P4, PT, R21, R16, RZ ;  /* 0x0000001015087210 */ /* 0x000fc40007f9e0ff */
[C---:B----4-:R-:W-:Y:S01]  /*1bee90*/  IADD3 R12, P2, PT, R21.reuse, R25, RZ ;  /* 0x00000019150c7210 */ /* 0x050fe20007f5e0ff */
[----:B------:R-:W4:Y:S01]  /*1beea0*/  LDL.LU R19, [R1+0x28c] ;  /* 0x00028c0001137983 */ /* 0x000f220000300800 */
[----:B------:R-:W-:-:S03]  /*1beeb0*/  IADD3 R18, P3, PT, R21, R17, RZ ;  /* 0x0000001115127210 */ /* 0x000fc60007f7e0ff */
[----:B------:R1:W-:Y:S02]  /*1beec0*/  STL.64 [R1+0x7708], R16 ;  /* 0x0077081001007387 */ /* 0x0003e40000100a00 */
[----:B-1----:R-:W-:Y:S02]  /*1beed0*/  IMAD.MOV.U32 R17, RZ, RZ, R9 ;  /* 0x000000ffff117224 */ /* 0x002fe400078e0009 */
[----:B------:R-:W4:Y:S01]  /*1beee0*/  LDL.LU R16, [R1+0x25c] ;  /* 0x00025c0001107983 */ /* 0x000f220000300800 */
[----:B--2---:R-:W-:Y:S01]  /*1beef0*/  ISETP.GE.AND P0, PT, R13, UR8, PT ;  /* 0x000000080d007c0c */ /* 0x004fe2000bf06270 */
[C---:B------:R-:W-:Y:S01]  /*1bef00*/  IMAD.X R13, R0.reuse, 0x1, R24, P2 ;  /* 0x00000001000d7824 */ /* 0x040fe200010e0618 */
[----:B------:R-:W1:Y:S01]  /*1bef10*/  LDCU.64 UR8, c[0x0][0x398] ;  /* 0x00007300ff0877ac */ /* 0x000e620008000a00 */
[----:B---3--:R-:W-:-:S05]  /*1bef20*/  IMAD.X R9, R0, 0x1, R14, P4 ;  /* 0x0000000100097824 */ /* 0x008fca00020e060e */
[----:B------:R2:W-:Y:S04]  /*1bef30*/  STL.64 [R1+0xe20], R8 ;  /* 0x000e200801007387 */ /* 0x0005e80000100a00 */
[----:B--2---:R-:W2:Y:S04]  /*1bef40*/  LDL.LU.64 R8, [R1+0x7728] ;  /* 0x0077280001087983 */ /* 0x004ea80000300a00 */
[----:B------:R3:W-:Y:S04]  /*1bef50*/  STL.64 [R1+0xe28], R12 ;  /* 0x000e280c01007387 */ /* 0x0007e80000100a00 */
[----:B---3--:R-:W3:Y:S04]  /*1bef60*/  LDL.LU.64 R12, [R1+0x7720] ;  /* 0x00772000010c7983 */ /* 0x008ee80000300a00 */
[----:B------:R0:W-:Y:S02]  /*1bef70*/  STL.64 [R1+0x7700], R24 ;  /* 0x0077001801007387 */ /* 0x0001e40000100a00 */
[----:B0-----:R-:W-:-:S02]  /*1bef80*/  IADD3 R24, P2, PT, R21, R29, RZ ;  /* 0x0000001d15187210 */ /* 0x001fc40007f5e0ff */
[----:B--2---:R4:W-:Y:S01]  /*1bef90*/  STL.64 [R1+0x76f8], R8 ;  /* 0x0076f80801007387 */ /* 0x0049e20000100a00 */
[----:B---3--:R-:W-:-:S04]  /*1befa0*/  LOP3.LUT R13, R13, 0xffffff7f, RZ, 0xc0, !PT ;  /* 0xffffff7f0d0d7812 */ /* 0x008fc800078ec0ff */
[----:B------:R-:W-:-:S05]  /*1befb0*/  @P0 LOP3.LUT R13, R13, 0x80, RZ, 0xfc, !PT ;  /* 0x000000800d0d0812 */ /* 0x000fca00078efcff */
[----:B------:R0:W-:Y:S01]  /*1befc0*/  STL.64 [R1+0x74e8], R12 ;  /* 0x0074e80c01007387 */ /* 0x0001e20000100a00 */
[----:B----4-:R-:W-:Y:S02]  /*1befd0*/  IMAD.MOV.U32 R8, RZ, RZ, R16 ;  /* 0x000000ffff087224 */ /* 0x010fe400078e0010 */
[----:B0-----:R-:W-:Y:S02]  /*1befe0*/  IMAD.MOV.U32 R13, RZ, RZ, R19 ;  /* 0x000000ffff0d7224 */ /* 0x001fe400078e0013 */
[----:B------:R-:W-:Y:S01]  /*1beff0*/  IMAD.X R19, R0, 0x1, R15, P3 ;  /* 0x0000000100137824 */ /* 0x000fe200018e060f */
[----:B------:R-:W2:Y:S01]  /*1bf000*/  LDL.LU R12, [R1+0x254] ;  /* 0x00025400010c7983 */ /* 0x000ea20000300800 */
[----:B------:R-:W-:-:S03]  /*1bf010*/  IADD3 R16, P3, PT, R21, R27, RZ ;  /* 0x0000001b15107210 */ /* 0x000fc60007f7e0ff */
[----:B------:R0:W-:Y:S04]  /*1bf020*/  STL.64 [R1+0xe30], R18 ;  /* 0x000e301201007387 */ /* 0x0001e80000100a00 */
[----:B0-----:R-:W3:Y:S04]  /*1bf030*/  LDL.LU.64 R18, [R1+0x7718] ;  /* 0x0077180001127983 */ /* 0x001ee80000300a00 */
[----:B------:R-:W4:Y:S01]  /*1bf040*/  LDL.LU R21, [R1+0x7714] ;  /* 0x0077140001157983 */ /* 0x000f220000300800 */
[----:B------:R-:W-:Y:S02]  /*1bf050*/  IMAD.X R25, R0, 0x1, R28, P2 ;  /* 0x0000000100197824 */ /* 0x000fe400010e061c */
[----:B------:R-:W-:-:S02]  /*1bf060*/  IMAD.MOV.U32 R9, RZ, RZ, R17 ;  /* 0x000000ffff097224 */ /* 0x000fc400078e0011 */
[----:B------:R-:W-:Y:S01]  /*1bf070*/  IMAD.MOV.U32 R17, RZ, RZ, R3 ;  /* 0x000000ffff117224 */ /* 0x000fe200078e0003 */
[----:B------:R0:W-:Y:S03]  /*1bf080*/  STL.64 [R1+0xe38], R24 ;  /* 0x000e381801007387 */ /* 0x0001e60000100a00 */
[----:B0-----:R-:W-:Y:S02]  /*1bf090*/  IMAD.MOV.U32 R25, RZ, RZ, R17 ;  /* 0x000000ffff197224 */ /* 0x001fe400078e0011 */
[----:B------:R-:W-:Y:S02]  /*1bf0a0*/  IMAD.X R17, R0, 0x1, R26, P3 ;  /* 0x0000000100117824 */ /* 0x000fe400018e061a */
[----:B------:R-:W3:Y:S04]  /*1bf0b0*/  LDL.LU R0, [R1+0x7710] ;  /* 0x0077100001007983 */ /* 0x000ee80000300800 */
[----:B------:R4:W-:Y:S01]  /*1bf0c0*/  STL.64 [R1+0xe08], R16 ;  /* 0x000e081001007387 */ /* 0x0009e20000100a00 */
[----:B--2---:R-:W-:-:S02]  /*1bf0d0*/  SHF.R.S32.HI R3, RZ, 0x1f, R12 ;  /* 0x0000001fff037819 */ /* 0x004fc4000001140c */
[C---:B------:R-:W-:Y:S02]  /*1bf0e0*/  IADD3 R24, P2, PT, R12.reuse, R20, RZ ;  /* 0x000000140c187210 */ /* 0x040fe40007f5e0ff */
[----:B----4-:R-:W-:Y:S01]  /*1bf0f0*/  IADD3 R16, P3, PT, R12, R21, RZ ;  /* 0x000000150c107210 */ /* 0x010fe20007f7e0ff */
[----:B------:R0:W-:Y:S04]  /*1bf100*/  STL.64 [R1+0x76f0], R20 ;  /* 0x0076f01401007387 */ /* 0x0001e80000100a00 */
[C---:B---3--:R-:W-:Y:S02]  /*1bf110*/  IMAD.X R17, R3.reuse, 0x1, R19, P3 ;  /* 0x0000000103117824 */ /* 0x048fe400018e0613 */
[----:B0-----:R-:W-:Y:S02]  /*1bf120*/  IMAD.MOV.U32 R20, RZ, RZ, R25 ;  /* 0x000000ffff147224 */ /* 0x001fe400078e0019 */
[----:B------:R-:W-:-:S05]  /*1bf130*/  IMAD.X R25, R3, 0x1, R18, P2 ;  /* 0x0000000103197824 */ /* 0x000fca00010e0612 */
[----:B------:R-:W-:Y:S04]  /*1bf140*/  STL.64 [R1+0xe10], R24 ;  /* 0x000e101801007387 */ /* 0x000fe80000100a00 */
[----:B------:R0:W-:Y:S04]  /*1bf150*/  STL.64 [R1+0xdd8], R16 ;  /* 0x000dd81001007387 */ /* 0x0001e80000100a00 */
[----:B0-----:R-:W2:Y:S01]  /*1bf160*/  LDL.LU.64 R16, [R1+0x7708] ;  /* 0x0077080001107983 */ /* 0x001ea20000300a00 */
[----:B------:R-:W-:Y:S01]  /*1bf170*/  IADD3 R24, P2, PT, R12, R23, RZ ;  /* 0x000000170c187210 */ /* 0x000fe20007f5e0ff */
[----:B------:R-:W-:-:S04]  /*1bf180*/  IMAD.MOV.U32 R21, RZ, RZ, R8 ;  /* 0x000000ffff157224 */ /* 0x000fc800078e0008 */
[----:B------:R-:W-:Y:S01]  /*1bf190*/  IMAD.X R25, R3, 0x1, R22, P2 ;  /* 0x0000000103197824 */ /* 0x000fe200010e0616 */
[----:B------:R0:W-:Y:S04]  /*1bf1a0*/  STL.64 [R1+0x76e8], R18 ;  /* 0x0076e81201007387 */ /* 0x0001e80000100a00 */
[----:B------:R3:W-:Y:S01]  /*1bf1b0*/  STL.64 [R1+0xde0], R24 ;  /* 0x000de01801007387 */ /* 0x0007e20000100a00 */
[----:B0-----:R-:W-:-:S03]  /*1bf1c0*/  IMAD.MOV.U32 R19, RZ, RZ, R9 ;  /* 0x000000ffff137224 */ /* 0x001fc600078e0009 */
[----:B---3--:R-:W3:Y:S04]  /*1bf1d0*/  LDL.LU.64 R24, [R1+0x7700] ;  /* 0x0077000001187983 */ /* 0x008ee80000300a00 */
[----:B------:R-:W-:Y:S01]  /*1bf1e0*/  STL.64 [R1+0x76e0], R22 ;  /* 0x0076e01601007387 */ /* 0x000fe20000100a00 */
[----:B--2---:R-:W-:-:S05]  /*1bf1f0*/  IADD3 R8, P3, PT, R12, R16, RZ ;  /* 0x000000100c087210 */ /* 0x004fca0007f7e0ff */
[----:B------:R-:W-:-:S05]  /*1bf200*/  IMAD.X R9, R3, 0x1, R14, P3 ;  /* 0x0000000103097824 */ /* 0x000fca00018e060e */
[----:B------:R0:W-:Y:S04]  /*1bf210*/  STL.64 [R1+0xde8], R8 ;  /* 0x000de80801007387 */ /* 0x0001e80000100a00 */
[----:B0-----:R-:W2:Y:S01]  /*1bf220*/  LDL.LU.64 R8, [R1+0x76f8] ;  /* 0x0076f80001087983 */ /* 0x001ea20000300a00 */
[----:B------:R-:W-:Y:S01]  /*1bf230*/  IMAD.MOV.U32 R22, RZ, RZ, R20 ;  /* 0x000000ffff167224 */ /* 0x000fe200078e0014 */
[C---:B---3--:R-:W-:Y:S01]  /*1bf240*/  IADD3 R20, P2, PT, R12.reuse, R25, RZ ;  /* 0x000000190c147210 */ /* 0x048fe20007f5e0ff */
[----:B------:R-:W-:Y:S01]  /*1bf250*/  IMAD.MOV.U32 R23, RZ, RZ, R21 ;  /* 0x000000ffff177224 */ /* 0x000fe200078e0015 */
[----:B------:R-:W-:-:S03]  /*1bf260*/  IADD3 R18, P3, PT, R12, R17, RZ ;  /* 0x000000110c127210 */ /* 0x000fc60007f7e0ff */
[C---:B------:R-:W-:Y:S01]  /*1bf270*/  IMAD.X R21, R3.reuse, 0x1, R24, P2 ;  /* 0x0000000103157824 */ /* 0x040fe200010e0618 */
[----:B--2---:R0:W-:Y:S02]  /*1bf280*/  STL.64 [R1+0x76d8], R8 ;  /* 0x0076d80801007387 */ /* 0x0041e40000100a00 */
[----:B0-----:R-:W-:Y:S02]  /*1bf290*/  IMAD.MOV.U32 R8, RZ, RZ, R19 ;  /* 0x000000ffff087224 */ /* 0x001fe400078e0013 */
[----:B------:R-:W2:Y:S04]  /*1bf2a0*/  LDL R9, [R1+0x258] ;  /* 0x0002580001097983 */ /* 0x000ea80000100800 */
[----:B------:R0:W-:Y:S01]  /*1bf2b0*/  STL.64 [R1+0xdf0], R20 ;  /* 0x000df01401007387 */ /* 0x0001e20000100a00 */
[----:B------:R-:W-:-:S05]  /*1bf2c0*/  IMAD.X R19, R3, 0x1, R15, P3 ;  /* 0x0000000103137824 */ /* 0x000fca00018e060f */
[----:B------:R3:W-:Y:S01]  /*1bf2d0*/  STL.64 [R1+0xdf8], R18 ;  /* 0x000df81201007387 */ /* 0x0007e20000100a00 */
[----:B0-----:R-:W-:-:S05]  /*1bf2e0*/  IADD3 R20, P2, PT, R12, R29, RZ ;  /* 0x0000001d0c147210 */ /* 0x001fca0007f5e0ff */
[----:B------:R-:W-:Y:S01]  /*1bf2f0*/  IMAD.X R21, R3, 0x1, R28, P2 ;  /* 0x0000000103157824 */ /* 0x000fe200010e061c */
[----:B---3--:R-:W-:-:S04]  /*1bf300*/  IADD3 R18, P3, PT, R12, R27, RZ ;  /* 0x0000001b0c127210 */ /* 0x008fc80007f7e0ff */
[----:B------:R0:W-:Y:S01]  /*1bf310*/  STL.64 [R1+0xe00], R20 ;  /* 0x000e001401007387 */ /* 0x0001e20000100a00 */
[----:B------:R-:W-:-:S03]  /*1bf320*/  IMAD.X R19, R3, 0x1, R26, P3 ;  /* 0x0000000103137824 */ /* 0x000fc600018e061a */
[----:B0-----:R-:W3:Y:S04]  /*1bf330*/  LDL.LU.64 R20, [R1+0x76f0] ;  /* 0x0076f00001147983 */ /* 0x001ee80000300a00 */
[----:B------:R-:W-:Y:S04]  /*1bf340*/  STL.64 [R1+0x76d0], R28 ;  /* 0x0076d01c01007387 */ /* 0x000fe80000100a00 */
[----:B------:R0:W-:Y:S04]  /*1bf350*/  STL.64 [R1+0xdc8], R18 ;  /* 0x000dc81201007387 */ /* 0x0001e80000100a00 */
[----:B0-----:R-:W4:Y:S01]  /*1bf360*/  LDL.LU.64 R18, [R1+0x76e8] ;  /* 0x0076e80001127983 */ /* 0x001f220000300a00 */
[----:B------:R-:W-:-:S02]  /*1bf370*/  IMAD.MOV.U32 R12, RZ, RZ, R4 ;  /* 0x000000ffff0c7224 */ /* 0x000fc400078e0004 */
[----:B------:R-:W-:Y:S02]  /*1bf380*/  IMAD.MOV.U32 R4, RZ, RZ, R2 ;  /* 0x000000ffff047224 */ /* 0x000fe400078e0002 */
[----:B------:R-:W-:Y:S02]  /*1bf390*/  IMAD.MOV.U32 R28, RZ, RZ, R22 ;  /* 0x000000ffff1c7224 */ /* 0x000fe400078e0016 */
[----:B------:R-:W-:Y:S01]  /*1bf3a0*/  IMAD.MOV.U32 R29, RZ, RZ, R23 ;  /* 0x000000ffff1d7224 */ /* 0x000fe200078e0017 */
[----:B------:R0:W-:Y:S02]  /*1bf3b0*/  STL.64 [R1+0x76c8], R26 ;  /* 0x0076c81a01007387 */ /* 0x0001e40000100a00 */
[----:B0-----:R-:W-:Y:S01]  /*1bf3c0*/  IMAD.MOV.U32 R27, RZ, RZ, R8 ;  /* 0x000000ffff1b7224 */ /* 0x001fe200078e0008 */
[----:B--2---:R-:W-:Y:S02]  /*1bf3d0*/  SHF.R.S32.HI R2, RZ, 0x1f, R9 ;  /* 0x0000001fff027819 */ /* 0x004fe40000011409 */
[----:B---3--:R-:W-:-:S02]  /*1bf3e0*/  IADD3 R22, P2, PT, R9, R20, RZ ;  /* 0x0000001409167210 */ /* 0x008fc40007f5e0ff */
[----:B------:R-:W-:Y:S01]  /*1bf3f0*/  IADD3 R8, P3, PT, R9, R21, RZ ;  /* 0x0000001509087210 */ /* 0x000fe20007f7e0ff */
[----:B------:R0:W-:Y:S02]  /*1bf400*/  STL.64 [R1+0x76b8], R20 ;  /* 0x0076b81401007387 */ /* 0x0001e40000100a00 */
[----:B----4-:R-:W-:Y:S02]  /*1bf410*/  IMAD.X R23, R2, 0x1, R18, P2 ;  /* 0x0000000102177824 */ /* 0x010fe400010e0612 */
[----:B0-----:R-:W2:Y:S04]  /*1bf420*/  LDL.LU R21, [R1+0x258] ;  /* 0x0002580001157983 */ /* 0x001ea80000300800 */
[----:B------:R0:W-:Y:S04]  /*1bf430*/  STL.64 [R1+0xdd0], R22 ;  /* 0x000dd01601007387 */ /* 0x0001e80000100a00 */
[----:B0-----:R-:W3:Y:S01]  /*1bf440*/  LDL.LU.64 R22, [R1+0x76e0] ;  /* 0x0076e00001167983 */ /* 0x001ee20000300a00 */
[----:B------:R-:W-:-:S02]  /*1bf450*/  IMAD.MOV.U32 R20, RZ, RZ, R28 ;  /* 0x000000ffff147224 */ /* 0x000fc400078e001c */
[----:B------:R-:W-:Y:S02]  /*1bf460*/  IMAD.X R9, R2, 0x1, R19, P3 ;  /* 0x0000000102097824 */ /* 0x000fe400018e0613 */
[----:B------:R-:W-:-:S03]  /*1bf470*/  IMAD.MOV.U32 R3, RZ, RZ, R29 ;  /* 0x000000ffff037224 */ /* 0x000fc600078e001d */
[----:B------:R0:W-:Y:S04]  /*1bf480*/  STL.64 [R1+0xd98], R8 ;  /* 0x000d980801007387 */ /* 0x0001e80000100a00 */
[----:B0-----:R-:W4:Y:S04]  /*1bf490*/  LDL.LU.64 R8, [R1+0x76d8] ;  /* 0x0076d80001087983 */ /* 0x001f280000300a00 */
[----:B------:R0:W-:Y:S02]  /*1bf4a0*/  STL.64 [R1+0x76c0], R18 ;  /* 0x0076c01201007387 */ /* 0x0001e40000100a00 */
[----:B0-----:R-:W-:Y:S01]  /*1bf4b0*/  IMAD.MOV.U32 R19, RZ, RZ, R27 ;  /* 0x000000ffff137224 */ /* 0x001fe200078e001b */
[----:B--2---:R-:W-:-:S02]  /*1bf4c0*/  IADD3 R26, P3, PT, R21, R16, RZ ;  /* 0x00000010151a7210 */ /* 0x004fc40007f7e0ff */
[----:B---3--:R-:W-:-:S05]  /*1bf4d0*/  IADD3 R28, P2, PT, R21, R23, RZ ;  /* 0x00000017151c7210 */ /* 0x008fca0007f5e0ff */
[----:B------:R-:W-:-:S05]  /*1bf4e0*/  IMAD.X R29, R2, 0x1, R22, P2 ;  /* 0x00000001021d7824 */ /* 0x000fca00010e0616 */
[----:B------:R0:W-:Y:S01]  /*1bf4f0*/  STL.64 [R1+0xda0], R28 ;  /* 0x000da01c01007387 */ /* 0x0001e20000100a00 */
[----:B------:R-:W-:Y:S01]  /*1bf500*/  IMAD.X R27, R2, 0x1, R14, P3 ;  /* 0x00000001021b7824 */ /* 0x000fe200018e060e */
[----:B0-----:R-:W-:-:S04]  /*1bf510*/  IADD3 R28, P2, PT, R21, R25, RZ ;  /* 0x00000019151c7210 */ /* 0x001fc80007f5e0ff */
[----:B------:R0:W-:Y:S01]  /*1bf520*/  STL.64 [R1+0xda8], R26 ;  /* 0x000da81a01007387 */ /* 0x0001e20000100a00 */
[----:B------:R-:W-:-:S05]  /*1bf530*/  IMAD.X R29, R2, 0x1, R24, P2 ;  /* 0x00000001021d7824 */ /* 0x000fca00010e0618 */
[----:B------:R2:W-:Y:S01]  /*1bf540*/  STL.64 [R1+0xdb0], R28 ;  /* 0x000db01c01007387 */ /* 0x0005e20000100a00 */
[----:B0-----:R-:W-:-:S05]  /*1bf550*/  IADD3 R26, P3, PT, R21, R17, RZ ;  /* 0x00000011151a7210 */ /* 0x001fca0007f7e0ff */
[----:B------:R-:W-:Y:S01]  /*1bf560*/  IMAD.X R27, R2, 0x1, R15, P3 ;  /* 0x00000001021b7824 */ /* 0x000fe200018e060f */
[----:B--2---:R-:W2:Y:S04]  /*1bf570*/  LDL.LU.64 R28, [R1+0x76d0] ;  /* 0x0076d000011c7983 */ /* 0x004ea80000300a00 */
[----:B------:R-:W-:Y:S04]  /*1bf580*/  STL.64 [R1+0x76b0], R24 ;  /* 0x0076b01801007387 */ /* 0x000fe80000100a00 */
[----:B------:R0:W-:Y:S04]  /*1bf590*/  STL.64 [R1+0xdb8], R26 ;  /* 0x000db81a01007387 */ /* 0x0001e80000100a00 */
[----:B0-----:R-:W3:Y:S01]  /*1bf5a0*/  LDL.LU.64 R26, [R1+0x76c8] ;  /* 0x0076c800011a7983 */ /* 0x001ee20000300a00 */
[----:B------:R-:W-:-:S02]  /*1bf5b0*/  IMAD.MOV.U32 R24, RZ, RZ, R19 ;  /* 0x000000ffff187224 */ /* 0x000fc400078e0013 */
[----:B------:R-:W-:Y:S01]  /*1bf5c0*/  IMAD.MOV.U32 R25, RZ, RZ, R20 ;  /* 0x000000ffff197224 */ /* 0x000fe200078e0014 */
[----:B--2---:R-:W-:-:S05]  /*1bf5d0*/  IADD3 R18, P2, PT, R21, R29, RZ ;  /* 0x0000001d15127210 */ /* 0x004fca0007f5e0ff */
[----:B------:R-:W-:-:S05]  /*1bf5e0*/  IMAD.X R19, R2, 0x1, R28, P2 ;  /* 0x0000000102137824 */ /* 0x000fca00010e061c */
[----:B------:R0:W-:Y:S01]  /*1bf5f0*/  STL.64 [R1+0xdc0], R18 ;  /* 0x000dc01201007387 */ /* 0x0001e20000100a00 */
[----:B---3--:R-:W-:-:S03]  /*1bf600*/  IADD3 R20, P3, PT, R21, R27, RZ ;  /* 0x0000001b15147210 */ /* 0x008fc60007f7e0ff */
[----:B0-----:R-:W2:Y:S04]  /*1bf610*/  LDL.LU.64 R18, [R1+0x76c0] ;  /* 0x0076c00001127983 */ /* 0x001ea80000300a00 */
[----:B------:R0:W-:Y:S01]  /*1bf620*/  STL.64 [R1+0x76a8], R28 ;  /* 0x0076a81c01007387 */ /* 0x0001e20000100a00 */
[----:B------:R-:W-:-:S03]  /*1bf630*/  IMAD.X R21, R2, 0x1, R26, P3 ;  /* 0x0000000102157824 */ /* 0x000fc600018e061a */
[----:B0-----:R-:W3:Y:S01]  /*1bf640*/  LDL R29, [R1+0x4d8] ;  /* 0x0004d800011d7983 */ /* 0x001ee20000100800 */
[----:B------:R-:W-:-:S03]  /*1bf650*/  IADD3 R28, P2, PT, R0, R17, RZ ;  /* 0x00000011001c7210 */ /* 0x000fc60007f5e0ff */
[----:B------:R0:W-:Y:S04]  /*1bf660*/  STL [R1+0x7690], R0 ;  /* 0x0076900001007387 */ /* 0x0001e80000100800 */
[----:B0-----:R-:W2:Y:S04]  /*1bf670*/  LDL R0, [R1+0x260] ;  /* 0x0002600001007983 */ /* 0x001ea80000100800 */
[----:B------:R0:W-:Y:S04]  /*1bf680*/  STL.64 [R1+0xd90], R20 ;  /* 0x000d901401007387 */ /* 0x0001e80000100a00 */
[----:B0-----:R-:W2:Y:S01]  /*1bf690*/  LDL.LU.64 R20, [R1+0x76b8] ;  /* 0x0076b80001147983 */ /* 0x001ea20000300a00 */
[----:B------:R-:W-:-:S05]  /*1bf6a0*/  IMAD.MOV.U32 R2, RZ, RZ, R3 ;  /* 0x000000ffff027224 */ /* 0x000fca00078e0003 */
[----:B------:R-:W-:Y:S01]  /*1bf6b0*/  SHF.R.S32.HI R3, RZ, 0x1f, R2 ;  /* 0x0000001fff037819 */ /* 0x000fe20000011402 */
[----:B---3--:R-:W-:-:S05]  /*1bf6c0*/  IMAD.X R29, R29, 0x1, R15, P2 ;  /* 0x000000011d1d7824 */ /* 0x008fca00010e060f */
[----:B------:R-:W-:Y:S04]  /*1bf6d0*/  STL.64 [R1+0x49e0], R28 ;  /* 0x0049e01c01007387 */ /* 0x000fe80000100a00 */
[----:B----4-:R0:W-:Y:S02]  /*1bf6e0*/  STL.64 [R1+0x76a0], R8 ;  /* 0x0076a00801007387 */ /* 0x0101e40000100a00 */
[----:B0-----:R-:W-:Y:S02]  /*1bf6f0*/  IMAD.MOV.U32 R8, RZ, RZ, R24 ;  /* 0x000000ffff087224 */ /* 0x001fe400078e0018 */
[----:B------:R-:W-:Y:S01]  /*1bf700*/  IMAD.MOV.U32 R9, RZ, RZ, R25 ;  /* 0x000000ffff097224 */ /* 0x000fe200078e0019 */
[----:B--2---:R-:W-:-:S05]  /*1bf710*/  IADD3 R24, P2, PT, R2, R20, RZ ;  /* 0x0000001402187210 */ /* 0x004fca0007f5e0ff */
[----:B------:R-:W-:Y:S01]  /*1bf720*/  IMAD.X R25, R3, 0x1, R18, P2 ;  /* 0x0000000103197824 */ /* 0x000fe200010e0612 */
[----:B------:R-:W-:-:S04]  /*1bf730*/  IADD3 R28, P3, PT, R2, R21, RZ ;  /* 0x00000015021c7210 */ /* 0x000fc80007f7e0ff */
[----:B------:R0:W-:Y:S01]  /*1bf740*/  STL.64 [R1+0xd58], R24 ;  /* 0x000d581801007387 */ /* 0x0001e20000100a00 */
[----:B------:R-:W-:Y:S01]  /*1bf750*/  IMAD.X R29, R3, 0x1, R19, P3 ;  /* 0x00000001031d7824 */ /* 0x000fe200018e0613 */
[----:B0-----:R-:W-:-:S04]  /*1bf760*/  IADD3 R24, P2, PT, R2, R23, RZ ;  /* 0x0000001702187210 */ /* 0x001fc80007f5e0ff */
[----:B------:R0:W-:Y:S01]  /*1bf770*/  STL.64 [R1+0xd60], R28 ;  /* 0x000d601c01007387 */ /* 0x0001e20000100a00 */
[----:B------:R-:W-:-:S05]  /*1bf780*/  IMAD.X R25, R3, 0x1, R22, P2 ;  /* 0x0000000103197824 */ /* 0x000fca00010e0616 */
[----:B------:R2:W-:Y:S01]  /*1bf790*/  STL.64 [R1+0xd68], R24 ;  /* 0x000d681801007387 */ /* 0x0005e20000100a00 */
[----:B0-----:R-:W-:-:S03]  /*1bf7a0*/  IADD3 R28, P3, PT, R2, R16, RZ ;  /* 0x00000010021c7210 */ /* 0x001fc60007f7e0ff */
[----:B--2---:R-:W2:Y:S02]  /*1bf7b0*/  LDL.LU.64 R24, [R1+0x76b0] ;  /* 0x0076b00001187983 */ /* 0x004ea40000300a00 */
[----:B------:R-:W-:Y:S02]  /*1bf7c0*/  IMAD.X R29, R3, 0x1, R14, P3 ;  /* 0x00000001031d7824 */ /* 0x000fe400018e060e */
[----:B------:R-:W-:Y:S04]  /*1bf7d0*/  STL.64 [R1+0x7688], R22 ;  /* 0x0076881601007387 */ /* 0x000fe80000100a00 */
[----:B------:R0:W-:Y:S04]  /*1bf7e0*/  STL.64 [R1+0xd70], R28 ;  /* 0x000d701c01007387 */ /* 0x0001e80000100a00 */
[----:B0-----:R-:W3:Y:S01]  /*1bf7f0*/  LDL.LU.64 R28, [R1+0x76a8] ;  /* 0x0076a800011c7983 */ /* 0x001ee20000300a00 */
[----:B------:R-:W-:-:S02]  /*1bf800*/  IMAD.MOV.U32 R22, RZ, RZ, R8 ;  /* 0x000000ffff167224 */ /* 0x000fc400078e0008 */
[----:B------:R-:W-:Y:S01]  /*1bf810*/  IMAD.MOV.U32 R23, RZ, RZ, R9 ;  /* 0x000000ffff177224 */ /* 0x000fe200078e0009 */
[----:B------:R0:W-:Y:S02]  /*1bf820*/  STL.64 [R1+0x7698], R4 ;  /* 0x0076980401007387 */ /* 0x0001e40000100a00 */
[----:B0-----:R-:W-:-:S05]  /*1bf830*/  IADD3 R4, P3, PT, R2, R17, RZ ;  /* 0x0000001102047210 */ /* 0x001fca0007f7e0ff */
[----:B------:R-:W-:Y:S01]  /*1bf840*/  IMAD.X R5, R3, 0x1, R15, P3 ;  /* 0x0000000103057824 */ /* 0x000fe200018e060f */
[----:B--2---:R-:W-:-:S05]  /*1bf850*/  IADD3 R8, P2, PT, R2, R25, RZ ;  /* 0x0000001902087210 */ /* 0x004fca0007f5e0ff */
[----:B------:R-:W-:-:S05]  /*1bf860*/  IMAD.X R9, R3, 0x1, R24, P2 ;  /* 0x0000000103097824 */ /* 0x000fca00010e0618 */
[----:B------:R3:W-:Y:S04]  /*1bf870*/  STL.64 [R1+0xd78], R8 ;  /* 0x000d780801007387 */ /* 0x0007e80000100a00 */
[----:B------:R-:W-:Y:S01]  /*1bf880*/  STL.64 [R1+0xd80], R4 ;  /* 0x000d800401007387 */ /* 0x000fe20000100a00 */
[----:B---3--:R-:W-:-:S05]  /*1bf890*/  IADD3 R8, P2, PT, R2, R29, RZ ;  /* 0x0000001d02087210 */ /* 0x008fca0007f5e0ff */
[----:B------:R-:W-:-:S05]  /*1bf8a0*/  IMAD.X R9, R3, 0x1, R28, P2 ;  /* 0x0000000103097824 */ /* 0x000fca00010e061c */
[----:B------:R0:W-:Y:S04]  /*1bf8b0*/  STL.64 [R1+0xd88], R8 ;  /* 0x000d880801007387 */ /* 0x0001e80000100a00 */
[----:B0-----:R-:W2:Y:S01]  /*1bf8c0*/  LDL.LU.64 R8, [R1+0x76a0] ;  /* 0x0076a00001087983 */ /* 0x001ea20000300a00 */
[----:B------:R-:W-:-:S03]  /*1bf8d0*/  IADD3 R4, P3, PT, R2, R27, RZ ;  /* 0x0000001b02047210 */ /* 0x000fc60007f7e0ff */
[----:B------:R0:W-:Y:S01]  /*1bf8e0*/  STL.64 [R1+0x7680], R28 ;  /* 0x0076801c01007387 */ /* 0x0001e20000100a00 */
[----:B------:R-:W-:Y:S01]  /*1bf8f0*/  SHF.R.S32.HI R2, RZ, 0x1f, R0 ;  /* 0x0000001fff027819 */ /* 0x000fe20000011400 */
[----:B------:R-:W-:Y:S02]  /*1bf900*/  IMAD.X R5, R3, 0x1, R26, P3 ;  /* 0x0000000103057824 */ /* 0x000fe400018e061a */
[----:B0-----:R-:W-:Y:S01]  /*1bf910*/  IMAD.MOV.U32 R28, RZ, RZ, R22 ;  /* 0x000000ffff1c7224 */ /* 0x001fe200078e0016 */
[----:B------:R-:W-:Y:S01]  /*1bf920*/  IADD3 R22, P2, PT, R0, R20, RZ ;  /* 0x0000001400167210 */ /* 0x000fe20007f5e0ff */
[----:B------:R-:W-:-:S04]  /*1bf930*/  IMAD.MOV.U32 R29, RZ, RZ, R23 ;  /* 0x000000ffff1d7224 */ /* 0x000fc800078e0017 */
[----:B------:R-:W-:Y:S01]  /*1bf940*/  IMAD.X R23, R2, 0x1, R18, P2 ;  /* 0x0000000102177824 */ /* 0x000fe200010e0612 */
[----:B--2---:R0:W-:Y:S04]  /*1bf950*/  STL.64 [R1+0x7678], R8 ;  /* 0x0076780801007387 */ /* 0x0041e80000100a00 */
[----:B------:R2:W-:Y:S01]  /*1bf960*/  STL.64 [R1+0xd48], R4 ;  /* 0x000d480401007387 */ /* 0x0005e20000100a00 */
[----:B0-----:R-:W-:-:S03]  /*1bf970*/  IADD3 R8, P3, PT, R0, R21, RZ ;  /* 0x0000001500087210 */ /* 0x001fc60007f7e0ff */
[----:B--2---:R-:W2:Y:S04]  /*1bf980*/  LDL.LU.64 R4, [R1+0x7698] ;  /* 0x0076980001047983 */ /* 0x004ea80000300a00 */
[----:B------:R-:W3:Y:S04]  /*1bf990*/  LDL.LU R0, [R1+0x7690] ;  /* 0x0076900001007983 */ /* 0x000ee80000300800 */
[----:B------:R0:W-:Y:S04]  /*1bf9a0*/  STL.64 [R1+0x7668], R20 ;  /* 0x0076681401007387 */ /* 0x0001e80000100a00 */
[----:B0-----:R-:W4:Y:S04]  /*1bf9b0*/  LDL.LU R21, [R1+0x260] ;  /* 0x0002600001157983 */ /* 0x001f280000300800 */
[----:B------:R0:W-:Y:S04]  /*1bf9c0*/  STL.64 [R1+0xd50], R22 ;  /* 0x000d501601007387 */ /* 0x0001e80000100a00 */
[----:B0-----:R-:W4:Y:S01]  /*1bf9d0*/  LDL.LU.64 R22, [R1+0x7688] ;  /* 0x0076880001167983 */ /* 0x001f220000300a00 */
[----:B------:R-:W-:-:S02]  /*1bf9e0*/  IMAD.MOV.U32 R20, RZ, RZ, R28 ;  /* 0x000000ffff147224 */ /* 0x000fc400078e001c */
[----:B------:R-:W-:Y:S02]  /*1bf9f0*/  IMAD.MOV.U32 R3, RZ, RZ, R29 ;  /* 0x000000ffff037224 */ /* 0x000fe400078e001d */
[----:B------:R-:W-:Y:S01]  /*1bfa00*/  IMAD.X R9, R2, 0x1, R19, P3 ;  /* 0x0000000102097824 */ /* 0x000fe200018e0613 */
[----:B------:R-:W-:Y:S04]  /*1bfa10*/  STL.64 [R1+0x7670], R18 ;  /* 0x0076701201007387 */ /* 0x000fe80000100a00 */
[----:B------:R-:W-:Y:S01]  /*1bfa20*/  STL.64 [R1+0xd08], R8 ;  /* 0x000d080801007387 */ /* 0x000fe20000100a00 */
[----:B----4-:R-:W-:-:S05]  /*1bfa30*/  IADD3 R28, P2, PT, R21, R23, RZ ;  /* 0x00000017151c7210 */ /* 0x010fca0007f5e0ff */
[----:B------:R-:W-:-:S05]  /*1bfa40*/  IMAD.X R29, R2, 0x1, R22, P2 ;  /* 0x00000001021d7824 */ /* 0x000fca00010e0616 */
[----:B------:R0:W-:Y:S04]  /*1bfa50*/  STL.64 [R1+0xd10], R28 ;  /* 0x000d101c01007387 */ /* 0x0001e80000100a00 */
[----:B0-----:R-:W4:Y:S01]  /*1bfa60*/  LDL.LU.64 R28, [R1+0x7680] ;  /* 0x00768000011c7983 */ /* 0x001f220000300a00 */
[C---:B------:R-:W-:Y:S02]  /*1bfa70*/  IADD3 R8, P3, PT, R21.reuse, R16, RZ ;  /* 0x0000001015087210 */ /* 0x040fe40007f7e0ff */
[----:B------:R-:W-:-:S03]  /*1bfa80*/  IADD3 R18, P2, PT, R21, R25, RZ ;  /* 0x0000001915127210 */ /* 0x000fc60007f5e0ff */
[C---:B------:R-:W-:Y:S02]  /*1bfa90*/  IMAD.X R9, R2.reuse, 0x1, R14, P3 ;  /* 0x0000000102097824 */ /* 0x040fe400018e060e */
[----:B------:R-:W-:-:S03]  /*1bfaa0*/  IMAD.X R19, R2, 0x1, R24, P2 ;  /* 0x0000000102137824 */ /* 0x000fc600010e0618 */
[----:B------:R0:W-:Y:S04]  /*1bfab0*/  STL.64 [R1+0xd18], R8 ;  /* 0x000d180801007387 */ /* 0x0001e80000100a00 */
[----:B------:R1:W-:Y:S01]  /*1bfac0*/  STL.64 [R1+0x7660], R16 ;  /* 0x0076601001007387 */ /* 0x0003e20000100a00 */
[----:B0-----:R-:W-:-:S03]  /*1bfad0*/  IADD3 R8, P3, PT, R21, R17, RZ ;  /* 0x0000001115087210 */ /* 0x001fc60007f7e0ff */
[----:B-1----:R-:W2:Y:S04]  /*1bfae0*/  LDL R16, [R1+0x4d8] ;  /* 0x0004d80001107983 */ /* 0x002ea80000100800 */
[----:B------:R-:W-:Y:S01]  /*1bfaf0*/  STL.64 [R1+0xd20], R18 ;  /* 0x000d201201007387 */ /* 0x000fe20000100a00 */
[C---:B------:R-:W-:Y:S02]  /*1bfb00*/  IMAD.X R9, R2.reuse, 0x1, R15, P3 ;  /* 0x0000000102097824 */ /* 0x040fe400018e060f */
[----:B------:R-:W-:Y:S01]  /*1bfb10*/  IMAD.MOV.U32 R17, RZ, RZ, R20 ;  /* 0x000000ffff117224 */ /* 0x000fe200078e0014 */
[C---:B------:R-:W-:Y:S02]  /*1bfb20*/  IADD3 R20, P3, PT, R21.reuse, R27, RZ ;  /* 0x0000001b15147210 */ /* 0x040fe40007f7e0ff */
[----:B------:R0:W-:Y:S04]  /*1bfb30*/  STL.64 [R1+0xd28], R8 ;  /* 0x000d280801007387 */ /* 0x0001e80000100a00 */
[----:B0-----:R-:W2:Y:S04]  /*1bfb40*/  LDL.LU.64 R8, [R1+0x7678] ;  /* 0x0076780001087983 */ /* 0x001ea80000300a00 */
[----:B------:R3:W-:Y:S01]  /*1bfb50*/  STL.64 [R1+0x7658], R14 ;  /* 0x0076580e01007387 */ /* 0x0007e20000100a00 */
[----:B----4-:R-:W-:Y:S01]  /*1bfb60*/  IADD3 R18, P2, PT, R21, R29, RZ ;  /* 0x0000001d15127210 */ /* 0x010fe20007f5e0ff */
[----:B------:R-:W-:-:S04]  /*1bfb70*/  IMAD.X R21, R2, 0x1, R26, P3 ;  /* 0x0000000102157824 */ /* 0x000fc800018e061a */
[----:B------:R-:W-:Y:S01]  /*1bfb80*/  IMAD.X R19, R2, 0x1, R28, P2 ;  /* 0x0000000102137824 */ /* 0x000fe200010e061c */
[----:B---3--:R-:W-:-:S04]  /*1bfb90*/  IADD3 R14, P2, PT, R0, R25, RZ ;  /* 0x00000019000e7210 */ /* 0x008fc80007f5e0ff */
[----:B------:R0:W-:Y:S04]  /*1bfba0*/  STL.64 [R1+0xd40], R18 ;  /* 0x000d401201007387 */ /* 0x0001e80000100a00 */
[----:B0-----:R-:W3:Y:S04]  /*1bfbb0*/  LDL.LU.64 R18, [R1+0x7670] ;  /* 0x0076700001127983 */ /* 0x001ee80000300a00 */
[----:B------:R0:W-:Y:S04]  /*1bfbc0*/  STL [R1+0x7650], R0 ;  /* 0x0076500001007387 */ /* 0x0001e80000100800 */
[----:B0-----:R-:W4:Y:S04]  /*1bfbd0*/  LDL.LU R0, [R1+0x264] ;  /* 0x0002640001007983 */ /* 0x001f280000300800 */
[----:B------:R0:W-:Y:S04]  /*1bfbe0*/  STL.64 [R1+0xd00], R20 ;  /* 0x000d001401007387 */ /* 0x0001e80000100a00 */
[----:B0-----:R-:W3:Y:S01]  /*1bfbf0*/  LDL.LU.64 R20, [R1+0x7668] ;  /* 0x0076680001147983 */ /* 0x001ee20000300a00 */
[----:B--2---:R-:W-:-:S02]  /*1bfc00*/  IMAD.X R15, R16, 0x1, R24, P2 ;  /* 0x00000001100f7824 */ /* 0x004fc400010e0618 */
[----:B------:R-:W-:-:S03]  /*1bfc10*/  IMAD.MOV.U32 R2, RZ, RZ, R3 ;  /* 0x000000ffff027224 */ /* 0x000fc600078e0003 */
[----:B------:R0:W-:Y:S02]  /*1bfc20*/  STL.64 [R1+0x49b0], R14 ;  /* 0x0049b00e01007387 */ /* 0x0001e40000100a00 */
[----:B0-----:R-:W-:-:S04]  /*1bfc30*/  IMAD.MOV.U32 R15, RZ, RZ, R17 ;  /* 0x000000ffff0f7224 */ /* 0x001fc800078e0011 */
[----:B------:R-:W-:Y:S01]  /*1bfc40*/  IMAD.MOV.U32 R17, RZ, RZ, R15 ;  /* 0x000000ffff117224 */ /* 0x000fe200078e000f */
[----:B----4-:R-:W-:Y:S02]  /*1bfc50*/  SHF.R.S32.HI R3, RZ, 0x1f, R0 ;  /* 0x0000001fff037819 */ /* 0x010fe40000011400 */
[C---:B---3--:R-:W-:Y:S02]  /*1bfc60*/  IADD3 R14, P2, PT, R0.reuse, R20, RZ ;  /* 0x00000014000e7210 */ /* 0x048fe40007f5e0ff */
[----:B------:R-:W-:-:S03]  /*1bfc70*/  IADD3 R16, P3, PT, R0, R21, RZ ;  /* 0x0000001500107210 */ /* 0x000fc60007f7e0ff */
[----:B------:R-:W-:-:S05]  /*1bfc80*/  IMAD.X R15, R3, 0x1, R18, P2 ;  /* 0x00000001030f7824 */ /* 0x000fca00010e0612 */
[----:B------:R0:W-:Y:S02]  /*1bfc90*/  STL.64 [R1+0xcc8], R14 ;  /* 0x000cc80e01007387 */ /* 0x0001e40000100a00 */
[----:B0-----:R-:W-:Y:S02]  /*1bfca0*/  IMAD.MOV.U32 R15, RZ, RZ, R17 ;  /* 0x000000ffff0f7224 */ /* 0x001fe400078e0011 */
[----:B------:R-:W-:Y:S01]  /*1bfcb0*/  IMAD.X R17, R3, 0x1, R19, P3 ;  /* 0x0000000103117824 */ /* 0x000fe200018e0613 */
[----:B------:R-:W-:-:S04]  /*1bfcc0*/  IADD3 R14, P2, PT, R0, R23, RZ ;  /* 0x00000017000e7210 */ /* 0x000fc80007f5e0ff */
[----:B------:R0:W-:Y:S04]  /*1bfcd0*/  STL.64 [R1+0xcd0], R16 ;  /* 0x000cd01001007387 */ /* 0x0001e80000100a00 */
[----:B0-----:R-:W2:Y:S04]  /*1bfce0*/  LDL.LU.64 R16, [R1+0x7660] ;  /* 0x0076600001107983 */ /* 0x001ea80000300a00 */
[----:B------:R0:W-:Y:S02]  /*1bfcf0*/  STL.64 [R1+0x7648], R18 ;  /* 0x0076481201007387 */ /* 0x0001e40000100a00 */
[----:B0-----:R-:W-:-:S02]  /*1bfd00*/  IMAD.MOV.U32 R19, RZ, RZ, R15 ;  /* 0x000000ffff137224 */ /* 0x001fc400078e000f */
[----:B------:R-:W-:-:S05]  /*1bfd10*/  IMAD.X R15, R3, 0x1, R22, P2 ;  /* 0x00000001030f7824 */ /* 0x000fca00010e0616 */
[----:B------:R0:W-:Y:S04]  /*1bfd20*/  STL.64 [R1+0xcd8], R14 ;  /* 0x000cd80e01007387 */ /* 0x0001e80000100a00 */
[----:B0-----:R-:W3:Y:S04]  /*1bfd30*/  LDL.LU.64 R14, [R1+0x7658] ;  /* 0x00765800010e7983 */ /* 0x001ee80000300a00 */
[----:B------:R0:W-:Y:S02]  /*1bfd40*/  STL.64 [R1+0x7640], R22 ;  /* 0x0076401601007387 */ /* 0x0001e40000100a00 */
[----:B0-----:R-:W-:Y:S01]  /*1bfd50*/  IMAD.MOV.U32 R23, RZ, RZ, R19 ;  /* 0x000000ffff177224 */ /* 0x001fe200078e0013 */
[----:B------:R-:W-:-:S02]  /*1bfd60*/  IADD3 R22, P2, PT, R0, R25, RZ ;  /* 0x0000001900167210 */ /* 0x000fc40007f5e0ff */
[----:B--2---:R-:W-:-:S05]  /*1bfd70*/  IADD3 R18, P3, PT, R0, R16, RZ ;  /* 0x0000001000127210 */ /* 0x004fca0007f7e0ff */
[----:B---3--:R-:W-:-:S05]  /*1bfd80*/  IMAD.X R19, R3, 0x1, R14, P3 ;  /* 0x0000000103137824 */ /* 0x008fca00018e060e */
[----:B------:R0:W-:Y:S02]  /*1bfd90*/  STL.64 [R1+0xce0], R18 ;  /* 0x000ce01201007387 */ /* 0x0001e40000100a00 */
[----:B0-----:R-:W-:Y:S02]  /*1bfda0*/  IMAD.MOV.U32 R19, RZ, RZ, R23 ;  /* 0x000000ffff137224 */ /* 0x001fe400078e0017 */
[----:B------:R-:W-:Y:S01]  /*1bfdb0*/  IMAD.X R23, R3, 0x1, R24, P2 ;  /* 0x0000000103177824 */ /* 0x000fe200010e0618 */
[----:B------:R-:W-:-:S04]  /*1bfdc0*/  IADD3 R18, P3, PT, R0, R17, RZ ;  /* 0x0000001100127210 */ /* 0x000fc80007f7e0ff */
[----:B------:R0:W-:Y:S02]  /*1bfdd0*/  STL.64 [R1+0xce8], R22 ;  /* 0x000ce81601007387 */ /* 0x0001e40000100a00 */
[----:B0-----:R-:W-:Y:S02]  /*1bfde0*/  IMAD.MOV.U32 R23, RZ, RZ, R19 ;  /* 0x000000ffff177224 */ /* 0x001fe400078e0013 */
[----:B------:R-:W-:Y:S01]  /*1bfdf0*/  IMAD.X R19, R3, 0x1, R15, P3 ;  /* 0x0000000103137824 */ /* 0x000fe200018e060f */
[----:B------:R-:W-:-:S04]  /*1bfe00*/  IADD3 R22, P2, PT, R0, R29, RZ ;  /* 0x0000001d00167210 */ /* 0x000fc80007f5e0ff */
[----:B------:R0:W-:Y:S02]  /*1bfe10*/  STL.64 [R1+0xcf0], R18 ;  /* 0x000cf01201007387 */ /* 0x0001e40000100a00 */
[----:B0-----:R-:W-:Y:S02]  /*1bfe20*/  IMAD.MOV.U32 R19, RZ, RZ, R23 ;  /* 0x000000ffff137224 */ /* 0x001fe400078e0017 */
[----:B------:R-:W-:Y:S01]  /*1bfe30*/  IMAD.X R23, R3, 0x1, R28, P2 ;  /* 0x0000000103177824 */ /* 0x000fe200010e061c */
[----:B------:R-:W-:Y:S02]  /*1bfe40*/  IADD3 R18, P3, PT, R0, R27, RZ ;  /* 0x0000001b00127210 */ /* 0x000fe40007f7e0ff */
[----:B------:R-:W2:Y:S04]  /*1bfe50*/  LDL.LU R0, [R1+0x7650] ;  /* 0x0076500001007983 */ /* 0x000ea80000300800 */
[----:B------:R0:W-:Y:S04]  /*1bfe60*/  STL.64 [R1+0x7638], R8 ;  /* 0x0076380801007387 */ /* 0x0001e80000100a00 */
[----:B------:R1:W-:Y:S01]  /*1bfe70*/  STL.64 [R1+0xcf8], R22 ;  /* 0x000cf81601007387 */ /* 0x0003e20000100a00 */
[----:B0-----:R-:W-:Y:S01]  /*1bfe80*/  IMAD.MOV.U32 R9, RZ, RZ, R2 ;  /* 0x000000ffff097224 */ /* 0x001fe200078e0002 */
[----:B------:R-:W-:-:S02]  /*1bfe90*/  SHF.R.S32.HI R2, RZ, 0x1f, R19 ;  /* 0x0000001fff027819 */ /* 0x000fc40000011413 */
[----:B-1----:R-:W-:Y:S01]  /*1bfea0*/  IADD3 R22, P2, PT, R19, R20, RZ ;  /* 0x0000001413167210 */ /* 0x002fe20007f5e0ff */
[----:B------:R-:W-:Y:S02]  /*1bfeb0*/  IMAD.MOV.U32 R23, RZ, RZ, R19 ;  /* 0x000000ffff177224 */ /* 0x000fe400078e0013 */
[----:B------:R-:W-:-:S05]  /*1bfec0*/  IMAD.X R19, R3, 0x1, R26, P3 ;  /* 0x0000000103137824 */ /* 0x000fca00018e061a */
[----:B------:R0:W-:Y:S04]  /*1bfed0*/  STL.64 [R1+0xcb8], R18 ;  /* 0x000cb81201007387 */ /* 0x0001e80000100a00 */
[----:B0-----:R-:W3:Y:S01]  /*1bfee0*/  LDL.LU.64 R18, [R1+0x7648] ;  /* 0x0076480001127983 */ /* 0x001ee20000300a00 */
[----:B------:R-:W-:-:S03]  /*1bfef0*/  IADD3 R8, P3, PT, R23, R21, RZ ;  /* 0x0000001517087210 */ /* 0x000fc60007f7e0ff */
[----:B------:R0:W-:Y:S02]  /*1bff00*/  STL.64 [R1+0x7628], R20 ;  /* 0x0076281401007387 */ /* 0x0001e40000100a00 */
[----:B0-----:R-:W-:Y:S02]  /*1bff10*/  IMAD.MOV.U32 R21, RZ, RZ, R23 ;  /* 0x000000ffff157224 */ /* 0x001fe400078e0017 */
[----:B---3--:R-:W-:-:S05]  /*1bff20*/  IMAD.X R23, R2, 0x1, R18, P2 ;  /* 0x0000000102177824 */ /* 0x008fca00010e0612 */
[----:B------:R0:W-:Y:S04]  /*1bff30*/  STL.64 [R1+0xcc0], R22 ;  /* 0x000cc01601007387 */ /* 0x0001e80000100a00 */
[----:B0-----:R-:W3:Y:S04]  /*1bff40*/  LDL.LU.64 R22, [R1+0x7640] ;  /* 0x0076400001167983 */ /* 0x001ee80000300a00 */
[----:B------:R-:W-:Y:S01]  /*1bff50*/  STL.64 [R1+0x7630], R4 ;  /* 0x0076300401007387 */ /* 0x000fe20000100a00 */
[----:B------:R-:W-:Y:S02]  /*1bff60*/  IMAD.MOV.U32 R3, RZ, RZ, R9 ;  /* 0x000000ffff037224 */ /* 0x000fe400078e0009 */
[----:B------:R-:W-:-:S05]  /*1bff70*/  IMAD.X R9, R2, 0x1, R19, P3 ;  /* 0x0000000102097824 */ /* 0x000fca00018e0613 */
[----:B------:R0:W-:Y:S02]  /*1bff80*/  STL.64 [R1+0xc88], R8 ;  /* 0x000c880801007387 */ /* 0x0001e40000100a00 */
[----:B0-----:R-:W-:-:S05]  /*1bff90*/  IADD3 R8, P3, PT, R21, R16, RZ ;  /* 0x0000001015087210 */ /* 0x001fca0007f7e0ff */
[----:B------:R-:W-:Y:S01]  /*1bffa0*/  IMAD.X R9, R2, 0x1, R14, P3 ;  /* 0x0000000102097824 */ /* 0x000fe200018e060e */
[----:B---3--:R-:W-:-:S05]  /*1bffb0*/  IADD3 R4, P2, PT, R21, R23, RZ ;  /* 0x0000001715047210 */ /* 0x008fca0007f5e0ff */
[----:B------:R-:W-:-:S05]  /*1bffc0*/  IMAD.X R5, R2, 0x1, R22, P2 ;  /* 0x0000000102057824 */ /* 0x000fca00010e0616 */
[----:B------:R0:W-:Y:S04]  /*1bffd0*/  STL.64 [R1+0xc90], R4 ;  /* 0x000c900401007387 */ /* 0x0001e80000100a00 */
[----:B------:R1:W-:Y:S01]  /*1bffe0*/  STL.64 [R1+0xc98], R8 ;  /* 0x000c980801007387 */ /* 0x0003e20000100a00 */
[C---:B0-----:R-:W-:Y:S02]  /*1bfff0*/  IADD3 R4, P2, PT, R21.reuse, R25, RZ ;  /* 0x0000001915047210 */ /* 0x041fe40007f5e0ff */
[----:B-1----:R-:W-:-:S03]  /*1c0000*/  IADD3 R8, P3, PT, R21, R17, RZ ;  /* 0x0000001115087210 */ /* 0x002fc60007f7e0ff */
[C---:B------:R-:W-:Y:S02]  /*1c0010*/  IMAD.X R5, R2.reuse, 0x1, R24, P2 ;  /* 0x0000000102057824 */ /* 0x040fe400010e0618 */
[----:B------:R-:W-:-:S03]  /*1c0020*/  IMAD.X R9, R2, 0x1, R15, P3 ;  /* 0x0000000102097824 */ /* 0x000fc600018e060f */
[----:B------:R0:W-:Y:S01]  /*1c0030*/  STL.64 [R1+0xca0], R4 ;  /* 0x000ca00401007387 */ /* 0x0001e20000100a00 */
[----:B------:R-:W-:-:S03]  /*1c0040*/  IADD3 R20, P3, PT, R21, R27, RZ ;  /* 0x0000001b15147210 */ /* 0x000fc60007f7e0ff */
[----:B------:R1:W-:Y:S01]  /*1c0050*/  STL.64 [R1+0xca8], R8 ;  /* 0x000ca80801007387 */ /* 0x0003e20000100a00 */
[----:B0-----:R-:W-:-:S03]  /*1c0060*/  IADD3 R4, P2, PT, R21, R29, RZ ;  /* 0x0000001d15047210 */ /* 0x001fc60007f5e0ff */
[----:B-1----:R-:W3:Y:S02]  /*1c0070*/  LDL.LU.64 R8, [R1+0x7638] ;  /* 0x0076380001087983 */ /* 0x002ee40000300a00 */
[C---:B------:R-:W-:Y:S02]  /*1c0080*/  IMAD.X R5, R2.reuse, 0x1, R28, P2 ;  /* 0x0000000102057824 */ /* 0x040fe400010e061c */
[----:B------:R-:W-:-:S03]  /*1c0090*/  IMAD.X R21, R2, 0x1, R26, P3 ;  /* 0x0000000102157824 */ /* 0x000fc600018e061a */
[----:B------:R0:W-:Y:S04]  /*1c00a0*/  STL.64 [R1+0xcb0], R4 ;  /* 0x000cb00401007387 */ /* 0x0001e80000100a00 */
[----:B0-----:R-:W4:Y:S04]  /*1c00b0*/  LDL.LU.64 R4, [R1+0x7630] ;  /* 0x0076300001047983 */ /* 0x001f280000300a00 */
[----:B------:R0:W-:Y:S04]  /*1c00c0*/  STL.64 [R1+0x7620], R28 ;  /* 0x0076201c01007387 */ /* 0x0001e80000100a00 */
[----:B0-----:R-:W3:Y:S01]  /*1c00d0*/  LDL.LU R29, [R1+0x4d8] ;  /* 0x0004d800011d7983 */ /* 0x001ee20000300800 */
[----:B--2---:R-:W-:-:S03]  /*1c00e0*/  IADD3 R28, P2, PT, R0, R16, RZ ;  /* 0x00000010001c7210 */ /* 0x004fc60007f5e0ff */
[----:B------:R0:W-:Y:S04]  /*1c00f0*/  STL [R1+0x7600], R0 ;  /* 0x0076000001007387 */ /* 0x0001e80000100800 */
[----:B0-----:R-:W2:Y:S04]  /*1c0100*/  LDL R0, [R1+0x270] ;  /* 0x0002700001007983 */ /* 0x001ea80000100800 */
[----:B------:R0:W-:Y:S04]  /*1c0110*/  STL.64 [R1+0xc80], R20 ;  /* 0x000c801401007387 */ /* 0x0001e80000100a00 */
[----:B0-----:R-:W2:Y:S04]  /*1c0120*/  LDL.LU.64 R20, [R1+0x7628] ;  /* 0x0076280001147983 */ /* 0x001ea80000300a00 */
[----:B------:R0:W-:Y:S04]  /*1c0130*/  STL [R1+0x7610], R26 ;  /* 0x0076101a01007387 */ /* 0x0001e80000100800 */
[----:B0-----:R-:W2:Y:S01]  /*1c0140*/  LDL.LU R26, [R1+0x26c] ;  /* 0x00026c00011a7983 */ /* 0x001ea20000300800 */
[----:B------:R-:W-:-:S03]  /*1c0150*/  IMAD.MOV.U32 R2, RZ, RZ, R3 ;  /* 0x000000ffff027224 */ /* 0x000fc600078e0003 */
[----:B----4-:R-:W-:Y:S01]  /*1c0160*/  STL.64 [R1+0x7618], R4 ;  /* 0x0076180401007387 */ /* 0x010fe20000100a00 */
[----:B---3--:R-:W-:-:S05]  /*1c0170*/  IMAD.X R29, R29, 0x1, R14, P2 ;  /* 0x000000011d1d7824 */ /* 0x008fca00010e060e */
[----:B------:R0:W-:Y:S04]  /*1c0180*/  STL.64 [R1+0x4970], R28 ;  /* 0x0049701c01007387 */ /* 0x0001e80000100a00 */
[----:B--2---:R-:W-:Y:S01]  /*1c0190*/  STL.64 [R1+0x7608], R20 ;  /* 0x0076081401007387 */ /* 0x004fe20000100a00 */
[----:B------:R-:W-:Y:S02]  /*1c01a0*/  SHF.R.S32.HI R3, RZ, 0x1f, R26 ;  /* 0x0000001fff037819 */ /* 0x000fe4000001141a */
[----:B0-----:R-:W-:-:S05]  /*1c01b0*/  IADD3 R28, P2, PT, R26, R20, RZ ;  /* 0x000000141a1c7210 */ /* 0x001fca0007f5e0ff */
[----:B------:R-:W-:-:S05]  /*1c01c0*/  IMAD.X R29, R3, 0x1, R18, P2 ;  /* 0x00000001031d7824 */ /* 0x000fca00010e0612 */
[----:B------:R0:W-:Y:S04]  /*1c01d0*/  STL.64 [R1+0xc48], R28 ;  /* 0x000c481c01007387 */ /* 0x0001e80000100a00 */
[----:B0-----:R-:W2:Y:S01]  /*1c01e0*/  LDL.LU.64 R28, [R1+0x7620] ;  /* 0x00762000011c7983 */ /* 0x001ea20000300a00 */
[C---:B------:R-:W-:Y:S02]  /*1c01f0*/  IADD3 R4, P3, PT, R26.reuse, R21, RZ ;  /* 0x000000151a047210 */ /* 0x040fe40007f7e0ff */
[----:B------:R-:W-:-:S03]  /*1c0200*/  IADD3 R20, P2, PT, R26, R23, RZ ;  /* 0x000000171a147210 */ /* 0x000fc60007f5e0ff */
[C---:B------:R-:W-:Y:S02]  /*1c0210*/  IMAD.X R5, R3.reuse, 0x1, R19, P3 ;  /* 0x0000000103057824 */ /* 0x040fe400018e0613 */
[----:B------:R-:W-:-:S03]  /*1c0220*/  IMAD.X R21, R3, 0x1, R22, P2 ;  /* 0x0000000103157824 */ /* 0x000fc600010e0616 */
[----:B------:R0:W-:Y:S04]  /*1c0230*/  STL.64 [R1+0xc50], R4 ;  /* 0x000c500401007387 */ /* 0x0001e80000100a00 */
[----:B------:R1:W-:Y:S01]  /*1c0240*/  STL.64 [R1+0xc58], R20 ;  /* 0x000c581401007387 */ /* 0x0003e20000100a00 */
[C---:B0-----:R-:W-:Y:S02]  /*1c0250*/  IADD3 R4, P3, PT, R26.reuse, R16, RZ ;  /* 0x000000101a047210 */ /* 0x041fe40007f7e0ff */
[----:B-1----:R-:W-:-:S03]  /*1c0260*/  IADD3 R20, P2, PT, R26, R25, RZ ;  /* 0x000000191a147210 */ /* 0x002fc60007f5e0ff */
[C---:B------:R-:W-:Y:S02]  /*1c0270*/  IMAD.X R5, R3.reuse, 0x1, R14, P3 ;  /* 0x0000000103057824 */ /* 0x040fe400018e060e */
[----:B------:R-:W-:-:S03]  /*1c0280*/  IMAD.X R21, R3, 0x1, R24, P2 ;  /* 0x0000000103157824 */ /* 0x000fc600010e0618 */
[----:B------:R0:W-:Y:S04]  /*1c0290*/  STL.64 [R1+0xc60], R4 ;  /* 0x000c600401007387 */ /* 0x0001e80000100a00 */
[----:B------:R-:W-:Y:S01]  /*1c02a0*/  STL.64 [R1+0xc68], R20 ;  /* 0x000c681401007387 */ /* 0x000fe20000100a00 */
[----:B0-----:R-:W-:-:S05]  /*1c02b0*/  IADD3 R4, P3, PT, R26, R17, RZ ;  /* 0x000000111a047210 */ /* 0x001fca0007f7e0ff */
[----:B------:R-:W-:-:S05]  /*1c02c0*/  IMAD.X R5, R3, 0x1, R15, P3 ;  /* 0x0000000103057824 */ /* 0x000fca00018e060f */
[----:B------:R0:W-:Y:S04]  /*1c02d0*/  STL.64 [R1+0xc70], R4 ;  /* 0x000c700401007387 */ /* 0x0001e80000100a00 */
[----:B0-----:R-:W3:Y:S04]  /*1c02e0*/  LDL.LU.64 R4, [R1+0x7618] ;  /* 0x0076180001047983 */ /* 0x001ee80000300a00 */
[----:B------:R0:W-:Y:S02]  /*1c02f0*/  STL.64 [R1+0x75f8], R14 ;  /* 0x0075f80e01007387 */ /* 0x0001e40000100a00 */
[----:B0-----:R-:W-:-:S02]  /*1c0300*/  IADD3 R14, P3, PT, R26, R27, RZ ;  /* 0x0000001b1a0e7210 */ /* 0x001fc40007f7e0ff */
[----:B--2---:R-:W-:Y:S02]  /*1c0310*/  IADD3 R20, P2, PT, R26, R29, RZ ;  /* 0x0000001d1a147210 */ /* 0x004fe40007f5e0ff */
[----:B------:R-:W2:Y:S03]  /*1c0320*/  LDL.LU R26, [R1+0x7610] ;  /* 0x00761000011a7983 */ /* 0x000ea60000300800 */
[----:B------:R-:W-:-:S05]  /*1c0330*/  IMAD.X R21, R3, 0x1, R28, P2 ;  /* 0x0000000103157824 */ /* 0x000fca00010e061c */
[----:B------:R0:W-:Y:S04]  /*1c0340*/  STL.64 [R1+0xc78], R20 ;  /* 0x000c781401007387 */ /* 0x0001e80000100a00 */
[----:B0-----:R-:W4:Y:S01]  /*1c0350*/  LDL.LU.64 R20, [R1+0x7608] ;  /* 0x0076080001147983 */ /* 0x001f220000300a00 */
[----:B------:R-:W-:-:S03]  /*1c0360*/  IMAD.MOV.U32 R15, RZ, RZ, R2 ;  /* 0x000000ffff0f7224 */ /* 0x000fc600078e0002 */
[----:B------:R0:W-:Y:S01]  /*1c0370*/  STL.64 [R1+0x75f0], R28 ;  /* 0x0075f01c01007387 */ /* 0x0001e20000100a00 */
[----:B------:R-:W-:Y:S01]  /*1c0380*/  SHF.R.S32.HI R2, RZ, 0x1f, R0 ;  /* 0x0000001fff027819 */ /* 0x000fe20000011400 */
[----:B0-----:R-:W-:Y:S02]  /*1c0390*/  IMAD.MOV.U32 R29, RZ, RZ, R15 ;  /* 0x000000ffff1d7224 */ /* 0x001fe400078e000f */
[----:B--2---:R-:W-:Y:S01]  /*1c03a0*/  IMAD.X R15, R3, 0x1, R26, P3 ;  /* 0x00000001030f7824 */ /* 0x004fe200018e061a */
[----:B----4-:R-:W-:Y:S02]  /*1c03b0*/  IADD3 R28, P2, PT, R0, R20, RZ ;  /* 0x00000014001c7210 */ /* 0x010fe40007f5e0ff */
[----:B------:R-:W2:Y:S04]  /*1c03c0*/  LDL.LU R0, [R1+0x7600] ;  /* 0x0076000001007983 */ /* 0x000ea80000300800 */
[----:B------:R-:W4:Y:S04]  /*1c03d0*/  LDL.LU R3, [R1+0x270] ;  /* 0x0002700001037983 */ /* 0x000f280000300800 */
[----:B------:R0:W-:Y:S04]  /*1c03e0*/  STL.64 [R1+0xc40], R14 ;  /* 0x000c400e01007387 */ /* 0x0001e80000100a00 */
[----:B------:R-:W-:Y:S01]  /*1c03f0*/  STL.64 [R1+0x75e0], R20 ;  /* 0x0075e01401007387 */ /* 0x000fe20000100a00 */
[----:B0-----:R-:W-:-:S02]  /*1c0400*/  IMAD.MOV.U32 R15, RZ, RZ, R29 ;  /* 0x000000ffff0f7224 */ /* 0x001fc400078e001d */
[----:B------:R-:W-:-:S05]  /*1c0410*/  IMAD.X R29, R2, 0x1, R18, P2 ;  /* 0x00000001021d7824 */ /* 0x000fca00010e0612 */
[----:B------:R0:W-:Y:S02]  /*1c0420*/  STL.64 [R1+0xc38], R28 ;  /* 0x000c381c01007387 */ /* 0x0001e40000100a00 */
[----:B0-----:R-:W-:Y:S01]  /*1c0430*/  IMAD.MOV.U32 R29, RZ, RZ, R15 ;  /* 0x000000ffff1d7224 */ /* 0x001fe200078e000f */
[----:B----4-:R-:W-:-:S05]  /*1c0440*/  IADD3 R14, P3, PT, R3, R21, RZ ;  /* 0x00000015030e7210 */ /* 0x010fca0007f7e0ff */
[----:B------:R-:W-:Y:S01]  /*1c0450*/  IMAD.X R15, R2, 0x1, R19, P3 ;  /* 0x00000001020f7824 */ /* 0x000fe200018e0613 */
[----:B------:R-:W-:-:S04]  /*1c0460*/  IADD3 R28, P2, PT, R3, R23, RZ ;  /* 0x00000017031c7210 */ /* 0x000fc80007f5e0ff */
[----:B------:R0:W-:Y:S01]  /*1c0470*/  STL.64 [R1+0xc08], R14 ;  /* 0x000c080e01007387 */ /* 0x0001e20000100a00 */
[----:B------:R-:W-:Y:S02]  /*1c0480*/  IMAD.MOV.U32 R21, RZ, RZ, R29 ;  /* 0x000000ffff157224 */ /* 0x000fe400078e001d */
[----:B------:R-:W-:Y:S01]  /*1c0490*/  IMAD.X R29, R2, 0x1, R22, P2 ;  /* 0x00000001021d7824 */ /* 0x000fe200010e0616 */
[----:B0-----:R-:W4:Y:S04]  /*1c04a0*/  LDL.LU.64 R14, [R1+0x75f8] ;  /* 0x0075f800010e7983 */ /* 0x001f280000300a00 */
[----:B------:R-:W-:Y:S04]  /*1c04b0*/  STL.64 [R1+0x75e8], R18 ;  /* 0x0075e81201007387 */ /* 0x000fe80000100a00 */
[----:B------:R0:W-:Y:S04]  /*1c04c0*/  STL.64 [R1+0xc10], R28 ;  /* 0x000c101c01007387 */ /* 0x0001e80000100a00 */
[----:B0-----:R-:W2:Y:S01]  /*1c04d0*/  LDL.LU.64 R28, [R1+0x75f0] ;  /* 0x0075f000011c7983 */ /* 0x001ea20000300a00 */
[C---:B------:R-:W-:Y:S01]  /*1c04e0*/  IADD3 R20, P3, PT, R3.reuse, R16, RZ ;  /* 0x0000001003147210 */ /* 0x040fe20007f7e0ff */
[----:B------:R-:W-:Y:S01]  /*1c04f0*/  IMAD.MOV.U32 R19, RZ, RZ, R21 ;  /* 0x000000ffff137224 */ /* 0x000fe200078e0015 */
[----:B------:R-:W-:-:S03]  /*1c0500*/  IADD3 R18, P2, PT, R3, R25, RZ ;  /* 0x0000001903127210 */ /* 0x000fc60007f5e0ff */
[----:B----4-:R-:W-:-:S05]  /*1c0510*/  IMAD.X R21, R2, 0x1, R14, P3 ;  /* 0x0000000102157824 */ /* 0x010fca00018e060e */
[----:B------:R0:W-:Y:S04]  /*1c0520*/  STL.64 [R1+0xc18], R20 ;  /* 0x000c181401007387 */ /* 0x0001e80000100a00 */
[----:B------:R1:W-:Y:S01]  /*1c0530*/  STL.64 [R1+0x75d8], R16 ;  /* 0x0075d81001007387 */ /* 0x0003e20000100a00 */
[----:B0-----:R-:W-:Y:S01]  /*1c0540*/  IADD3 R20, P3, PT, R3, R17, RZ ;  /* 0x0000001103147210 */ /* 0x001fe20007f7e0ff */
[----:B-1----:R-:W-:Y:S02]  /*1c0550*/  IMAD.MOV.U32 R17, RZ, RZ, R19 ;  /* 0x000000ffff117224 */ /* 0x002fe400078e0013 */
[C---:B------:R-:W-:Y:S02]  /*1c0560*/  IMAD.X R19, R2.reuse, 0x1, R24, P2 ;  /* 0x0000000102137824 */ /* 0x040fe400010e0618 */
[----:B------:R-:W-:-:S03]  /*1c0570*/  IMAD.X R21, R2, 0x1, R15, P3 ;  /* 0x0000000102157824 */ /* 0x000fc600018e060f */
[----:B------:R2:W-:Y:S04]  /*1c0580*/  STL.64 [R1+0xc20], R18 ;  /* 0x000c201201007387 */ /* 0x0005e80000100a00 */
[----:B------:R0:W-:Y:S01]  /*1c0590*/  STL.64 [R1+0xc28], R20 ;  /* 0x000c281401007387 */ /* 0x0001e20000100a00 */
[C---:B--2---:R-:W-:Y:S02]  /*1c05a0*/  IADD3 R18, P2, PT, R3.reuse, R29, RZ ;  /* 0x0000001d03127210 */ /* 0x044fe40007f5e0ff */
[----:B0-----:R-:W-:-:S03]  /*1c05b0*/  IADD3 R20, P3, PT, R3, R27, RZ ;  /* 0x0000001b03147210 */ /* 0x001fc60007f7e0ff */
[C---:B------:R-:W-:Y:S02]  /*1c05c0*/  IMAD.X R19, R2.reuse, 0x1, R28, P2 ;  /* 0x0000000102137824 */ /* 0x040fe400010e061c */
[----:B------:R-:W-:-:S03]  /*1c05d0*/  IMAD.X R21, R2, 0x1, R26, P3 ;  /* 0x0000000102157824 */ /* 0x000fc600018e061a */
[----:B------:R0:W-:Y:S04]  /*1c05e0*/  STL.64 [R1+0xc30], R18 ;  /* 0x000c301201007387 */ /* 0x0001e80000100a00 */
[----:B0-----:R-:W2:Y:S04]  /*1c05f0*/  LDL.LU.64 R18, [R1+0x75e8] ;  /* 0x0075e80001127983 */ /* 0x001ea80000300a00 */
[----:B------:R-:W-:Y:S04]  /*1c0600*/  STL.64 [R1+0x75d0], R28 ;  /* 0x0075d01c01007387 */ /* 0x000fe80000100a00 */
[----:B------:R0:W-:Y:S04]  /*1c0610*/  STL.64 [R1+0xc00], R20 ;  /* 0x000c001401007387 */ /* 0x0001e80000100a00 */
[----:B0-----:R-:W4:Y:S04]  /*1c0620*/  LDL.LU.64 R20, [R1+0x75e0] ;  /* 0x0075e00001147983 */ /* 0x001f280000300a00 */
[----:B------:R-:W2:Y:S01]  /*1c0630*/  LDL.LU R2, [R1+0x274] ;  /* 0x0002740001027983 */ /* 0x000ea20000300800 */
[----:B------:R-:W-:-:S02]  /*1c0640*/  IADD3 R28, P2, PT, R0, R23, RZ ;  /* 0x00000017001c7210 */ /* 0x000fc40007f5e0ff */
[----:B------:R-:W-:-:S05]  /*1c0650*/  SHF.R.S32.HI R16, RZ, 0x1f, R0 ;  /* 0x0000001fff107819 */ /* 0x000fca0000011400 */
[----:B------:R-:W-:-:S05]  /*1c0660*/  IMAD.X R29, R16, 0x1, R22, P2 ;  /* 0x00000001101d7824 */ /* 0x000fca00010e0616 */
[----:B------:R0:W-:Y:S02]  /*1c0670*/  STL.64 [R1+0x4938], R28 ;  /* 0x0049381c01007387 */ /* 0x0001e40000100a00 */
[----:B0-----:R-:W-:-:S04]  /*1c0680*/  IMAD.MOV.U32 R29, RZ, RZ, R17 ;  /* 0x000000ffff1d7224 */ /* 0x001fc800078e0011 */
[----:B------:R-:W-:Y:S01]  /*1c0690*/  IMAD.MOV.U32 R17, RZ, RZ, R29 ;  /* 0x000000ffff117224 */ /* 0x000fe200078e001d */
[----:B--2---:R-:W-:Y:S02]  /*1c06a0*/  SHF.R.S32.HI R3, RZ, 0x1f, R2 ;  /* 0x0000001fff037819 */ /* 0x004fe40000011402 */
[C---:B----4-:R-:W-:Y:S02]  /*1c06b0*/  IADD3 R28, P2, PT, R2.reuse, R20, RZ ;  /* 0x00000014021c7210 */ /* 0x050fe40007f5e0ff */
[----:B------:R-:W-:-:S03]  /*1c06c0*/  IADD3 R16, P3, PT, R2, R21, RZ ;  /* 0x0000001502107210 */ /* 0x000fc60007f7e0ff */
[----:B------:R-:W-:-:S05]  /*1c06d0*/  IMAD.X R29, R3, 0x1, R18, P2 ;  /* 0x00000001031d7824 */ /* 0x000fca00010e0612 */
[----:B------:R0:W-:Y:S02]  /*1c06e0*/  STL.64 [R1+0xbc8], R28 ;  /* 0x000bc81c01007387 */ /* 0x0001e40000100a00 */
[----:B0-----:R-:W-:Y:S02]  /*1c06f0*/  IMAD.MOV.U32 R29, RZ, RZ, R17 ;  /* 0x000000ffff1d7224 */ /* 0x001fe400078e0011 */
[----:B------:R-:W-:-:S05]  /*1c0700*/  IMAD.X R17, R3, 0x1, R19, P3 ;  /* 0x0000000103117824 */ /* 0x000fca00018e0613 */
[----:B------:R0:W-:Y:S04]  /*1c0710*/  STL.64 [R1+0xbd0], R16 ;  /* 0x000bd01001007387 */ /* 0x0001e80000100a00 */
[----:B0-----:R-:W2:Y:S01]  /*1c0720*/  LDL.LU.64 R16, [R1+0x75d8] ;  /* 0x0075d80001107983 */ /* 0x001ea20000300a00 */
[----:B------:R-:W-:-:S03]  /*1c0730*/  IADD3 R28, P2, PT, R2, R23, RZ ;  /* 0x00000017021c7210 */ /* 0x000fc60007f5e0ff */
[----:B------:R0:W-:Y:S02]  /*1c0740*/  STL.64 [R1+0x75c8], R18 ;  /* 0x0075c81201007387 */ /* 0x0001e40000100a00 */
[----:B0-----:R-:W-:Y:S02]  /*1c0750*/  IMAD.MOV.U32 R19, RZ, RZ, R29 ;  /* 0x000000ffff137224 */ /* 0x001fe400078e001d */
[----:B------:R-:W-:-:S05]  /*1c0760*/  IMAD.X R29, R3, 0x1, R22, P2 ;  /* 0x00000001031d7824 */ /* 0x000fca00010e0616 */
[----:B------:R0:W-:Y:S02]  /*1c0770*/  STL.64 [R1+0xbd8], R28 ;  /* 0x000bd81c01007387 */ /* 0x0001e40000100a00 */
[----:B0-----:R-:W-:Y:S01]  /*1c0780*/  IMAD.MOV.U32 R29, RZ, RZ, R19 ;  /* 0x000000ffff1d7224 */ /* 0x001fe200078e0013 */
[C---:B------:R-:W-:Y:S02]  /*1c0790*/  IADD3 R28, P2, PT, R2.reuse, R25, RZ ;  /* 0x00000019021c7210 */ /* 0x040fe40007f5e0ff */
[----:B--2---:R-:W-:-:S05]  /*1c07a0*/  IADD3 R18, P3, PT, R2, R16, RZ ;  /* 0x0000001002127210 */ /* 0x004fca0007f7e0ff */
[----:B------:R-:W-:-:S05]  /*1c07b0*/  IMAD.X R19, R3, 0x1, R14, P3 ;  /* 0x0000000103137824 */ /* 0x000fca00018e060e */
[----:B------:R0:W-:Y:S04]  /*1c07c0*/  STL.64 [R1+0xbe0], R18 ;  /* 0x000be01201007387 */ /* 0x0001e80000100a00 */
[----:B------:R1:W-:Y:S01]  /*1c07d0*/  STL.64 [R1+0x75b8], R16 ;  /* 0x0075b81001007387 */ /* 0x0003e20000100a00 */
[----:B0-----:R-:W-:Y:S01]  /*1c07e0*/  IADD3 R18, P3, PT, R2, R17, RZ ;  /* 0x0000001102127210 */ /* 0x001fe20007f7e0ff */
[----:B-1----:R-:W-:Y:S02]  /*1c07f0*/  IMAD.MOV.U32 R17, RZ, RZ, R29 ;  /* 0x000000ffff117224 */ /* 0x002fe400078e001d */
[----:B------:R-:W-:-:S05]  /*1c0800*/  IMAD.X R29, R3, 0x1, R24, P2 ;  /* 0x00000001031d7824 */ /* 0x000fca00010e0618 */
[----:B------:R0:W-:Y:S04]  /*1c0810*/  STL.64 [R1+0xbe8], R28 ;  /* 0x000be81c01007387 */ /* 0x0001e80000100a00 */
[----:B0-----:R-:W2:Y:S01]  /*1c0820*/  LDL.LU.64 R28, [R1+0x75d0] ;  /* 0x0075d000011c7983 */ /* 0x001ea20000300a00 */
[----:B------:R-:W-:-:S03]  /*1c0830*/  IMAD.X R19, R3, 0x1, R15, P3 ;  /* 0x0000000103137824 */ /* 0x000fc600018e060f */
[----:B------:R-:W-:Y:S04]  /*1c0840*/  STL.64 [R1+0x75c0], R24 ;  /* 0x0075c01801007387 */ /* 0x000fe80000100a00 */
[----:B------:R0:W-:Y:S02]  /*1c0850*/  STL.64 [R1+0xbf0], R18 ;  /* 0x000bf01201007387 */ /* 0x0001e40000100a00 */
[----:B0-----:R-:W-:-:S05]  /*1c0860*/  IADD3 R18, P3, PT, R2, R27, RZ ;  /* 0x0000001b02127210 */ /* 0x001fca0007f7e0ff */
[----:B------:R-:W-:Y:S01]  /*1c0870*/  IMAD.X R19, R3, 0x1, R26, P3 ;  /* 0x0000000103137824 */ /* 0x000fe200018e061a */
[----:B--2---:R-:W-:-:S05]  /*1c0880*/  IADD3 R24, P2, PT, R2, R29, RZ ;  /* 0x0000001d02187210 */ /* 0x004fca0007f5e0ff */
[----:B------:R-:W-:-:S05]  /*1c0890*/  IMAD.X R25, R3, 0x1, R28, P2 ;  /* 0x0000000103197824 */ /* 0x000fca00010e061c */
[----:B------:R-:W-:Y:S04]  /*1c08a0*/  STL.64 [R1+0xbf8], R24 ;  /* 0x000bf81801007387 */ /* 0x000fe80000100a00 */
[----:B------:R0:W-:Y:S04]  /*1c08b0*/  STL.64 [R1+0xbb8], R18 ;  /* 0x000bb81201007387 */ /* 0x0001e80000100a00 */
[----:B0-----:R-:W2:Y:S01]  /*1c08c0*/  LDL.LU.64 R18, [R1+0x75c8] ;  /* 0x0075c80001127983 */ /* 0x001ea20000300a00 */
[--C-:B------:R-:W-:Y:S01]  /*1c08d0*/  IMAD.MOV.U32 R3, RZ, RZ, R17.reuse ;  /* 0x000000ffff037224 */ /* 0x100fe200078e0011 */
[----:B------:R-:W-:-:S02]  /*1c08e0*/  SHF.R.S32.HI R2, RZ, 0x1f, R17 ;  /* 0x0000001fff027819 */ /* 0x000fc40000011411 */
[----:B------:R-:W-:Y:S02]  /*1c08f0*/  IADD3 R24, P2, PT, R17, R20, RZ ;  /* 0x0000001411187210 */ /* 0x000fe40007f5e0ff */
[----:B------:R-:W-:Y:S01]  /*1c0900*/  IADD3 R16, P3, PT, R3, R21, RZ ;  /* 0x0000001503107210 */ /* 0x000fe20007f7e0ff */
[----:B------:R-:W-:Y:S02]  /*1c0910*/  STL.64 [R1+0x75b0], R20 ;  /* 0x0075b01401007387 */ /* 0x000fe40000100a00 */
[C---:B--2---:R-:W-:Y:S02]  /*1c0920*/  IMAD.X R25, R2.reuse, 0x1, R18, P2 ;  /* 0x0000000102197824 */ /* 0x044fe400010e0612 */
[----:B------:R-:W-:-:S03]  /*1c0930*/  IMAD.X R17, R2, 0x1, R19, P3 ;  /* 0x0000000102117824 */ /* 0x000fc600018e0613 */
[----:B------:R0:W-:Y:S04]  /*1c0940*/  STL.64 [R1+0xbc0], R24 ;  /* 0x000bc01801007387 */ /* 0x0001e80000100a00 */
[----:B0-----:R-:W2:Y:S04]  /*1c0950*/  LDL.LU.64 R24, [R1+0x75c0] ;  /* 0x0075c00001187983 */ /* 0x001ea80000300a00 */
[----:B------:R0:W-:Y:S04]  /*1c0960*/  STL.64 [R1+0xb88], R16 ;  /* 0x000b881001007387 */ /* 0x0001e80000100a00 */
[----:B0-----:R-:W4:Y:S01]  /*1c0970*/  LDL.LU.64 R16, [R1+0x75b8] ;  /* 0x0075b80001107983 */ /* 0x001f220000300a00 */
[----:B------:R-:W-:-:S03]  /*1c0980*/  IADD3 R20, P2, PT, R3, R23, RZ ;  /* 0x0000001703147210 */ /* 0x000fc60007f5e0ff */
[----:B------:R-:W-:Y:S02]  /*1c0990*/  STL.64 [R1+0x75a8], R18 ;  /* 0x0075a81201007387 */ /* 0x000fe40000100a00 */
[----:B------:R-:W-:-:S05]  /*1c09a0*/  IMAD.X R21, R2, 0x1, R22, P2 ;  /* 0x0000000102157824 */ /* 0x000fca00010e0616 */
[----:B------:R2:W-:Y:S02]  /*1c09b0*/  STL.64 [R1+0xb90], R20 ;  /* 0x000b901401007387 */ /* 0x0005e40000100a00 */
[C---:B--2---:R-:W-:Y:S02]  /*1c09c0*/  IADD3 R20, P2, PT, R3.reuse, R25, RZ ;  /* 0x0000001903147210 */ /* 0x044fe40007f5e0ff */
[----:B----4-:R-:W-:-:S05]  /*1c09d0*/  IADD3 R18, P3, PT, R3, R16, RZ ;  /* 0x0000001003127210 */ /* 0x010fca0007f7e0ff */
        /* <DEDUP_REMOVED lines=9> */
[----:B------:R1:W-:Y:S01]  /*1c0a70*/  STL.64 [R1+0xbb0], R20 ;  /* 0x000bb01401007387 */ /* 0x0003e20000100a00 */
[----:B0-----:R-:W-:-:S03]  /*1c0a80*/  IADD3 R18, P3, PT, R3, R27, RZ ;  /* 0x0000001b03127210 */ /* 0x001fc60007f7e0ff */
[----:B-1----:R-:W2:Y:S02]  /*1c0a90*/  LDL.LU.64 R20, [R1+0x75b0] ;  /* 0x0075b00001147983 */ /* 0x002ea40000300a00 */
[----:B------:R-:W-:Y:S02]  /*1c0aa0*/  IMAD.X R19, R2, 0x1, R26, P3 ;  /* 0x0000000102137824 */ /* 0x000fe400018e061a */
[----:B------:R-:W-:Y:S04]  /*1c0ab0*/  STL.64 [R1+0x7598], R28 ;  /* 0x0075981c01007387 */ /* 0x000fe80000100a00 */
[----:B------:R0:W-:Y:S04]  /*1c0ac0*/  STL.64 [R1+0xb80], R18 ;  /* 0x000b801201007387 */ /* 0x0001e80000100a00 */
[----:B0-----:R-:W4:Y:S04]  /*1c0ad0*/  LDL.LU.64 R18, [R1+0x75a8] ;  /* 0x0075a80001127983 */ /* 0x001f280000300a00 */
[----:B------:R0:W-:Y:S04]  /*1c0ae0*/  STL.64 [R1+0x75a0], R26 ;  /* 0x0075a01a01007387 */ /* 0x0001e80000100a00 */
[----:B------:R-:W3:Y:S01]  /*1c0af0*/  LDL.LU R2, [R1+0x27c] ;  /* 0x00027c0001027983 */ /* 0x000ee20000300800 */
[----:B------:R-:W-:-:S02]  /*1c0b00*/  SHF.R.S32.HI R29, RZ, 0x1f, R0 ;  /* 0x0000001fff1d7819 */ /* 0x000fc40000011400 */
[----:B--2---:R-:W-:-:S05]  /*1c0b10*/  IADD3 R28, P2, PT, R0, R21, RZ ;  /* 0x00000015001c7210 */ /* 0x004fca0007f5e0ff */
[----:B----4-:R-:W-:Y:S01]  /*1c0b20*/  IMAD.X R29, R29, 0x1, R19, P2 ;  /* 0x000000011d1d7824 */ /* 0x010fe200010e0613 */
[----:B---3--:R-:W-:-:S04]  /*1c0b30*/  SHF.R.S32.HI R3, RZ, 0x1f, R2 ;  /* 0x0000001fff037819 */ /* 0x008fc80000011402 */
[----:B------:R1:W-:Y:S01]  /*1c0b40*/  STL.64 [R1+0x48f8], R28 ;  /* 0x0048f81c01007387 */ /* 0x0003e20000100a00 */
[----:B0-----:R-:W-:-:S03]  /*1c0b50*/  IADD3 R26, P3, PT, R2, R21, RZ ;  /* 0x00000015021a7210 */ /* 0x001fc60007f7e0ff */
[----:B------:R0:W-:Y:S01]  /*1c0b60*/  STL.64 [R1+0x7588], R20 ;  /* 0x0075881401007387 */ /* 0x0001e20000100a00 */
[----:B-1----:R-:W-:-:S05]  /*1c0b70*/  IADD3 R28, P2, PT, R2, R20, RZ ;  /* 0x00000014021c7210 */ /* 0x002fca0007f5e0ff */
[C---:B------:R-:W-:Y:S02]  /*1c0b80*/  IMAD.X R29, R3.reuse, 0x1, R18, P2 ;  /* 0x00000001031d7824 */ /* 0x040fe400010e0612 */
[C---:B------:R-:W-:Y:S01]  /*1c0b90*/  IMAD.X R27, R3.reuse, 0x1, R19, P3 ;  /* 0x00000001031b7824 */ /* 0x040fe200018e0613 */
[C---:B0-----:R-:W-:Y:S02]  /*1c0ba0*/  IADD3 R20, P3, PT, R2.reuse, R16, RZ ;  /* 0x0000001002147210 */ /* 0x041fe40007f7e0ff */
[----:B------:R0:W-:Y:S04]  /*1c0bb0*/  STL.64 [R1+0xb48], R28 ;  /* 0x000b481c01007387 */ /* 0x0001e80000100a00 */
[----:B------:R1:W-:Y:S01]  /*1c0bc0*/  STL.64 [R1+0xb50], R26 ;  /* 0x000b501a01007387 */ /* 0x0003e20000100a00 */
[----:B------:R-:W-:Y:S01]  /*1c0bd0*/  IMAD.X R21, R3, 0x1, R14, P3 ;  /* 0x0000000103157824 */ /* 0x000fe200018e060e */
[----:B0-----:R-:W-:-:S02]  /*1c0be0*/  IADD3 R28, P2, PT, R2, R23, RZ ;  /* 0x00000017021c7210 */ /* 0x001fc40007f5e0ff */
[----:B-1----:R-:W2:Y:S03]  /*1c0bf0*/  LDL.LU.64 R26, [R1+0x75a0] ;  /* 0x0075a000011a7983 */ /* 0x002ea60000300a00 */
[----:B------:R-:W-:Y:S01]  /*1c0c00*/  IMAD.X R29, R3, 0x1, R22, P2 ;  /* 0x00000001031d7824 */ /* 0x000fe200010e0616 */
[----:B------:R0:W-:Y:S04]  /*1c0c10*/  STL.64 [R1+0x7590], R18 ;  /* 0x0075901201007387 */ /* 0x0001e80000100a00 */
[----:B------:R1:W-:Y:S01]  /*1c0c20*/  STL.64 [R1+0xb58], R28 ;  /* 0x000b581c01007387 */ /* 0x0003e20000100a00 */
[----:B0-----:R-:W-:-:S03]  /*1c0c30*/  IADD3 R18, P2, PT, R2, R25, RZ ;  /* 0x0000001902127210 */ /* 0x001fc60007f5e0ff */
[----:B-1----:R-:W3:Y:S04]  /*1c0c40*/  LDL.LU.64 R28, [R1+0x7598] ;  /* 0x00759800011c7983 */ /* 0x002ee80000300a00 */
[----:B------:R0:W-:Y:S01]  /*1c0c50*/  STL.64 [R1+0xb60], R20 ;  /* 0x000b601401007387 */ /* 0x0001e20000100a00 */
[----:B------:R-:W-:-:S03]  /*1c0c60*/  IMAD.X R19, R3, 0x1, R24, P2 ;  /* 0x0000000103137824 */ /* 0x000fc600010e0618 */
[----:B------:R-:W-:Y:S01]  /*1c0c70*/  STL.64 [R1+0x7580], R16 ;  /* 0x0075801001007387 */ /* 0x000fe20000100a00 */
[----:B0-----:R-:W-:-:S03]  /*1c0c80*/  IADD3 R20, P3, PT, R2, R17, RZ ;  /* 0x0000001102147210 */ /* 0x001fc60007f7e0ff */
[----:B------:R0:W-:Y:S02]  /*1c0c90*/  STL.64 [R1+0xb68], R18 ;  /* 0x000b681201007387 */ /* 0x0001e40000100a00 */
[----:B------:R-:W-:Y:S02]  /*1c0ca0*/  IMAD.X R21, R3, 0x1, R15, P3 ;  /* 0x0000000103157824 */ /* 0x000fe400018e060f */
[----:B0-----:R-:W4:Y:S04]  /*1c0cb0*/  LDL.LU.64 R18, [R1+0x7590] ;  /* 0x0075900001127983 */ /* 0x001f280000300a00 */
[----:B------:R-:W-:Y:S04]  /*1c0cc0*/  STL.64 [R1+0x7578], R24 ;  /* 0x0075781801007387 */ /* 0x000fe80000100a00 */
[----:B------:R0:W-:Y:S04]  /*1c0cd0*/  STL.64 [R1+0xb70], R20 ;  /* 0x000b701401007387 */ /* 0x0001e80000100a00 */
[----:B0-----:R-:W4:Y:S04]  /*1c0ce0*/  LDL.LU.64 R20, [R1+0x7588] ;  /* 0x0075880001147983 */ /* 0x001f280000300a00 */
[----:B------:R0:W-:Y:S04]  /*1c0cf0*/  STL [R1+0x7570], R12 ;  /* 0x0075700c01007387 */ /* 0x0001e80000100800 */
[----:B0-----:R-:W4:Y:S01]  /*1c0d00*/  LDL.LU R12, [R1+0x280] ;  /* 0x00028000010c7983 */ /* 0x001f220000300800 */
[----:B--2---:R-:W-:-:S05]  /*1c0d10*/  IADD3 R16, P3, PT, R2, R27, RZ ;  /* 0x0000001b02107210 */ /* 0x004fca0007f7e0ff */
[----:B------:R-:W-:Y:S01]  /*1c0d20*/  IMAD.X R17, R3, 0x1, R26, P3 ;  /* 0x0000000103117824 */ /* 0x000fe200018e061a */
[----:B---3--:R-:W-:-:S05]  /*1c0d30*/  IADD3 R24, P2, PT, R2, R29, RZ ;  /* 0x0000001d02187210 */ /* 0x008fca0007f5e0ff */
[----:B------:R-:W-:-:S05]  /*1c0d40*/  IMAD.X R25, R3, 0x1, R28, P2 ;  /* 0x0000000103197824 */ /* 0x000fca00010e061c */
[----:B------:R0:W-:Y:S04]  /*1c0d50*/  STL.64 [R1+0xb78], R24 ;  /* 0x000b781801007387 */ /* 0x0001e80000100a00 */
[----:B------:R1:W-:Y:S01]  /*1c0d60*/  STL.64 [R1+0xb38], R16 ;  /* 0x000b381001007387 */ /* 0x0003e20000100a00 */
[----:B----4-:R-:W-:Y:S02]  /*1c0d70*/  SHF.R.S32.HI R2, RZ, 0x1f, R12 ;  /* 0x0000001fff027819 */ /* 0x010fe4000001140c */
        /* <DEDUP_REMOVED lines=11> */
[----:B0-----:R-:W3:Y:S04]  /*1c0e30*/  LDL.LU.64 R24, [R1+0x7578] ;  /* 0x0075780001187983 */ /* 0x001ee80000300a00 */
[----:B------:R3:W-:Y:S01]  /*1c0e40*/  STL.64 [R1+0x7560], R22 ;  /* 0x0075601601007387 */ /* 0x0007e20000100a00 */
[----:B--2---:R-:W-:-:S05]  /*1c0e50*/  IADD3 R18, P3, PT, R12, R16, RZ ;  /* 0x000000100c127210 */ /* 0x004fca0007f7e0ff */
[----:B------:R-:W-:-:S05]  /*1c0e60*/  IMAD.X R19, R2, 0x1, R14, P3 ;  /* 0x0000000102137824 */ /* 0x000fca00018e060e */
[----:B------:R0:W-:Y:S01]  /*1c0e70*/  STL.64 [R1+0xb18], R18 ;  /* 0x000b181201007387 */ /* 0x0001e20000100a00 */
[C---:B---3--:R-:W-:Y:S02]  /*1c0e80*/  IADD3 R22, P2, PT, R12.reuse, R25, RZ ;  /* 0x000000190c167210 */ /* 0x048fe40007f5e0ff */
[----:B0-----:R-:W-:-:S03]  /*1c0e90*/  IADD3 R18, P3, PT, R12, R17, RZ ;  /* 0x000000110c127210 */ /* 0x001fc60007f7e0ff */
[C---:B------:R-:W-:Y:S02]  /*1c0ea0*/  IMAD.X R23, R2.reuse, 0x1, R24, P2 ;  /* 0x0000000102177824 */ /* 0x040fe400010e0618 */
[----:B------:R-:W-:Y:S01]  /*1c0eb0*/  IMAD.X R19, R2, 0x1, R15, P3 ;  /* 0x0000000102137824 */ /* 0x000fe200018e060f */
[----:B------:R-:W-:Y:S04]  /*1c0ec0*/  STL.64 [R1+0x7558], R24 ;  /* 0x0075581801007387 */ /* 0x000fe80000100a00 */
[----:B------:R0:W-:Y:S04]  /*1c0ed0*/  STL.64 [R1+0xb20], R22 ;  /* 0x000b201601007387 */ /* 0x0001e80000100a00 */
[----:B------:R1:W-:Y:S01]  /*1c0ee0*/  STL.64 [R1+0xb28], R18 ;  /* 0x000b281201007387 */ /* 0x0003e20000100a00 */
[----:B0-----:R-:W-:-:S02]  /*1c0ef0*/  IADD3 R22, P2, PT, R12, R29, RZ ;  /* 0x0000001d0c167210 */ /* 0x001fc40007f5e0ff */
[----:B-1----:R-:W-:-:S03]  /*1c0f00*/  IADD3 R18, P3, PT, R12, R27, RZ ;  /* 0x0000001b0c127210 */ /* 0x002fc60007f7e0ff */
[C---:B------:R-:W-:Y:S01]  /*1c0f10*/  IMAD.X R23, R2.reuse, 0x1, R28, P2 ;  /* 0x0000000102177824 */ /* 0x040fe200010e061c */
[----:B------:R-:W2:Y:S01]  /*1c0f20*/  LDL.LU R12, [R1+0x7570] ;  /* 0x00757000010c7983 */ /* 0x000ea20000300800 */
[----:B------:R-:W-:-:S03]  /*1c0f30*/  IMAD.X R19, R2, 0x1, R26, P3 ;  /* 0x0000000102137824 */ /* 0x000fc600018e061a */
[----:B------:R-:W-:Y:S04]  /*1c0f40*/  STL.64 [R1+0xb30], R22 ;  /* 0x000b301601007387 */ /* 0x000fe80000100a00 */
[----:B------:R0:W-:Y:S04]  /*1c0f50*/  STL.64 [R1+0xb00], R18 ;  /* 0x000b001201007387 */ /* 0x0001e80000100a00 */
[----:B0-----:R-:W3:Y:S01]  /*1c0f60*/  LDL.LU.64 R18, [R1+0x7568] ;  /* 0x0075680001127983 */ /* 0x001ee20000300a00 */
[----:B------:R-:W-:Y:S02]  /*1c0f70*/  IADD3 R22, P2, PT, R0, R20, RZ ;  /* 0x0000001400167210 */ /* 0x000fe40007f5e0ff */
[----:B------:R-:W-:-:S02]  /*1c0f80*/  SHF.R.S32.HI R3, RZ, 0x1f, R0 ;  /* 0x0000001fff037819 */ /* 0x000fc40000011400 */
[----:B--2---:R-:W-:-:S03]  /*1c0f90*/  IADD3 R24, P3, PT, R12, R21, RZ ;  /* 0x000000150c187210 */ /* 0x004fc60007f7e0ff */
[----:B---3--:R-:W-:-:S05]  /*1c0fa0*/  IMAD.X R23, R3, 0x1, R18, P2 ;  /* 0x0000000103177824 */ /* 0x008fca00010e0612 */
[----:B------:R0:W-:Y:S04]  /*1c0fb0*/  STL.64 [R1+0x48c8], R22 ;  /* 0x0048c81601007387 */ /* 0x0001e80000100a00 */
[----:B0-----:R-:W2:Y:S04]  /*1c0fc0*/  LDL.LU.64 R22, [R1+0x7560] ;  /* 0x0075600001167983 */ /* 0x001ea80000300a00 */
[----:B------:R0:W-:Y:S04]  /*1c0fd0*/  STL.64 [R1+0x7550], R4 ;  /* 0x0075500401007387 */ /* 0x0001e80000100a00 */
[----:B------:R1:W-:Y:S04]  /*1c0fe0*/  STL.64 [R1+0x7548], R20 ;  /* 0x0075481401007387 */ /* 0x0003e80000100a00 */
[----:B------:R3:W-:Y:S01]  /*1c0ff0*/  STL [R1+0xac8], R24 ;  /* 0x000ac81801007387 */ /* 0x0007e20000100800 */
[----:B0-----:R-:W-:Y:S01]  /*1c1000*/  IADD3 R4, P2, PT, R12, R20, RZ ;  /* 0x000000140c047210 */ /* 0x001fe20007f5e0ff */
[----:B-1----:R-:W-:-:S02]  /*1c1010*/  IMAD.MOV.U32 R20, RZ, RZ, R24 ;  /* 0x000000ffff147224 */ /* 0x002fc400078e0018 */
[----:B------:R-:W-:Y:S02]  /*1c1020*/  IMAD.MOV.U32 R21, RZ, RZ, R25 ;  /* 0x000000ffff157224 */ /* 0x000fe400078e0019 */
[----:B---3--:R-:W3:Y:S01]  /*1c1030*/  LDL.LU.64 R24, [R1+0x7558] ;  /* 0x0075580001187983 */ /* 0x008ee20000300a00 */
[----:B------:R-:W-:-:S05]  /*1c1040*/  SHF.R.S32.HI R2, RZ, 0x1f, R12 ;  /* 0x0000001fff027819 */ /* 0x000fca000001140c */
[----:B------:R-:W-:-:S05]  /*1c1050*/  IMAD.X R5, R2, 0x1, R18, P2 ;  /* 0x0000000102057824 */ /* 0x000fca00010e0612 */
[----:B------:R-:W-:Y:S01]  /*1c1060*/  STL.64 [R1+0xaf8], R4 ;  /* 0x000af80401007387 */ /* 0x000fe20000100a00 */
[----:B------:R-:W-:Y:S01]  /*1c1070*/  IMAD.X R21, R2, 0x1, R19, P3 ;  /* 0x0000000102157824 */ /* 0x000fe200018e0613 */
[----:B------:R-:W-:-:S04]  /*1c1080*/  IADD3 R20, P3, PT, R12, R16, RZ ;  /* 0x000000100c147210 */ /* 0x000fc80007f7e0ff */
[----:B------:R0:W-:Y:S02]  /*1c1090*/  STL [R1+0xacc], R21 ;  /* 0x000acc1501007387 */ /* 0x0001e40000100800 */
[----:B0-----:R-:W-:Y:S01]  /*1c10a0*/  IMAD.X R21, R2, 0x1, R14, P3 ;  /* 0x0000000102157824 */ /* 0x001fe200018e060e */
[----:B--2---:R-:W-:-:S05]  /*1c10b0*/  IADD3 R4, P2, PT, R12, R23, RZ ;  /* 0x000000170c047210 */ /* 0x004fca0007f5e0ff */
[----:B------:R-:W-:-:S05]  /*1c10c0*/  IMAD.X R5, R2, 0x1, R22, P2 ;  /* 0x0000000102057824 */ /* 0x000fca00010e0616 */
[----:B------:R3:W-:Y:S04]  /*1c10d0*/  STL.64 [R1+0xad0], R4 ;  /* 0x000ad00401007387 */ /* 0x0007e80000100a00 */
[----:B------:R0:W-:Y:S01]  /*1c10e0*/  STL.64 [R1+0xad8], R20 ;  /* 0x000ad81401007387 */ /* 0x0001e20000100a00 */
[----:B---3--:R-:W-:-:S05]  /*1c10f0*/  IADD3 R4, P2, PT, R12, R25, RZ ;  /* 0x000000190c047210 */ /* 0x008fca0007f5e0ff */
[----:B------:R-:W-:Y:S01]  /*1c1100*/  IMAD.X R5, R2, 0x1, R24, P2 ;  /* 0x0000000102057824 */ /* 0x000fe200010e0618 */
[----:B0-----:R-:W-:-:S04]  /*1c1110*/  IADD3 R20, P3, PT, R12, R17, RZ ;  /* 0x000000110c147210 */ /* 0x001fc80007f7e0ff */
[----:B------:R0:W-:Y:S01]  /*1c1120*/  STL.64 [R1+0xae0], R4 ;  /* 0x000ae00401007387 */ /* 0x0001e20000100a00 */
[----:B------:R-:W-:Y:S01]  /*1c1130*/  IMAD.X R21, R2, 0x1, R15, P3 ;  /* 0x0000000102157824 */ /* 0x000fe200018e060f */
[----:B0-----:R-:W-:-:S04]  /*1c1140*/  IADD3 R4, P2, PT, R12, R29, RZ ;  /* 0x0000001d0c047210 */ /* 0x001fc80007f5e0ff */
[----:B------:R-:W-:Y:S01]  /*1c1150*/  STL.64 [R1+0xae8], R20 ;  /* 0x000ae81401007387 */ /* 0x000fe20000100a00 */
[----:B------:R-:W-:-:S05]  /*1c1160*/  IMAD.X R5, R2, 0x1, R28, P2 ;  /* 0x0000000102057824 */ /* 0x000fca00010e061c */
[----:B------:R0:W-:Y:S04]  /*1c1170*/  STL.64 [R1+0xaf0], R4 ;  /* 0x000af00401007387 */ /* 0x0001e80000100a00 */
[----:B0-----:R-:W2:Y:S01]  /*1c1180*/  LDL.LU.64 R4, [R1+0x7550] ;  /* 0x0075500001047983 */ /* 0x001ea20000300a00 */
[----:B------:R-:W-:-:S05]  /*1c1190*/  IADD3 R20, P3, PT, R12, R27, RZ ;  /* 0x0000001b0c147210 */ /* 0x000fca0007f7e0ff */
[----:B------:R-:W-:Y:S02]  /*1c11a0*/  IMAD.X R21, R2, 0x1, R26, P3 ;  /* 0x0000000102157824 */ /* 0x000fe400018e061a */
[----:B------:R-:W-:Y:S02]  /*1c11b0*/  VIADD R0, R0, UR6 ;  /* 0x0000000600007c36 */ /* 0x000fe40008000000 */
[----:B--2---:R-:W-:-:S05]  /*1c11c0*/  IMAD.MOV.U32 R12, RZ, RZ, R4 ;  /* 0x000000ffff0c7224 */ /* 0x004fca00078e0004 */
[----:B------:R-:W-:Y:S04]  /*1c11d0*/  STL.64 [R1+0x7540], R12 ;  /* 0x0075400c01007387 */ /* 0x000fe80000100a00 */
[----:B------:R0:W-:Y:S04]  /*1c11e0*/  STL.64 [R1+0xac0], R20 ;  /* 0x000ac01401007387 */ /* 0x0001e80000100a00 */
[----:B0-----:R-:W2:Y:S04]  /*1c11f0*/  LDL.LU.64 R20, [R1+0x7548] ;  /* 0x0075480001147983 */ /* 0x001ea80000300a00 */
[----:B------:R-:W3:Y:S01]  /*1c1200*/  LDL.LU R2, [R1+0x288] ;  /* 0x0002880001027983 */ /* 0x000ee20000300800 */
[----:B------:R-:W-:-:S02]  /*1c1210*/  SHF.R.S32.HI R4, RZ, 0x1f, R0 ;  /* 0x0000001fff047819 */ /* 0x000fc40000011400 */
[----:B------:R-:W-:-:S05]  /*1c1220*/  IADD3 R12, P2, PT, R0, R29, RZ ;  /* 0x0000001d000c7210 */ /* 0x000fca0007f5e0ff */
[----:B------:R-:W-:-:S05]  /*1c1230*/  IMAD.X R13, R4, 0x1, R28, P2 ;  /* 0x00000001040d7824 */ /* 0x000fca00010e061c */
[----:B------:R2:W-:Y:S04]  /*1c1240*/  STL.64 [R1+0x4890], R12 ;  /* 0x0048900c01007387 */ /* 0x0005e80000100a00 */
[----:B------:R0:W-:Y:S01]  /*1c1250*/  STL.64 [R1+0x7538], R4 ;  /* 0x0075380401007387 */ /* 0x0001e20000100a00 */
[----:B---3--:R-:W-:Y:S02]  /*1c1260*/  SHF.R.S32.HI R3, RZ, 0x1f, R2 ;  /* 0x0000001fff037819 */ /* 0x008fe40000011402 */
[----:B--2---:R-:W-:-:S05]  /*1c1270*/  IADD3 R12, P2, PT, R2, R20, RZ ;  /* 0x00000014020c7210 */ /* 0x004fca0007f5e0ff */
[----:B------:R-:W-:Y:S01]  /*1c1280*/  IMAD.X R13, R3, 0x1, R18, P2 ;  /* 0x00000001030d7824 */ /* 0x000fe200010e0612 */
[----:B0-----:R-:W-:-:S04]  /*1c1290*/  IADD3 R4, P3, PT, R2, R21, RZ ;  /* 0x0000001502047210 */ /* 0x001fc80007f7e0ff */
        /* <DEDUP_REMOVED lines=8> */
[----:B-1----:R-:W-:-:S04]  /*1c1320*/  IADD3 R12, P2, PT, R2, R25, RZ ;  /* 0x00000019020c7210 */ /* 0x002fc80007f5e0ff */
[----:B------:R-:W-:Y:S01]  /*1c1330*/  STL.64 [R1+0xaa0], R4 ;  /* 0x000aa00401007387 */ /* 0x000fe20000100a00 */
[----:B------:R-:W-:-:S05]  /*1c1340*/  IMAD.X R13, R3, 0x1, R24, P2 ;  /* 0x00000001030d7824 */ /* 0x000fca00010e0618 */
[----:B------:R0:W-:Y:S04]  /*1c1350*/  STL.64 [R1+0xaa8], R12 ;  /* 0x000aa80c01007387 */ /* 0x0001e80000100a00 */
[----:B0-----:R-:W2:Y:S01]  /*1c1360*/  LDL.LU.64 R12, [R1+0x7540] ;  /* 0x00754000010c7983 */ /* 0x001ea20000300a00 */
[----:B------:R-:W-:-:S03]  /*1c1370*/  IADD3 R4, P3, PT, R2, R17, RZ ;  /* 0x0000001102047210 */ /* 0x000fc60007f7e0ff */
[----:B------:R0:W-:Y:S02]  /*1c1380*/  STL.64 [R1+0x7528], R24 ;  /* 0x0075281801007387 */ /* 0x0001e40000100a00 */
[----:B------:R-:W-:Y:S02]  /*1c1390*/  IMAD.X R5, R3, 0x1, R15, P3 ;  /* 0x0000000103057824 */ /* 0x000fe400018e060f */
[----:B------:R-:W-:Y:S01]  /*1c13a0*/  STL.64 [R1+0x7530], R14 ;  /* 0x0075300e01007387 */ /* 0x000fe20000100a00 */
[----:B0-----:R-:W-:-:S03]  /*1c13b0*/  IADD3 R24, P2, PT, R2, R29, RZ ;  /* 0x0000001d02187210 */ /* 0x001fc60007f5e0ff */
[----:B------:R0:W-:Y:S02]  /*1c13c0*/  STL.64 [R1+0xab0], R4 ;  /* 0x000ab00401007387 */ /* 0x0001e40000100a00 */
[----:B------:R-:W-:Y:S01]  /*1c13d0*/  IMAD.X R25, R3, 0x1, R28, P2 ;  /* 0x0000000103197824 */ /* 0x000fe200010e061c */
[----:B0-----:R-:W-:-:S04]  /*1c13e0*/  IADD3 R4, P3, PT, R2, R27, RZ ;  /* 0x0000001b02047210 */ /* 0x001fc80007f7e0ff */
[----:B------:R-:W-:Y:S01]  /*1c13f0*/  STL.64 [R1+0xab8], R24 ;  /* 0x000ab81801007387 */ /* 0x000fe20000100a00 */
[----:B------:R-:W-:-:S05]  /*1c1400*/  IMAD.X R5, R3, 0x1, R26, P3 ;  /* 0x0000000103057824 */ /* 0x000fca00018e061a */
[----:B------:R0:W-:Y:S04]  /*1c1410*/  STL.64 [R1+0xa78], R4 ;  /* 0x000a780401007387 */ /* 0x0001e80000100a00 */
[----:B0-----:R-:W3:Y:S04]  /*1c1420*/  LDL.LU.64 R4, [R1+0x7538] ;  /* 0x0075380001047983 */ /* 0x001ee80000300a00 */
[----:B------:R0:W-:Y:S01]  /*1c1430*/  STL.64 [R1+0x7520], R20 ;  /* 0x0075201401007387 */ /* 0x0001e20000100a00 */
[----:B--2---:R-:W-:Y:S02]  /*1c1440*/  SHF.R.S32.HI R2, RZ, 0x1f, R13 ;  /* 0x0000001fff027819 */ /* 0x004fe4000001140d */
[----:B------:R-:W-:-:S02]  /*1c1450*/  IADD3 R24, P2, PT, R13, R20, RZ ;  /* 0x000000140d187210 */ /* 0x000fc40007f5e0ff */
[C---:B------:R-:W-:Y:S01]  /*1c1460*/  IADD3 R14, P3, PT, R13.reuse, R21, RZ ;  /* 0x000000150d0e7210 */ /* 0x040fe20007f7e0ff */
[----:B0-----:R-:W-:Y:S02]  /*1c1470*/  IMAD.MOV.U32 R21, RZ, RZ, R15 ;  /* 0x000000ffff157224 */ /* 0x001fe400078e000f */
[C---:B------:R-:W-:Y:S02]  /*1c1480*/  IMAD.X R25, R2.reuse, 0x1, R18, P2 ;  /* 0x0000000102197824 */ /* 0x040fe400010e0612 */
[----:B------:R0:W-:Y:S01]  /*1c1490*/  STL [R1+0xa48], R14 ;  /* 0x000a480e01007387 */ /* 0x0001e20000100800 */
[----:B------:R-:W-:Y:S02]  /*1c14a0*/  IMAD.MOV.U32 R20, RZ, RZ, R14 ;  /* 0x000000ffff147224 */ /* 0x000fe400078e000e */
[----:B------:R-:W-:Y:S01]  /*1c14b0*/  IMAD.X R21, R2, 0x1, R19, P3 ;  /* 0x0000000102157824 */ /* 0x000fe200018e0613 */
[----:B0-----:R-:W2:Y:S04]  /*1c14c0*/  LDL.LU.64 R14, [R1+0x7530] ;  /* 0x00753000010e7983 */ /* 0x001ea80000300a00 */
[----:B------:R-:W-:Y:S04]  /*1c14d0*/  STL [R1+0x7510], R10 ;  /* 0x0075100a01007387 */ /* 0x000fe80000100800 */
[----:B------:R0:W-:Y:S04]  /*1c14e0*/  STL.64 [R1+0xa80], R24 ;  /* 0x000a801801007387 */ /* 0x0001e80000100a00 */
[----:B------:R-:W-:Y:S01]  /*1c14f0*/  STL [R1+0xa4c], R21 ;  /* 0x000a4c1501007387 */ /* 0x000fe20000100800 */
[----:B0-----:R-:W-:-:S05]  /*1c1500*/  IADD3 R24, P2, PT, R13, R23, RZ ;  /* 0x000000170d187210 */ /* 0x001fca0007f5e0ff */
[----:B------:R-:W-:-:S05]  /*1c1510*/  IMAD.X R25, R2, 0x1, R22, P2 ;  /* 0x0000000102197824 */ /* 0x000fca00010e0616 */
[----:B------:R0:W-:Y:S04]  /*1c1520*/  STL.64 [R1+0xa50], R24 ;  /* 0x000a501801007387 */ /* 0x0001e80000100a00 */
[----:B0-----:R-:W4:Y:S01]  /*1c1530*/  LDL.LU.64 R24, [R1+0x7528] ;  /* 0x0075280001187983 */ /* 0x001f220000300a00 */
[----:B------:R-:W-:Y:S01]  /*1c1540*/  IADD3 R20, P3, PT, R13, R16, RZ ;  /* 0x000000100d147210 */ /* 0x000fe20007f7e0ff */
[----:B------:R-:W-:Y:S02]  /*1c1550*/  IMAD.MOV.U32 R3, RZ, RZ, R12 ;  /* 0x000000ffff037224 */ /* 0x000fe400078e000c */
[----:B------:R-:W-:Y:S02]  /*1c1560*/  IMAD.MOV.U32 R12, RZ, RZ, R11 ;  /* 0x000000ffff0c7224 */ /* 0x000fe400078e000b */
[----:B--2---:R-:W-:-:S05]  /*1c1570*/  IMAD.X R21, R2, 0x1, R14, P3 ;  /* 0x0000000102157824 */ /* 0x004fca00018e060e */
[----:B------:R0:W-:Y:S02]  /*1c1580*/  STL.64 [R1+0xa58], R20 ;  /* 0x000a581401007387 */ /* 0x0001e40000100a00 */
[----:B0-----:R-:W-:-:S05]  /*1c1590*/  IADD3 R20, P3, PT, R13, R17, RZ ;  /* 0x000000110d147210 */ /* 0x001fca0007f7e0ff */
[C---:B------:R-:W-:Y:S01]  /*1c15a0*/  IMAD.X R21, R2.reuse, 0x1, R15, P3 ;  /* 0x0000000102157824 */ /* 0x040fe200018e060f */
[----:B----4-:R-:W-:Y:S01]  /*1c15b0*/  IADD3 R10, P2, PT, R13, R25, RZ ;  /* 0x000000190d0a7210 */ /* 0x010fe20007f5e0ff */
[----:B------:R-:W-:Y:S04]  /*1c15c0*/  STL.64 [R1+0x7518], R24 ;  /* 0x0075181801007387 */ /* 0x000fe80000100a00 */
[----:B------:R-:W-:-:S05]  /*1c15d0*/  IMAD.X R11, R2, 0x1, R24, P2 ;  /* 0x00000001020b7824 */ /* 0x000fca00010e0618 */
[----:B------:R0:W-:Y:S04]  /*1c15e0*/  STL.64 [R1+0xa60], R10 ;  /* 0x000a600a01007387 */ /* 0x0001e80000100a00 */
[----:B------:R1:W-:Y:S01]  /*1c15f0*/  STL.64 [R1+0xa68], R20 ;  /* 0x000a681401007387 */ /* 0x0003e20000100a00 */
[C---:B0-----:R-:W-:Y:S02]  /*1c1600*/  IADD3 R10, P2, PT, R13.reuse, R29, RZ ;  /* 0x0000001d0d0a7210 */ /* 0x041fe40007f5e0ff */
[----:B-1----:R-:W-:-:S03]  /*1c1610*/  IADD3 R20, P3, PT, R13, R27, RZ ;  /* 0x0000001b0d147210 */ /* 0x002fc60007f7e0ff */
[C---:B------:R-:W-:Y:S02]  /*1c1620*/  IMAD.X R11, R2.reuse, 0x1, R28, P2 ;  /* 0x00000001020b7824 */ /* 0x040fe400010e061c */
[----:B------:R-:W-:-:S03]  /*1c1630*/  IMAD.X R21, R2, 0x1, R26, P3 ;  /* 0x0000000102157824 */ /* 0x000fc600018e061a */
[----:B------:R-:W-:Y:S04]  /*1c1640*/  STL.64 [R1+0xa70], R10 ;  /* 0x000a700a01007387 */ /* 0x000fe80000100a00 */
[----:B------:R0:W-:Y:S04]  /*1c1650*/  STL.64 [R1+0xa40], R20 ;  /* 0x000a401401007387 */ /* 0x0001e80000100a00 */
[----:B0-----:R-:W2:Y:S01]  /*1c1660*/  LDL.LU.64 R20, [R1+0x7520] ;  /* 0x0075200001147983 */ /* 0x001ea20000300a00 */
[----:B------:R-:W-:-:S05]  /*1c1670*/  IADD3 R10, P2, PT, R0, R27, RZ ;  /* 0x0000001b000a7210 */ /* 0x000fca0007f5e0ff */
[----:B---3--:R-:W-:Y:S01]  /*1c1680*/  IMAD.X R11, R4, 0x1, R26, P2 ;  /* 0x00000001040b7824 */ /* 0x008fe200010e061a */
[----:B------:R-:W-:-:S04]  /*1c1690*/  SHF.R.S32.HI R2, RZ, 0x1f, R3 ;  /* 0x0000001fff027819 */ /* 0x000fc80000011403 */
[----:B------:R2:W-:Y:S02]  /*1c16a0*/  STL.64 [R1+0x4828], R10 ;  /* 0x0048280a01007387 */ /* 0x0005e40000100a00 */
[C---:B--2---:R-:W-:Y:S02]  /*1c16b0*/  IADD3 R10, P2, PT, R3.reuse, R20, RZ ;  /* 0x00000014030a7210 */ /* 0x044fe40007f5e0ff */
[----:B------:R-:W-:Y:S01]  /*1c16c0*/  IADD3 R24, P3, PT, R3, R21, RZ ;  /* 0x0000001503187210 */ /* 0x000fe20007f7e0ff */
[----:B------:R0:W-:Y:S02]  /*1c16d0*/  STL.64 [R1+0x7508], R20 ;  /* 0x0075081401007387 */ /* 0x0001e40000100a00 */
[----:B------:R-:W-:Y:S02]  /*1c16e0*/  IMAD.X R11, R2, 0x1, R18, P2 ;  /* 0x00000001020b7824 */ /* 0x000fe400010e0612 */
[----:B------:R1:W-:Y:S01]  /*1c16f0*/  STL [R1+0xa10], R24 ;  /* 0x000a101801007387 */ /* 0x0003e20000100800 */
[----:B0-----:R-:W-:-:S02]  /*1c1700*/  IMAD.MOV.U32 R20, RZ, RZ, R24 ;  /* 0x000000ffff147224 */ /* 0x001fc400078e0018 */
[----:B------:R-:W-:Y:S02]  /*1c1710*/  IMAD.MOV.U32 R21, RZ, RZ, R25 ;  /* 0x000000ffff157224 */ /* 0x000fe400078e0019 */
[----:B-1----:R-:W2:Y:S04]  /*1c1720*/  LDL.LU.64 R24, [R1+0x7518] ;  /* 0x0075180001187983 */ /* 0x002ea80000300a00 */
[----:B------:R0:W-:Y:S01]  /*1c1730*/  STL.64 [R1+0xa08], R10 ;  /* 0x000a080a01007387 */ /* 0x0001e20000100a00 */
[----:B------:R-:W-:Y:S01]  /*1c1740*/  IMAD.X R21, R2, 0x1, R19, P3 ;  /* 0x0000000102157824 */ /* 0x000fe200018e0613 */
[----:B0-----:R-:W-:-:S04]  /*1c1750*/  IADD3 R10, P2, PT, R3, R23, RZ ;  /* 0x00000017030a7210 */ /* 0x001fc80007f5e0ff */
[----:B------:R-:W-:Y:S01]  /*1c1760*/  STL [R1+0xa14], R21 ;  /* 0x000a141501007387 */ /* 0x000fe20000100800 */
[----:B------:R-:W-:-:S05]  /*1c1770*/  IMAD.X R11, R2, 0x1, R22, P2 ;  /* 0x00000001020b7824 */ /* 0x000fca00010e0616 */
[----:B------:R0:W-:Y:S04]  /*1c1780*/  STL.64 [R1+0xa18], R10 ;  /* 0x000a180a01007387 */ /* 0x0001e80000100a00 */
[----:B0-----:R-:W3:Y:S01]  /*1c1790*/  LDL.LU R10, [R1+0x7510] ;  /* 0x00751000010a7983 */ /* 0x001ee20000300800 */
[----:B------:R-:W-:-:S03]  /*1c17a0*/  IADD3 R20, P3, PT, R3, R16, RZ ;  /* 0x0000001003147210 */ /* 0x000fc60007f7e0ff */
[----:B------:R-:W-:Y:S02]  /*1c17b0*/  STL.64 [R1+0x7500], R4 ;  /* 0x0075000401007387 */ /* 0x000fe40000100a00 */
[----:B------:R-:W-:Y:S02]  /*1c17c0*/  IMAD.X R21, R2, 0x1, R14, P3 ;  /* 0x0000000102157824 */ /* 0x000fe400018e060e */
[----:B---3--:R-:W-:-:S05]  /*1c17d0*/  IMAD.MOV.U32 R13, RZ, RZ, R10 ;  /* 0x000000ffff0d7224 */ /* 0x008fca00078e000a */
[----:B------:R-:W-:Y:S04]  /*1c17e0*/  STL [R1+0x74f8], R13 ;  /* 0x0074f80d01007387 */ /* 0x000fe80000100800 */
[----:B------:R0:W-:Y:S04]  /*1c17f0*/  STL.64 [R1+0xa20], R20 ;  /* 0x000a201401007387 */ /* 0x0001e80000100a00 */
[----:B0-----:R-:W3:Y:S01]  /*1c1800*/  LDL.LU.64 R20, [R1+0x7508] ;  /* 0x0075080001147983 */ /* 0x001ee20000300a00 */
[C---:B--2---:R-:W-:Y:S02]  /*1c1810*/  IADD3 R10, P2, PT, R3.reuse, R25, RZ ;  /* 0x00000019030a7210 */ /* 0x044fe40007f5e0ff */
[----:B------:R-:W-:-:S03]  /*1c1820*/  IADD3 R4, P3, PT, R3, R17, RZ ;  /* 0x0000001103047210 */ /* 0x000fc60007f7e0ff */
[C---:B------:R-:W-:Y:S02]  /*1c1830*/  IMAD.X R11, R2.reuse, 0x1, R24, P2 ;  /* 0x00000001020b7824 */ /* 0x040fe400010e0618 */
[----:B------:R-:W-:-:S03]  /*1c1840*/  IMAD.X R5, R2, 0x1, R15, P3 ;  /* 0x0000000102057824 */ /* 0x000fc600018e060f */
[----:B------:R0:W-:Y:S04]  /*1c1850*/  STL.64 [R1+0xa28], R10 ;  /* 0x000a280a01007387 */ /* 0x0001e80000100a00 */
[----:B------:R1:W-:Y:S01]  /*1c1860*/  STL.64 [R1+0xa30], R4 ;  /* 0x000a300401007387 */ /* 0x0003e20000100a00 */
[C---:B0-----:R-:W-:Y:S02]  /*1c1870*/  IADD3 R10, P2, PT, R3.reuse, R29, RZ ;  /* 0x0000001d030a7210 */ /* 0x041fe40007f5e0ff */
[----:B-1----:R-:W-:-:S03]  /*1c1880*/  IADD3 R4, P3, PT, R3, R27, RZ ;  /* 0x0000001b03047210 */ /* 0x002fc60007f7e0ff */
[C---:B------:R-:W-:Y:S01]  /*1c1890*/  IMAD.X R11, R2.reuse, 0x1, R28, P2 ;  /* 0x00000001020b7824 */ /* 0x040fe200010e061c */
[----:B------:R-:W-:Y:S01]  /*1c18a0*/  SHF.R.S32.HI R3, RZ, 0x1f, R12 ;  /* 0x0000001fff037819 */ /* 0x000fe2000001140c */
[----:B------:R-:W-:-:S03]  /*1c18b0*/  IMAD.X R5, R2, 0x1, R26, P3 ;  /* 0x0000000102057824 */ /* 0x000fc600018e061a */
[----:B------:R3:W-:Y:S04]  /*1c18c0*/  STL.64 [R1+0xa38], R10 ;  /* 0x000a380a01007387 */ /* 0x0007e80000100a00 */
[----:B------:R0:W-:Y:S01]  /*1c18d0*/  STL.64 [R1+0x9f8], R4 ;  /* 0x0009f80401007387 */ /* 0x0001e20000100a00 */
[C---:B---3--:R-:W-:Y:S02]  /*1c18e0*/  IADD3 R10, P2, PT, R12.reuse, R20, RZ ;  /* 0x000000140c0a7210 */ /* 0x048fe40007f5e0ff */
[----:B0-----:R-:W-:-:S03]  /*1c18f0*/  IADD3 R4, P3, PT, R12, R21, RZ ;  /* 0x000000150c047210 */ /* 0x001fc60007f7e0ff */
        /* <DEDUP_REMOVED lines=17> */
[----:B------:R-:W-:Y:S01]  /*1c1a10*/  IADD3 R12, P3, PT, R12, R27, RZ ;  /* 0x0000001b0c0c7210 */ /* 0x000fe20007f7e0ff */
[----:B-1----:R-:W2:Y:S02]  /*1c1a20*/  LDL.LU.64 R4, [R1+0x7500] ;  /* 0x0075000001047983 */ /* 0x002ea40000300a00 */
[----:B------:R-:W-:-:S02]  /*1c1a30*/  IMAD.X R11, R3, 0x1, R28, P2 ;  /* 0x00000001030b7824 */ /* 0x000fc400010e061c */
[----:B------:R-:W-:-:S03]  /*1c1a40*/  IMAD.X R13, R3, 0x1, R26, P3 ;  /* 0x00000001030d7824 */ /* 0x000fc600018e061a */
[----:B------:R-:W-:Y:S04]  /*1c1a50*/  STL.64 [R1+0x9c8], R10 ;  /* 0x0009c80a01007387 */ /* 0x000fe80000100a00 */
[----:B------:R0:W-:Y:S04]  /*1c1a60*/  STL.64 [R1+0x9b0], R12 ;  /* 0x0009b00c01007387 */ /* 0x0001e80000100a00 */
[----:B0-----:R-:W3:Y:S01]  /*1c1a70*/  LDL.LU R13, [R1+0x74f8] ;  /* 0x0074f800010d7983 */ /* 0x001ee20000300800 */
[----:B------:R-:W-:-:S03]  /*1c1a80*/  IADD3 R10, P2, PT, R0, R17, RZ ;  /* 0x00000011000a7210 */ /* 0x000fc60007f5e0ff */
[----:B------:R-:W-:Y:S02]  /*1c1a90*/  STL.64 [R1+0x74f0], R26 ;  /* 0x0074f01a01007387 */ /* 0x000fe40000100a00 */
[----:B--2---:R-:W-:-:S05]  /*1c1aa0*/  IMAD.X R11, R4, 0x1, R15, P2 ;  /* 0x00000001040b7824 */ /* 0x004fca00010e060f */
[----:B------:R0:W-:Y:S01]  /*1c1ab0*/  STL.64 [R1+0x4800], R10 ;  /* 0x0048000a01007387 */ /* 0x0001e20000100a00 */
[----:B---3--:R-:W-:Y:S02]  /*1c1ac0*/  SHF.R.S32.HI R2, RZ, 0x1f, R13 ;  /* 0x0000001fff027819 */ /* 0x008fe4000001140d */
[C---:B0-----:R-:W-:Y:S02]  /*1c1ad0*/  IADD3 R10, P2, PT, R13.reuse, R20, RZ ;  /* 0x000000140d0a7210 */ /* 0x041fe40007f5e0ff */
        /* <DEDUP_REMOVED lines=19> */
[----:B------:R-:W-:Y:S01]  /*1c1c10*/  IMAD.X R11, R2, 0x1, R28, P2 ;  /* 0x00000001020b7824 */ /* 0x000fe200010e061c */
[----:B------:R-:W-:-:S04]  /*1c1c20*/  SHF.R.S32.HI R3, RZ, 0x1f, R9 ;  /* 0x0000001fff037819 */ /* 0x000fc80000011409 */
[----:B------:R0:W-:Y:S02]  /*1c1c30*/  STL.64 [R1+0x9a8], R10 ;  /* 0x0009a80a01007387 */ /* 0x0001e40000100a00 */
[----:B0-----:R-:W-:-:S05]  /*1c1c40*/  IADD3 R10, P2, PT, R9, R20, RZ ;  /* 0x00000014090a7210 */ /* 0x001fca0007f5e0ff */
[----:B------:R-:W-:Y:S01]  /*1c1c50*/  IMAD.X R11, R3, 0x1, R18, P2 ;  /* 0x00000001030b7824 */ /* 0x000fe200010e0612 */
[----:B--2---:R-:W-:-:S05]  /*1c1c60*/  IADD3 R12, P3, PT, R13, R27, RZ ;  /* 0x0000001b0d0c7210 */ /* 0x004fca0007f7e0ff */
[----:B------:R-:W-:-:S05]  /*1c1c70*/  IMAD.X R13, R2, 0x1, R26, P3 ;  /* 0x00000001020d7824 */ /* 0x000fca00018e061a */
        /* <DEDUP_REMOVED lines=20> */
[----:B0-----:R-:W-:-:S05]  /*1c1dc0*/  IADD3 R12, P3, PT, R9, R27, RZ ;  /* 0x0000001b090c7210 */ /* 0x001fca0007f7e0ff */
[----:B------:R-:W-:Y:S02]  /*1c1dd0*/  IMAD.X R13, R3, 0x1, R26, P3 ;  /* 0x00000001030d7824 */ /* 0x000fe400018e061a */
[----:B------:R-:W2:Y:S01]  /*1c1de0*/  LDL.LU R3, [R1+0x735c] ;  /* 0x00735c0001037983 */ /* 0x000ea20000300800 */
[----:B-1----:R-:W-:-:S03]  /*1c1df0*/  IADD3 R10, P2, PT, R0, R25, RZ ;  /* 0x00000019000a7210 */ /* 0x002fc60007f5e0ff */
[----:B------:R0:W-:Y:S02]  /*1c1e00*/  STL.64 [R1+0x920], R12 ;  /* 0x0009200c01007387 */ /* 0x0001e40000100a00 */
[----:B------:R-:W-:Y:S01]  /*1c1e10*/  IMAD.X R11, R4, 0x1, R24, P2 ;  /* 0x00000001040b7824 */ /* 0x000fe200010e0618 */
[----:B------:R-:W-:-:S04]  /*1c1e20*/  SHF.R.S32.HI R2, RZ, 0x1f, R8 ;  /* 0x0000001fff027819 */ /* 0x000fc80000011408 */
[----:B------:R1:W-:Y:S01]  /*1c1e30*/  STL.64 [R1+0x47c8], R10 ;  /* 0x0047c80a01007387 */ /* 0x0003e20000100a00 */
[C---:B0-----:R-:W-:Y:S02]  /*1c1e40*/  IADD3 R12, P2, PT, R8.reuse, R21, RZ ;  /* 0x00000015080c7210 */ /* 0x041fe40007f5e0ff */
[----:B-1----:R-:W-:-:S05]  /*1c1e50*/  IADD3 R10, P3, PT, R8, R20, RZ ;  /* 0x00000014080a7210 */ /* 0x002fca0007f7e0ff */
        /* <DEDUP_REMOVED lines=18> */
[----:B-1----:R-:W3:Y:S02]  /*1c1f80*/  LDL.LU.64 R12, [R1+0x74e8] ;  /* 0x0074e800010c7983 */ /* 0x002ee40000300a00 */
[----:B------:R-:W-:-:S02]  /*1c1f90*/  IMAD.X R11, R2, 0x1, R28, P3 ;  /* 0x00000001020b7824 */ /* 0x000fc400018e061c */
[----:B------:R-:W-:Y:S01]  /*1c1fa0*/  IMAD.X R9, R2, 0x1, R26, P2 ;  /* 0x0000000102097824 */ /* 0x000fe200010e061a */
[----:B------:R-:W-:Y:S02]  /*1c1fb0*/  SHF.R.S32.HI R2, RZ, 0x1f, R7 ;  /* 0x0000001fff027819 */ /* 0x000fe40000011407 */
[----:B------:R-:W-:Y:S04]  /*1c1fc0*/  STL.64 [R1+0x900], R10 ;  /* 0x0009000a01007387 */ /* 0x000fe80000100a00 */
[----:B------:R0:W-:Y:S02]  /*1c1fd0*/  STL.64 [R1+0x908], R8 ;  /* 0x0009080801007387 */ /* 0x0001e40000100a00 */
[----:B0-----:R-:W-:-:S05]  /*1c1fe0*/  IADD3 R8, P2, PT, R7, R20, RZ ;  /* 0x0000001407087210 */ /* 0x001fca0007f5e0ff */
[----:B------:R-:W-:-:S05]  /*1c1ff0*/  IMAD.X R9, R2, 0x1, R18, P2 ;  /* 0x0000000102097824 */ /* 0x000fca00010e0612 */
[----:B------:R0:W-:Y:S02]  /*1c2000*/  STL.64 [R1+0x880], R8 ;  /* 0x0008800801007387 */ /* 0x0001e40000100a00 */
[----:B0-----:R-:W-:-:S05]  /*1c2010*/  IADD3 R8, P2, PT, R7, R21, RZ ;  /* 0x0000001507087210 */ /* 0x001fca0007f5e0ff */
[----:B------:R-:W-:-:S05]  /*1c2020*/  IMAD.X R9, R2, 0x1, R19, P2 ;  /* 0x0000000102097824 */ /* 0x000fca00010e0613 */
[----:B------:R0:W-:Y:S02]  /*1c2030*/  STL.64 [R1+0x888], R8 ;  /* 0x0008880801007387 */ /* 0x0001e40000100a00 */
[----:B0-----:R-:W-:-:S05]  /*1c2040*/  IADD3 R8, P2, PT, R7, R23, RZ ;  /* 0x0000001707087210 */ /* 0x001fca0007f5e0ff */
[----:B------:R-:W-:Y:S01]  /*1c2050*/  IMAD.X R9, R2, 0x1, R22, P2 ;  /* 0x0000000102097824 */ /* 0x000fe200010e0616 */
[----:B------:R-:W-:Y:S01]  /*1c2060*/  IADD3 R10, P2, PT, R7, R16, RZ ;  /* 0x00000010070a7210 */ /* 0x000fe20007f5e0ff */
[----:B------:R-:W-:-:S04]  /*1c2070*/  UMOV UR7, UR9 ;  /* 0x0000000900077c82 */ /* 0x000fc80008000000 */
[----:B------:R-:W-:Y:S01]  /*1c2080*/  IMAD.X R11, R2, 0x1, R14, P2 ;  /* 0x00000001020b7824 */ /* 0x000fe200010e060e */
[----:B------:R0:W-:Y:S04]  /*1c2090*/  STL.64 [R1+0x890], R8 ;  /* 0x0008900801007387 */ /* 0x0001e80000100a00 */
[----:B0-----:R-:W4:Y:S01]  /*1c20a0*/  LDL.LU R8, [R1+0x7360] ;  /* 0x0073600001087983 */ /* 0x001f220000300800 */
[----:B--2---:R-:W-:-:S03]  /*1c20b0*/  ISETP.GE.AND P0, PT, R3, UR7, PT ;  /* 0x0000000703007c0c */ /* 0x004fc6000bf06270 */
[----:B------:R-:W2:Y:S04]  /*1c20c0*/  LDL.LU R3, [R1+0x7364] ;  /* 0x0073640001037983 */ /* 0x000ea80000300800 */
        /* <DEDUP_REMOVED lines=8> */
[----:B------:R-:W-:-:S05]  /*1c2150*/  IMAD.X R11, R2, 0x1, R28, P2 ;  /* 0x00000001020b7824 */ /* 0x000fca00010e061c */
[----:B------:R0:W-:Y:S02]  /*1c2160*/  STL.64 [R1+0x8b0], R10 ;  /* 0x0008b00a01007387 */ /* 0x0001e40000100a00 */
[----:B0-----:R-:W-:Y:S02]  /*1c2170*/  IADD3 R10, P2, PT, R7, R27, RZ ;  /* 0x0000001b070a7210 */ /* 0x001fe40007f5e0ff */
[----:B------:R-:W2:Y:S01]  /*1c2180*/  LDL.LU R7, [R1+0x7368] ;  /* 0x0073680001077983 */ /* 0x000ea20000300800 */
[----:B------:R-:W-:Y:S01]  /*1c2190*/  UMOV UR76, UR8 ;  /* 0x00000008004c7c82 */ /* 0x000fe20008000000 */
[----:B------:R-:W0:Y:S01]  /*1c21a0*/  LDCU.64 UR8, c[0x0][0x398] ;  /* 0x00007300ff0877ac */ /* 0x000e220008000a00 */
[----:B------:R-:W-:Y:S01]  /*1c21b0*/  IMAD.X R11, R2, 0x1, R26, P2 ;  /* 0x00000001020b7824 */ /* 0x000fe200010e061a */
[----:B0-----:R-:W-:Y:S01]  /*1c21c0*/  UMOV UR7, UR9 ;  /* 0x0000000900077c82 */ /* 0x001fe20008000000 */
[----:B------:R-:W-:Y:S01]  /*1c21d0*/  UMOV UR15, UR8 ;  /* 0x00000008000f7c82 */ /* 0x000fe20008000000 */
[----:B------:R-:W0:Y:S01]  /*1c21e0*/  LDCU.64 UR8, c[0x0][0x398] ;  /* 0x00007300ff0877ac */ /* 0x000e220008000a00 */
[----:B---3--:R-:W-:Y:S01]  /*1c21f0*/  LOP3.LUT R13, R13, 0xffffffbf, RZ, 0xc0, !PT ;  /* 0xffffffbf0d0d7812 */ /* 0x008fe200078ec0ff */
[----:B------:R-:W-:Y:S03]  /*1c2200*/  STL.64 [R1+0x8b8], R10 ;  /* 0x0008b80a01007387 */ /* 0x000fe60000100a00 */
[----:B------:R-:W-:Y:S01]  /*1c2210*/  @P0 LOP3.LUT R13, R13, 0x40, RZ, 0xfc, !PT ;  /* 0x000000400d0d0812 */ /* 0x000fe200078efcff */
[----:B0-----:R-:W-:Y:S01]  /*1c2220*/  UMOV UR6, UR9 ;  /* 0x0000000900067c82 */ /* 0x001fe20008000000 */
[----:B------:R-:W-:Y:S01]  /*1c2230*/  UMOV UR50, UR8 ;  /* 0x0000000800327c82 */ /* 0x000fe20008000000 */
[----:B------:R-:W0:Y:S01]  /*1c2240*/  LDCU.64 UR8, c[0x0][0x398] ;  /* 0x00007300ff0877ac */ /* 0x000e220008000a00 */
[----:B------:R-:W-:-:S02]  /*1c2250*/  LOP3.LUT R13, R13, 0xffffffdf, RZ, 0xc0, !PT ;  /* 0xffffffdf0d0d7812 */ /* 0x000fc400078ec0ff */
[----:B----4-:R-:W-:Y:S02]  /*1c2260*/  ISETP.GE.AND P1, PT, R8, UR7, PT ;  /* 0x0000000708007c0c */ /* 0x010fe4000bf26270 */
[----:B------:R-:W-:Y:S01]  /*1c2270*/  IADD3 R8, P2, PT, R0, R16, RZ ;  /* 0x0000001000087210 */ /* 0x000fe20007f5e0ff */
[----:B0-----:R-:W-:-:S04]  /*1c2280*/  UMOV UR7, UR9 ;  /* 0x0000000900077c82 */ /* 0x001fc80008000000 */
[----:B------:R-:W-:-:S06]  /*1c2290*/  IMAD.X R9, R4, 0x1, R14, P2 ;  /* 0x0000000104097824 */ /* 0x000fcc00010e060e */
[----:B------:R-:W-:Y:S02]  /*1c22a0*/  @P1 LOP3.LUT R13, R13, 0x20, RZ, 0xfc, !PT ;  /* 0x000000200d0d1812 */ /* 0x000fe400078efcff */
[----:B--2---:R-:W-:Y:S02]  /*1c22b0*/  ISETP.GE.AND P0, PT, R3, UR6, PT ;  /* 0x0000000603007c0c */ /* 0x004fe4000bf06270 */
[----:B------:R-:W2:Y:S04]  /*1c22c0*/  LDL.LU R3, [R1+0x736c] ;  /* 0x00736c0001037983 */ /* 0x000ea80000300800 */
[----:B------:R0:W-:Y:S01]  /*1c22d0*/  STL.64 [R1+0x4798], R8 ;  /* 0x0047980801007387 */ /* 0x0001e20000100a00 */
[----:B------:R-:W-:-:S03]  /*1c22e0*/  ISETP.GE.AND P1, PT, R7, UR7, PT ;  /* 0x0000000707007c0c */ /* 0x000fc6000bf26270 */
[----:B------:R-:W3:Y:S04]  /*1c22f0*/  LDL.LU R7, [R1+0x7370] ;  /* 0x0073700001077983 */ /* 0x000ee80000300800 */
[----:B------:R-:W4:Y:S01]  /*1c2300*/  LDL.LU R2, [R1+0x7374] ;  /* 0x0073740001027983 */ /* 0x000f220000300800 */
[----:B------:R-:W-:Y:S01]  /*1c2310*/  UMOV UR11, UR8 ;  /* 0x00000008000b7c82 */ /* 0x000fe20008000000 */
[----:B------:R-:W1:Y:S01]  /*1c2320*/  LDCU.64 UR8, c[0x0][0x398] ;  /* 0x00007300ff0877ac */ /* 0x000e620008000a00 */
[----:B------:R-:W-:Y:S01]  /*1c2330*/  LOP3.LUT R13, R13, 0xffffffef, RZ, 0xc0, !PT ;  /* 0xffffffef0d0d7812 */ /* 0x000fe200078ec0ff */
[----:B-1----:R-:W-:Y:S01]  /*1c2340*/  UMOV UR6, UR9 ;  /* 0x0000000900067c82 */ /* 0x002fe20008000000 */
[----:B------:R-:W-:Y:S01]  /*1c2350*/  UMOV UR68, UR8 ;  /* 0x0000000800447c82 */ /* 0x000fe20008000000 */
[----:B------:R-:W1:Y:S01]  /*1c2360*/  LDCU.64 UR8, c[0x0][0x398] ;  /* 0x00007300ff0877ac */ /* 0x000e620008000a00 */
[----:B------:R-:W-:-:S02]  /*1c2370*/  @P0 LOP3.LUT R13, R13, 0x10, RZ, 0xfc, !PT ;  /* 0x000000100d0d0812 */ /* 0x000fc400078efcff */
[----:B0-----:R-:W-:Y:S02]  /*1c2380*/  IADD3 R8, P2, PT, R0, R23, RZ ;  /* 0x0000001700087210 */ /* 0x001fe40007f5e0ff */
[----:B------:R-:W-:-:S03]  /*1c2390*/  LOP3.LUT R13, R13, 0xfffffff7, RZ, 0xc0, !PT ;  /* 0xfffffff70d0d7812 */ /* 0x000fc600078ec0ff */
[----:B------:R-:W-:Y:S01]  /*1c23a0*/  IMAD.X R9, R4, 0x1, R22, P2 ;  /* 0x0000000104097824 */ /* 0x000fe200010e0616 */
[----:B-1----:R-:W-:Y:S01]  /*1c23b0*/  UMOV UR7, UR9 ;  /* 0x0000000900077c82 */ /* 0x002fe20008000000 */
[----:B------:R-:W-:Y:S01]  /*1c23c0*/  UMOV UR66, UR8 ;  /* 0x0000000800427c82 */ /* 0x000fe20008000000 */
[----:B------:R-:W0:Y:S01]  /*1c23d0*/  LDCU.64 UR8, c[0x0][0x398] ;  /* 0x00007300ff0877ac */ /* 0x000e220008000a00 */
[----:B------:R-:W-:-:S04]  /*1c23e0*/  @P1 LOP3.LUT R13, R13, 0x8, RZ, 0xfc, !PT ;  /* 0x000000080d0d1812 */ /* 0x000fc800078efcff */
[----:B------:R-:W-:Y:S02]  /*1c23f0*/  LOP3.LUT R13, R13, 0xfffffffb, RZ, 0xc0, !PT ;  /* 0xfffffffb0d0d7812 */ /* 0x000fe400078ec0ff */
[----:B--2---:R-:W-:Y:S02]  /*1c2400*/  ISETP.GE.AND P0, PT, R3, UR6, PT ;  /* 0x0000000603007c0c */ /* 0x004fe4000bf06270 */
[----:B------:R-:W2:Y:S04]  /*1c2410*/  LDL.LU R3, [R1+0x7378] ;  /* 0x0073780001037983 */ /* 0x000ea80000300800 */
[----:B------:R1:W-:Y:S01]  /*1c2420*/  STL.64 [R1+0x47a8], R8 ;  /* 0x0047a80801007387 */ /* 0x0003e20000100a00 */
[----:B0-----:R-:W-:Y:S01]  /*1c2430*/  UMOV UR6, UR9 ;  /* 0x0000000900067c82 */ /* 0x001fe20008000000 */
[----:B-1----:R-:W-:-:S05]  /*1c2440*/  IADD3 R8, P2, PT, R0, R21, RZ ;  /* 0x0000001500087210 */ /* 0x002fca0007f5e0ff */
[----:B------:R-:W-:Y:S01]  /*1c2450*/  @P0 LOP3.LUT R13, R13, 0x4, RZ, 0xfc, !PT ;  /* 0x000000040d0d0812 */ /* 0x000fe200078efcff */
[----:B------:R-:W-:Y:S01]  /*1c2460*/  IMAD.X R9, R4, 0x1, R19, P2 ;  /* 0x0000000104097824 */ /* 0x000fe200010e0613 */
[----:B----4-:R-:W-:Y:S02]  /*1c2470*/  ISETP.GE.AND P0, PT, R2, UR6, PT ;  /* 0x0000000602007c0c */ /* 0x010fe4000bf06270 */
[----:B------:R-:W4:Y:S04]  /*1c2480*/  LDL.LU R2, [R1+0x737c] ;  /* 0x00737c0001027983 */ /* 0x000f280000300800 */
[----:B------:R0:W-:Y:S01]  /*1c2490*/  STL.64 [R1+0x47c0], R8 ;  /* 0x0047c00801007387 */ /* 0x0001e20000100a00 */
[----:B---3--:R-:W-:Y:S02]  /*1c24a0*/  ISETP.GE.AND P1, PT, R7, UR7, PT ;  /* 0x0000000707007c0c */ /* 0x008fe4000bf26270 */
[----:B0-----:R-:W-:-:S05]  /*1c24b0*/  IADD3 R8, P2, PT, R0, R20, RZ ;  /* 0x0000001400087210 */ /* 0x001fca0007f5e0ff */
[----:B------:R-:W-:-:S05]  /*1c24c0*/  IMAD.X R9, R4, 0x1, R18, P2 ;  /* 0x0000000104097824 */ /* 0x000fca00010e0612 */
[----:B------:R0:W-:Y:S04]  /*1c24d0*/  STL.64 [R1+0x47e0], R8 ;  /* 0x0047e00801007387 */ /* 0x0001e80000100a00 */
[----:B0-----:R-:W3:Y:S04]  /*1c24e0*/  LDL.LU R9, [R1+0x7380] ;  /* 0x0073800001097983 */ /* 0x001ee80000300800 */
[----:B------:R-:W3:Y:S01]  /*1c24f0*/  LDL.LU R7, [R1+0x7384] ;  /* 0x0073840001077983 */ /* 0x000ee20000300800 */
[----:B------:R-:W-:-:S03]  /*1c2500*/  UMOV UR69, UR8 ;  /* 0x0000000800457c82 */ /* 0x000fc60008000000 */
[----:B------:R0:W-:Y:S01]  /*1c2510*/  STL [R1+0x74d8], R4 ;  /* 0x0074d80401007387 */ /* 0x0001e20000100800 */
[----:B------:R-:W1:Y:S03]  /*1c2520*/  LDCU.64 UR8, c[0x0][0x398] ;  /* 0x00007300ff0877ac */ /* 0x000e660008000a00 */
[----:B------:R-:W3:Y:S01]  /*1c2530*/  LDL.LU R8, [R1+0x7388] ;  /* 0x0073880001087983 */ /* 0x000ee20000300800 */
[----:B------:R-:W-:-:S04]  /*1c2540*/  LOP3.LUT R13, R13, 0xfffffffd, RZ, 0xc0, !PT ;  /* 0xfffffffd0d0d7812 */ /* 0x000fc800078ec0ff */
[----:B------:R-:W-:-:S04]  /*1c2550*/  @P1 LOP3.LUT R13, R13, 0x2, RZ, 0xfc, !PT ;  /* 0x000000020d0d1812 */ /* 0x000fc800078efcff */
[----:B------:R-:W-:-:S04]  /*1c2560*/  LOP3.LUT R13, R13, 0xfffffffe, RZ, 0xc0, !PT ;  /* 0xfffffffe0d0d7812 */ /* 0x000fc800078ec0ff */
[----:B------:R-:W-:Y:S01]  /*1c2570*/  @P0 LOP3.LUT R13, R13, 0x1, RZ, 0xfc, !PT ;  /* 0x000000010d0d0812 */ /* 0x000fe200078efcff */
[----:B-1----:R-:W-:Y:S01]  /*1c2580*/  UMOV UR6, UR9 ;  /* 0x0000000900067c82 */ /* 0x002fe20008000000 */
[----:B------:R-:W-:Y:S01]  /*1c2590*/  UMOV UR9, UR13 ;  /* 0x0000000d00097c82 */ /* 0x000fe20008000000 */
[----:B------:R-:W1:Y:S01]  /*1c25a0*/  LDCU.64 UR12, c[0x0][0x398] ;  /* 0x00007300ff0c77ac */ /* 0x000e620008000a00 */
[----:B------:R-:W-:Y:S01]  /*1c25b0*/  UMOV UR74, UR8 ;  /* 0x00000008004a7c82 */ /* 0x000fe20008000000 */
[----:B------:R-:W-:Y:S01]  /*1c25c0*/  LOP3.LUT R12, R12, 0x7fffffff, RZ, 0xc0, !PT ;  /* 0x7fffffff0c0c7812 */ /* 0x000fe200078ec0ff */
[----:B-1----:R-:W-:Y:S01]  /*1c25d0*/  UMOV UR8, UR13 ;  /* 0x0000000d00087c82 */ /* 0x002fe20008000000 */
[----:B------:R-:W-:Y:S01]  /*1c25e0*/  UMOV UR10, UR12 ;  /* 0x0000000c000a7c82 */ /* 0x000fe20008000000 */
[----:B------:R-:W1:Y:S02]  /*1c25f0*/  LDCU.64 UR12, c[0x0][0x398] ;  /* 0x00007300ff0c77ac */ /* 0x000e640008000a00 */
[----:B-1----:R-:W-:Y:S01]  /*1c2600*/  UMOV UR7, UR13 ;  /* 0x0000000d00077c82 */ /* 0x002fe20008000000 */
[----:B--2---:R-:W-:Y:S01]  /*1c2610*/  ISETP.GE.AND P0, PT, R3, UR6, PT ;  /* 0x0000000603007c0c */ /* 0x004fe2000bf06270 */
[----:B------:R-:W1:Y:S01]  /*1c2620*/  LDCU UR6, c[0x0][0x3b8] ;  /* 0x00007700ff0677ac */ /* 0x000e620008000800 */
[----:B------:R-:W2:Y:S11]  /*1c2630*/  LDL.LU R3, [R1+0x738c] ;  /* 0x00738c0001037983 */ /* 0x000eb60000300800 */
[----:B------:R-:W-:-:S04]  /*1c2640*/  @P0 LOP3.LUT R12, R12, 0x80000000, RZ, 0xfc, !PT ;  /* 0x800000000c0c0812 */ /* 0x000fc800078efcff */
[----:B------:R-:W-:Y:S02]  /*1c2650*/  LOP3.LUT R12, R12, 0xbfffffff, RZ, 0xc0, !PT ;  /* 0xbfffffff0c0c7812 */ /* 0x000fe400078ec0ff */
[----:B----4-:R-:W-:-:S13]  /*1c2660*/  ISETP.GE.AND P0, PT, R2, UR9, PT ;  /* 0x0000000902007c0c */ /* 0x010fda000bf06270 */
[----:B------:R-:W-:Y:S02]  /*1c2670*/  @P0 LOP3.LUT R12, R12, 0x40000000, RZ, 0xfc, !PT ;  /* 0x400000000c0c0812 */ /* 0x000fe400078efcff */
[----:B---3--:R-:W-:Y:S02]  /*1c2680*/  ISETP.GE.AND P0, PT, R7, UR7, PT ;  /* 0x0000000707007c0c */ /* 0x008fe4000bf06270 */
[----:B------:R-:W3:Y:S04]  /*1c2690*/  LDL.LU R7, [R1+0x7390] ;  /* 0x0073900001077983 */ /* 0x000ee80000300800 */
[----:B0-----:R-:W4:Y:S01]  /*1c26a0*/  LDL.LU R4, [R1+0x7394] ;  /* 0x0073940001047983 */ /* 0x001f220000300800 */
[----:B-1----:R-:W-:Y:S01]  /*1c26b0*/  VIADD R0, R0, UR6 ;  /* 0x0000000600007c36 */ /* 0x002fe20008000000 */
[----:B------:R-:W0:Y:S01]  /*1c26c0*/  LDCU.64 UR6, c[0x0][0x398] ;  /* 0x00007300ff0677ac */ /* 0x000e220008000a00 */
[----:B------:R-:W-:-:S02]  /*1c26d0*/  ISETP.GE.AND P1, PT, R9, UR8, PT ;  /* 0x0000000809007c0c */ /* 0x000fc4000bf26270 */
[----:B------:R-:W-:Y:S01]  /*1c26e0*/  LOP3.LUT R12, R12, 0xdfffffff, RZ, 0xc0, !PT ;  /* 0xdfffffff0c0c7812 */ /* 0x000fe200078ec0ff */
[----:B------:R-:W2:Y:S01]  /*1c26f0*/  LDCU.64 UR8, c[0x0][0x398] ;  /* 0x00007300ff0877ac */ /* 0x000ea20008000a00 */
[----:B------:R-:W-:Y:S02]  /*1c2700*/  SHF.R.S32.HI R2, RZ, 0x1f, R0 ;  /* 0x0000001fff027819 */ /* 0x000fe40000011400 */
[----:B------:R-:W-:-:S05]  /*1c2710*/  IADD3 R10, P2, PT, R0, R29, RZ ;  /* 0x0000001d000a7210 */ /* 0x000fca0007f5e0ff */
[----:B------:R-:W-:Y:S02]  /*1c2720*/  IMAD.X R11, R2, 0x1, R28, P2 ;  /* 0x00000001020b7824 */ /* 0x000fe400010e061c */
[----:B------:R-:W-:Y:S02]  /*1c2730*/  @P1 LOP3.LUT R12, R12, 0x20000000, RZ, 0xfc, !PT ;  /* 0x200000000c0c1812 */ /* 0x000fe400078efcff */
[----:B0-----:R-:W-:Y:S02]  /*1c2740*/  ISETP.GE.AND P1, PT, R8, UR7, PT ;  /* 0x0000000708007c0c */ /* 0x001fe4000bf26270 */
[----:B------:R-:W-:Y:S01]  /*1c2750*/  IADD3 R8, P2, PT, R0, R27, RZ ;  /* 0x0000001b00087210 */ /* 0x000fe20007f5e0ff */
[----:B------:R-:W-:Y:S01]  /*1c2760*/  STL.64 [R1+0x47d8], R10 ;  /* 0x0047d80a01007387 */ /* 0x000fe20000100a00 */
[----:B------:R-:W-:Y:S01]  /*1c2770*/  LOP3.LUT R12, R12, 0xefffffff, RZ, 0xc0, !PT ;  /* 0xefffffff0c0c7812 */ /* 0x000fe200078ec0ff */
[----:B------:R-:W-:Y:S01]  /*1c2780*/  UMOV UR14, UR12 ;  /* 0x0000000c000e7c82 */ /* 0x000fe20008000000 */
[----:B------:R-:W3:Y:S01]  /*1c2790*/  LDCU.64 UR12, c[0x0][0x398] ;  /* 0x00007300ff0c77ac */ /* 0x000ee20008000a00 */
[----:B------:R-:W-:Y:S01]  /*1c27a0*/  IMAD.X R9, R2, 0x1, R26, P2 ;  /* 0x0000000102097824 */ /* 0x000fe200010e061a */
[----:B------:R-:W0:Y:S04]  /*1c27b0*/  LDCU UR7, c[0x0][0x3b8] ;  /* 0x00007700ff0777ac */ /* 0x000e280008000800 */
[----:B------:R1:W-:Y:S01]  /*1c27c0*/  STL.64 [R1+0x47b8], R8 ;  /* 0x0047b80801007387 */ /* 0x0003e20000100a00 */
[----:B------:R-:W-:-:S03]  /*1c27d0*/  @P0 LOP3.LUT R12, R12, 0x10000000, RZ, 0xfc, !PT ;  /* 0x100000000c0c0812 */ /* 0x000fc600078efcff */
[----:B-1----:R-:W4:Y:S01]  /*1c27e0*/  LDL.LU R8, [R1+0x7398] ;  /* 0x0073980001087983 */ /* 0x002f220000300800 */
[----:B------:R-:W-:-:S04]  /*1c27f0*/  LOP3.LUT R12, R12, 0xf7ffffff, RZ, 0xc0, !PT ;  /* 0xf7ffffff0c0c7812 */ /* 0x000fc800078ec0ff */
[----:B------:R-:W-:-:S04]  /*1c2800*/  @P1 LOP3.LUT R12, R12, 0x8000000, RZ, 0xfc, !PT ;  /* 0x080000000c0c1812 */ /* 0x000fc800078efcff */
[----:B------:R-:W-:Y:S02]  /*1c2810*/  LOP3.LUT R12, R12, 0xfbffffff, RZ, 0xc0, !PT ;  /* 0xfbffffff0c0c7812 */ /* 0x000fe400078ec0ff */
[----:B--2---:R-:W-:Y:S02]  /*1c2820*/  ISETP.GE.AND P0, PT, R3, UR9, PT ;  /* 0x0000000903007c0c */ /* 0x004fe4000bf06270 */
[----:B------:R-:W-:Y:S01]  /*1c2830*/  IADD3 R10, P2, PT, R0, R17, RZ ;  /* 0x00000011000a7210 */ /* 0x000fe20007f5e0ff */
[----:B------:R-:W2:Y:S01]  /*1c2840*/  LDL.LU R3, [R1+0x739c] ;  /* 0x00739c0001037983 */ /* 0x000ea20000300800 */
[----:B------:R-:W-:Y:S02]  /*1c2850*/  LOP3.LUT R5, R5, 0xfffeffff, RZ, 0xc0, !PT ;  /* 0xfffeffff05057812 */ /* 0x000fe400078ec0ff */
[----:B------:R-:W-:Y:S01]  /*1c2860*/  LOP3.LUT R13, R13, 0xfffffdff, RZ, 0xc0, !PT ;  /* 0xfffffdff0d0d7812 */ /* 0x000fe200078ec0ff */
[----:B------:R-:W1:Y:S06]  /*1c2870*/  LDCU UR9, c[0x0][0x398] ;  /* 0x00007300ff0977ac */ /* 0x000e6c0008000800 */
[----:B------:R-:W-:-:S02]  /*1c2880*/  @P0 LOP3.LUT R12, R12, 0x4000000, RZ, 0xfc, !PT ;  /* 0x040000000c0c0812 */ /* 0x000fc400078efcff */
[----:B---3--:R-:W-:Y:S02]  /*1c2890*/  ISETP.GE.AND P1, PT, R7, UR13, PT ;  /* 0x0000000d07007c0c */ /* 0x008fe4000bf26270 */
[----:B----4-:R-:W-:Y:S01]  /*1c28a0*/  ISETP.GE.AND P0, PT, R4, UR17, PT ;  /* 0x0000001104007c0c */ /* 0x010fe2000bf06270 */
[----:B------:R-:W3:Y:S04]  /*1c28b0*/  LDL.LU R7, [R1+0x73a0] ;  /* 0x0073a00001077983 */ /* 0x000ee80000300800 */
[----:B------:R-:W4:Y:S01]  /*1c28c0*/  LDL.LU R4, [R1+0x73a4] ;  /* 0x0073a40001047983 */ /* 0x000f220000300800 */
[----:B------:R-:W-:Y:S01]  /*1c28d0*/  LOP3.LUT R12, R12, 0xfdffffff, RZ, 0xc0, !PT ;  /* 0xfdffffff0c0c7812 */ /* 0x000fe200078ec0ff */
[----:B------:R-:W-:Y:S01]  /*1c28e0*/  IMAD.X R11, R2, 0x1, R15, P2 ;  /* 0x00000001020b7824 */ /* 0x000fe200010e060f */
[----:B------:R-:W0:Y:S03]  /*1c28f0*/  LDCU UR13, c[0x0][0x398] ;  /* 0x00007300ff0d77ac */ /* 0x000e260008000800 */
[----:B------:R-:W-:Y:S01]  /*1c2900*/  @P1 LOP3.LUT R12, R12, 0x2000000, RZ, 0xfc, !PT ;  /* 0x020000000c0c1812 */ /* 0x000fe200078efcff */
[----:B------:R-:W-:Y:S03]  /*1c2910*/  STL.64 [R1+0x47f0], R10 ;  /* 0x0047f00a01007387 */ /* 0x000fe60000100a00 */
[----:B------:R-:W-:-:S04]  /*1c2920*/  LOP3.LUT R12, R12, 0xfeffffff, RZ, 0xc0, !PT ;  /* 0xfeffffff0c0c7812 */ /* 0x000fc800078ec0ff */
[----:B------:R-:W-:Y:S02]  /*1c2930*/  @P0 LOP3.LUT R12, R12, 0x1000000, RZ, 0xfc, !PT ;  /* 0x010000000c0c0812 */ /* 0x000fe400078efcff */
[----:B------:R-:W-:Y:S02]  /*1c2940*/  ISETP.GE.AND P1, PT, R8, UR19, PT ;  /* 0x0000001308007c0c */ /* 0x000fe4000bf26270 */
[----:B------:R-:W-:-:S05]  /*1c2950*/  IADD3 R8, P2, PT, R0, R25, RZ ;  /* 0x0000001900087210 */ /* 0x000fca0007f5e0ff */
[----:B------:R-:W-:-:S05]  /*1c2960*/  IMAD.X R9, R2, 0x1, R24, P2 ;  /* 0x0000000102097824 */ /* 0x000fca00010e0618 */
[----:B------:R0:W-:Y:S04]  /*1c2970*/  STL.64 [R1+0x47f8], R8 ;  /* 0x0047f80801007387 */ /* 0x0001e80000100a00 */
[----:B0-----:R-:W4:Y:S01]  /*1c2980*/  LDL.LU R8, [R1+0x73a8] ;  /* 0x0073a80001087983 */ /* 0x001f220000300800 */
[----:B------:R-:W-:-:S04]  /*1c2990*/  LOP3.LUT R12, R12, 0xff7fffff, RZ, 0xc0, !PT ;  /* 0xff7fffff0c0c7812 */ /* 0x000fc800078ec0ff */
[----:B------:R-:W-:-:S04]  /*1c29a0*/  @P1 LOP3.LUT R12, R12, 0x800000, RZ, 0xfc, !PT ;  /* 0x008000000c0c1812 */ /* 0x000fc800078efcff */
[----:B------:R-:W-:Y:S02]  /*1c29b0*/  LOP3.LUT R12, R12, 0xffbfffff, RZ, 0xc0, !PT ;  /* 0xffbfffff0c0c7812 */ /* 0x000fe400078ec0ff */
[----:B--2---:R-:W-:Y:S02]  /*1c29c0*/  ISETP.GE.AND P0, PT, R3, UR21, PT ;  /* 0x0000001503007c0c */ /* 0x004fe4000bf06270 */
[----:B------:R-:W-:Y:S01]  /*1c29d0*/  IADD3 R10, P2, PT, R0, R16, RZ ;  /* 0x00000010000a7210 */ /* 0x000fe20007f5e0ff */
[----:B------:R-:W2:Y:S01]  /*1c29e0*/  LDL.LU R3, [R1+0x73ac] ;  /* 0x0073ac0001037983 */ /* 0x000ea20000300800 */
[----:B------:R-:W0:Y:S01]  /*1c29f0*/  S2UR UR19, SR_CgaCtaId ;  /* 0x00000000001379c3 */ /* 0x000e220000008800 */
[----:B------:R-:W-:Y:S01]  /*1c2a00*/  UMOV UR17, 0x400 ;  /* 0x0000040000117882 */ /* 0x000fe20000000000 */
[----:B------:R-:W0:Y:S07]  /*1c2a10*/  LDCU UR21, c[0x0][0x398] ;  /* 0x00007300ff1577ac */ /* 0x000e2e0008000800 */
[----:B------:R-:W-:-:S02]  /*1c2a20*/  @P0 LOP3.LUT R12, R12, 0x400000, RZ, 0xfc, !PT ;  /* 0x004000000c0c0812 */ /* 0x000fc400078efcff */
[----:B---3--:R-:W-:Y:S02]  /*1c2a30*/  ISETP.GE.AND P1, PT, R7, UR23, PT ;  /* 0x0000001707007c0c */ /* 0x008fe4000bf26270 */
[----:B----4-:R-:W-:Y:S01]  /*1c2a40*/  ISETP.GE.AND P0, PT, R4, UR25, PT ;  /* 0x0000001904007c0c */ /* 0x010fe2000bf06270 */
[----:B------:R-:W3:Y:S04]  /*1c2a50*/  LDL.LU R7, [R1+0x73b0] ;  /* 0x0073b00001077983 */ /* 0x000ee80000300800 */
[----:B------:R-:W4:Y:S01]  /*1c2a60*/  LDL.LU R4, [R1+0x73b4] ;  /* 0x0073b40001047983 */ /* 0x000f220000300800 */
[----:B------:R-:W-:Y:S01]  /*1c2a70*/  LOP3.LUT R12, R12, 0xffdfffff, RZ, 0xc0, !PT ;  /* 0xffdfffff0c0c7812 */ /* 0x000fe200078ec0ff */
[----:B------:R-:W-:Y:S01]  /*1c2a80*/  IMAD.X R11, R2, 0x1, R14, P2 ;  /* 0x00000001020b7824 */ /* 0x000fe200010e060e */
[----:B0-----:R-:W-:Y:S01]  /*1c2a90*/  ULEA UR17, UR19, UR17, 0x18 ;  /* 0x0000001113117291 */ /* 0x001fe2000f8ec0ff */
[----:B------:R-:W0:Y:S01]  /*1c2aa0*/  LDCU UR23, c[0x0][0x398] ;  /* 0x00007300ff1777ac */ /* 0x000e220008000800 */
[----:B------:R-:W0:Y:S01]  /*1c2ab0*/  LDCU UR25, c[0x0][0x398] ;  /* 0x00007300ff1977ac */ /* 0x000e220008000800 */
[----:B------:R-:W0:Y:S01]  /*1c2ac0*/  LDCU UR19, c[0x0][0x398] ;  /* 0x00007300ff1377ac */ /* 0x000e220008000800 */
[----:B------:R-:W-:-:S04]  /*1c2ad0*/  @P1 LOP3.LUT R12, R12, 0x200000, RZ, 0xfc, !PT ;  /* 0x002000000c0c1812 */ /* 0x000fc800078efcff */
[----:B------:R-:W-:Y:S01]  /*1c2ae0*/  LOP3.LUT R12, R12, 0xffefffff, RZ, 0xc0, !PT ;  /* 0xffefffff0c0c7812 */ /* 0x000fe200078ec0ff */
[----:B------:R-:W-:Y:S03]  /*1c2af0*/  STL.64 [R1+0x4810], R10 ;  /* 0x0048100a01007387 */ /* 0x000fe60000100a00 */
[----:B------:R-:W-:-:S04]  /*1c2b00*/  @P0 LOP3.LUT R12, R12, 0x100000, RZ, 0xfc, !PT ;  /* 0x001000000c0c0812 */ /* 0x000fc800078efcff */
[----:B------:R-:W-:Y:S02]  /*1c2b10*/  LOP3.LUT R12, R12, 0xfff7ffff, RZ, 0xc0, !PT ;  /* 0xfff7ffff0c0c7812 */ /* 0x000fe400078ec0ff */
[----:B------:R-:W-:Y:S02]  /*1c2b20*/  ISETP.GE.AND P1, PT, R8, UR27, PT ;  /* 0x0000001b08007c0c */ /* 0x000fe4000bf26270 */
[----:B------:R-:W-:Y:S01]  /*1c2b30*/  IADD3 R8, P2, PT, R0, R23, RZ ;  /* 0x0000001700087210 */ /* 0x000fe20007f5e0ff */
[----:B------:R-:W0:Y:S04]  /*1c2b40*/  LDCU UR27, c[0x0][0x398] ;  /* 0x00007300ff1b77ac */ /* 0x000e280008000800 */
[----:B------:R-:W-:-:S06]  /*1c2b50*/  IMAD.X R9, R2, 0x1, R22, P2 ;  /* 0x0000000102097824 */ /* 0x000fcc00010e0616 */
[----:B------:R-:W-:-:S04]  /*1c2b60*/  @P1 LOP3.LUT R12, R12, 0x80000, RZ, 0xfc, !PT ;  /* 0x000800000c0c1812 */ /* 0x000fc800078efcff */
[----:B------:R-:W-:Y:S02]  /*1c2b70*/  LOP3.LUT R12, R12, 0xfffbffff, RZ, 0xc0, !PT ;  /* 0xfffbffff0c0c7812 */ /* 0x000fe400078ec0ff */
[----:B--2---:R-:W-:Y:S01]  /*1c2b80*/  ISETP.GE.AND P0, PT, R3, UR29, PT ;  /* 0x0000001d03007c0c */ /* 0x004fe2000bf06270 */
[----:B------:R-:W2:Y:S01]  /*1c2b90*/  LDCU UR29, c[0x0][0x398] ;  /* 0x00007300ff1d77ac */ /* 0x000ea20008000800 */
[----:B------:R-:W2:Y:S04]  /*1c2ba0*/  LDL.LU R3, [R1+0x73b8] ;  /* 0x0073b80001037983 */ /* 0x000ea80000300800 */
[----:B------:R0:W-:Y:S07]  /*1c2bb0*/  STL.64 [R1+0x4820], R8 ;  /* 0x0048200801007387 */ /* 0x0001ee0000100a00 */
[----:B------:R-:W-:-:S02]  /*1c2bc0*/  @P0 LOP3.LUT R12, R12, 0x40000, RZ, 0xfc, !PT ;  /* 0x000400000c0c0812 */ /* 0x000fc400078efcff */
[----:B---3--:R-:W-:Y:S02]  /*1c2bd0*/  ISETP.GE.AND P1, PT, R7, UR31, PT ;  /* 0x0000001f07007c0c */ /* 0x008fe4000bf26270 */
[----:B----4-:R-:W-:Y:S01]  /*1c2be0*/  ISETP.GE.AND P0, PT, R4, UR33, PT ;  /* 0x0000002104007c0c */ /* 0x010fe2000bf06270 */
[----:B------:R-:W3:Y:S04]  /*1c2bf0*/  LDL.LU R7, [R1+0x73bc] ;  /* 0x0073bc0001077983 */ /* 0x000ee80000300800 */
[----:B------:R-:W4:Y:S01]  /*1c2c00*/  LDL.LU R4, [R1+0x73c0] ;  /* 0x0073c00001047983 */ /* 0x000f220000300800 */
[----:B------:R-:W-:Y:S02]  /*1c2c10*/  LOP3.LUT R12, R12, 0xfffdffff, RZ, 0xc0, !PT ;  /* 0xfffdffff0c0c7812 */ /* 0x000fe400078ec0ff */
[----:B0-----:R-:W-:Y:S01]  /*1c2c20*/  IADD3 R8, P2, PT, R0, R21, RZ ;  /* 0x0000001500087210 */ /* 0x001fe20007f5e0ff */
[----:B------:R-:W0:Y:S01]  /*1c2c30*/  LDCU UR33, c[0x0][0x398] ;  /* 0x00007300ff2177ac */ /* 0x000e220008000800 */
[----:B------:R-:W0:Y:S01]  /*1c2c40*/  LDCU UR31, c[0x0][0x398] ;  /* 0x00007300ff1f77ac */ /* 0x000e220008000800 */
[----:B------:R-:W-:-:S02]  /*1c2c50*/  @P1 LOP3.LUT R12, R12, 0x20000, RZ, 0xfc, !PT ;  /* 0x000200000c0c1812 */ /* 0x000fc400078efcff */
[----:B------:R-:W-:Y:S02]  /*1c2c60*/  IMAD.X R9, R2, 0x1, R19, P2 ;  /* 0x0000000102097824 */ /* 0x000fe400010e0613 */
[----:B------:R-:W-:-:S03]  /*1c2c70*/  LOP3.LUT R12, R12, 0xfffeffff, RZ, 0xc0, !PT ;  /* 0xfffeffff0c0c7812 */ /* 0x000fc600078ec0ff */
[----:B------:R0:W-:Y:S01]  /*1c2c80*/  STL.64 [R1+0x4840], R8 ;  /* 0x0048400801007387 */ /* 0x0001e20000100a00 */
[----:B------:R-:W-:Y:S02]  /*1c2c90*/  @P0 LOP3.LUT R12, R12, 0x10000, RZ, 0xfc, !PT ;  /* 0x000100000c0c0812 */ /* 0x000fe400078efcff */
[----:B0-----:R-:W-:-:S05]  /*1c2ca0*/  IADD3 R8, P2, PT, R0, R20, RZ ;  /* 0x0000001400087210 */ /* 0x001fca0007f5e0ff */
[----:B------:R-:W-:Y:S01]  /*1c2cb0*/  IMAD.X R9, R2, 0x1, R18, P2 ;  /* 0x0000000102097824 */ /* 0x000fe200010e0612 */
[----:B------:R-:W-:Y:S02]  /*1c2cc0*/  LOP3.LUT R12, R12, 0xffff7fff, RZ, 0xc0, !PT ;  /* 0xffff7fff0c0c7812 */ /* 0x000fe400078ec0ff */
[----:B--2---:R-:W-:Y:S02]  /*1c2cd0*/  ISETP.GE.AND P0, PT, R3, UR35, PT ;  /* 0x0000002303007c0c */ /* 0x004fe4000bf06270 */
[----:B----4-:R-:W-:Y:S01]  /*1c2ce0*/  ISETP.GE.AND P1, PT, R4, UR39, PT ;  /* 0x0000002704007c0c */ /* 0x010fe2000bf26270 */
[----:B------:R-:W2:Y:S04]  /*1c2cf0*/  LDL.LU R3, [R1+0x73c4] ;  /* 0x0073c40001037983 */ /* 0x000ea80000300800 */
[----:B------:R0:W-:Y:S06]  /*1c2d00*/  STL.64 [R1+0x4850], R8 ;  /* 0x0048500801007387 */ /* 0x0001ec0000100a00 */
[----:B------:R-:W-:Y:S01]  /*1c2d10*/  @P0 LOP3.LUT R12, R12, 0x8000, RZ, 0xfc, !PT ;  /* 0x000080000c0c0812 */ /* 0x000fe200078efcff */
[----:B------:R-:W-:Y:S01]  /*1c2d20*/  VIADD R0, R0, UR7 ;  /* 0x0000000700007c36 */ /* 0x000fe20008000000 */
[----:B------:R-:W4:Y:S01]  /*1c2d30*/  LDCU UR39, c[0x0][0x398] ;  /* 0x00007300ff2777ac */ /* 0x000f220008000800 */
[----:B------:R-:W1:Y:S01]  /*1c2d40*/  LDCU UR35, c[0x0][0x398] ;  /* 0x00007300ff2377ac */ /* 0x000e620008000800 */
[----:B0-----:R-:W4:Y:S01]  /*1c2d50*/  LDL.LU R8, [R1+0x73c8] ;  /* 0x0073c80001087983 */ /* 0x001f220000300800 */
[----:B---3--:R-:W-:-:S03]  /*1c2d60*/  ISETP.GE.AND P0, PT, R7, UR37, PT ;  /* 0x0000002507007c0c */ /* 0x008fc6000bf06270 */
[----:B------:R-:W3:Y:S04]  /*1c2d70*/  LDL.LU R7, [R1+0x73cc] ;  /* 0x0073cc0001077983 */ /* 0x000ee80000300800 */
[----:B------:R-:W3:Y:S01]  /*1c2d80*/  LDL.LU R4, [R1+0x73d0] ;  /* 0x0073d00001047983 */ /* 0x000ee20000300800 */
[----:B------:R-:W-:Y:S02]  /*1c2d90*/  LOP3.LUT R12, R12, 0xffffbfff, RZ, 0xc0, !PT ;  /* 0xffffbfff0c0c7812 */ /* 0x000fe400078ec0ff */
[----:B------:R-:W-:Y:S02]  /*1c2da0*/  SHF.R.S32.HI R2, RZ, 0x1f, R0 ;  /* 0x0000001fff027819 */ /* 0x000fe40000011400 */
[----:B------:R-:W-:Y:S01]  /*1c2db0*/  IADD3 R10, P2, PT, R0, R29, RZ ;  /* 0x0000001d000a7210 */ /* 0x000fe20007f5e0ff */
[----:B------:R-:W0:Y:S01]  /*1c2dc0*/  LDCU UR7, c[0x0][0x3b8] ;  /* 0x00007700ff0777ac */ /* 0x000e220008000800 */
[----:B------:R-:W0:Y:S01]  /*1c2dd0*/  LDCU UR37, c[0x0][0x398] ;  /* 0x00007300ff2577ac */ /* 0x000e220008000800 */
[----:B------:R-:W-:-:S04]  /*1c2de0*/  @P0 LOP3.LUT R12, R12, 0x4000, RZ, 0xfc, !PT ;  /* 0x000040000c0c0812 */ /* 0x000fc800078efcff */
[----:B------:R-:W-:Y:S01]  /*1c2df0*/  LOP3.LUT R12, R12, 0xffffdfff, RZ, 0xc0, !PT ;  /* 0xffffdfff0c0c7812 */ /* 0x000fe200078ec0ff */
[----:B------:R-:W-:-:S03]  /*1c2e00*/  IMAD.X R11, R2, 0x1, R28, P2 ;  /* 0x00000001020b7824 */ /* 0x000fc600010e061c */
[----:B------:R-:W-:-:S04]  /*1c2e10*/  @P1 LOP3.LUT R12, R12, 0x2000, RZ, 0xfc, !PT ;  /* 0x000020000c0c1812 */ /* 0x000fc800078efcff */
[----:B------:R-:W-:Y:S02]  /*1c2e20*/  LOP3.LUT R12, R12, 0xffffefff, RZ, 0xc0, !PT ;  /* 0xffffefff0c0c7812 */ /* 0x000fe400078ec0ff */
[----:B--2---:R-:W-:Y:S01]  /*1c2e30*/  ISETP.GE.AND P0, PT, R3, UR41, PT ;  /* 0x0000002903007c0c */ /* 0x004fe2000bf06270 */
[----:B------:R-:W2:Y:S01]  /*1c2e40*/  LDCU UR41, c[0x0][0x398] ;  /* 0x00007300ff2977ac */ /* 0x000ea20008000800 */
[----:B------:R-:W2:Y:S04]  /*1c2e50*/  LDL.LU R3, [R1+0x73d4] ;  /* 0x0073d40001037983 */ /* 0x000ea80000300800 */
[----:B------:R-:W-:Y:S01]  /*1c2e60*/  STL.64 [R1+0x4848], R10 ;  /* 0x0048480a01007387 */ /* 0x000fe20000100a00 */
[----:B----4-:R-:W-:Y:S02]  /*1c2e70*/  ISETP.GE.AND P1, PT, R8, UR43, PT ;  /* 0x0000002b08007c0c */ /* 0x010fe4000bf26270 */
[----:B------:R-:W-:-:S04]  /*1c2e80*/  IADD3 R8, P2, PT, R0, R27, RZ ;  /* 0x0000001b00087210 */ /* 0x000fc80007f5e0ff */
[----:B------:R-:W-:Y:S01]  /*1c2e90*/  @P0 LOP3.LUT R12, R12, 0x1000, RZ, 0xfc, !PT ;  /* 0x000010000c0c0812 */ /* 0x000fe200078efcff */
[----:B------:R-:W4:Y:S01]  /*1c2ea0*/  LDCU UR43, c[0x0][0x398] ;  /* 0x00007300ff2b77ac */ /* 0x000f220008000800 */
[----:B------:R-:W-:-:S05]  /*1c2eb0*/  IMAD.X R9, R2, 0x1, R26, P2 ;  /* 0x0000000102097824 */ /* 0x000fca00010e061a */
[----:B------:R0:W-:Y:S01]  /*1c2ec0*/  STL.64 [R1+0x4838], R8 ;  /* 0x0048380801007387 */ /* 0x0001e20000100a00 */
[----:B------:R-:W-:-:S03]  /*1c2ed0*/  LOP3.LUT R12, R12, 0xfffff7ff, RZ, 0xc0, !PT ;  /* 0xfffff7ff0c0c7812 */ /* 0x000fc600078ec0ff */
[----:B0-----:R-:W4:Y:S01]  /*1c2ee0*/  LDL.LU R8, [R1+0x73d8] ;  /* 0x0073d80001087983 */ /* 0x001f220000300800 */
[----:B------:R-:W-:Y:S02]  /*1c2ef0*/  @P1 LOP3.LUT R12, R12, 0x800, RZ, 0xfc, !PT ;  /* 0x000008000c0c1812 */ /* 0x000fe400078efcff */
[----:B---3--:R-:W-:Y:S02]  /*1c2f00*/  ISETP.GE.AND P1, PT, R4, UR47, PT ;  /* 0x0000002f04007c0c */ /* 0x008fe4000bf26270 */
[----:B------:R-:W-:Y:S01]  /*1c2f10*/  ISETP.GE.AND P0, PT, R7, UR45, PT ;  /* 0x0000002d07007c0c */ /* 0x000fe2000bf06270 */
[----:B------:R-:W3:Y:S01]  /*1c2f20*/  LDL.LU R4, [R1+0x73dc] ;  /* 0x0073dc0001047983 */ /* 0x000ee20000300800 */
[----:B------:R-:W-:-:S03]  /*1c2f30*/  LOP3.LUT R12, R12, 0xfffffbff, RZ, 0xc0, !PT ;  /* 0xfffffbff0c0c7812 */ /* 0x000fc600078ec0ff */
[----:B------:R-:W-:Y:S04]  /*1c2f40*/  STL [R1+0x74dc], R17 ;  /* 0x0074dc1101007387 */ /* 0x000fe80000100800 */
[----:B------:R-:W3:Y:S01]  /*1c2f50*/  LDL.LU R7, [R1+0x73e0] ;  /* 0x0073e00001077983 */ /* 0x000ee20000300800 */
        /* <DEDUP_REMOVED lines=8> */
[----:B--2---:R-:W-:Y:S02]  /*1c2fe0*/  ISETP.GE.AND P0, PT, R3, UR49, PT ;  /* 0x0000003103007c0c */ /* 0x004fe4000bf06270 */
[----:B------:R-:W2:Y:S01]  /*1c2ff0*/  LDL.LU R3, [R1+0x73e4] ;  /* 0x0073e40001037983 */ /* 0x000ea20000300800 */
[----:B------:R-:W-:Y:S01]  /*1c3000*/  UMOV UR49, UR50 ;  /* 0x0000003200317c82 */ /* 0x000fe20008000000 */
[----:B------:R-:W4:Y:S02]  /*1c3010*/  LDCU.64 UR50, c[0x0][0x398] ;  /* 0x00007300ff3277ac */ /* 0x000f240008000a00 */
[----:B------:R-:W-:Y:S04]  /*1c3020*/  STL [R1+0x74e0], R15 ;  /* 0x0074e00f01007387 */ /* 0x000fe80000100800 */
[----:B------:R-:W-:Y:S04]  /*1c3030*/  STL.64 [R1+0x4858], R10 ;  /* 0x0048580a01007387 */ /* 0x000fe80000100a00 */
[----:B------:R-:W-:Y:S01]  /*1c3040*/  STL [R1+0x74e4], R25 ;  /* 0x0074e41901007387 */ /* 0x000fe20000100800 */
[----:B------:R-:W-:-:S02]  /*1c3050*/  @P0 LOP3.LUT R12, R12, 0x100, RZ, 0xfc, !PT ;  /* 0x000001000c0c0812 */ /* 0x000fc400078efcff */
[----:B----4-:R-:W-:Y:S02]  /*1c3060*/  ISETP.GE.AND P1, PT, R8, UR51, PT ;  /* 0x0000003308007c0c */ /* 0x010fe4000bf26270 */
[----:B------:R-:W-:-:S05]  /*1c3070*/  IADD3 R8, P2, PT, R0, R25, RZ ;  /* 0x0000001900087210 */ /* 0x000fca0007f5e0ff */
[----:B------:R-:W-:Y:S01]  /*1c3080*/  IMAD.X R9, R2, 0x1, R24, P2 ;  /* 0x0000000102097824 */ /* 0x000fe200010e0618 */
[----:B---3--:R-:W-:-:S04]  /*1c3090*/  ISETP.GE.AND P0, PT, R4, UR53, PT ;  /* 0x0000003504007c0c */ /* 0x008fc8000bf06270 */
[----:B------:R3:W-:Y:S04]  /*1c30a0*/  STL.64 [R1+0x4868], R8 ;  /* 0x0048680801007387 */ /* 0x0007e80000100a00 */
[----:B---3--:R-:W3:Y:S04]  /*1c30b0*/  LDL.LU R8, [R1+0x73e8] ;  /* 0x0073e80001087983 */ /* 0x008ee80000300800 */
[----:B------:R-:W4:Y:S01]  /*1c30c0*/  LDL.LU R4, [R1+0x73ec] ;  /* 0x0073ec0001047983 */ /* 0x000f220000300800 */
[----:B------:R-:W-:-:S04]  /*1c30d0*/  LOP3.LUT R12, R12, 0xffffff7f, RZ, 0xc0, !PT ;  /* 0xffffff7f0c0c7812 */ /* 0x000fc800078ec0ff */
[----:B------:R-:W-:-:S04]  /*1c30e0*/  @P1 LOP3.LUT R12, R12, 0x80, RZ, 0xfc, !PT ;  /* 0x000000800c0c1812 */ /* 0x000fc800078efcff */
[----:B------:R-:W-:Y:S02]  /*1c30f0*/  LOP3.LUT R12, R12, 0xffffffbf, RZ, 0xc0, !PT ;  /* 0xffffffbf0c0c7812 */ /* 0x000fe400078ec0ff */
[----:B------:R-:W-:Y:S02]  /*1c3100*/  ISETP.GE.AND P1, PT, R7, UR55, PT ;  /* 0x0000003707007c0c */ /* 0x000fe4000bf26270 */
[----:B------:R-:W3:Y:S01]  /*1c3110*/  LDL.LU R7, [R1+0x73f0] ;  /* 0x0073f00001077983 */ /* 0x000ee20000300800 */
[----:B------:R-:W-:Y:S02]  /*1c3120*/  @P0 LOP3.LUT R12, R12, 0x40, RZ, 0xfc, !PT ;  /* 0x000000400c0c0812 */ /* 0x000fe400078efcff */
[----:B------:R-:W-:Y:S02]  /*1c3130*/  IADD3 R10, P2, PT, R0, R16, RZ ;  /* 0x00000010000a7210 */ /* 0x000fe40007f5e0ff */
[----:B------:R-:W-:-:S03]  /*1c3140*/  LOP3.LUT R12, R12, 0xffffffdf, RZ, 0xc0, !PT ;  /* 0xffffffdf0c0c7812 */ /* 0x000fc600078ec0ff */
[----:B------:R-:W-:-:S03]  /*1c3150*/  IMAD.X R11, R2, 0x1, R14, P2 ;  /* 0x00000001020b7824 */ /* 0x000fc600010e060e */
[----:B------:R-:W-:-:S04]  /*1c3160*/  @P1 LOP3.LUT R12, R12, 0x20, RZ, 0xfc, !PT ;  /* 0x000000200c0c1812 */ /* 0x000fc800078efcff */
[----:B------:R-:W-:Y:S02]  /*1c3170*/  LOP3.LUT R12, R12, 0xffffffef, RZ, 0xc0, !PT ;  /* 0xffffffef0c0c7812 */ /* 0x000fe400078ec0ff */
[----:B--2---:R-:W-:Y:S02]  /*1c3180*/  ISETP.GE.AND P0, PT, R3, UR57, PT ;  /* 0x0000003903007c0c */ /* 0x004fe4000bf06270 */
[----:B------:R-:W2:Y:S04]  /*1c3190*/  LDL.LU R3, [R1+0x73f4] ;  /* 0x0073f40001037983 */ /* 0x000ea80000300800 */
[----:B------:R0:W-:Y:S07]  /*1c31a0*/  STL.64 [R1+0x4878], R10 ;  /* 0x0048780a01007387 */ /* 0x0001ee0000100a00 */
[----:B------:R-:W-:-:S02]  /*1c31b0*/  @P0 LOP3.LUT R12, R12, 0x10, RZ, 0xfc, !PT ;  /* 0x000000100c0c0812 */ /* 0x000fc400078efcff */
[----:B----4-:R-:W-:Y:S02]  /*1c31c0*/  ISETP.GE.AND P0, PT, R4, UR61, PT ;  /* 0x0000003d04007c0c */ /* 0x010fe4000bf06270 */
[----:B---3--:R-:W-:Y:S01]  /*1c31d0*/  ISETP.GE.AND P1, PT, R8, UR59, PT ;  /* 0x0000003b08007c0c */ /* 0x008fe2000bf26270 */
[----:B------:R-:W3:Y:S01]  /*1c31e0*/  LDL.LU R4, [R1+0x73f8] ;  /* 0x0073f80001047983 */ /* 0x000ee20000300800 */
[----:B------:R-:W-:Y:S02]  /*1c31f0*/  IADD3 R8, P2, PT, R0, R23, RZ ;  /* 0x0000001700087210 */ /* 0x000fe40007f5e0ff */
[----:B------:R-:W-:Y:S02]  /*1c3200*/  LOP3.LUT R12, R12, 0xfffffff7, RZ, 0xc0, !PT ;  /* 0xfffffff70c0c7812 */ /* 0x000fe400078ec0ff */
[----:B0-----:R-:W-:Y:S01]  /*1c3210*/  IADD3 R10, P3, PT, R0, R20, RZ ;  /* 0x00000014000a7210 */ /* 0x001fe20007f7e0ff */
[----:B------:R-:W-:Y:S01]  /*1c3220*/  UMOV UR51, UR75 ;  /* 0x0000004b00337c82 */ /* 0x000fe20008000000 */
[----:B------:R-:W-:Y:S01]  /*1c3230*/  UMOV UR53, UR74 ;  /* 0x0000004a00357c82 */ /* 0x000fe20008000000 */
[----:B------:R-:W-:Y:S01]  /*1c3240*/  IMAD.X R9, R2, 0x1, R22, P2 ;  /* 0x0000000102097824 */ /* 0x000fe200010e0616 */
[----:B------:R-:W0:Y:S01]  /*1c3250*/  LDCU.64 UR74, c[0x0][0x398] ;  /* 0x00007300ff4a77ac */ /* 0x000e220008000a00 */
[----:B------:R-:W-:Y:S01]  /*1c3260*/  UMOV UR55, UR15 ;  /* 0x0000000f00377c82 */ /* 0x000fe20008000000 */
[----:B------:R-:W-:Y:S01]  /*1c3270*/  UMOV UR57, UR11 ;  /* 0x0000000b00397c82 */ /* 0x000fe20008000000 */
[----:B------:R-:W4:Y:S01]  /*1c3280*/  LDCU UR61, c[0x0][0x398] ;  /* 0x00007300ff3d77ac */ /* 0x000f220008000800 */
[----:B------:R1:W-:Y:S01]  /*1c3290*/  STL.64 [R1+0x4888], R8 ;  /* 0x0048880801007387 */ /* 0x0003e20000100a00 */
[----:B------:R-:W-:Y:S01]  /*1c32a0*/  @P1 LOP3.LUT R12, R12, 0x8, RZ, 0xfc, !PT ;  /* 0x000000080c0c1812 */ /* 0x000fe200078efcff */
[----:B------:R-:W-:Y:S01]  /*1c32b0*/  IMAD.X R11, R2, 0x1, R18, P3 ;  /* 0x00000001020b7824 */ /* 0x000fe200018e0612 */
[----:B------:R-:W0:Y:S01]  /*1c32c0*/  LDCU UR15, c[0x0][0x398] ;  /* 0x00007300ff0f77ac */ /* 0x000e220008000800 */
[----:B------:R-:W0:Y:S01]  /*1c32d0*/  LDCU UR11, c[0x0][0x398] ;  /* 0x00007300ff0b77ac */ /* 0x000e220008000800 */
[----:B------:R-:W0:Y:S01]  /*1c32e0*/  LDCU UR59, c[0x0][0x398] ;  /* 0x00007300ff3b77ac */ /* 0x000e220008000800 */
[----:B-1----:R-:W-:-:S05]  /*1c32f0*/  IADD3 R8, P2, PT, R0, R21, RZ ;  /* 0x0000001500087210 */ /* 0x002fca0007f5e0ff */
[----:B------:R-:W-:Y:S01]  /*1c3300*/  IMAD.X R9, R2, 0x1, R19, P2 ;  /* 0x0000000102097824 */ /* 0x000fe200010e0613 */
[----:B------:R-:W-:-:S04]  /*1c3310*/  LOP3.LUT R12, R12, 0xfffffffb, RZ, 0xc0, !PT ;  /* 0xfffffffb0c0c7812 */ /* 0x000fc800078ec0ff */
[----:B------:R-:W-:Y:S02]  /*1c3320*/  @P0 LOP3.LUT R12, R12, 0x4, RZ, 0xfc, !PT ;  /* 0x000000040c0c0812 */ /* 0x000fe400078efcff */
[----:B------:R-:W-:Y:S02]  /*1c3330*/  ISETP.GE.AND P0, PT, R7, UR63, PT ;  /* 0x0000003f07007c0c */ /* 0x000fe4000bf06270 */
[----:B--2---:R-:W-:Y:S02]  /*1c3340*/  ISETP.GE.AND P1, PT, R3, UR65, PT ;  /* 0x0000004103007c0c */ /* 0x004fe4000bf26270 */
[----:B------:R-:W2:Y:S04]  /*1c3350*/  LDL.LU R3, [R1+0x73fc] ;  /* 0x0073fc0001037983 */ /* 0x000ea80000300800 */
[----:B------:R1:W-:Y:S01]  /*1c3360*/  STL.64 [R1+0x48a8], R8 ;  /* 0x0048a80801007387 */ /* 0x0003e20000100a00 */
[----:B------:R-:W-:Y:S01]  /*1c3370*/  UMOV UR65, UR66 ;  /* 0x0000004200417c82 */ /* 0x000fe20008000000 */
[----:B------:R-:W3:Y:S02]  /*1c3380*/  LDCU.64 UR66, c[0x0][0x398] ;  /* 0x00007300ff4277ac */ /* 0x000ee40008000a00 */
[----:B-1----:R-:W4:Y:S04]  /*1c3390*/  LDL.LU R9, [R1+0x7400] ;  /* 0x0074000001097983 */ /* 0x002f280000300800 */
[----:B------:R-:W4:Y:S04]  /*1c33a0*/  LDL.LU R8, [R1+0x7404] ;  /* 0x0074040001087983 */ /* 0x000f280000300800 */
[----:B------:R-:W0:Y:S01]  /*1c33b0*/  LDL.LU R7, [R1+0x7408] ;  /* 0x0074080001077983 */ /* 0x000e220000300800 */
[----:B---3--:R-:W-:-:S03]  /*1c33c0*/  ISETP.GE.AND P2, PT, R4, UR67, PT ;  /* 0x0000004304007c0c */ /* 0x008fc6000bf46270 */
[----:B------:R-:W3:Y:S01]  /*1c33d0*/  LDL.LU R4, [R1+0x740c] ;  /* 0x00740c0001047983 */ /* 0x000ee20000300800 */
[----:B------:R-:W-:Y:S01]  /*1c33e0*/  UMOV UR67, UR69 ;  /* 0x0000004500437c82 */ /* 0x000fe20008000000 */
[----:B------:R-:W-:Y:S01]  /*1c33f0*/  UMOV UR63, UR68 ;  /* 0x00000044003f7c82 */ /* 0x000fe20008000000 */
[----:B------:R-:W2:Y:S01]  /*1c3400*/  LDCU.64 UR68, c[0x0][0x398] ;  /* 0x00007300ff4477ac */ /* 0x000ea20008000a00 */
[----:B------:R-:W-:-:S04]  /*1c3410*/  @P0 LOP3.LUT R5, R5, 0x10000, RZ, 0xfc, !PT ;  /* 0x0001000005050812 */ /* 0x000fc800078efcff */
[----:B------:R-:W-:-:S04]  /*1c3420*/  LOP3.LUT R5, R5, 0xffff7fff, RZ, 0xc0, !PT ;  /* 0xffff7fff05057812 */ /* 0x000fc800078ec0ff */
[----:B------:R-:W-:-:S04]  /*1c3430*/  @P1 LOP3.LUT R5, R5, 0x8000, RZ, 0xfc, !PT ;  /* 0x0000800005051812 */ /* 0x000fc800078efcff */
[----:B------:R-:W-:-:S04]  /*1c3440*/  LOP3.LUT R5, R5, 0xfffdffff, RZ, 0xc0, !PT ;  /* 0xfffdffff05057812 */ /* 0x000fc800078ec0ff */
[----:B------:R-:W-:Y:S01]  /*1c3450*/  @P2 LOP3.LUT R5, R5, 0x20000, RZ, 0xfc, !PT ;  /* 0x0002000005052812 */ /* 0x000fe200078efcff */
[----:B------:R-:W-:-:S03]  /*1c3460*/  VIADD R2, R0, UR7 ;  /* 0x0000000700027c36 */ /* 0x000fc60008000000 */
[----:B------:R-:W-:Y:S01]  /*1c3470*/  LOP3.LUT R5, R5, 0xfffbffff, RZ, 0xc0, !PT ;  /* 0xfffbffff05057812 */ /* 0x000fe200078ec0ff */
[----:B------:R1:W-:Y:S01]  /*1c3480*/  STL.64 [R1+0x48c0], R10 ;  /* 0x0048c00a01007387 */ /* 0x0003e20000100a00 */
[----:B------:R-:W-:Y:S01]  /*1c3490*/  IMAD.U32 R0, RZ, RZ, UR17 ;  /* 0x00000011ff007e24 */ /* 0x000fe2000f8e00ff */
[----:B------:R-:W0:Y:S01]  /*1c34a0*/  LDCU UR7, c[0x0][0x398] ;  /* 0x00007300ff0777ac */ /* 0x000e220008000800 */
[----:B------:R-:W0:Y:S01]  /*1c34b0*/  LDCU UR17, c[0x0][0x398] ;  /* 0x00007300ff1177ac */ /* 0x000e220008000800 */
[----:B-1----:R-:W-:Y:S01]  /*1c34c0*/  IMAD.MOV.U32 R10, RZ, RZ, R6 ;  /* 0x000000ffff0a7224 */ /* 0x002fe200078e0006 */
[----:B--2---:R-:W-:Y:S02]  /*1c34d0*/  ISETP.GE.AND P3, PT, R3, UR69, PT ;  /* 0x0000004503007c0c */ /* 0x004fe4000bf66270 */
[----:B------:R-:W-:Y:S01]  /*1c34e0*/  SHF.R.S32.HI R3, RZ, 0x1f, R2 ;  /* 0x0000001fff037819 */ /* 0x000fe20000011402 */
[----:B------:R-:W-:Y:S01]  /*1c34f0*/  UMOV UR69, UR76 ;  /* 0x0000004c00457c82 */ /* 0x000fe20008000000 */
[----:B------:R-:W3:Y:S01]  /*1c3500*/  LDCU.64 UR76, c[0x0][0x398] ;  /* 0x00007300ff4c77ac */ /* 0x000ee20008000a00 */
[----:B----4-:R-:W-:-:S08]  /*1c3510*/  ISETP.GE.AND P4, PT, R9, UR71, PT ;  /* 0x0000004709007c0c */ /* 0x010fd0000bf86270 */
[----:B------:R-:W-:Y:S02]  /*1c3520*/  @P3 LOP3.LUT R5, R5, 0x40000, RZ, 0xfc, !PT ;  /* 0x0004000005053812 */ /* 0x000fe400078efcff */
[----:B------:R-:W-:Y:S02]  /*1c3530*/  ISETP.GE.AND P5, PT, R8, UR73, PT ;  /* 0x0000004908007c0c */ /* 0x000fe4000bfa6270 */
[----:B------:R-:W-:Y:S02]  /*1c3540*/  IADD3 R8, P6, PT, R2, R29, RZ ;  /* 0x0000001d02087210 */ /* 0x000fe40007fde0ff */
[----:B------:R-:W-:-:S03]  /*1c3550*/  LOP3.LUT R5, R5, 0xfff7ffff, RZ, 0xc0, !PT ;  /* 0xfff7ffff05057812 */ /* 0x000fc600078ec0ff */
[----:B------:R-:W-:Y:S01]  /*1c3560*/  IMAD.X R9, R3, 0x1, R28, P6 ;  /* 0x0000000103097824 */ /* 0x000fe200030e061c */
[----:B------:R-:W-:-:S05]  /*1c3570*/  @P4 LOP3.LUT R5, R5, 0x80000, RZ, 0xfc, !PT ;  /* 0x0008000005054812 */ /* 0x000fca00078efcff */
[----:B------:R-:W-:Y:S04]  /*1c3580*/  STL [R1+0x7c], R5 ;  /* 0x00007c0501007387 */ /* 0x000fe80000100800 */
[----:B------:R1:W-:Y:S02]  /*1c3590*/  STL.64 [R1+0x48b8], R8 ;  /* 0x0048b80801007387 */ /* 0x0003e40000100a00 */
[----:B-1----:R-:W-:-:S05]  /*1c35a0*/  IADD3 R8, P0, PT, R2, R27, RZ ;  /* 0x0000001b02087210 */ /* 0x002fca0007f1e0ff */
[----:B------:R-:W-:-:S05]  /*1c35b0*/  IMAD.X R9, R3, 0x1, R26, P0 ;  /* 0x0000000103097824 */ /* 0x000fca00000e061a */
[----:B------:R-:W-:Y:S01]  /*1c35c0*/  STL.64 [R1+0x48a0], R8 ;  /* 0x0048a00801007387 */ /* 0x000fe20000100a00 */
[----:B---3--:R-:W-:-:S03]  /*1c35d0*/  ISETP.GE.AND P1, PT, R4, UR77, PT ;  /* 0x0000004d04007c0c */ /* 0x008fc6000bf26270 */
[----:B------:R-:W2:Y:S04]  /*1c35e0*/  LDL.LU R4, [R1+0x78] ;  /* 0x0000780001047983 */ /* 0x000ea80000300800 */
[----:B------:R1:W-:Y:S04]  /*1c35f0*/  STL [R1+0x5420], R0 ;  /* 0x0054200001007387 */ /* 0x0003e80000100800 */
[----:B-1----:R-:W3:Y:S04]  /*1c3600*/  LDL.LU R0, [R1+0x74] ;  /* 0x0000740001007983 */ /* 0x002ee80000300800 */
[----:B------:R-:W4:Y:S04]  /*1c3610*/  LDL R25, [R1+0x3988] ;  /* 0x0039880001197983 */ /* 0x000f280000100800 */
[----:B------:R-:W3:Y:S01]  /*1c3620*/  LDL R8, [R1+0x397c] ;  /* 0x00397c0001087983 */ /* 0x000ee20000100800 */
[----:B0-----:R-:W-:-:S03]  /*1c3630*/  ISETP.GE.AND P6, PT, R7, UR75, PT ;  /* 0x0000004b07007c0c */ /* 0x001fc6000bfc6270 */
[----:B------:R-:W3:Y:S04]  /*1c3640*/  LDL R6, [R1+0x3984] ;  /* 0x0039840001067983 */ /* 0x000ee80000100800 */
[----:B------:R-:W3:Y:S04]  /*1c3650*/  LDL R7, [R1+0x3980] ;  /* 0x0039800001077983 */ /* 0x000ee80000100800 */
[----:B------:R-:W3:Y:S04]  /*1c3660*/  LDL R15, [R1+0x398c] ;  /* 0x00398c00010f7983 */ /* 0x000ee80000100800 */
[----:B------:R-:W3:Y:S04]  /*1c3670*/  LDL R17, [R1+0x3990] ;  /* 0x0039900001117983 */ /* 0x000ee80000100800 */
[----:B------:R-:W3:Y:S04]  /*1c3680*/  LDL R11, [R1+0x3978] ;  /* 0x00397800010b7983 */ /* 0x000ee80000100800 */
[----:B------:R-:W3:Y:S01]  /*1c3690*/  LDL R9, [R1+0x3974] ;  /* 0x0039740001097983 */ /* 0x000ee20000100800 */
[----:B------:R-:W-:-:S04]  /*1c36a0*/  @P1 LOP3.LUT R13, R13, 0x200, RZ, 0xfc, !PT ;  /* 0x000002000d0d1812 */ /* 0x000fc800078efcff */
[C---:B------:R-:W-:Y:S02]  /*1c36b0*/  LOP3.LUT P1, RZ, R13.reuse, 0x100, RZ, 0xc0, !PT ;  /* 0x000001000dff7812 */ /* 0x040fe4000782c0ff */
[----:B------:R-:W-:Y:S01]  /*1c36c0*/  LOP3.LUT P0, RZ, R13, 0x80, RZ, 0xc0, !PT ;  /* 0x000000800dff7812 */ /* 0x000fe2000780c0ff */
[----:B------:R-:W-:Y:S01]  /*1c36d0*/  UMOV UR77, UR55 ;  /* 0x00000037004d7c82 */ /* 0x000fe20008000000 */
[----:B------:R-:W-:Y:S01]  /*1c36e0*/  UMOV UR75, UR57 ;  /* 0x00000039004b7c82 */ /* 0x000fe20008000000 */
[----:B------:R-:W0:Y:S01]  /*1c36f0*/  LDCU UR57, c[0x0][0x398] ;  /* 0x00007300ff3977ac */ /* 0x000e220008000800 */
[----:B------:R-:W1:Y:S01]  /*1c3700*/  LDCU UR55, c[0x0][0x398] ;  /* 0x00007300ff3777ac */ /* 0x000e620008000800 */
[----:B------:R-:W-:Y:S01]  /*1c3710*/  UMOV UR71, UR53 ;  /* 0x0000003500477c82 */ /* 0x000fe20008000000 */
[----:B------:R-:W0:Y:S01]  /*1c3720*/  LDCU UR53, c[0x0][0x398] ;  /* 0x00007300ff3577ac */ /* 0x000e220008000800 */
[----:B------:R-:W-:Y:S01]  /*1c3730*/  UMOV UR73, UR51 ;  /* 0x0000003300497c82 */ /* 0x000fe20008000000 */
[----:B------:R-:W0:Y:S01]  /*1c3740*/  LDCU UR51, c[0x0][0x398] ;  /* 0x00007300ff3377ac */ /* 0x000e220008000800 */
[----:B--2---:R-:W-:-:S02]  /*1c3750*/  LOP3.LUT R4, R4, 0xfffffdff, RZ, 0xc0, !PT ;  /* 0xfffffdff04047812 */ /* 0x004fc400078ec0ff */
[----:B----4-:R-:W-:Y:S02]  /*1c3760*/  ISETP.LT.AND P2, PT, R25, UR69, !P1 ;  /* 0x0000004519007c0c */ /* 0x010fe4000cf41270 */
[----:B---3--:R-:W-:Y:S02]  /*1c3770*/  ISETP.LT.AND P3, PT, R8, UR47, !P1 ;  /* 0x0000002f08007c0c */ /* 0x008fe4000cf61270 */
[----:B------:R-:W-:Y:S02]  /*1c3780*/  ISETP.LT.AND P4, PT, R6, UR43, !P1 ;  /* 0x0000002b06007c0c */ /* 0x000fe4000cf81270 */
[----:B------:R-:W-:Y:S01]  /*1c3790*/  LOP3.LUT R0, R0, 0x7fffffff, RZ, 0xc0, !PT ;  /* 0x7fffffff00007812 */ /* 0x000fe200078ec0ff */
[----:B------:R-:W-:Y:S01]  /*1c37a0*/  UMOV UR69, UR49 ;  /* 0x0000003100457c82 */ /* 0x000fe20008000000 */
[----:B------:R-:W2:Y:S01]  /*1c37b0*/  LDCU UR47, c[0x0][0x398] ;  /* 0x00007300ff2f77ac */ /* 0x000ea20008000800 */
[----:B------:R-:W3:Y:S01]  /*1c37c0*/  LDCU UR49, c[0x0][0x398] ;  /* 0x00007300ff3177ac */ /* 0x000ee20008000800 */
[----:B------:R-:W4:Y:S03]  /*1c37d0*/  LDCU UR43, c[0x0][0x398] ;  /* 0x00007300ff2b77ac */ /* 0x000f260008000800 */
[----:B------:R-:W-:-:S02]  /*1c37e0*/  @P2 LOP3.LUT R4, R4, 0x200, RZ, 0xfc, !PT ;  /* 0x0000020004042812 */ /* 0x000fc400078efcff */
[----:B------:R-:W-:Y:S01]  /*1c37f0*/  ISETP.LT.AND P2, PT, R7, UR45, !P1 ;  /* 0x0000002d07007c0c */ /* 0x000fe2000cf41270 */
[----:B------:R-:W0:Y:S01]  /*1c3800*/  LDCU UR45, c[0x0][0x398] ;  /* 0x00007300ff2d77ac */ /* 0x000e220008000800 */
[----:B------:R-:W-:-:S04]  /*1c3810*/  LOP3.LUT R4, R4, 0xffffefff, RZ, 0xc0, !PT ;  /* 0xffffefff04047812 */ /* 0x000fc800078ec0ff */
[----:B------:R-:W-:-:S04]  /*1c3820*/  @P3 LOP3.LUT R4, R4, 0x1000, RZ, 0xfc, !PT ;  /* 0x0000100004043812 */ /* 0x000fc800078efcff */
[----:B------:R-:W-:Y:S02]  /*1c3830*/  LOP3.LUT R4, R4, 0xfffff7ff, RZ, 0xc0, !PT ;  /* 0xfffff7ff04047812 */ /* 0x000fe400078ec0ff */
[----:B------:R-:W-:Y:S01]  /*1c3840*/  ISETP.LT.AND P3, PT, R15, UR41, !P1 ;  /* 0x000000290f007c0c */ /* 0x000fe2000cf61270 */
[----:B------:R-:W0:Y:S01]  /*1c3850*/  LDCU UR41, c[0x0][0x398] ;  /* 0x00007300ff2977ac */ /* 0x000e220008000800 */
[----:B------:R-:W-:-:S04]  /*1c3860*/  @P2 LOP3.LUT R4, R4, 0x800, RZ, 0xfc, !PT ;  /* 0x0000080004042812 */ /* 0x000fc800078efcff */
[----:B------:R-:W-:-:S04]  /*1c3870*/  LOP3.LUT R4, R4, 0xfffffbff, RZ, 0xc0, !PT ;  /* 0xfffffbff04047812 */ /* 0x000fc800078ec0ff */
[----:B------:R-:W-:Y:S02]  /*1c3880*/  @P4 LOP3.LUT R4, R4, 0x400, RZ, 0xfc, !PT ;  /* 0x0000040004044812 */ /* 0x000fe400078efcff */
[----:B------:R-:W-:Y:S02]  /*1c3890*/  ISETP.LT.AND P4, PT, R17, UR39, !P1 ;  /* 0x0000002711007c0c */ /* 0x000fe4000cf81270 */
[----:B------:R-:W-:Y:S01]  /*1c38a0*/  LOP3.LUT P2, RZ, R13, 0x40, RZ, 0xc0, !PT ;  /* 0x000000400dff7812 */ /* 0x000fe2000784c0ff */
[----:B------:R-:W0:Y:S01]  /*1c38b0*/  LDCU UR39, c[0x0][0x398] ;  /* 0x00007300ff2777ac */ /* 0x000e220008000800 */
[----:B------:R-:W-:-:S04]  /*1c38c0*/  LOP3.LUT R4, R4, 0xfffffeff, RZ, 0xc0, !PT ;  /* 0xfffffeff04047812 */ /* 0x000fc800078ec0ff */
[----:B------:R-:W-:Y:S02]  /*1c38d0*/  @P3 LOP3.LUT R4, R4, 0x100, RZ, 0xfc, !PT ;  /* 0x0000010004043812 */ /* 0x000fe400078efcff */
[----:B------:R-:W-:Y:S02]  /*1c38e0*/  ISETP.LT.AND P3, PT, R11, UR37, !P1 ;  /* 0x000000250b007c0c */ /* 0x000fe4000cf61270 */
[----:B------:R-:W-:Y:S02]  /*1c38f0*/  LOP3.LUT R4, R4, 0xffffff7f, RZ, 0xc0, !PT ;  /* 0xffffff7f04047812 */ /* 0x000fe400078ec0ff */
[----:B------:R-:W-:Y:S01]  /*1c3900*/  ISETP.LT.AND P1, PT, R9, UR35, !P1 ;  /* 0x0000002309007c0c */ /* 0x000fe2000cf21270 */
[----:B------:R-:W0:Y:S01]  /*1c3910*/  LDCU UR37, c[0x0][0x398] ;  /* 0x00007300ff2577ac */ /* 0x000e220008000800 */
[----:B------:R-:W0:Y:S01]  /*1c3920*/  LDCU UR35, c[0x0][0x398] ;  /* 0x00007300ff2377ac */ /* 0x000e220008000800 */
[----:B------:R-:W-:-:S04]  /*1c3930*/  @P4 LOP3.LUT R4, R4, 0x80, RZ, 0xfc, !PT ;  /* 0x0000008004044812 */ /* 0x000fc800078efcff */
[----:B------:R-:W-:-:S04]  /*1c3940*/  LOP3.LUT R4, R4, 0xffffffbf, RZ, 0xc0, !PT ;  /* 0xffffffbf04047812 */ /* 0x000fc800078ec0ff */
[----:B------:R-:W-:-:S04]  /*1c3950*/  @P3 LOP3.LUT R4, R4, 0x40, RZ, 0xfc, !PT ;  /* 0x0000004004043812 */ /* 0x000fc800078efcff */
[----:B------:R-:W-:-:S04]  /*1c3960*/  LOP3.LUT R4, R4, 0xffffffdf, RZ, 0xc0, !PT ;  /* 0xffffffdf04047812 */ /* 0x000fc800078ec0ff */
[----:B------:R-:W-:Y:S02]  /*1c3970*/  @P1 LOP3.LUT R4, R4, 0x20, RZ, 0xfc, !PT ;  /* 0x0000002004041812 */ /* 0x000fe400078efcff */
[----:B------:R-:W-:Y:S02]  /*1c3980*/  ISETP.LT.AND P1, PT, R25, UR77, !P0 ;  /* 0x0000004d19007c0c */ /* 0x000fe4000c721270 */
[----:B------:R-:W-:Y:S02]  /*1c3990*/  ISETP.LT.AND P3, PT, R8, UR7, !P0 ;  /* 0x0000000708007c0c */ /* 0x000fe4000c761270 */
[----:B------:R-:W-:Y:S02]  /*1c39a0*/  ISETP.LT.AND P4, PT, R6, UR13, !P0 ;  /* 0x0000000d06007c0c */ /* 0x000fe4000c781270 */
[----:B------:R-:W-:Y:S01]  /*1c39b0*/  LOP3.LUT R4, R4, 0xfffffffd, RZ, 0xc0, !PT ;  /* 0xfffffffd04047812 */ /* 0x000fe200078ec0ff */
[----:B------:R-:W0:Y:S01]  /*1c39c0*/  LDCU UR13, c[0x0][0x398] ;  /* 0x00007300ff0d77ac */ /* 0x000e220008000800 */
[----:B------:R-:W0:Y:S01]  /*1c39d0*/  LDCU UR7, c[0x0][0x398] ;  /* 0x00007300ff0777ac */ /* 0x000e220008000800 */
[----:B------:R-:W0:Y:S04]  /*1c39e0*/  LDCU UR77, c[0x0][0x398] ;  /* 0x00007300ff4d77ac */ /* 0x000e280008000800 */
        /* <DEDUP_REMOVED lines=27> */
[----:B------:R-:W-:Y:S02]  /*1c3ba0*/  LOP3.LUT R0, R0, 0xfdffffff, RZ, 0xc0, !PT ;  /* 0xfdffffff00007812 */ /* 0x000fe400078ec0ff */
[----:B------:R-:W-:Y:S01]  /*1c3bb0*/  ISETP.LT.AND P4, PT, R6, UR25, !P2 ;  /* 0x0000001906007c0c */ /* 0x000fe2000d781270 */
[----:B------:R0:W-:Y:S01]  /*1c3bc0*/  STL [R1+0x78], R4 ;  /* 0x0000780401007387 */ /* 0x0001e20000100800 */
[----:B------:R-:W-:Y:S01]  /*1c3bd0*/  UMOV UR69, UR63 ;  /* 0x0000003f00457c82 */ /* 0x000fe20008000000 */
[----:B------:R-:W1:Y:S01]  /*1c3be0*/  LDCU UR23, c[0x0][0x398] ;  /* 0x00007300ff1777ac */ /* 0x000e620008000800 */
[----:B------:R-:W1:Y:S01]  /*1c3bf0*/  LDCU UR25, c[0x0][0x398] ;  /* 0x00007300ff1977ac */ /* 0x000e620008000800 */
[----:B------:R-:W1:Y:S02]  /*1c3c00*/  LDCU UR63, c[0x0][0x398] ;  /* 0x00007300ff3f77ac */ /* 0x000e640008000800 */
[----:B------:R-:W-:-:S02]  /*1c3c10*/  @P0 LOP3.LUT R0, R0, 0x2000000, RZ, 0xfc, !PT ;  /* 0x0200000000000812 */ /* 0x000fc400078efcff */
[----:B------:R-:W-:Y:S01]  /*1c3c20*/  ISETP.LT.AND P0, PT, R7, UR27, !P2 ;  /* 0x0000001b07007c0c */ /* 0x000fe2000d701270 */
[----:B0-----:R-:W4:Y:S01]  /*1c3c30*/  LDL.LU R4, [R1+0x70] ;  /* 0x0000700001047983 */ /* 0x001f220000300800 */
        /* <DEDUP_REMOVED lines=21> */
[----:B------:R-:W-:Y:S02]  /*1c3d90*/  @P3 LOP3.LUT R0, R0, 0x400000, RZ, 0xfc, !PT ;  /* 0x0040000000003812 */ /* 0x000fe400078efcff */
[----:B------:R-:W-:Y:S02]  /*1c3da0*/  ISETP.LT.AND P3, PT, R25, UR75, !P1 ;  /* 0x0000004b19007c0c */ /* 0x000fe4000cf61270 */
[----:B------:R-:W-:Y:S01]  /*1c3db0*/  ISETP.LT.AND P4, PT, R7, UR59, !P1 ;  /* 0x0000003b07007c0c */ /* 0x000fe2000cf81270 */
[----:B------:R-:W0:Y:S01]  /*1c3dc0*/  LDCU UR59, c[0x0][0x398] ;  /* 0x00007300ff3b77ac */ /* 0x000e220008000800 */
[----:B------:R-:W-:Y:S01]  /*1c3dd0*/  LOP3.LUT R0, R0, 0xffdfffff, RZ, 0xc0, !PT ;  /* 0xffdfffff00007812 */ /* 0x000fe200078ec0ff */
[----:B------:R-:W0:Y:S03]  /*1c3de0*/  LDCU UR75, c[0x0][0x398] ;  /* 0x00007300ff4b77ac */ /* 0x000e260008000800 */
[----:B------:R-:W-:-:S02]  /*1c3df0*/  @P2 LOP3.LUT R0, R0, 0x200000, RZ, 0xfc, !PT ;  /* 0x0020000000002812 */ /* 0x000fc400078efcff */
[----:B------:R-:W-:Y:S02]  /*1c3e00*/  ISETP.LT.AND P2, PT, R8, UR61, !P1 ;  /* 0x0000003d08007c0c */ /* 0x000fe4000cf41270 */
[----:B------:R-:W-:-:S04]  /*1c3e10*/  LOP3.LUT R0, R0, 0xfffdffff, RZ, 0xc0, !PT ;  /* 0xfffdffff00007812 */ /* 0x000fc800078ec0ff */
[----:B------:R-:W-:-:S04]  /*1c3e20*/  @P3 LOP3.LUT R0, R0, 0x20000, RZ, 0xfc, !PT ;  /* 0x0002000000003812 */ /* 0x000fc800078efcff */
[----:B------:R-:W-:-:S04]  /*1c3e30*/  LOP3.LUT R0, R0, 0xffefffff, RZ, 0xc0, !PT ;  /* 0xffefffff00007812 */ /* 0x000fc800078ec0ff */
[----:B------:R-:W-:Y:S02]  /*1c3e40*/  @P2 LOP3.LUT R0, R0, 0x100000, RZ, 0xfc, !PT ;  /* 0x0010000000002812 */ /* 0x000fe400078efcff */
[----:B------:R-:W-:Y:S02]  /*1c3e50*/  ISETP.LT.AND P2, PT, R6, UR57, !P1 ;  /* 0x0000003906007c0c */ /* 0x000fe4000cf41270 */
[----:B-1----:R-:W-:Y:S01]  /*1c3e60*/  ISETP.LT.AND P3, PT, R15, UR55, !P1 ;  /* 0x000000370f007c0c */ /* 0x002fe2000cf61270 */
[----:B------:R-:W1:Y:S01]  /*1c3e70*/  LDCU UR57, c[0x0][0x398] ;  /* 0x00007300ff3977ac */ /* 0x000e620008000800 */
[----:B------:R-:W-:Y:S01]  /*1c3e80*/  LOP3.LUT R0, R0, 0xfff7ffff, RZ, 0xc0, !PT ;  /* 0xfff7ffff00007812 */ /* 0x000fe200078ec0ff */
[----:B------:R-:W0:Y:S03]  /*1c3e90*/  LDCU UR55, c[0x0][0x398] ;  /* 0x00007300ff3777ac */ /* 0x000e260008000800 */
        /* <DEDUP_REMOVED lines=8> */
[----:B------:R-:W-:Y:S02]  /*1c3f20*/  LOP3.LUT R0, R0, 0xffff7fff, RZ, 0xc0, !PT ;  /* 0xffff7fff00007812 */ /* 0x000fe400078ec0ff */
[----:B------:R-:W-:Y:S02]  /*1c3f30*/  ISETP.LT.AND P1, PT, R9, UR45, !P1 ;  /* 0x0000002d09007c0c */ /* 0x000fe4000cf21270 */
[----:B------:R-:W-:Y:S01]  /*1c3f40*/  LOP3.LUT P2, RZ, R13, 0x8, RZ, 0xc0, !PT ;  /* 0x000000080dff7812 */ /* 0x000fe2000784c0ff */
[----:B------:R-:W0:Y:S01]  /*1c3f50*/  LDCU UR51, c[0x0][0x398] ;  /* 0x00007300ff3377ac */ /* 0x000e220008000800 */
[----:B------:R-:W-:-:S04]  /*1c3f60*/  @P4 LOP3.LUT R0, R0, 0x8000, RZ, 0xfc, !PT ;  /* 0x0000800000004812 */ /* 0x000fc800078efcff */
[----:B------:R-:W-:-:S04]  /*1c3f70*/  LOP3.LUT R0, R0, 0xffffbfff, RZ, 0xc0, !PT ;  /* 0xffffbfff00007812 */ /* 0x000fc800078ec0ff */
[----:B------:R-:W-:Y:S02]  /*1c3f80*/  @P3 LOP3.LUT R0, R0, 0x4000, RZ, 0xfc, !PT ;  /* 0x0000400000003812 */ /* 0x000fe400078efcff */
[----:B------:R-:W-:Y:S02]  /*1c3f90*/  ISETP.LT.AND P3, PT, R25, UR69, !P0 ;  /* 0x0000004519007c0c */ /* 0x000fe4000c761270 */
[----:B------:R-:W-:Y:S01]  /*1c3fa0*/  ISETP.LT.AND P4, PT, R17, UR37, !P0 ;  /* 0x0000002511007c0c */ /* 0x000fe2000c781270 */
[----:B------:R-:W-:Y:S01]  /*1c3fb0*/  UMOV UR45, UR71 ;  /* 0x00000047002d7c82 */ /* 0x000fe20008000000 */
[----:B------:R-:W-:Y:S01]  /*1c3fc0*/  LOP3.LUT R0, R0, 0xffffdfff, RZ, 0xc0, !PT ;  /* 0xffffdfff00007812 */ /* 0x000fe200078ec0ff */
[----:B------:R-:W-:Y:S01]  /*1c3fd0*/  UMOV UR61, UR73 ;  /* 0x00000049003d7c82 */ /* 0x000fe20008000000 */
[----:B------:R-:W0:Y:S01]  /*1c3fe0*/  LDCU UR73, c[0x0][0x398] ;  /* 0x00007300ff4977ac */ /* 0x000e220008000800 */
[----:B------:R-:W0:Y:S01]  /*1c3ff0*/  LDCU UR71, c[0x0][0x398] ;  /* 0x00007300ff4777ac */ /* 0x000e220008000800 */
[----:B------:R-:W-:-:S02]  /*1c4000*/  @P1 LOP3.LUT R0, R0, 0x2000, RZ, 0xfc, !PT ;  /* 0x0000200000001812 */ /* 0x000fc400078efcff */
[----:B--2---:R-:W-:Y:S01]  /*1c4010*/  ISETP.LT.AND P1, PT, R8, UR47, !P0 ;  /* 0x0000002f08007c0c */ /* 0x004fe2000c721270 */
[----:B------:R-:W2:Y:S01]  /*1c4020*/  LDCU UR69, c[0x0][0x398] ;  /* 0x00007300ff4577ac */ /* 0x000ea20008000800 */
[----:B------:R-:W0:Y:S01]  /*1c4030*/  LDCU UR37, c[0x0][0x398] ;  /* 0x00007300ff2577ac */ /* 0x000e220008000800 */
[----:B------:R-:W-:-:S04]  /*1c4040*/  LOP3.LUT R0, R0, 0xfffffdff, RZ, 0xc0, !PT ;  /* 0xfffffdff00007812 */ /* 0x000fc800078ec0ff */
[----:B------:R-:W-:Y:S02]  /*1c4050*/  @P3 LOP3.LUT R0, R0, 0x200, RZ, 0xfc, !PT ;  /* 0x0000020000003812 */ /* 0x000fe400078efcff */
[----:B---3--:R-:W-:Y:S02]  /*1c4060*/  ISETP.LT.AND P3, PT, R7, UR49, !P0 ;  /* 0x0000003107007c0c */ /* 0x008fe4000c761270 */
[----:B------:R-:W-:-:S04]  /*1c4070*/  LOP3.LUT R0, R0, 0xffffefff, RZ, 0xc0, !PT ;  /* 0xffffefff00007812 */ /* 0x000fc800078ec0ff */
[----:B------:R-:W-:Y:S02]  /*1c4080*/  @P1 LOP3.LUT R0, R0, 0x1000, RZ, 0xfc, !PT ;  /* 0x0000100000001812 */ /* 0x000fe400078efcff */
[----:B----4-:R-:W-:Y:S01]  /*1c4090*/  ISETP.LT.AND P1, PT, R6, UR43, !P0 ;  /* 0x0000002b06007c0c */ /* 0x010fe2000c721270 */
[----:B------:R-:W-:Y:S01]  /*1c40a0*/  UMOV UR49, UR65 ;  /* 0x0000004100317c82 */ /* 0x000fe20008000000 */
[----:B------:R-:W-:Y:S01]  /*1c40b0*/  UMOV UR47, UR67 ;  /* 0x00000043002f7c82 */ /* 0x000fe20008000000 */
[----:B------:R-:W-:Y:S01]  /*1c40c0*/  LOP3.LUT R0, R0, 0xfffff7ff, RZ, 0xc0, !PT ;  /* 0xfffff7ff00007812 */ /* 0x000fe200078ec0ff */
[----:B------:R-:W3:Y:S01]  /*1c40d0*/  LDCU UR67, c[0x0][0x398] ;  /* 0x00007300ff4377ac */ /* 0x000ee20008000800 */
[----:B------:R-:W4:Y:S01]  /*1c40e0*/  LDCU UR65, c[0x0][0x398] ;  /* 0x00007300ff4177ac */ /* 0x000f220008000800 */
[----:B------:R-:W0:Y:S01]  /*1c40f0*/  LDCU UR43, c[0x0][0x398] ;  /* 0x00007300ff2b77ac */ /* 0x000e220008000800 */
[----:B------:R-:W-:Y:S02]  /*1c4100*/  @P3 LOP3.LUT R0, R0, 0x800, RZ, 0xfc, !PT ;  /* 0x0000080000003812 */ /* 0x000fe400078efcff */
[----:B------:R-:W-:Y:S01]  /*1c4110*/  ISETP.LT.AND P3, PT, R15, UR41, !P0 ;  /* 0x000000290f007c0c */ /* 0x000fe2000c761270 */
[----:B------:R-:W0:Y:S01]  /*1c4120*/  LDCU UR41, c[0x0][0x398] ;  /* 0x00007300ff2977ac */ /* 0x000e220008000800 */
[----:B------:R-:W-:-:S04]  /*1c4130*/  LOP3.LUT R0, R0, 0xfffffbff, RZ, 0xc0, !PT ;  /* 0xfffffbff00007812 */ /* 0x000fc800078ec0ff */
        /* <DEDUP_REMOVED lines=8> */
[----:B------:R-:W-:Y:S01]  /*1c41c0*/  @P4 LOP3.LUT R0, R0, 0x80, RZ, 0xfc, !PT ;  /* 0x0000008000004812 */ /* 0x000fe200078efcff */
[----:B------:R-:W0:Y:S03]  /*1c41d0*/  LDCU UR35, c[0x0][0x398] ;  /* 0x00007300ff2377ac */ /* 0x000e260008000800 */
        /* <DEDUP_REMOVED lines=8> */
[----:B------:R-:W-:Y:S01]  /*1c4260*/  UMOV UR49, UR45 ;  /* 0x0000002d00317c82 */ /* 0x000fe20008000000 */
[----:B------:R-:W0:Y:S01]  /*1c4270*/  LDCU UR45, c[0x0][0x398] ;  /* 0x00007300ff2d77ac */ /* 0x000e220008000800 */
[----:B------:R-:W0:Y:S01]  /*1c4280*/  LDCU UR15, c[0x0][0x398] ;  /* 0x00007300ff0f77ac */ /* 0x000e220008000800 */
[----:B------:R-:W0:Y:S03]  /*1c4290*/  LDCU UR9, c[0x0][0x398] ;  /* 0x00007300ff0977ac */ /* 0x000e260008000800 */
        /* <DEDUP_REMOVED lines=10> */
[----:B------:R-:W-:-:S04]  /*1c4340*/  @P4 LOP3.LUT R0, R0, 0x4, RZ, 0xfc, !PT ;  /* 0x0000000400004812 */ /* 0x000fc800078efcff */
[----:B------:R-:W-:-:S04]  /*1c4350*/  LOP3.LUT R0, R0, 0xfffffffe, RZ, 0xc0, !PT ;  /* 0xfffffffe00007812 */ /* 0x000fc800078ec0ff */
[----:B------:R-:W-:-:S05]  /*1c4360*/  @P3 LOP3.LUT R0, R0, 0x1, RZ, 0xfc, !PT ;  /* 0x0000000100003812 */ /* 0x000fca00078efcff */
[----:B------:R0:W-:Y:S04]  /*1c4370*/  STL [R1+0x74], R0 ;  /* 0x0000740001007387 */ /* 0x0001e80000100800 */
[----:B0-----:R-:W4:Y:S01]  /*1c4380*/  LDL.LU R0, [R1+0x4f4] ;  /* 0x0004f40001007983 */ /* 0x001f220000300800 */
[----:B------:R-:W-:Y:S02]  /*1c4390*/  ISETP.LT.AND P4, PT, R17, UR31, !P2 ;  /* 0x0000001f11007c0c */ /* 0x000fe4000d781270 */
[----:B------:R-:W-:Y:S02]  /*1c43a0*/  ISETP.LT.AND P3, PT, R11, UR33, !P2 ;  /* 0x000000210b007c0c */ /* 0x000fe4000d761270 */
[----:B------:R-:W-:Y:S02]  /*1c43b0*/  ISETP.LT.AND P2, PT, R9, UR29, !P2 ;  /* 0x0000001d09007c0c */ /* 0x000fe4000d741270 */
[----:B------:R-:W-:-:S02]  /*1c43c0*/  LOP3.LUT R4, R4, 0x7fffffff, RZ, 0xc0, !PT ;  /* 0x7fffffff04047812 */ /* 0x000fc400078ec0ff */
[----:B------:R-:W-:Y:S01]  /*1c43d0*/  LOP3.LUT P0, RZ, R13, 0x2, RZ, 0xc0, !PT ;  /* 0x000000020dff7812 */ /* 0x000fe2000780c0ff */
[----:B------:R-:W0:Y:S01]  /*1c43e0*/  LDCU UR33, c[0x0][0x398] ;  /* 0x00007300ff2177ac */ /* 0x000e220008000800 */
[----:B------:R-:W0:Y:S03]  /*1c43f0*/  LDCU UR31, c[0x0][0x398] ;  /* 0x00007300ff1f77ac */ /* 0x000e260008000800 */
[----:B------:R-:W-:Y:S01]  /*1c4400*/  @P4 LOP3.LUT R4, R4, 0x80000000, RZ, 0xfc, !PT ;  /* 0x8000000004044812 */ /* 0x000fe200078efcff */
[----:B------:R-:W0:Y:S03]  /*1c4410*/  LDCU UR29, c[0x0][0x398] ;  /* 0x00007300ff1d77ac */ /* 0x000e260008000800 */
[----:B------:R-:W-:-:S04]  /*1c4420*/  LOP3.LUT R4, R4, 0xbfffffff, RZ, 0xc0, !PT ;  /* 0xbfffffff04047812 */ /* 0x000fc800078ec0ff */
[----:B------:R-:W-:Y:S02]  /*1c4430*/  @P3 LOP3.LUT R4, R4, 0x40000000, RZ, 0xfc, !PT ;  /* 0x4000000004043812 */ /* 0x000fe400078efcff */
[----:B------:R-:W-:Y:S02]  /*1c4440*/  ISETP.LT.AND P3, PT, R25, UR47, !P1 ;  /* 0x0000002f19007c0c */ /* 0x000fe4000cf61270 */
[----:B------:R-:W-:Y:S01]  /*1c4450*/  ISETP.LT.AND P4, PT, R8, UR45, !P1 ;  /* 0x0000002d08007c0c */ /* 0x000fe2000cf81270 */
[----:B------:R-:W0:Y:S01]  /*1c4460*/  LDCU UR45, c[0x0][0x398] ;  /* 0x00007300ff2d77ac */ /* 0x000e220008000800 */
[----:B------:R-:W-:Y:S01]  /*1c4470*/  LOP3.LUT R4, R4, 0xdfffffff, RZ, 0xc0, !PT ;  /* 0xdfffffff04047812 */ /* 0x000fe200078ec0ff */
[----:B------:R-:W0:Y:S03]  /*1c4480*/  LDCU UR47, c[0x0][0x398] ;  /* 0x00007300ff2f77ac */ /* 0x000e260008000800 */
[----:B------:R-:W-:-:S04]  /*1c4490*/  @P2 LOP3.LUT R4, R4, 0x20000000, RZ, 0xfc, !PT ;  /* 0x2000000004042812 */ /* 0x000fc800078efcff */
[----:B------:R-:W-:Y:S02]  /*1c44a0*/  LOP3.LUT R4, R4, 0xfdffffff, RZ, 0xc0, !PT ;  /* 0xfdffffff04047812 */ /* 0x000fe400078ec0ff */
[----:B------:R-:W-:Y:S01]  /*1c44b0*/  ISETP.LT.AND P2, PT, R7, UR19, !P1 ;  /* 0x0000001307007c0c */ /* 0x000fe2000cf41270 */
[----:B------:R-:W0:Y:S01]  /*1c44c0*/  LDCU UR19, c[0x0][0x398] ;  /* 0x00007300ff1377ac */ /* 0x000e220008000800 */
        /* <DEDUP_REMOVED lines=16> */
[----:B------:R-:W-:Y:S01]  /*1c45d0*/  ISETP.LT.AND P4, PT, R11, UR25, !P1 ;  /* 0x000000190b007c0c */ /* 0x000fe2000cf81270 */
[----:B------:R-:W0:Y:S01]  /*1c45e0*/  LDCU UR25, c[0x0][0x398] ;  /* 0x00007300ff1977ac */ /* 0x000e220008000800 */
[----:B------:R-:W-:-:S04]  /*1c45f0*/  LOP3.LUT R4, R4, 0xff7fffff, RZ, 0xc0, !PT ;  /* 0xff7fffff04047812 */ /* 0x000fc800078ec0ff */
[----:B------:R-:W-:Y:S02]  /*1c4600*/  @P3 LOP3.LUT R4, R4, 0x800000, RZ, 0xfc, !PT ;  /* 0x0080000004043812 */ /* 0x000fe400078efcff */
[----:B------:R-:W-:Y:S02]  /*1c4610*/  ISETP.LT.AND P3, PT, R9, UR17, !P1 ;  /* 0x0000001109007c0c */ /* 0x000fe4000cf61270 */
[----:B------:R-:W-:Y:S01]  /*1c4620*/  LOP3.LUT R4, R4, 0xffbfffff, RZ, 0xc0, !PT ;  /* 0xffbfffff04047812 */ /* 0x000fe200078ec0ff */
[----:B------:R-:W0:Y:S03]  /*1c4630*/  LDCU UR17, c[0x0][0x398] ;  /* 0x00007300ff1177ac */ /* 0x000e260008000800 */
[----:B------:R-:W-:Y:S02]  /*1c4640*/  @P4 LOP3.LUT R4, R4, 0x400000, RZ, 0xfc, !PT ;  /* 0x0040000004044812 */ /* 0x000fe400078efcff */
[----:B------:R-:W-:-:S02]  /*1c4650*/  ISETP.LT.AND P4, PT, R25, UR49, !P0 ;  /* 0x0000003119007c0c */ /* 0x000fc4000c781270 */
[----:B------:R-:W-:Y:S01]  /*1c4660*/  LOP3.LUT P1, RZ, R12, 0x80000000, RZ, 0xc0, !PT ;  /* 0x800000000cff7812 */ /* 0x000fe2000782c0ff */
[----:B------:R-:W0:Y:S01]  /*1c4670*/  LDCU UR49, c[0x0][0x398] ;  /* 0x00007300ff3177ac */ /* 0x000e220008000800 */
[----:B------:R-:W-:-:S04]  /*1c4680*/  LOP3.LUT R4, R4, 0xffdfffff, RZ, 0xc0, !PT ;  /* 0xffdfffff04047812 */ /* 0x000fc800078ec0ff */
[----:B------:R-:W-:Y:S02]  /*1c4690*/  @P3 LOP3.LUT R4, R4, 0x200000, RZ, 0xfc, !PT ;  /* 0x0020000004043812 */ /* 0x000fe400078efcff */
[----:B------:R-:W-:Y:S02]  /*1c46a0*/  ISETP.LT.AND P3, PT, R8, UR77, !P0 ;  /* 0x0000004d08007c0c */ /* 0x000fe4000c761270 */
[----:B------:R-:W-:-:S04]  /*1c46b0*/  LOP3.LUT R4, R4, 0xfffdffff, RZ, 0xc0, !PT ;  /* 0xfffdffff04047812 */ /* 0x000fc800078ec0ff */
[----:B------:R-:W-:Y:S02]  /*1c46c0*/  @P4 LOP3.LUT R4, R4, 0x20000, RZ, 0xfc, !PT ;  /* 0x0002000004044812 */ /* 0x000fe400078efcff */
[----:B------:R-:W-:Y:S01]  /*1c46d0*/  ISETP.LT.AND P4, PT, R7, UR63, !P0 ;  /* 0x0000003f07007c0c */ /* 0x000fe2000c781270 */
[----:B------:R-:W-:Y:S01]  /*1c46e0*/  UMOV UR77, UR61 ;  /* 0x0000003d004d7c82 */ /* 0x000fe20008000000 */
[----:B------:R-:W0:Y:S01]  /*1c46f0*/  LDCU UR61, c[0x0][0x398] ;  /* 0x00007300ff3d77ac */ /* 0x000e220008000800 */
[----:B------:R-:W-:Y:S01]  /*1c4700*/  LOP3.LUT R4, R4, 0xffefffff, RZ, 0xc0, !PT ;  /* 0xffefffff04047812 */ /* 0x000fe200078ec0ff */
[----:B------:R-:W0:Y:S03]  /*1c4710*/  LDCU UR63, c[0x0][0x398] ;  /* 0x00007300ff3f77ac */ /* 0x000e260008000800 */
[----:B------:R-:W-:Y:S02]  /*1c4720*/  @P3 LOP3.LUT R4, R4, 0x100000, RZ, 0xfc, !PT ;  /* 0x0010000004043812 */ /* 0x000fe400078efcff */
[----:B------:R-:W-:Y:S01]  /*1c4730*/  ISETP.LT.AND P3, PT, R6, UR59, !P0 ;  /* 0x0000003b06007c0c */ /* 0x000fe2000c761270 */
[----:B------:R-:W0:Y:S01]  /*1c4740*/  LDCU UR59, c[0x0][0x398] ;  /* 0x00007300ff3b77ac */ /* 0x000e220008000800 */
[----:B------:R-:W-:-:S04]  /*1c4750*/  LOP3.LUT R4, R4, 0xfff7ffff, RZ, 0xc0, !PT ;  /* 0xfff7ffff04047812 */ /* 0x000fc800078ec0ff */
[----:B------:R-:W-:Y:S02]  /*1c4760*/  @P4 LOP3.LUT R4, R4, 0x80000, RZ, 0xfc, !PT ;  /* 0x0008000004044812 */ /* 0x000fe400078efcff */
[----:B-1----:R-:W-:Y:S01]  /*1c4770*/  ISETP.LT.AND P4, PT, R15, UR57, !P0 ;  /* 0x000000390f007c0c */ /* 0x002fe2000c781270 */
[----:B------:R-:W1:Y:S01]  /*1c4780*/  LDCU UR57, c[0x0][0x398] ;  /* 0x00007300ff3977ac */ /* 0x000e620008000800 */
[----:B------:R-:W-:-:S04]  /*1c4790*/  LOP3.LUT R4, R4, 0xfffbffff, RZ, 0xc0, !PT ;  /* 0xfffbffff04047812 */ /* 0x000fc800078ec0ff */
[----:B------:R-:W-:Y:S02]  /*1c47a0*/  @P3 LOP3.LUT R4, R4, 0x40000, RZ, 0xfc, !PT ;  /* 0x0004000004043812 */ /* 0x000fe400078efcff */
[----:B------:R-:W-:Y:S01]  /*1c47b0*/  ISETP.LT.AND P3, PT, R17, UR55, !P0 ;  /* 0x0000003711007c0c */ /* 0x000fe2000c761270 */
        /* <DEDUP_REMOVED lines=28> */
[----:B--2---:R-:W-:Y:S01]  /*1c4980*/  ISETP.LT.AND P4, PT, R15, UR69, !P2 ;  /* 0x000000450f007c0c */ /* 0x004fe2000d781270 */
[----:B------:R-:W2:Y:S01]  /*1c4990*/  LDCU UR69, c[0x0][0x398] ;  /* 0x00007300ff4577ac */ /* 0x000ea20008000800 */
[----:B------:R-:W-:-:S04]  /*1c49a0*/  LOP3.LUT R4, R4, 0xfffffbff, RZ, 0xc0, !PT ;  /* 0xfffffbff04047812 */ /* 0x000fc800078ec0ff */
[----:B------:R-:W-:Y:S02]  /*1c49b0*/  @P3 LOP3.LUT R4, R4, 0x400, RZ, 0xfc, !PT ;  /* 0x0000040004043812 */ /* 0x000fe400078efcff */
[----:B---3--:R-:W-:Y:S01]  /*1c49c0*/  ISETP.LT.AND P3, PT, R17, UR67, !P2 ;  /* 0x0000004311007c0c */ /* 0x008fe2000d761270 */
[----:B------:R-:W3:Y:S01]  /*1c49d0*/  LDCU UR67, c[0x0][0x398] ;  /* 0x00007300ff4377ac */ /* 0x000ee20008000800 */
[----:B------:R-:W-:-:S04]  /*1c49e0*/  LOP3.LUT R4, R4, 0xfffffeff, RZ, 0xc0, !PT ;  /* 0xfffffeff04047812 */ /* 0x000fc800078ec0ff */
[----:B------:R-:W-:-:S04]  /*1c49f0*/  @P4 LOP3.LUT R4, R4, 0x100, RZ, 0xfc, !PT ;  /* 0x0000010004044812 */ /* 0x000fc800078efcff */
[----:B------:R-:W-:Y:S02]  /*1c4a00*/  LOP3.LUT R4, R4, 0xffffff7f, RZ, 0xc0, !PT ;  /* 0xffffff7f04047812 */ /* 0x000fe400078ec0ff */
[----:B----4-:R-:W-:Y:S01]  /*1c4a10*/  ISETP.LT.AND P4, PT, R11, UR65, !P2 ;  /* 0x000000410b007c0c */ /* 0x010fe2000d781270 */
[----:B------:R-:W4:Y:S01]  /*1c4a20*/  LDCU UR65, c[0x0][0x398] ;  /* 0x00007300ff4177ac */ /* 0x000f220008000800 */
[----:B------:R-:W-:Y:S02]  /*1c4a30*/  @P3 LOP3.LUT R4, R4, 0x80, RZ, 0xfc, !PT ;  /* 0x0000008004043812 */ /* 0x000fe400078efcff */
[----:B------:R-:W-:Y:S02]  /*1c4a40*/  ISETP.LT.AND P3, PT, R9, UR27, !P2 ;  /* 0x0000001b09007c0c */ /* 0x000fe4000d761270 */
[----:B------:R-:W-:Y:S01]  /*1c4a50*/  ISETP.LT.AND P2, PT, R25, UR10, !P1 ;  /* 0x0000000a19007c0c */ /* 0x000fe2000cf41270 */
[----:B------:R-:W0:Y:S01]  /*1c4a60*/  LDCU UR27, c[0x0][0x398] ;  /* 0x00007300ff1b77ac */ /* 0x000e220008000800 */
[----:B------:R-:W-:-:S02]  /*1c4a70*/  R2UR.FILL UR10, R0 ;  /* 0x00000000000a72ca */ /* 0x000fc400004e0000 */
[----:B------:R-:W2:Y:S01]  /*1c4a80*/  LDL.LU R0, [R1+0x6c] ;  /* 0x00006c0001007983 */ /* 0x000ea20000300800 */
[----:B------:R-:W-:-:S04]  /*1c4a90*/  LOP3.LUT R4, R4, 0xffffffbf, RZ, 0xc0, !PT ;  /* 0xffffffbf04047812 */ /* 0x000fc800078ec0ff */
        /* <DEDUP_REMOVED lines=19> */
[----:B------:R-:W-:-:S04]  /*1c4bd0*/  @P4 LOP3.LUT R4, R4, 0x4, RZ, 0xfc, !PT ;  /* 0x0000000404044812 */ /* 0x000fc800078efcff */
[----:B------:R-:W-:-:S04]  /*1c4be0*/  LOP3.LUT R4, R4, 0xfffffffe, RZ, 0xc0, !PT ;  /* 0xfffffffe04047812 */ /* 0x000fc800078ec0ff */
[----:B------:R-:W-:-:S05]  /*1c4bf0*/  @P3 LOP3.LUT R4, R4, 0x1, RZ, 0xfc, !PT ;  /* 0x0000000104043812 */ /* 0x000fca00078efcff */
[----:B------:R0:W-:Y:S04]  /*1c4c00*/  STL [R1+0x70], R4 ;  /* 0x0000700401007387 */ /* 0x0001e80000100800 */
[----:B0-----:R-:W3:Y:S01]  /*1c4c10*/  LDL.LU R4, [R1+0x68] ;  /* 0x0000680001047983 */ /* 0x001ee20000300800 */
[----:B------:R-:W-:Y:S02]  /*1c4c20*/  ISETP.LT.AND P4, PT, R17, UR15, !P1 ;  /* 0x0000000f11007c0c */ /* 0x000fe4000cf81270 */
[----:B------:R-:W-:Y:S02]  /*1c4c30*/  ISETP.LT.AND P3, PT, R11, UR43, !P1 ;  /* 0x0000002b0b007c0c */ /* 0x000fe4000cf61270 */
[----:B------:R-:W-:Y:S01]  /*1c4c40*/  ISETP.LT.AND P1, PT, R9, UR33, !P1 ;  /* 0x0000002109007c0c */ /* 0x000fe2000cf21270 */
[----:B------:R-:W0:Y:S01]  /*1c4c50*/  LDCU UR15, c[0x0][0x398] ;  /* 0x00007300ff0f77ac */ /* 0x000e220008000800 */
[----:B------:R-:W0:Y:S01]  /*1c4c60*/  LDCU UR33, c[0x0][0x398] ;  /* 0x00007300ff2177ac */ /* 0x000e220008000800 */
[----:B------:R-:W0:Y:S01]  /*1c4c70*/  LDCU UR43, c[0x0][0x398] ;  /* 0x00007300ff2b77ac */ /* 0x000e220008000800 */
[----:B--2---:R-:W-:-:S05]  /*1c4c80*/  LOP3.LUT R0, R0, 0x7fffffff, RZ, 0xc0, !PT ;  /* 0x7fffffff00007812 */ /* 0x004fca00078ec0ff */
        /* <DEDUP_REMOVED lines=9> */
[----:B------:R-:W2:Y:S01]  /*1c4d20*/  LDCU UR13, c[0x0][0x398] ;  /* 0x00007300ff0d77ac */ /* 0x000ea20008000800 */
[----:B------:R-:W0:Y:S05]  /*1c4d30*/  LDCU UR31, c[0x0][0x398] ;  /* 0x00007300ff1f77ac */ /* 0x000e2a0008000800 */
        /* <DEDUP_REMOVED lines=17> */
[----:B------:R-:W-:Y:S02]  /*1c4e50*/  LOP3.LUT R0, R0, 0xff7fffff, RZ, 0xc0, !PT ;  /* 0xff7fffff00007812 */ /* 0x000fe400078ec0ff */
[----:B------:R-:W-:Y:S02]  /*1c4e60*/  ISETP.LT.AND P0, PT, R9, UR23, !P0 ;  /* 0x0000001709007c0c */ /* 0x000fe4000c701270 */
[----:B---3--:R-:W-:Y:S01]  /*1c4e70*/  LOP3.LUT R4, R4, 0x7fffffff, RZ, 0xc0, !PT ;  /* 0x7fffffff04047812 */ /* 0x008fe200078ec0ff */
[----:B------:R-:W3:Y:S01]  /*1c4e80*/  LDCU UR23, c[0x0][0x398] ;  /* 0x00007300ff1777ac */ /* 0x000ee20008000800 */
        /* <DEDUP_REMOVED lines=30> */
[----:B------:R-:W-:Y:S01]  /*1c5070*/  ISETP.LT.AND P2, PT, R9, UR49, !P2 ;  /* 0x0000003109007c0c */ /* 0x000fe2000d741270 */
[----:B------:R-:W0:Y:S01]  /*1c5080*/  LDCU UR49, c[0x0][0x398] ;  /* 0x00007300ff3177ac */ /* 0x000e220008000800 */
[----:B------:R-:W-:Y:S02]  /*1c5090*/  LOP3.LUT P0, RZ, R12, 0x8000000, RZ, 0xc0, !PT ;  /* 0x080000000cff7812 */ /* 0x000fe4000780c0ff */
        /* <DEDUP_REMOVED lines=19> */
[----:B-1----:R-:W-:Y:S01]  /*1c51d0*/  ISETP.LT.AND P4, PT, R15, UR57, !P1 ;  /* 0x000000390f007c0c */ /* 0x002fe2000cf81270 */
[----:B------:R-:W1:Y:S01]  /*1c51e0*/  LDCU UR57, c[0x0][0x398] ;  /* 0x00007300ff3977ac */ /* 0x000e620008000800 */
[----:B------:R-:W-:-:S04]  /*1c51f0*/  @P2 LOP3.LUT R0, R0, 0x800, RZ, 0xfc, !PT ;  /* 0x0000080000002812 */ /* 0x000fc800078efcff */
[----:B------:R-:W-:Y:S02]  /*1c5200*/  LOP3.LUT R0, R0, 0xfffffbff, RZ, 0xc0, !PT ;  /* 0xfffffbff00007812 */ /* 0x000fe400078ec0ff */
[----:B------:R-:W-:Y:S01]  /*1c5210*/  ISETP.LT.AND P2, PT, R17, UR59, !P1 ;  /* 0x0000003b11007c0c */ /* 0x000fe2000cf41270 */
[----:B------:R-:W1:Y:S01]  /*1c5220*/  LDCU UR59, c[0x0][0x398] ;  /* 0x00007300ff3b77ac */ /* 0x000e620008000800 */
[----:B------:R-:W-:-:S04]  /*1c5230*/  @P3 LOP3.LUT R0, R0, 0x400, RZ, 0xfc, !PT ;  /* 0x0000040000003812 */ /* 0x000fc800078efcff */
[----:B------:R-:W-:Y:S02]  /*1c5240*/  LOP3.LUT R0, R0, 0xfffffeff, RZ, 0xc0, !PT ;  /* 0xfffffeff00007812 */ /* 0x000fe400078ec0ff */
[----:B------:R-:W-:Y:S02]  /*1c5250*/  ISETP.LT.AND P3, PT, R11, UR61, !P1 ;  /* 0x0000003d0b007c0c */ /* 0x000fe4000cf61270 */
[----:B------:R-:W-:Y:S01]  /*1c5260*/  @P4 LOP3.LUT R0, R0, 0x100, RZ, 0xfc, !PT ;  /* 0x0000010000004812 */ /* 0x000fe200078efcff */
[----:B------:R-:W1:Y:S03]  /*1c5270*/  LDCU UR61, c[0x0][0x398] ;  /* 0x00007300ff3d77ac */ /* 0x000e660008000800 */
[----:B------:R-:W-:Y:S02]  /*1c5280*/  LOP3.LUT R0, R0, 0xffffff7f, RZ, 0xc0, !PT ;  /* 0xffffff7f00007812 */ /* 0x000fe400078ec0ff */
[----:B------:R-:W-:-:S02]  /*1c5290*/  ISETP.LT.AND P1, PT, R9, UR63, !P1 ;  /* 0x0000003f09007c0c */ /* 0x000fc4000cf21270 */
[----:B0-----:R-:W-:Y:S01]  /*1c52a0*/  ISETP.LT.AND P4, PT, R8, UR49, !P0 ;  /* 0x0000003108007c0c */ /* 0x001fe2000c781270 */
        /* <DEDUP_REMOVED lines=8> */
[----:B------:R-:W-:Y:S01]  /*1c5330*/  ISETP.LT.AND P3, PT, R7, UR47, !P0 ;  /* 0x0000002f07007c0c */ /* 0x000fe2000c761270 */
[----:B------:R-:W0:Y:S01]  /*1c5340*/  LDCU UR47, c[0x0][0x398] ;  /* 0x00007300ff2f77ac */ /* 0x000e220008000800 */
[----:B------:R-:W-:Y:S02]  /*1c5350*/  LOP3.LUT R0, R0, 0xfffffffd, RZ, 0xc0, !PT ;  /* 0xfffffffd00007812 */ /* 0x000fe400078ec0ff */
[----:B------:R-:W-:Y:S01]  /*1c5360*/  LOP3.LUT P2, RZ, R12, 0x4000000, RZ, 0xc0, !PT ;  /* 0x040000000cff7812 */ /* 0x000fe2000784c0ff */
[----:B------:R-:W0:Y:S06]  /*1c5370*/  LDCU UR12, c[0x0][0x398] ;  /* 0x00007300ff0c77ac */ /* 0x000e2c0008000800 */
[----:B------:R-:W-:-:S04]  /*1c5380*/  @P1 LOP3.LUT R0, R0, 0x2, RZ, 0xfc, !PT ;  /* 0x0000000200001812 */ /* 0x000fc800078efcff */
[----:B------:R-:W-:Y:S02]  /*1c5390*/  LOP3.LUT R0, R0, 0xffffffef, RZ, 0xc0, !PT ;  /* 0xffffffef00007812 */ /* 0x000fe400078ec0ff */
[----:B------:R-:W-:Y:S01]  /*1c53a0*/  ISETP.LT.AND P1, PT, R6, UR45, !P0 ;  /* 0x0000002d06007c0c */ /* 0x000fe2000c721270 */
[----:B------:R-:W0:Y:S01]  /*1c53b0*/  LDCU UR45, c[0x0][0x398] ;  /* 0x00007300ff2d77ac */ /* 0x000e220008000800 */
[----:B------:R-:W-:-:S04]  /*1c53c0*/  @P4 LOP3.LUT R0, R0, 0x10, RZ, 0xfc, !PT ;  /* 0x0000001000004812 */ /* 0x000fc800078efcff */
[----:B------:R-:W-:Y:S02]  /*1c53d0*/  LOP3.LUT R0, R0, 0xfffffff7, RZ, 0xc0, !PT ;  /* 0xfffffff700007812 */ /* 0x000fe400078ec0ff */
[----:B------:R-:W-:Y:S01]  /*1c53e0*/  ISETP.LT.AND P4, PT, R15, UR51, !P0 ;  /* 0x000000330f007c0c */ /* 0x000fe2000c781270 */
[----:B------:R-:W1:Y:S01]  /*1c53f0*/  LDCU UR51, c[0x0][0x398] ;  /* 0x00007300ff3377ac */ /* 0x000e620008000800 */
[----:B------:R-:W-:-:S04]  /*1c5400*/  @P3 LOP3.LUT R0, R0, 0x8, RZ, 0xfc, !PT ;  /* 0x0000000800003812 */ /* 0x000fc800078efcff */
[----:B------:R-:W-:-:S04]  /*1c5410*/  LOP3.LUT R0, R0, 0xfffffffb, RZ, 0xc0, !PT ;  /* 0xfffffffb00007812 */ /* 0x000fc800078ec0ff */
[----:B------:R-:W-:Y:S02]  /*1c5420*/  @P1 LOP3.LUT R0, R0, 0x4, RZ, 0xfc, !PT ;  /* 0x0000000400001812 */ /* 0x000fe400078efcff */
[----:B0-----:R-:W-:Y:S02]  /*1c5430*/  ISETP.LT.AND P1, PT, R17, UR49, !P0 ;  /* 0x0000003111007c0c */ /* 0x001fe4000c721270 */
        /* <DEDUP_REMOVED lines=14> */
[----:B-1----:R-:W-:Y:S01]  /*1c5520*/  ISETP.LT.AND P4, PT, R8, UR59, !P2 ;  /* 0x0000003b08007c0c */ /* 0x002fe2000d781270 */
[----:B------:R1:W-:Y:S01]  /*1c5530*/  STL [R1+0x6c], R0 ;  /* 0x00006c0001007387 */ /* 0x0003e20000100800 */
[----:B------:R-:W-:Y:S02]  /*1c5540*/  LOP3.LUT R4, R4, 0xfdffffff, RZ, 0xc0, !PT ;  /* 0xfdffffff04047812 */ /* 0x000fe400078ec0ff */
[----:B------:R-:W-:Y:S01]  /*1c5550*/  LOP3.LUT P1, RZ, R12, 0x1000000, RZ, 0xc0, !PT ;  /* 0x010000000cff7812 */ /* 0x000fe2000782c0ff */
[----:B------:R-:W0:Y:S01]  /*1c5560*/  LDCU UR59, c[0x0][0x398] ;  /* 0x00007300ff3b77ac */ /* 0x000e220008000800 */
[----:B------:R-:W0:Y:S01]  /*1c5570*/  LDCU UR16, c[0x0][0x398] ;  /* 0x00007300ff1077ac */ /* 0x000e220008000800 */
[----:B-1----:R-:W4:Y:S04]  /*1c5580*/  LDL.LU R0, [R1+0x64] ;  /* 0x0000640001007983 */ /* 0x002f280000300800 */
[----:B------:R-:W-:-:S02]  /*1c5590*/  @P0 LOP3.LUT R4, R4, 0x2000000, RZ, 0xfc, !PT ;  /* 0x0200000004040812 */ /* 0x000fc400078efcff */
[----:B------:R-:W-:Y:S01]  /*1c55a0*/  ISETP.LT.AND P0, PT, R7, UR77, !P2 ;  /* 0x0000004d07007c0c */ /* 0x000fe2000d701270 */
[----:B------:R-:W1:Y:S01]  /*1c55b0*/  LDCU UR77, c[0x0][0x398] ;  /* 0x00007300ff4d77ac */ /* 0x000e620008000800 */
[----:B------:R-:W-:-:S04]  /*1c55c0*/  LOP3.LUT R4, R4, 0xefffffff, RZ, 0xc0, !PT ;  /* 0xefffffff04047812 */ /* 0x000fc800078ec0ff */
[----:B------:R-:W-:Y:S02]  /*1c55d0*/  @P4 LOP3.LUT R4, R4, 0x10000000, RZ, 0xfc, !PT ;  /* 0x1000000004044812 */ /* 0x000fe400078efcff */
[----:B------:R-:W-:Y:S01]  /*1c55e0*/  ISETP.LT.AND P4, PT, R6, UR75, !P2 ;  /* 0x0000004b06007c0c */ /* 0x000fe2000d781270 */
[----:B------:R-:W0:Y:S01]  /*1c55f0*/  LDCU UR75, c[0x0][0x398] ;  /* 0x00007300ff4b77ac */ /* 0x000e220008000800 */
[----:B------:R-:W-:-:S04]  /*1c5600*/  LOP3.LUT R4, R4, 0xf7ffffff, RZ, 0xc0, !PT ;  /* 0xf7ffffff04047812 */ /* 0x000fc800078ec0ff */
[----:B------:R-:W-:-:S04]  /*1c5610*/  @P0 LOP3.LUT R4, R4, 0x8000000, RZ, 0xfc, !PT ;  /* 0x0800000004040812 */ /* 0x000fc800078efcff */
[----:B------:R-:W-:-:S04]  /*1c5620*/  LOP3.LUT R4, R4, 0xfbffffff, RZ, 0xc0, !PT ;  /* 0xfbffffff04047812 */ /* 0x000fc800078ec0ff */
[----:B------:R-:W-:Y:S02]  /*1c5630*/  @P4 LOP3.LUT R4, R4, 0x4000000, RZ, 0xfc, !PT ;  /* 0x0400000004044812 */ /* 0x000fe400078efcff */
[----:B------:R-:W-:Y:S01]  /*1c5640*/  ISETP.LT.AND P4, PT, R15, UR73, !P2 ;  /* 0x000000490f007c0c */ /* 0x000fe2000d781270 */
[----:B------:R-:W0:Y:S01]  /*1c5650*/  LDCU UR73, c[0x0][0x398] ;  /* 0x00007300ff4977ac */ /* 0x000e220008000800 */
[----:B------:R-:W-:-:S11]  /*1c5660*/  LOP3.LUT R4, R4, 0xfeffffff, RZ, 0xc0, !PT ;  /* 0xfeffffff04047812 */ /* 0x000fd600078ec0ff */
[----:B------:R-:W-:Y:S02]  /*1c5670*/  @P4 LOP3.LUT R4, R4, 0x1000000, RZ, 0xfc, !PT ;  /* 0x0100000004044812 */ /* 0x000fe400078efcff */
[----:B------:R-:W-:Y:S01]  /*1c5680*/  ISETP.LT.AND P4, PT, R17, UR71, !P2 ;  /* 0x0000004711007c0c */ /* 0x000fe2000d781270 */
[----:B------:R-:W0:Y:S01]  /*1c5690*/  LDCU UR71, c[0x0][0x398] ;  /* 0x00007300ff4777ac */ /* 0x000e220008000800 */
[----:B------:R-:W-:-:S11]  /*1c56a0*/  LOP3.LUT R4, R4, 0xff7fffff, RZ, 0xc0, !PT ;  /* 0xff7fffff04047812 */ /* 0x000fd600078ec0ff */
[----:B------:R-:W-:Y:S02]  /*1c56b0*/  @P4 LOP3.LUT R4, R4, 0x800000, RZ, 0xfc, !PT ;  /* 0x0080000004044812 */ /* 0x000fe400078efcff */
[----:B------:R-:W-:Y:S02]  /*1c56c0*/  ISETP.LT.AND P4, PT, R11, UR69, !P2 ;  /* 0x000000450b007c0c */ /* 0x000fe4000d781270 */
[----:B------:R-:W-:Y:S02]  /*1c56d0*/  ISETP.LT.AND P2, PT, R9, UR67, !P2 ;  /* 0x0000004309007c0c */ /* 0x000fe4000d741270 */
[----:B------:R-:W-:Y:S02]  /*1c56e0*/  LOP3.LUT P0, RZ, R12, 0x800000, RZ, 0xc0, !PT ;  /* 0x008000000cff7812 */ /* 0x000fe4000780c0ff */
[----:B------:R-:W-:Y:S01]  /*1c56f0*/  LOP3.LUT R4, R4, 0xffbfffff, RZ, 0xc0, !PT ;  /* 0xffbfffff04047812 */ /* 0x000fe200078ec0ff */
[----:B------:R-:W1:Y:S01]  /*1c5700*/  LDCU UR69, c[0x0][0x398] ;  /* 0x00007300ff4577ac */ /* 0x000e620008000800 */
[----:B------:R-:W1:Y:S05]  /*1c5710*/  LDCU UR67, c[0x0][0x398] ;  /* 0x00007300ff4377ac */ /* 0x000e6a0008000800 */
[----:B------:R-:W-:-:S02]  /*1c5720*/  @P4 LOP3.LUT R4, R4, 0x400000, RZ, 0xfc, !PT ;  /* 0x0040000004044812 */ /* 0x000fc400078efcff */
[----:B------:R-:W-:Y:S01]  /*1c5730*/  ISETP.LT.AND P4, PT, R25, UR18, !P3 ;  /* 0x0000001219007c0c */ /* 0x000fe2000df81270 */
[----:B------:R-:W1:Y:S01]  /*1c5740*/  LDCU UR18, c[0x0][0x398] ;  /* 0x00007300ff1277ac */ /* 0x000e620008000800 */
[----:B------:R-:W-:-:S04]  /*1c5750*/  LOP3.LUT R4, R4, 0xffdfffff, RZ, 0xc0, !PT ;  /* 0xffdfffff04047812 */ /* 0x000fc800078ec0ff */
[----:B------:R-:W-:Y:S02]  /*1c5760*/  @P2 LOP3.LUT R4, R4, 0x200000, RZ, 0xfc, !PT ;  /* 0x0020000004042812 */ /* 0x000fe400078efcff */
[----:B0-----:R-:W-:Y:S01]  /*1c5770*/  ISETP.LT.AND P2, PT, R8, UR71, !P3 ;  /* 0x0000004708007c0c */ /* 0x001fe2000df41270 */
        /* <DEDUP_REMOVED lines=9> */
[----:B---3--:R-:W-:Y:S02]  /*1c5810*/  ISETP.LT.AND P4, PT, R6, UR23, !P3 ;  /* 0x0000001706007c0c */ /* 0x008fe4000df81270 */
[----:B------:R-:W-:Y:S01]  /*1c5820*/  LOP3.LUT P2, RZ, R12, 0x400000, RZ, 0xc0, !PT ;  /* 0x004000000cff7812 */ /* 0x000fe2000784c0ff */
[----:B------:R-:W3:Y:S01]  /*1c5830*/  LDCU UR23, c[0x0][0x398] ;  /* 0x00007300ff1777ac */ /* 0x000ee20008000800 */
[----:B------:R-:W-:-:S09]  /*1c5840*/  LOP3.LUT R4, R4, 0xfffbffff, RZ, 0xc0, !PT ;  /* 0xfffbffff04047812 */ /* 0x000fd200078ec0ff */
        /* <DEDUP_REMOVED lines=10> */
[----:B------:R-:W-:Y:S01]  /*1c58f0*/  ISETP.LT.AND P3, PT, R9, UR25, !P3 ;  /* 0x0000001909007c0c */ /* 0x000fe2000df61270 */
[----:B------:R-:W0:Y:S01]  /*1c5900*/  LDCU UR7, c[0x0][0x398] ;  /* 0x00007300ff0777ac */ /* 0x000e220008000800 */
[----:B------:R-:W-:Y:S01]  /*1c5910*/  LOP3.LUT R4, R4, 0xffffbfff, RZ, 0xc0, !PT ;  /* 0xffffbfff04047812 */ /* 0x000fe200078ec0ff */
[----:B------:R-:W0:Y:S08]  /*1c5920*/  LDCU UR25, c[0x0][0x398] ;  /* 0x00007300ff1977ac */ /* 0x000e300008000800 */
        /* <DEDUP_REMOVED lines=11> */
[----:B--2---:R-:W-:Y:S01]  /*1c59e0*/  ISETP.LT.AND P3, PT, R7, UR13, !P1 ;  /* 0x0000000d07007c0c */ /* 0x004fe2000cf61270 */
[----:B------:R-:W2:Y:S01]  /*1c59f0*/  LDCU UR13, c[0x0][0x398] ;  /* 0x00007300ff0d77ac */ /* 0x000ea20008000800 */
[----:B------:R-:W-:-:S11]  /*1c5a00*/  LOP3.LUT R4, R4, 0xfffff7ff, RZ, 0xc0, !PT ;  /* 0xfffff7ff04047812 */ /* 0x000fd600078ec0ff */
        /* <DEDUP_REMOVED lines=22> */
[----:B------:R-:W-:-:S02]  /*1c5b70*/  @P3 LOP3.LUT R4, R4, 0x20, RZ, 0xfc, !PT ;  /* 0x0000002004043812 */ /* 0x000fc400078efcff */
[----:B------:R-:W-:Y:S01]  /*1c5b80*/  ISETP.LT.AND P3, PT, R8, UR17, !P0 ;  /* 0x0000001108007c0c */ /* 0x000fe2000c761270 */
[----:B------:R-:W0:Y:S01]  /*1c5b90*/  LDCU UR17, c[0x0][0x398] ;  /* 0x00007300ff1177ac */ /* 0x000e220008000800 */
[----:B------:R-:W-:-:S04]  /*1c5ba0*/  LOP3.LUT R4, R4, 0xfffffffd, RZ, 0xc0, !PT ;  /* 0xfffffffd04047812 */ /* 0x000fc800078ec0ff */
[----:B------:R-:W-:-:S04]  /*1c5bb0*/  @P1 LOP3.LUT R4, R4, 0x2, RZ, 0xfc, !PT ;  /* 0x0000000204041812 */ /* 0x000fc800078efcff */
[----:B------:R-:W-:-:S04]  /*1c5bc0*/  LOP3.LUT R4, R4, 0xffffffef, RZ, 0xc0, !PT ;  /* 0xffffffef04047812 */ /* 0x000fc800078ec0ff */
[----:B------:R-:W-:Y:S02]  /*1c5bd0*/  @P3 LOP3.LUT R4, R4, 0x10, RZ, 0xfc, !PT ;  /* 0x0000001004043812 */ /* 0x000fe400078efcff */
[----:B------:R-:W-:Y:S02]  /*1c5be0*/  ISETP.LT.AND P3, PT, R7, UR35, !P0 ;  /* 0x0000002307007c0c */ /* 0x000fe4000c761270 */
[----:B----4-:R-:W-:Y:S02]  /*1c5bf0*/  LOP3.LUT R0, R0, 0x7fffffff, RZ, 0xc0, !PT ;  /* 0x7fffffff00007812 */ /* 0x010fe400078ec0ff */
[----:B------:R-:W-:Y:S02]  /*1c5c00*/  LOP3.LUT R4, R4, 0xfffffff7, RZ, 0xc0, !PT ;  /* 0xfffffff704047812 */ /* 0x000fe400078ec0ff */
[----:B------:R-:W-:Y:S01]  /*1c5c10*/  LOP3.LUT P1, RZ, R12, 0x200000, RZ, 0xc0, !PT ;  /* 0x002000000cff7812 */ /* 0x000fe2000782c0ff */
[----:B------:R-:W4:Y:S06]  /*1c5c20*/  LDCU UR35, c[0x0][0x398] ;  /* 0x00007300ff2377ac */ /* 0x000f2c0008000800 */
[----:B------:R-:W-:-:S02]  /*1c5c30*/  @P3 LOP3.LUT R4, R4, 0x8, RZ, 0xfc, !PT ;  /* 0x0000000804043812 */ /* 0x000fc400078efcff */
[----:B------:R-:W-:Y:S01]  /*1c5c40*/  ISETP.LT.AND P3, PT, R6, UR33, !P0 ;  /* 0x0000002106007c0c */ /* 0x000fe2000c761270 */
[----:B------:R-:W0:Y:S01]  /*1c5c50*/  LDCU UR33, c[0x0][0x398] ;  /* 0x00007300ff2177ac */ /* 0x000e220008000800 */
[----:B------:R-:W-:-:S11]  /*1c5c60*/  LOP3.LUT R4, R4, 0xfffffffb, RZ, 0xc0, !PT ;  /* 0xfffffffb04047812 */ /* 0x000fd600078ec0ff */
[----:B------:R-:W-:Y:S02]  /*1c5c70*/  @P3 LOP3.LUT R4, R4, 0x4, RZ, 0xfc, !PT ;  /* 0x0000000404043812 */ /* 0x000fe400078efcff */
[----:B------:R-:W-:Y:S01]  /*1c5c80*/  ISETP.LT.AND P3, PT, R15, UR11, !P0 ;  /* 0x0000000b0f007c0c */ /* 0x000fe2000c761270 */
[----:B------:R-:W0:Y:S01]  /*1c5c90*/  LDCU UR11, c[0x0][0x398] ;  /* 0x00007300ff0b77ac */ /* 0x000e220008000800 */
[----:B------:R-:W-:-:S11]  /*1c5ca0*/  LOP3.LUT R4, R4, 0xfffffffe, RZ, 0xc0, !PT ;  /* 0xfffffffe04047812 */ /* 0x000fd600078ec0ff */
[----:B------:R-:W-:-:S05]  /*1c5cb0*/  @P3 LOP3.LUT R4, R4, 0x1, RZ, 0xfc, !PT ;  /* 0x0000000104043812 */ /* 0x000fca00078efcff */
[----:B------:R0:W-:Y:S04]  /*1c5cc0*/  STL [R1+0x68], R4 ;  /* 0x0000680401007387 */ /* 0x0001e80000100800 */
[----:B0-----:R-:W2:Y:S01]  /*1c5cd0*/  LDL.LU R4, [R1+0x60] ;  /* 0x0000600001047983 */ /* 0x001ea20000300800 */
[----:B------:R-:W-:Y:S01]  /*1c5ce0*/  ISETP.LT.AND P3, PT, R17, UR65, !P0 ;  /* 0x0000004111007c0c */ /* 0x000fe2000c761270 */
[----:B------:R-:W0:-:S12]  /*1c5cf0*/  LDCU UR65, c[0x0][0x398] ;  /* 0x00007300ff4177ac */ /* 0x000e180008000800 */
        /* <DEDUP_REMOVED lines=30> */
[----:B------:R-:W-:Y:S01]  /*1c5ee0*/  LOP3.LUT P0, RZ, R12, 0x100000, RZ, 0xc0, !PT ;  /* 0x001000000cff7812 */ /* 0x000fe2000780c0ff */
[----:B------:R-:W0:Y:S01]  /*1c5ef0*/  LDCU UR41, c[0x0][0x398] ;  /* 0x00007300ff2977ac */ /* 0x000e220008000800 */
[----:B------:R-:W-:-:S09]  /*1c5f00*/  LOP3.LUT R0, R0, 0xff7fffff, RZ, 0xc0, !PT ;  /* 0xff7fffff00007812 */ /* 0x000fd200078ec0ff */
        /* <DEDUP_REMOVED lines=37> */
[----:B------:R-:W1:Y:S03]  /*1c6160*/  LDCU UR59, c[0x0][0x398] ;  /* 0x00007300ff3b77ac */ /* 0x000e660008000800 */
[----:B------:R-:W-:Y:S02]  /*1c6170*/  @P3 LOP3.LUT R0, R0, 0x4000, RZ, 0xfc, !PT ;  /* 0x0000400000003812 */ /* 0x000fe400078efcff */
[----:B------:R-:W-:-:S02]  /*1c6180*/  ISETP.LT.AND P3, PT, R25, UR28, !P0 ;  /* 0x0000001c19007c0c */ /* 0x000fc4000c761270 */
[----:B------:R-:W-:Y:S01]  /*1c6190*/  LOP3.LUT P1, RZ, R12, 0x80000, RZ, 0xc0, !PT ;  /* 0x000800000cff7812 */ /* 0x000fe2000782c0ff */
[----:B------:R-:W1:Y:S01]  /*1c61a0*/  LDCU UR28, c[0x0][0x398] ;  /* 0x00007300ff1c77ac */ /* 0x000e620008000800 */
[----:B------:R-:W-:-:S04]  /*1c61b0*/  LOP3.LUT R0, R0, 0xffffdfff, RZ, 0xc0, !PT ;  /* 0xffffdfff00007812 */ /* 0x000fc800078ec0ff */
[----:B------:R-:W-:Y:S02]  /*1c61c0*/  @P2 LOP3.LUT R0, R0, 0x2000, RZ, 0xfc, !PT ;  /* 0x0000200000002812 */ /* 0x000fe400078efcff */
[----:B0-----:R-:W-:Y:S01]  /*1c61d0*/  ISETP.LT.AND P2, PT, R8, UR65, !P0 ;  /* 0x0000004108007c0c */ /* 0x001fe2000c741270 */
[----:B------:R-:W0:Y:S01]  /*1c61e0*/  LDCU UR65, c[0x0][0x398] ;  /* 0x00007300ff4177ac */ /* 0x000e220008000800 */
[----:B------:R-:W-:-:S04]  /*1c61f0*/  LOP3.LUT R0, R0, 0xfffffdff, RZ, 0xc0, !PT ;  /* 0xfffffdff00007812 */ /* 0x000fc800078ec0ff */
[----:B------:R-:W-:Y:S02]  /*1c6200*/  @P3 LOP3.LUT R0, R0, 0x200, RZ, 0xfc, !PT ;  /* 0x0000020000003812 */ /* 0x000fe400078efcff */
[----:B----4-:R-:W-:Y:S01]  /*1c6210*/  ISETP.LT.AND P3, PT, R7, UR35, !P0 ;  /* 0x0000002307007c0c */ /* 0x010fe2000c761270 */
[----:B------:R-:W4:Y:S01]  /*1c6220*/  LDCU UR35, c[0x0][0x398] ;  /* 0x00007300ff2377ac */ /* 0x000f220008000800 */
        /* <DEDUP_REMOVED lines=28> */
[----:B------:R-:W1:Y:S01]  /*1c63f0*/  LDCU UR61, c[0x0][0x398] ;  /* 0x00007300ff3d77ac */ /* 0x000e620008000800 */
[----:B------:R-:W-:-:S04]  /*1c6400*/  LOP3.LUT R0, R0, 0xfffffffd, RZ, 0xc0, !PT ;  /* 0xfffffffd00007812 */ /* 0x000fc800078ec0ff */
[----:B------:R-:W-:Y:S02]  /*1c6410*/  @P3 LOP3.LUT R0, R0, 0x2, RZ, 0xfc, !PT ;  /* 0x0000000200003812 */ /* 0x000fe400078efcff */
        /* <DEDUP_REMOVED lines=17> */
[----:B------:R-:W1:Y:S01]  /*1c6530*/  LDCU UR63, c[0x0][0x398] ;  /* 0x00007300ff3f77ac */ /* 0x000e620008000800 */
[----:B--2---:R-:W-:-:S04]  /*1c6540*/  LOP3.LUT R4, R4, 0x7fffffff, RZ, 0xc0, !PT ;  /* 0x7fffffff04047812 */ /* 0x004fc800078ec0ff */
[----:B------:R-:W-:Y:S02]  /*1c6550*/  @P2 LOP3.LUT R4, R4, 0x80000000, RZ, 0xfc, !PT ;  /* 0x8000000004042812 */ /* 0x000fe400078efcff */
[----:B0-----:R-:W-:Y:S01]  /*1c6560*/  ISETP.LT.AND P2, PT, R9, UR65, !P1 ;  /* 0x0000004109007c0c */ /* 0x001fe2000cf41270 */
[----:B------:R-:W0:Y:S01]  /*1c6570*/  LDCU UR65, c[0x0][0x398] ;  /* 0x00007300ff4177ac */ /* 0x000e220008000800 */
[----:B------:R-:W-:-:S04]  /*1c6580*/  LOP3.LUT R4, R4, 0xbfffffff, RZ, 0xc0, !PT ;  /* 0xbfffffff04047812 */ /* 0x000fc800078ec0ff */
[----:B------:R-:W-:Y:S02]  /*1c6590*/  @P3 LOP3.LUT R4, R4, 0x40000000, RZ, 0xfc, !PT ;  /* 0x4000000004043812 */ /* 0x000fe400078efcff */
[----:B------:R-:W-:Y:S01]  /*1c65a0*/  ISETP.LT.AND P3, PT, R25, UR32, !P0 ;  /* 0x0000002019007c0c */ /* 0x000fe2000c761270 */
[----:B------:R2:W-:Y:S01]  /*1c65b0*/  STL [R1+0x64], R0 ;  /* 0x0000640001007387 */ /* 0x0005e20000100800 */
[----:B------:R-:W-:Y:S02]  /*1c65c0*/  LOP3.LUT P1, RZ, R12, 0x20000, RZ, 0xc0, !PT ;  /* 0x000200000cff7812 */ /* 0x000fe4000782c0ff */
[----:B------:R-:W-:Y:S01]  /*1c65d0*/  LOP3.LUT R4, R4, 0xdfffffff, RZ, 0xc0, !PT ;  /* 0xdfffffff04047812 */ /* 0x000fe200078ec0ff */
[----:B------:R-:W0:Y:S03]  /*1c65e0*/  LDCU UR32, c[0x0][0x398] ;  /* 0x00007300ff2077ac */ /* 0x000e260008000800 */
[----:B------:R-:W-:-:S02]  /*1c65f0*/  @P2 LOP3.LUT R4, R4, 0x20000000, RZ, 0xfc, !PT ;  /* 0x2000000004042812 */ /* 0x000fc400078efcff */
[----:B-1----:R-:W-:Y:S01]  /*1c6600*/  ISETP.LT.AND P2, PT, R8, UR61, !P0 ;  /* 0x0000003d08007c0c */ /* 0x002fe2000c741270 */
[----:B------:R-:W1:Y:S01]  /*1c6610*/  LDCU UR61, c[0x0][0x398] ;  /* 0x00007300ff3d77ac */ /* 0x000e620008000800 */
[----:B------:R-:W-:Y:S01]  /*1c6620*/  LOP3.LUT R4, R4, 0xfdffffff, RZ, 0xc0, !PT ;  /* 0xfdffffff04047812 */ /* 0x000fe200078ec0ff */
[----:B--2---:R-:W2:Y:S03]  /*1c6630*/  LDL.LU R0, [R1+0x5c] ;  /* 0x00005c0001007983 */ /* 0x004ea60000300800 */
[----:B------:R-:W-:Y:S02]  /*1c6640*/  @P3 LOP3.LUT R4, R4, 0x2000000, RZ, 0xfc, !PT ;  /* 0x0200000004043812 */ /* 0x000fe400078efcff */
[----:B------:R-:W-:Y:S01]  /*1c6650*/  ISETP.LT.AND P3, PT, R7, UR63, !P0 ;  /* 0x0000003f07007c0c */ /* 0x000fe2000c761270 */
[----:B------:R-:W1:Y:S01]  /*1c6660*/  LDCU UR63, c[0x0][0x398] ;  /* 0x00007300ff3f77ac */ /* 0x000e620008000800 */
[----:B------:R-:W-:-:S04]  /*1c6670*/  LOP3.LUT R4, R4, 0xefffffff, RZ, 0xc0, !PT ;  /* 0xefffffff04047812 */ /* 0x000fc800078ec0ff */
[----:B------:R-:W-:-:S04]  /*1c6680*/  @P2 LOP3.LUT R4, R4, 0x10000000, RZ, 0xfc, !PT ;  /* 0x1000000004042812 */ /* 0x000fc800078efcff */
[----:B------:R-:W-:-:S04]  /*1c6690*/  LOP3.LUT R4, R4, 0xf7ffffff, RZ, 0xc0, !PT ;  /* 0xf7ffffff04047812 */ /* 0x000fc800078ec0ff */
[----:B------:R-:W-:Y:S02]  /*1c66a0*/  @P3 LOP3.LUT R4, R4, 0x8000000, RZ, 0xfc, !PT ;  /* 0x0800000004043812 */ /* 0x000fe400078efcff */
[----:B0-----:R-:W-:Y:S01]  /*1c66b0*/  ISETP.LT.AND P3, PT, R6, UR65, !P0 ;  /* 0x0000004106007c0c */ /* 0x001fe2000c761270 */
[----:B------:R-:W0:Y:S01]  /*1c66c0*/  LDCU UR65, c[0x0][0x398] ;  /* 0x00007300ff4177ac */ /* 0x000e220008000800 */
[----:B------:R-:W-:-:S11]  /*1c66d0*/  LOP3.LUT R4, R4, 0xfbffffff, RZ, 0xc0, !PT ;  /* 0xfbffffff04047812 */ /* 0x000fd600078ec0ff */
[----:B------:R-:W-:Y:S02]  /*1c66e0*/  @P3 LOP3.LUT R4, R4, 0x4000000, RZ, 0xfc, !PT ;  /* 0x0400000004043812 */ /* 0x000fe400078efcff */
[----:B------:R-:W-:Y:S02]  /*1c66f0*/  ISETP.LT.AND P3, PT, R15, UR77, !P0 ;  /* 0x0000004d0f007c0c */ /* 0x000fe4000c761270 */
[----:B------:R-:W-:Y:S01]  /*1c6700*/  LOP3.LUT P2, RZ, R12, 0x10000, RZ, 0xc0, !PT ;  /* 0x000100000cff7812 */ /* 0x000fe2000784c0ff */
[----:B------:R-:W0:Y:S01]  /*1c6710*/  LDCU UR77, c[0x0][0x398] ;  /* 0x00007300ff4d77ac */ /* 0x000e220008000800 */
[----:B------:R-:W-:-:S09]  /*1c6720*/  LOP3.LUT R4, R4, 0xfeffffff, RZ, 0xc0, !PT ;  /* 0xfeffffff04047812 */ /* 0x000fd200078ec0ff */
[----:B------:R-:W-:Y:S02]  /*1c6730*/  @P3 LOP3.LUT R4, R4, 0x1000000, RZ, 0xfc, !PT ;  /* 0x0100000004043812 */ /* 0x000fe400078efcff */
[----:B-1----:R-:W-:Y:S01]  /*1c6740*/  ISETP.LT.AND P3, PT, R17, UR61, !P0 ;  /* 0x0000003d11007c0c */ /* 0x002fe2000c761270 */
[----:B------:R-:W1:Y:S01]  /*1c6750*/  LDCU UR61, c[0x0][0x398] ;  /* 0x00007300ff3d77ac */ /* 0x000e620008000800 */
[----:B------:R-:W-:-:S11]  /*1c6760*/  LOP3.LUT R4, R4, 0xff7fffff, RZ, 0xc0, !PT ;  /* 0xff7fffff04047812 */ /* 0x000fd600078ec0ff */
[----:B------:R-:W-:Y:S02]  /*1c6770*/  @P3 LOP3.LUT R4, R4, 0x800000, RZ, 0xfc, !PT ;  /* 0x0080000004043812 */ /* 0x000fe400078efcff */
[----:B------:R-:W-:Y:S01]  /*1c6780*/  ISETP.LT.AND P3, PT, R11, UR63, !P0 ;  /* 0x0000003f0b007c0c */ /* 0x000fe2000c761270 */
[----:B------:R-:W1:Y:S01]  /*1c6790*/  LDCU UR63, c[0x0][0x398] ;  /* 0x00007300ff3f77ac */ /* 0x000e620008000800 */
[----:B------:R-:W-:-:S11]  /*1c67a0*/  LOP3.LUT R4, R4, 0xffbfffff, RZ, 0xc0, !PT ;  /* 0xffbfffff04047812 */ /* 0x000fd600078ec0ff */
[----:B------:R-:W-:Y:S02]  /*1c67b0*/  @P3 LOP3.LUT R4, R4, 0x400000, RZ, 0xfc, !PT ;  /* 0x0040000004043812 */ /* 0x000fe400078efcff */
[----:B0-----:R-:W-:Y:S02]  /*1c67c0*/  ISETP.LT.AND P3, PT, R9, UR65, !P0 ;  /* 0x0000004109007c0c */ /* 0x001fe4000c761270 */
[----:B------:R-:W-:Y:S01]  /*1c67d0*/  LOP3.LUT R4, R4, 0xffdfffff, RZ, 0xc0, !PT ;  /* 0xffdfffff04047812 */ /* 0x000fe200078ec0ff */
[----:B------:R-:W0:Y:S10]  /*1c67e0*/  LDCU UR65, c[0x0][0x398] ;  /* 0x00007300ff4177ac */ /* 0x000e340008000800 */
[----:B------:R-:W-:-:S02]  /*1c67f0*/  @P3 LOP3.LUT R4, R4, 0x200000, RZ, 0xfc, !PT ;  /* 0x0020000004043812 */ /* 0x000fc400078efcff */
[----:B------:R-:W-:Y:S01]  /*1c6800*/  ISETP.LT.AND P3, PT, R15, UR34, !P1 ;  /* 0x000000220f007c0c */ /* 0x000fe2000cf61270 */
[----:B------:R-:W0:Y:S01]  /*1c6810*/  LDCU UR34, c[0x0][0x398] ;  /* 0x00007300ff2277ac */ /* 0x000e220008000800 */
[----:B------:R-:W-:-:S11]  /*1c6820*/  LOP3.LUT R4, R4, 0xfffeffff, RZ, 0xc0, !PT ;  /* 0xfffeffff04047812 */ /* 0x000fd600078ec0ff */
[----:B------:R-:W-:Y:S02]  /*1c6830*/  @P3 LOP3.LUT R4, R4, 0x10000, RZ, 0xfc, !PT ;  /* 0x0001000004043812 */ /* 0x000fe400078efcff */
[----:B------:R-:W-:Y:S01]  /*1c6840*/  ISETP.LT.AND P3, PT, R8, UR73, !P1 ;  /* 0x0000004908007c0c */ /* 0x000fe2000cf61270 */
[----:B------:R-:W1:Y:S01]  /*1c6850*/  LDCU UR73, c[0x0][0x398] ;  /* 0x00007300ff4977ac */ /* 0x000e620008000800 */
[----:B------:R-:W-:-:S11]  /*1c6860*/  LOP3.LUT R4, R4, 0xffefffff, RZ, 0xc0, !PT ;  /* 0xffefffff04047812 */ /* 0x000fd600078ec0ff */
[----:B------:R-:W-:Y:S02]  /*1c6870*/  @P3 LOP3.LUT R4, R4, 0x100000, RZ, 0xfc, !PT ;  /* 0x0010000004043812 */ /* 0x000fe400078efcff */
[----:B0-----:R-:W-:Y:S02]  /*1c6880*/  ISETP.LT.AND P3, PT, R7, UR34, !P1 ;  /* 0x0000002207007c0c */ /* 0x001fe4000cf61270 */
        /* <DEDUP_REMOVED lines=50> */
[----:B---3--:R-:W-:Y:S01]  /*1c6bb0*/  ISETP.LT.AND P2, PT, R9, UR23, !P2 ;  /* 0x0000001709007c0c */ /* 0x008fe2000d741270 */
[----:B------:R-:W3:Y:S01]  /*1c6bc0*/  LDCU UR22, c[0x0][0x398] ;  /* 0x00007300ff1677ac */ /* 0x000ee20008000800 */
        /* <DEDUP_REMOVED lines=18> */
[----:B--2---:R-:W-:Y:S02]  /*1c6cf0*/  LOP3.LUT R0, R0, 0x7fffffff, RZ, 0xc0, !PT ;  /* 0x7fffffff00007812 */ /* 0x004fe400078ec0ff */
[----:B------:R-:W-:Y:S02]  /*1c6d00*/  LOP3.LUT P2, RZ, R12, 0x2000, RZ, 0xc0, !PT ;  /* 0x000020000cff7812 */ /* 0x000fe4000784c0ff */
[----:B------:R-:W-:Y:S01]  /*1c6d10*/  LOP3.LUT R4, R4, 0xfffffffb, RZ, 0xc0, !PT ;  /* 0xfffffffb04047812 */ /* 0x000fe200078ec0ff */
[----:B------:R-:W2:Y:S06]  /*1c6d20*/  LDCU UR18, c[0x0][0x398] ;  /* 0x00007300ff1277ac */ /* 0x000eac0008000800 */
[----:B------:R-:W-:-:S02]  /*1c6d30*/  @P3 LOP3.LUT R4, R4, 0x4, RZ, 0xfc, !PT ;  /* 0x0000000404043812 */ /* 0x000fc400078efcff */
[----:B------:R-:W-:Y:S01]  /*1c6d40*/  ISETP.LT.AND P3, PT, R15, UR25, !P0 ;  /* 0x000000190f007c0c */ /* 0x000fe2000c761270 */
[----:B------:R-:W0:Y:S01]  /*1c6d50*/  LDCU UR25, c[0x0][0x398] ;  /* 0x00007300ff1977ac */ /* 0x000e220008000800 */
[----:B------:R-:W-:-:S11]  /*1c6d60*/  LOP3.LUT R4, R4, 0xfffffffe, RZ, 0xc0, !PT ;  /* 0xfffffffe04047812 */ /* 0x000fd600078ec0ff */
[----:B------:R-:W-:Y:S02]  /*1c6d70*/  @P3 LOP3.LUT R4, R4, 0x1, RZ, 0xfc, !PT ;  /* 0x0000000104043812 */ /* 0x000fe400078efcff */
[----:B------:R-:W-:Y:S01]  /*1c6d80*/  ISETP.LT.AND P3, PT, R17, UR26, !P0 ;  /* 0x0000001a11007c0c */ /* 0x000fe2000c761270 */
[----:B------:R-:W0:-:S12]  /*1c6d90*/  LDCU UR26, c[0x0][0x398] ;  /* 0x00007300ff1a77ac */ /* 0x000e180008000800 */
[----:B------:R-:W-:Y:S02]  /*1c6da0*/  @P3 LOP3.LUT R0, R0, 0x80000000, RZ, 0xfc, !PT ;  /* 0x8000000000003812 */ /* 0x000fe400078efcff */
[----:B------:R-:W-:Y:S02]  /*1c6db0*/  ISETP.LT.AND P3, PT, R11, UR27, !P0 ;  /* 0x0000001b0b007c0c */ /* 0x000fe4000c761270 */
[----:B------:R-:W-:Y:S01]  /*1c6dc0*/  ISETP.LT.AND P0, PT, R9, UR29, !P0 ;  /* 0x0000001d09007c0c */ /* 0x000fe2000c701270 */
[----:B------:R0:W-:Y:S01]  /*1c6dd0*/  STL [R1+0x60], R4 ;  /* 0x0000600401007387 */ /* 0x0001e20000100800 */
[----:B------:R-:W-:Y:S01]  /*1c6de0*/  LOP3.LUT R0, R0, 0xbfffffff, RZ, 0xc0, !PT ;  /* 0xbfffffff00007812 */ /* 0x000fe200078ec0ff */
[----:B------:R-:W1:Y:S01]  /*1c6df0*/  LDCU UR27, c[0x0][0x398] ;  /* 0x00007300ff1b77ac */ /* 0x000e620008000800 */
[----:B------:R-:W1:Y:S01]  /*1c6e00*/  LDCU UR29, c[0x0][0x398] ;  /* 0x00007300ff1d77ac */ /* 0x000e620008000800 */
[----:B0-----:R-:W2:Y:S06]  /*1c6e10*/  LDL.LU R4, [R1+0x58] ;  /* 0x0000580001047983 */ /* 0x001eac0000300800 */
        /* <DEDUP_REMOVED lines=24> */
[----:B----4-:R-:W-:Y:S01]  /*1c6fa0*/  ISETP.LT.AND P3, PT, R17, UR35, !P1 ;  /* 0x0000002311007c0c */ /* 0x010fe2000cf61270 */
[----:B------:R-:W4:Y:S01]  /*1c6fb0*/  LDCU UR35, c[0x0][0x398] ;  /* 0x00007300ff2377ac */ /* 0x000f220008000800 */
        /* <DEDUP_REMOVED lines=99> */
[----:B--2---:R-:W-:Y:S01]  /*1c75f0*/  LOP3.LUT R4, R4, 0x7fffffff, RZ, 0xc0, !PT ;  /* 0x7fffffff04047812 */ /* 0x004fe200078ec0ff */
[----:B------:R-:W2:Y:S03]  /*1c7600*/  LDCU UR67, c[0x0][0x398] ;  /* 0x00007300ff4377ac */ /* 0x000ea60008000800 */
        /* <DEDUP_REMOVED lines=8> */
[----:B------:R0:W-:Y:S01]  /*1c7690*/  STL [R1+0x5c], R0 ;  /* 0x00005c0001007387 */ /* 0x0001e20000100800 */
[----:B------:R-:W-:Y:S02]  /*1c76a0*/  LOP3.LUT P0, RZ, R12, 0x200, RZ, 0xc0, !PT ;  /* 0x000002000cff7812 */ /* 0x000fe4000780c0ff */
[----:B------:R-:W-:Y:S01]  /*1c76b0*/  LOP3.LUT R4, R4, 0xfdffffff, RZ, 0xc0, !PT ;  /* 0xfdffffff04047812 */ /* 0x000fe200078ec0ff */
[----:B------:R-:W1:Y:S01]  /*1c76c0*/  LDCU UR46, c[0x0][0x398] ;  /* 0x00007300ff2e77ac */ /* 0x000e620008000800 */
[----:B0-----:R-:W4:Y:S07]  /*1c76d0*/  LDL.LU R0, [R1+0x54] ;  /* 0x0000540001007983 */ /* 0x001f2e0000300800 */
[----:B------:R-:W-:-:S02]  /*1c76e0*/  @P3 LOP3.LUT R4, R4, 0x2000000, RZ, 0xfc, !PT ;  /* 0x0200000004043812 */ /* 0x000fc400078efcff */
[----:B------:R-:W-:Y:S01]  /*1c76f0*/  ISETP.LT.AND P3, PT, R8, UR77, !P2 ;  /* 0x0000004d08007c0c */ /* 0x000fe2000d761270 */
        /* <DEDUP_REMOVED lines=8> */
[----:B--2---:R-:W-:Y:S01]  /*1c7780*/  ISETP.LT.AND P3, PT, R6, UR67, !P2 ;  /* 0x0000004306007c0c */ /* 0x004fe2000d761270 */
[----:B------:R-:W2:Y:S01]  /*1c7790*/  LDCU UR67, c[0x0][0x398] ;  /* 0x00007300ff4377ac */ /* 0x000ea20008000800 */
[----:B------:R-:W-:-:S11]  /*1c77a0*/  LOP3.LUT R4, R4, 0xfbffffff, RZ, 0xc0, !PT ;  /* 0xfbffffff04047812 */ /* 0x000fd600078ec0ff */
[----:B------:R-:W-:Y:S02]  /*1c77b0*/  @P3 LOP3.LUT R4, R4, 0x4000000, RZ, 0xfc, !PT ;  /* 0x0400000004043812 */ /* 0x000fe400078efcff */
[----:B------:R-:W-:Y:S01]  /*1c77c0*/  ISETP.LT.AND P3, PT, R15, UR75, !P2 ;  /* 0x0000004b0f007c0c */ /* 0x000fe2000d761270 */
[----:B------:R-:W1:Y:S01]  /*1c77d0*/  LDCU UR75, c[0x0][0x398] ;  /* 0x00007300ff4b77ac */ /* 0x000e620008000800 */
[----:B------:R-:W-:-:S11]  /*1c77e0*/  LOP3.LUT R4, R4, 0xfeffffff, RZ, 0xc0, !PT ;  /* 0xfeffffff04047812 */ /* 0x000fd600078ec0ff */
[----:B------:R-:W-:Y:S02]  /*1c77f0*/  @P3 LOP3.LUT R4, R4, 0x1000000, RZ, 0xfc, !PT ;  /* 0x0100000004043812 */ /* 0x000fe400078efcff */
[----:B0-----:R-:W-:Y:S01]  /*1c7800*/  ISETP.LT.AND P3, PT, R17, UR77, !P2 ;  /* 0x0000004d11007c0c */ /* 0x001fe2000d761270 */
[----:B------:R-:W0:Y:S01]  /*1c7810*/  LDCU UR77, c[0x0][0x398] ;  /* 0x00007300ff4d77ac */ /* 0x000e220008000800 */
[----:B------:R-:W-:-:S11]  /*1c7820*/  LOP3.LUT R4, R4, 0xff7fffff, RZ, 0xc0, !PT ;  /* 0xff7fffff04047812 */ /* 0x000fd600078ec0ff */
[----:B------:R-:W-:Y:S02]  /*1c7830*/  @P3 LOP3.LUT R4, R4, 0x800000, RZ, 0xfc, !PT ;  /* 0x0080000004043812 */ /* 0x000fe400078efcff */
[----:B-1----:R-:W-:Y:S01]  /*1c7840*/  ISETP.LT.AND P3, PT, R11, UR73, !P2 ;  /* 0x000000490b007c0c */ /* 0x002fe2000d761270 */
[----:B------:R-:W1:Y:S01]  /*1c7850*/  LDCU UR73, c[0x0][0x398] ;  /* 0x00007300ff4977ac */ /* 0x000e620008000800 */
[----:B------:R-:W-:-:S11]  /*1c7860*/  LOP3.LUT R4, R4, 0xffbfffff, RZ, 0xc0, !PT ;  /* 0xffbfffff04047812 */ /* 0x000fd600078ec0ff */
[----:B------:R-:W-:Y:S02]  /*1c7870*/  @P3 LOP3.LUT R4, R4, 0x400000, RZ, 0xfc, !PT ;  /* 0x0040000004043812 */ /* 0x000fe400078efcff */
[----:B------:R-:W-:Y:S02]  /*1c7880*/  ISETP.LT.AND P3, PT, R9, UR71, !P2 ;  /* 0x0000004709007c0c */ /* 0x000fe4000d761270 */
[----:B------:R-:W-:Y:S02]  /*1c7890*/  LOP3.LUT R4, R4, 0xffdfffff, RZ, 0xc0, !PT ;  /* 0xffdfffff04047812 */ /* 0x000fe400078ec0ff */
[----:B------:R-:W-:Y:S01]  /*1c78a0*/  R2UR.FILL UR14, R10 ;  /* 0x000000000a0e72ca */ /* 0x000fe200004e0000 */
[----:B------:R-:W0:Y:S08]  /*1c78b0*/  LDCU UR71, c[0x0][0x398] ;  /* 0x00007300ff4777ac */ /* 0x000e300008000800 */
[----:B------:R-:W-:-:S02]  /*1c78c0*/  @P3 LOP3.LUT R4, R4, 0x200000, RZ, 0xfc, !PT ;  /* 0x0020000004043812 */ /* 0x000fc400078efcff */
[----:B------:R-:W-:Y:S02]  /*1c78d0*/  ISETP.LT.AND P3, PT, R25, UR48, !P0 ;  /* 0x0000003019007c0c */ /* 0x000fe4000c761270 */
[----:B------:R-:W-:Y:S02]  /*1c78e0*/  LOP3.LUT P2, RZ, R12, 0x80, RZ, 0xc0, !PT ;  /* 0x000000800cff7812 */ /* 0x000fe4000784c0ff */
[----:B------:R-:W-:Y:S02]  /*1c78f0*/  LOP3.LUT P4, RZ, R5, 0x80000, RZ, 0xc0, !PT ;  /* 0x0008000005ff7812 */ /* 0x000fe4000788c0ff */
[----:B------:R-:W-:Y:S01]  /*1c7900*/  LOP3.LUT R4, R4, 0xfffdffff, RZ, 0xc0, !PT ;  /* 0xfffdffff04047812 */ /* 0x000fe200078ec0ff */
[----:B------:R-:W0:Y:S06]  /*1c7910*/  LDCU UR48, c[0x0][0x398] ;  /* 0x00007300ff3077ac */ /* 0x000e2c0008000800 */
        /* <DEDUP_REMOVED lines=69> */
[----:B----4-:R-:W-:Y:S01]  /*1c7d70*/  LOP3.LUT R0, R0, 0x7fffffff, RZ, 0xc0, !PT ;  /* 0x7fffffff00007812 */ /* 0x010fe200078ec0ff */
[----:B------:R-:W4:Y:S01]  /*1c7d80*/  LDCU UR25, c[0x0][0x3b8] ;  /* 0x00007700ff1977ac */ /* 0x000f220008000800 */
        /* <DEDUP_REMOVED lines=25> */
[----:B------:R-:W3:Y:S01]  /*1c7f20*/  LDL.LU R10, [R1+0x4f0] ;  /* 0x0004f000010a7983 */ /* 0x000ee20000300800 */
        /* <DEDUP_REMOVED lines=101> */
[----:B--2---:R-:W-:Y:S02]  /*1c8580*/  LOP3.LUT R4, R4, 0x7fffffff, RZ, 0xc0, !PT ;  /* 0x7fffffff04047812 */ /* 0x004fe400078ec0ff */
[----:B------:R-:W-:Y:S02]  /*1c8590*/  LOP3.LUT R0, R0, 0xfffffffd, RZ, 0xc0, !PT ;  /* 0xfffffffd00007812 */ /* 0x000fe400078ec0ff */
[----:B------:R-:W-:Y:S01]  /*1c85a0*/  LOP3.LUT P3, RZ, R5, 0x40000, RZ, 0xc0, !PT ;  /* 0x0004000005ff7812 */ /* 0x000fe2000786c0ff */
[----:B------:R-:W2:Y:S06]  /*1c85b0*/  LDCU UR60, c[0x0][0x398] ;  /* 0x00007300ff3c77ac */ /* 0x000eac0008000800 */
        /* <DEDUP_REMOVED lines=51> */
[----:B-1----:R-:W-:Y:S02]  /*1c88f0*/  ISETP.LT.AND P0, PT, R17, UR73, !P1 ;  /* 0x0000004911007c0c */ /* 0x002fe4000cf01270 */
[----:B------:R-:W-:-:S11]  /*1c8900*/  LOP3.LUT R4, R4, 0xff7fffff, RZ, 0xc0, !PT ;  /* 0xff7fffff04047812 */ /* 0x000fd600078ec0ff */
[----:B------:R-:W-:Y:S02]  /*1c8910*/  @P0 LOP3.LUT R4, R4, 0x800000, RZ, 0xfc, !PT ;  /* 0x0080000004040812 */ /* 0x000fe400078efcff */
[----:B------:R-:W-:Y:S02]  /*1c8920*/  ISETP.LT.AND P0, PT, R11, UR69, !P1 ;  /* 0x000000450b007c0c */ /* 0x000fe4000cf01270 */
[----:B------:R-:W-:Y:S01]  /*1c8930*/  ISETP.LT.AND P1, PT, R9, UR67, !P1 ;  /* 0x0000004309007c0c */ /* 0x000fe2000cf21270 */
[----:B------:R-:W1:Y:S01]  /*1c8940*/  LDCU UR67, c[0x0][0x398] ;  /* 0x00007300ff4377ac */ /* 0x000e620008000800 */
[----:B------:R-:W-:Y:S01]  /*1c8950*/  LOP3.LUT R4, R4, 0xffbfffff, RZ, 0xc0, !PT ;  /* 0xffbfffff04047812 */ /* 0x000fe200078ec0ff */
[----:B------:R-:W0:Y:S08]  /*1c8960*/  LDCU UR69, c[0x0][0x398] ;  /* 0x00007300ff4577ac */ /* 0x000e300008000800 */
[----:B------:R-:W-:-:S02]  /*1c8970*/  @P0 LOP3.LUT R4, R4, 0x400000, RZ, 0xfc, !PT ;  /* 0x0040000004040812 */ /* 0x000fc400078efcff */
[----:B------:R-:W-:Y:S02]  /*1c8980*/  LOP3.LUT P0, RZ, R5, 0x10000, RZ, 0xc0, !PT ;  /* 0x0001000005ff7812 */ /* 0x000fe4000780c0ff */
[----:B------:R-:W-:-:S04]  /*1c8990*/  LOP3.LUT R4, R4, 0xffdfffff, RZ, 0xc0, !PT ;  /* 0xffdfffff04047812 */ /* 0x000fc800078ec0ff */
        /* <DEDUP_REMOVED lines=25> */
[----:B------:R-:W-:Y:S02]  /*1c8b30*/  ISETP.LT.AND P1, PT, R11, UR37, !P0 ;  /* 0x000000250b007c0c */ /* 0x000fe4000c721270 */
[----:B------:R-:W-:Y:S01]  /*1c8b40*/  ISETP.LT.AND P0, PT, R9, UR36, !P0 ;  /* 0x0000002409007c0c */ /* 0x000fe2000c701270 */
[----:B------:R-:W0:Y:S01]  /*1c8b50*/  LDCU.64 UR36, c[0x0][0x398] ;  /* 0x00007300ff2477ac */ /* 0x000e220008000a00 */
[----:B------:R-:W-:-:S09]  /*1c8b60*/  LOP3.LUT R4, R4, 0xffffbfff, RZ, 0xc0, !PT ;  /* 0xffffbfff04047812 */ /* 0x000fd200078ec0ff */
[----:B------:R-:W-:Y:S02]  /*1c8b70*/  @P1 LOP3.LUT R4, R4, 0x4000, RZ, 0xfc, !PT ;  /* 0x0000400004041812 */ /* 0x000fe400078efcff */
[----:B------:R-:W-:Y:S02]  /*1c8b80*/  LOP3.LUT P1, RZ, R5, 0x8000, RZ, 0xc0, !PT ;  /* 0x0000800005ff7812 */ /* 0x000fe4000782c0ff */
[----:B------:R-:W-:-:S04]  /*1c8b90*/  LOP3.LUT R4, R4, 0xffffdfff, RZ, 0xc0, !PT ;  /* 0xffffdfff04047812 */ /* 0x000fc800078ec0ff */
[----:B------:R-:W-:Y:S02]  /*1c8ba0*/  @P0 LOP3.LUT R4, R4, 0x2000, RZ, 0xfc, !PT ;  /* 0x0000200004040812 */ /* 0x000fe400078efcff */
[----:B------:R-:W-:Y:S02]  /*1c8bb0*/  ISETP.LT.AND P0, PT, R25, UR66, !P1 ;  /* 0x0000004219007c0c */ /* 0x000fe4000cf01270 */
[----:B------:R-:W-:-:S11]  /*1c8bc0*/  LOP3.LUT R4, R4, 0xfffffdff, RZ, 0xc0, !PT ;  /* 0xfffffdff04047812 */ /* 0x000fd600078ec0ff */
[----:B------:R-:W-:Y:S02]  /*1c8bd0*/  @P0 LOP3.LUT R4, R4, 0x200, RZ, 0xfc, !PT ;  /* 0x0000020004040812 */ /* 0x000fe400078efcff */
[----:B-1----:R-:W-:Y:S02]  /*1c8be0*/  ISETP.LT.AND P0, PT, R8, UR75, !P1 ;  /* 0x0000004b08007c0c */ /* 0x002fe4000cf01270 */
[----:B------:R-:W-:-:S11]  /*1c8bf0*/  LOP3.LUT R4, R4, 0xffffefff, RZ, 0xc0, !PT ;  /* 0xffffefff04047812 */ /* 0x000fd600078ec0ff */
[----:B------:R-:W-:Y:S02]  /*1c8c00*/  @P0 LOP3.LUT R4, R4, 0x1000, RZ, 0xfc, !PT ;  /* 0x0000100004040812 */ /* 0x000fe400078efcff */
[----:B0-----:R-:W-:Y:S02]  /*1c8c10*/  ISETP.LT.AND P0, PT, R7, UR77, !P1 ;  /* 0x0000004d07007c0c */ /* 0x001fe4000cf01270 */
[----:B------:R-:W-:-:S11]  /*1c8c20*/  LOP3.LUT R4, R4, 0xfffff7ff, RZ, 0xc0, !PT ;  /* 0xfffff7ff04047812 */ /* 0x000fd600078ec0ff */
[----:B------:R-:W-:Y:S02]  /*1c8c30*/  @P0 LOP3.LUT R4, R4, 0x800, RZ, 0xfc, !PT ;  /* 0x0000080004040812 */ /* 0x000fe400078efcff */
[----:B------:R-:W-:Y:S02]  /*1c8c40*/  ISETP.LT.AND P0, PT, R6, UR71, !P1 ;  /* 0x0000004706007c0c */ /* 0x000fe4000cf01270 */
        /* <DEDUP_REMOVED lines=9> */
[----:B------:R-:W-:Y:S02]  /*1c8ce0*/  ISETP.LT.AND P1, PT, R9, UR11, !P1 ;  /* 0x0000000b09007c0c */ /* 0x000fe4000cf21270 */
[----:B------:R-:W-:-:S09]  /*1c8cf0*/  LOP3.LUT R4, R4, 0xffffffbf, RZ, 0xc0, !PT ;  /* 0xffffffbf04047812 */ /* 0x000fd200078ec0ff */
[----:B------:R-:W-:-:S04]  /*1c8d00*/  @P0 LOP3.LUT R4, R4, 0x40, RZ, 0xfc, !PT ;  /* 0x0000004004040812 */ /* 0x000fc800078efcff */
[----:B------:R-:W-:-:S04]  /*1c8d10*/  LOP3.LUT R4, R4, 0xffffffdf, RZ, 0xc0, !PT ;  /* 0xffffffdf04047812 */ /* 0x000fc800078ec0ff */
        /* <DEDUP_REMOVED lines=17> */
[----:B--2---:R-:W-:-:S11]  /*1c8e30*/  LOP3.LUT R0, R0, 0x7fffffff, RZ, 0xc0, !PT ;  /* 0x7fffffff00007812 */ /* 0x004fd600078ec0ff */
[----:B------:R-:W-:Y:S02]  /*1c8e40*/  @P1 LOP3.LUT R0, R0, 0x80000000, RZ, 0xfc, !PT ;  /* 0x8000000000001812 */ /* 0x000fe400078efcff */
[----:B---3--:R-:W-:Y:S02]  /*1c8e50*/  ISETP.LT.AND P1, PT, R11, UR22, !P2 ;  /* 0x000000160b007c0c */ /* 0x008fe4000d721270 */
[----:B------:R-:W-:Y:S02]  /*1c8e60*/  LOP3.LUT R0, R0, 0xbfffffff, RZ, 0xc0, !PT ;  /* 0xbfffffff00007812 */ /* 0x000fe400078ec0ff */
[----:B------:R-:W-:Y:S01]  /*1c8e70*/  LOP3.LUT P0, RZ, R5, 0x4000, RZ, 0xc0, !PT ;  /* 0x0000400005ff7812 */ /* 0x000fe2000780c0ff */
[----:B------:R0:W-:Y:S08]  /*1c8e80*/  STL [R1+0x50], R4 ;  /* 0x0000500401007387 */ /* 0x0001f00000100800 */
[----:B------:R-:W-:-:S02]  /*1c8e90*/  @P1 LOP3.LUT R0, R0, 0x40000000, RZ, 0xfc, !PT ;  /* 0x4000000000001812 */ /* 0x000fc400078efcff */
[----:B------:R-:W-:Y:S02]  /*1c8ea0*/  LOP3.LUT P1, RZ, R5, 0x2000, RZ, 0xc0, !PT ;  /* 0x0000200005ff7812 */ /* 0x000fe4000782c0ff */
[----:B------:R-:W2:Y:S01]  /*1c8eb0*/  LDL.LU R5, [R1+0x48] ;  /* 0x0000480001057983 */ /* 0x000ea20000300800 */
[----:B------:R-:W-:Y:S02]  /*1c8ec0*/  ISETP.LT.AND P2, PT, R9, UR21, !P2 ;  /* 0x0000001509007c0c */ /* 0x000fe4000d741270 */
[----:B------:R-:W-:Y:S01]  /*1c8ed0*/  LOP3.LUT R0, R0, 0xdfffffff, RZ, 0xc0, !PT ;  /* 0xdfffffff00007812 */ /* 0x000fe200078ec0ff */
[----:B0-----:R-:W3:Y:S10]  /*1c8ee0*/  LDL.LU R4, [R1+0x500] ;  /* 0x0005000001047983 */ /* 0x001ef40000300800 */
[----:B------:R-:W-:-:S02]  /*1c8ef0*/  @P2 LOP3.LUT R0, R0, 0x20000000, RZ, 0xfc, !PT ;  /* 0x2000000000002812 */ /* 0x000fc400078efcff */
        /* <DEDUP_REMOVED lines=21> */
[----:B------:R-:W-:Y:S02]  /*1c9050*/  @P2 LOP3.LUT R0, R0, 0x400000, RZ, 0xfc, !PT ;  /* 0x0040000000002812 */ /* 0x000fe400078efcff */
[----:B------:R-:W-:Y:S02]  /*1c9060*/  ISETP.LT.AND P2, PT, R15, UR70, !P1 ;  /* 0x000000460f007c0c */ /* 0x000fe4000cf41270 */
[----:B------:R-:W-:-:S04]  /*1c9070*/  LOP3.LUT R0, R0, 0xffdfffff, RZ, 0xc0, !PT ;  /* 0xffdfffff00007812 */ /* 0x000fc800078ec0ff */
        /* <DEDUP_REMOVED lines=23> */
[----:B------:R-:W-:Y:S02]  /*1c91f0*/  LOP3.LUT R0, R0, 0xffffdfff, RZ, 0xc0, !PT ;  /* 0xffffdfff00007812 */ /* 0x000fe400078ec0ff */
[----:B------:R-:W-:Y:S02]  /*1c9200*/  ISETP.LT.AND P1, PT, R8, UR39, !P3 ;  /* 0x0000002708007c0c */ /* 0x000fe4000df21270 */
[----:B------:R-:W-:Y:S02]  /*1c9210*/  @P0 LOP3.LUT R0, R0, 0x2000, RZ, 0xfc, !PT ;  /* 0x0000200000000812 */ /* 0x000fe400078efcff */
[----:B------:R-:W-:-:S02]  /*1c9220*/  R2UR UR77, R10 ;  /* 0x000000000a4d72ca */ /* 0x000fc400000e0000 */
[----:B------:R-:W3:Y:S01]  /*1c9230*/  LDL.LU R10, [R1+0x4fc] ;  /* 0x0004fc00010a7983 */ /* 0x000ee20000300800 */
[----:B------:R-:W-:Y:S02]  /*1c9240*/  LOP3.LUT R0, R0, 0xfffffeff, RZ, 0xc0, !PT ;  /* 0xfffffeff00007812 */ /* 0x000fe400078ec0ff */
[----:B------:R-:W-:Y:S02]  /*1c9250*/  ISETP.LT.AND P0, PT, R7, UR38, !P3 ;  /* 0x0000002607007c0c */ /* 0x000fe4000df01270 */
[----:B------:R-:W-:-:S04]  /*1c9260*/  @P2 LOP3.LUT R0, R0, 0x100, RZ, 0xfc, !PT ;  /* 0x0000010000002812 */ /* 0x000fc800078efcff */
        /* <DEDUP_REMOVED lines=36> */
[----:B------:R-:W-:Y:S02]  /*1c94b0*/  ISETP.LT.AND P4, PT, R9, UR56, !P4 ;  /* 0x0000003809007c0c */ /* 0x000fe4000e781270 */
[----:B--2---:R-:W-:-:S04]  /*1c94c0*/  LOP3.LUT R5, R5, 0x7fffffff, RZ, 0xc0, !PT ;  /* 0x7fffffff05057812 */ /* 0x004fc800078ec0ff */
        /* <DEDUP_REMOVED lines=51> */
[----:B------:R-:W-:Y:S02]  /*1c9800*/  ISETP.GE.AND P1, PT, R11, UR77, PT ;  /* 0x0000004d0b007c0c */ /* 0x000fe4000bf26270 */
[----:B------:R-:W-:Y:S02]  /*1c9810*/  LOP3.LUT R5, R5, 0xfffff7ff, RZ, 0xc0, !PT ;  /* 0xfffff7ff05057812 */ /* 0x000fe400078ec0ff */
[----:B------:R-:W-:Y:S02]  /*1c9820*/  LOP3.LUT P0, RZ, R13, 0x400, RZ, 0xc0, !PT ;  /* 0x000004000dff7812 */ /* 0x000fe4000780c0ff */
[----:B------:R-:W-:Y:S02]  /*1c9830*/  @P3 LOP3.LUT R5, R5, 0x800, RZ, 0xfc, !PT ;  /* 0x0000080005053812 */ /* 0x000fe400078efcff */
[----:B------:R-:W-:-:S02]  /*1c9840*/  ISETP.GE.AND P3, PT, R9, UR5, PT ;  /* 0x0000000509007c0c */ /* 0x000fc4000bf66270 */
[C---:B------:R-:W-:Y:S02]  /*1c9850*/  LOP3.LUT P2, RZ, R13.reuse, 0x200, RZ, 0xc0, !PT ;  /* 0x000002000dff7812 */ /* 0x040fe4000784c0ff */
[----:B------:R-:W-:Y:S02]  /*1c9860*/  LOP3.LUT R13, R13, 0xfffffffb, RZ, 0xc0, !PT ;  /* 0xfffffffb0d0d7812 */ /* 0x000fe400078ec0ff */
[----:B------:R-:W-:Y:S02]  /*1c9870*/  LOP3.LUT R5, R5, 0xffffff7f, RZ, 0xc0, !PT ;  /* 0xffffff7f05057812 */ /* 0x000fe400078ec0ff */
[----:B------:R-:W-:Y:S02]  /*1c9880*/  @P1 LOP3.LUT R13, R13, 0x4, RZ, 0xfc, !PT ;  /* 0x000000040d0d1812 */ /* 0x000fe400078efcff */
[----:B------:R-:W-:Y:S02]  /*1c9890*/  ISETP.LT.AND P1, PT, R11, UR4, !P0 ;  /* 0x000000040b007c0c */ /* 0x000fe4000c721270 */
[----:B------:R-:W-:-:S02]  /*1c98a0*/  ISETP.LT.AND P0, PT, R9, UR57, !P0 ;  /* 0x0000003909007c0c */ /* 0x000fc4000c701270 */
[----:B------:R-:W-:-:S04]  /*1c98b0*/  @P3 LOP3.LUT R5, R5, 0x80, RZ, 0xfc, !PT ;  /* 0x0000008005053812 */ /* 0x000fc800078efcff */
[----:B------:R-:W-:Y:S02]  /*1c98c0*/  LOP3.LUT R5, R5, 0xffffdfff, RZ, 0xc0, !PT ;  /* 0xffffdfff05057812 */ /* 0x000fe400078ec0ff */
[----:B------:R-:W-:-:S03]  /*1c98d0*/  ISETP.LT.AND P3, PT, R8, UR64, !P2 ;  /* 0x0000004008007c0c */ /* 0x000fc6000d761270 */
[----:B------:R-:W-:-:S04]  /*1c98e0*/  @P1 LOP3.LUT R5, R5, 0x2000, RZ, 0xfc, !PT ;  /* 0x0000200005051812 */ /* 0x000fc800078efcff */
[----:B------:R-:W-:-:S04]  /*1c98f0*/  LOP3.LUT R5, R5, 0xffffefff, RZ, 0xc0, !PT ;  /* 0xffffefff05057812 */ /* 0x000fc800078ec0ff */
[----:B------:R-:W-:Y:S02]  /*1c9900*/  @P0 LOP3.LUT R5, R5, 0x1000, RZ, 0xfc, !PT ;  /* 0x0000100005050812 */ /* 0x000fe400078efcff */
[----:B------:R-:W-:Y:S02]  /*1c9910*/  ISETP.LT.AND P1, PT, R7, UR67, !P2 ;  /* 0x0000004307007c0c */ /* 0x000fe4000d721270 */
[----:B------:R-:W-:Y:S01]  /*1c9920*/  LOP3.LUT R5, R5, 0xfffffbff, RZ, 0xc0, !PT ;  /* 0xfffffbff05057812 */ /* 0x000fe200078ec0ff */
[----:B------:R4:W-:Y:S01]  /*1c9930*/  STL [R1+0x4c], R0 ;  /* 0x00004c0001007387 */ /* 0x0009e20000100800 */
[----:B------:R-:W-:-:S03]  /*1c9940*/  ISETP.LT.AND P0, PT, R6, UR69, !P2 ;  /* 0x0000004506007c0c */ /* 0x000fc6000d701270 */
[----:B------:R-:W2:Y:S01]  /*1c9950*/  LDL.LU R25, [R1+0x74e4] ;  /* 0x0074e40001197983 */ /* 0x000ea20000300800 */
[----:B------:R-:W-:-:S03]  /*1c9960*/  @P3 LOP3.LUT R5, R5, 0x400, RZ, 0xfc, !PT ;  /* 0x0000040005053812 */ /* 0x000fc600078efcff */
[----:B------:R-:W2:Y:S01]  /*1c9970*/  LDL.LU R15, [R1+0x74e0] ;  /* 0x0074e000010f7983 */ /* 0x000ea20000300800 */
[----:B------:R-:W-:Y:S01]  /*1c9980*/  LOP3.LUT R5, R5, 0xfffffeff, RZ, 0xc0, !PT ;  /* 0xfffffeff05057812 */ /* 0x000fe200078ec0ff */
[----:B----4-:R-:W-:-:S03]  /*1c9990*/  VIADD R0, R2, UR25 ;  /* 0x0000001902007c36 */ /* 0x010fc60008000000 */
[----:B------:R-:W-:Y:S01]  /*1c99a0*/  LOP3.LUT R5, R5, 0xfffffdff, RZ, 0xc0, !PT ;  /* 0xfffffdff05057812 */ /* 0x000fe200078ec0ff */
[----:B------:R-:W-:-:S03]  /*1c99b0*/  VIADD R17, R0, UR24 ;  /* 0x0000001800117c36 */ /* 0x000fc60008000000 */
[----:B------:R-:W-:Y:S02]  /*1c99c0*/  @P1 LOP3.LUT R5, R5, 0x200, RZ, 0xfc, !PT ;  /* 0x0000020005051812 */ /* 0x000fe400078efcff */
[----:B---3--:R-:W-:Y:S01]  /*1c99d0*/  R2UR.FILL UR5, R4 ;  /* 0x00000000040572ca */ /* 0x008fe200004e0000 */
[----:B------:R0:W-:Y:S01]  /*1c99e0*/  STL [R1+0x80], R17 ;  /* 0x0000801101007387 */ /* 0x0001e20000100800 */
[----:B------:R-:W-:Y:S02]  /*1c99f0*/  R2UR.FILL UR4, R10 ;  /* 0x000000000a0472ca */ /* 0x000fe400004e0000 */
[----:B------:R-:W-:Y:S01]  /*1c9a00*/  @P0 LOP3.LUT R5, R5, 0x100, RZ, 0xfc, !PT ;  /* 0x0000010005050812 */ /* 0x000fe200078efcff */
[----:B0-----:R-:W3:Y:S04]  /*1c9a10*/  LDL.LU R17, [R1+0x74dc] ;  /* 0x0074dc0001117983 */ /* 0x001ee80000300800 */
[----:B------:R-:W4:Y:S04]  /*1c9a20*/  LDL.LU R4, [R1+0x74d8] ;  /* 0x0074d80001047983 */ /* 0x000f280000300800 */
[----:B------:R-:W2:Y:S04]  /*1c9a30*/  LDL.LU R11, [R1+0x74d4] ;  /* 0x0074d400010b7983 */ /* 0x000ea80000300800 */
[----:B------:R-:W2:Y:S04]  /*1c9a40*/  LDL.LU R10, [R1+0x74d0] ;  /* 0x0074d000010a7983 */ /* 0x000ea80000300800 */
[----:B------:R-:W2:Y:S04]  /*1c9a50*/  LDL.LU R9, [R1+0x74cc] ;  /* 0x0074cc0001097983 */ /* 0x000ea80000300800 */
[----:B------:R-:W2:Y:S04]  /*1c9a60*/  LDL.LU R8, [R1+0x74c8] ;  /* 0x0074c80001087983 */ /* 0x000ea80000300800 */
[----:B------:R-:W3:Y:S04]  /*1c9a70*/  LDL.LU R7, [R1+0x74c4] ;  /* 0x0074c40001077983 */ /* 0x000ee80000300800 */
[----:B------:R-:W3:Y:S04]  /*1c9a80*/  LDL.LU R6, [R1+0x74c0] ;  /* 0x0074c00001067983 */ /* 0x000ee80000300800 */
[----:B------:R0:W-:Y:S04]  /*1c9a90*/  STL [R1+0x48], R5 ;  /* 0x0000480501007387 */ /* 0x0001e80000100800 */
[----:B0-----:R-:W4:Y:S04]  /*1c9aa0*/  LDL.LU R5, [R1+0x74bc] ;  /* 0x0074bc0001057983 */ /* 0x001f280000300800 */
[----:B--2---:R0:W-:Y:S01]  /*1c9ab0*/  STL [R1+0x7500], R8 ;  /* 0x0075000801007387 */ /* 0x0041e20000100800 */
[----:B------:R-:W1:Y:S01]  /*1c9ac0*/  LDCU.64 UR8, c[0x0][0x398] ;  /* 0x00007300ff0877ac */ /* 0x000e620008000a00 */
[----:B------:R-:W-:-:S02]  /*1c9ad0*/  LOP3.LUT R13, R13, 0xfffffffe, RZ, 0xc0, !PT ;  /* 0xfffffffe0d0d7812 */ /* 0x000fc400078ec0ff */
[----:B------:R-:W-:Y:S01]  /*1c9ae0*/  LOP3.LUT R12, R12, 0x7fffffff, RZ, 0xc0, !PT ;  /* 0x7fffffff0c0c7812 */ /* 0x000fe200078ec0ff */
[----:B------:R-:W2:Y:S01]  /*1c9af0*/  LDCU.64 UR10, c[0x0][0x398] ;  /* 0x00007300ff0a77ac */ /* 0x000ea20008000a00 */
[----:B------:R-:W1:Y:S01]  /*1c9b00*/  LDCU.64 UR12, c[0x0][0x398] ;  /* 0x00007300ff0c77ac */ /* 0x000e620008000a00 */
[----:B0-----:R-:W2:Y:S01]  /*1c9b10*/  LDL.LU R8, [R1+0x7c] ;  /* 0x00007c0001087983 */ /* 0x001ea20000300800 */
[----:B------:R-:W0:Y:S03]  /*1c9b20*/  LDCU.64 UR14, c[0x0][0x398] ;  /* 0x00007300ff0e77ac */ /* 0x000e260008000a00 */
[----:B----4-:R4:W-:Y:S01]  /*1c9b30*/  STL.64 [R1+0x74f8], R4 ;  /* 0x0074f80401007387 */ /* 0x0109e20000100a00 */
[----:B------:R-:W0:Y:S01]  /*1c9b40*/  LDCU.64 UR16, c[0x0][0x398] ;  /* 0x00007300ff1077ac */ /* 0x000e220008000a00 */
[----:B------:R-:W0:Y:S01]  /*1c9b50*/  LDCU.64 UR18, c[0x0][0x398] ;  /* 0x00007300ff1277ac */ /* 0x000e220008000a00 */
[----:B------:R-:W0:Y:S01]  /*1c9b60*/  LDCU.64 UR22, c[0x0][0x398] ;  /* 0x00007300ff1677ac */ /* 0x000e220008000a00 */
[----:B----4-:R-:W4:Y:S01]  /*1c9b70*/  LDL.LU R4, [R1+0x7414] ;  /* 0x0074140001047983 */ /* 0x010f220000300800 */
[----:B------:R-:W0:Y:S03]  /*1c9b80*/  LDCU.64 UR20, c[0x0][0x398] ;  /* 0x00007300ff1477ac */ /* 0x000e260008000a00 */
[----:B------:R-:W2:Y:S01]  /*1c9b90*/  LDL.LU R5, [R1+0x7418] ;  /* 0x0074180001057983 */ /* 0x000ea20000300800 */
[----:B------:R-:W0:Y:S03]  /*1c9ba0*/  LDCU.64 UR24, c[0x0][0x398] ;  /* 0x00007300ff1877ac */ /* 0x000e260008000a00 */
[----:B---3--:R3:W-:Y:S01]  /*1c9bb0*/  STL.64 [R1+0x74f0], R6 ;  /* 0x0074f00601007387 */ /* 0x0087e20000100a00 */
[----:B------:R-:W0:Y:S01]  /*1c9bc0*/  LDCU.64 UR28, c[0x0][0x398] ;  /* 0x00007300ff1c77ac */ /* 0x000e220008000a00 */
[----:B------:R-:W0:Y:S01]  /*1c9bd0*/  LDCU.64 UR26, c[0x0][0x398] ;  /* 0x00007300ff1a77ac */ /* 0x000e220008000a00 */
[----:B------:R-:W0:Y:S01]  /*1c9be0*/  LDCU.64 UR30, c[0x0][0x398] ;  /* 0x00007300ff1e77ac */ /* 0x000e220008000a00 */
[----:B---3--:R-:W3:Y:S01]  /*1c9bf0*/  LDL.LU R7, [R1+0x7410] ;  /* 0x0074100001077983 */ /* 0x008ee20000300800 */
[----:B------:R-:W-:Y:S01]  /*1c9c00*/  IADD3 R6, P0, PT, R2, R17, RZ ;  /* 0x0000001102067210 */ /* 0x000fe20007f1e0ff */
[----:B------:R-:W0:Y:S02]  /*1c9c10*/  LDCU.64 UR32, c[0x0][0x398] ;  /* 0x00007300ff2077ac */ /* 0x000e240008000a00 */
[----:B------:R1:W-:Y:S01]  /*1c9c20*/  STL [R1+0x74ec], R9 ;  /* 0x0074ec0901007387 */ /* 0x0003e20000100800 */
[----:B------:R-:W0:Y:S03]  /*1c9c30*/  LDCU.64 UR34, c[0x0][0x398] ;  /* 0x00007300ff2277ac */ /* 0x000e260008000a00 */
[----:B------:R-:W-:Y:S01]  /*1c9c40*/  STL [R1+0x74e8], R10 ;  /* 0x0074e80a01007387 */ /* 0x000fe20000100800 */
[----:B------:R-:W0:Y:S03]  /*1c9c50*/  LDCU.64 UR38, c[0x0][0x398] ;  /* 0x00007300ff2677ac */ /* 0x000e260008000a00 */
[----:B------:R-:W-:Y:S01]  /*1c9c60*/  STL [R1+0x74e4], R11 ;  /* 0x0074e40b01007387 */ /* 0x000fe20000100800 */
[----:B-1----:R-:W-:Y:S01]  /*1c9c70*/  MOV.SPILL R9, UR4 ;  /* 0x0000000400097c02 */ /* 0x002fe20009000f00 */
[----:B------:R-:W1:Y:S04]  /*1c9c80*/  LDCU.64 UR40, c[0x0][0x398] ;  /* 0x00007300ff2877ac */ /* 0x000e680008000a00 */
[----:B------:R-:W-:Y:S01]  /*1c9c90*/  STL [R1+0x88], R9 ;  /* 0x0000880901007387 */ /* 0x000fe20000100800 */
[----:B------:R-:W-:Y:S01]  /*1c9ca0*/  UMOV UR6, UR9 ;  /* 0x0000000900067c82 */ /* 0x000fe20008000000 */
[----:B------:R-:W-:Y:S01]  /*1c9cb0*/  UMOV UR76, UR8 ;  /* 0x00000008004c7c82 */ /* 0x000fe20008000000 */
[----:B------:R-:W0:Y:S01]  /*1c9cc0*/  LDCU.64 UR8, c[0x0][0x398] ;  /* 0x00007300ff0877ac */ /* 0x000e220008000a00 */
        /* <DEDUP_REMOVED lines=16> */
[----:B---3--:R-:W-:Y:S01]  /*1c9dd0*/  ISETP.GE.AND P1, PT, R7, UR37, PT ;  /* 0x0000002507007c0c */ /* 0x008fe2000bf26270 */
[----:B------:R-:W-:Y:S01]  /*1c9de0*/  IMAD.X R7, R3, 0x1, R15, P0 ;  /* 0x0000000103077824 */ /* 0x000fe200000e060f */
[----:B----4-:R-:W-:Y:S01]  /*1c9df0*/  ISETP.GE.AND P2, PT, R4, UR6, PT ;  /* 0x0000000604007c0c */ /* 0x010fe2000bf46270 */
[----:B0-----:R-:W-:Y:S01]  /*1c9e00*/  UMOV UR4, UR9 ;  /* 0x0000000900047c82 */ /* 0x001fe20008000000 */
[----:B------:R-:W-:Y:S01]  /*1c9e10*/  UMOV UR72, UR8 ;  /* 0x0000000800487c82 */ /* 0x000fe20008000000 */
[----:B------:R-:W0:Y:S01]  /*1c9e20*/  LDCU.64 UR36, c[0x0][0x398] ;  /* 0x00007300ff2477ac */ /* 0x000e220008000a00 */
[----:B------:R3:W-:Y:S01]  /*1c9e30*/  STL.64 [R1+0x48d0], R6 ;  /* 0x0048d00601007387 */ /* 0x0007e20000100a00 */
[----:B------:R-:W-:Y:S01]  /*1c9e40*/  IADD3 R4, P0, PT, R2, R25, RZ ;  /* 0x0000001902047210 */ /* 0x000fe20007f1e0ff */
[----:B------:R-:W4:Y:S02]  /*1c9e50*/  LDCU.64 UR6, c[0x0][0x398] ;  /* 0x00007300ff0677ac */ /* 0x000f240008000a00 */
[----:B---3--:R-:W3:Y:S04]  /*1c9e60*/  LDL.LU R7, [R1+0x741c] ;  /* 0x00741c0001077983 */ /* 0x008ee80000300800 */
[----:B------:R-:W3:Y:S01]  /*1c9e70*/  LDL.LU R6, [R1+0x7420] ;  /* 0x0074200001067983 */ /* 0x000ee20000300800 */
[----:B------:R-:W-:-:S02]  /*1c9e80*/  @P1 LOP3.LUT R13, R13, 0x1, RZ, 0xfc, !PT ;  /* 0x000000010d0d1812 */ /* 0x000fc400078efcff */
[----:B--2---:R-:W-:Y:S01]  /*1c9e90*/  ISETP.GE.AND P1, PT, R5, UR4, PT ;  /* 0x0000000405007c0c */ /* 0x004fe2000bf26270 */
[----:B------:R-:W-:Y:S01]  /*1c9ea0*/  IMAD.X R5, R3, 0x1, R24, P0 ;  /* 0x0000000103057824 */ /* 0x000fe200000e0618 */
[----:B------:R-:W-:-:S04]  /*1c9eb0*/  @P2 LOP3.LUT R12, R12, 0x80000000, RZ, 0xfc, !PT ;  /* 0x800000000c0c2812 */ /* 0x000fc800078efcff */
[----:B------:R2:W-:Y:S01]  /*1c9ec0*/  STL.64 [R1+0x48e0], R4 ;  /* 0x0048e00401007387 */ /* 0x0005e20000100a00 */
[----:B----4-:R-:W-:-:S03]  /*1c9ed0*/  UMOV UR8, UR7 ;  /* 0x0000000700087c82 */ /* 0x010fc60008000000 */
[----:B--2---:R-:W2:Y:S04]  /*1c9ee0*/  LDL.LU R5, [R1+0x7424] ;  /* 0x0074240001057983 */ /* 0x004ea80000300800 */
[----:B------:R-:W4:Y:S01]  /*1c9ef0*/  LDL.LU R4, [R1+0x7428] ;  /* 0x0074280001047983 */ /* 0x000f220000300800 */
[----:B------:R-:W-:Y:S01]  /*1c9f00*/  UMOV UR4, UR6 ;  /* 0x0000000600047c82 */ /* 0x000fe20008000000 */
[----:B------:R-:W0:Y:S01]  /*1c9f10*/  LDCU.64 UR6, c[0x0][0x398] ;  /* 0x00007300ff0677ac */ /* 0x000e220008000a00 */
[----:B------:R-:W-:-:S04]  /*1c9f20*/  LOP3.LUT R12, R12, 0xbfffffff, RZ, 0xc0, !PT ;  /* 0xbfffffff0c0c7812 */ /* 0x000fc800078ec0ff */
[----:B------:R-:W-:-:S04]  /*1c9f30*/  @P1 LOP3.LUT R12, R12, 0x40000000, RZ, 0xfc, !PT ;  /* 0x400000000c0c1812 */ /* 0x000fc800078efcff */
[----:B------:R-:W-:Y:S02]  /*1c9f40*/  LOP3.LUT R12, R12, 0xdfffffff, RZ, 0xc0, !PT ;  /* 0xdfffffff0c0c7812 */ /* 0x000fe400078ec0ff */
[----:B---3--:R-:W-:Y:S01]  /*1c9f50*/  ISETP.GE.AND P2, PT, R7, UR8, PT ;  /* 0x0000000807007c0c */ /* 0x008fe2000bf46270 */
[----:B------:R-:W2:Y:S01]  /*1c9f60*/  LDCU.64 UR8, c[0x0][0x398] ;  /* 0x00007300ff0877ac */ /* 0x000ea20008000a00 */
[----:B0-----:R-:W-:Y:S01]  /*1c9f70*/  ISETP.GE.AND P1, PT, R6, UR7, PT ;  /* 0x0000000706007c0c */ /* 0x001fe2000bf26270 */
[----:B------:R-:W0:Y:S01]  /*1c9f80*/  LDCU UR7, c[0x0][0x398] ;  /* 0x00007300ff0777ac */ /* 0x000e220008000800 */
[----:B------:R-:W-:-:S05]  /*1c9f90*/  IADD3 R6, P0, PT, R2, R16, RZ ;  /* 0x0000001002067210 */ /* 0x000fca0007f1e0ff */
[----:B------:R-:W-:-:S04]  /*1c9fa0*/  IMAD.X R7, R3, 0x1, R14, P0 ;  /* 0x0000000103077824 */ /* 0x000fc800000e060e */
[----:B------:R-:W-:Y:S01]  /*1c9fb0*/  @P2 LOP3.LUT R12, R12, 0x20000000, RZ, 0xfc, !PT ;  /* 0x200000000c0c2812 */ /* 0x000fe200078efcff */
[----:B------:R3:W-:Y:S04]  /*1c9fc0*/  STL.64 [R1+0x48f0], R6 ;  /* 0x0048f00601007387 */ /* 0x0007e80000100a00 */
[----:B---3--:R-:W3:Y:S04]  /*1c9fd0*/  LDL.LU R7, [R1+0x742c] ;  /* 0x00742c0001077983 */ /* 0x008ee80000300800 */
[----:B------:R-:W3:Y:S01]  /*1c9fe0*/  LDL.LU R6, [R1+0x7430] ;  /* 0x0074300001067983 */ /* 0x000ee20000300800 */
[----:B------:R-:W-:-:S02]  /*1c9ff0*/  LOP3.LUT R12, R12, 0xefffffff, RZ, 0xc0, !PT ;  /* 0xefffffff0c0c7812 */ /* 0x000fc400078ec0ff */
[----:B--2---:R-:W-:Y:S01]  /*1ca000*/  ISETP.GE.AND P2, PT, R5, UR9, PT ;  /* 0x0000000905007c0c */ /* 0x004fe2000bf46270 */
[----:B------:R-:W2:Y:S01]  /*1ca010*/  LDCU UR9, c[0x0][0x398] ;  /* 0x00007300ff0977ac */ /* 0x000ea20008000800 */
[----:B------:R-:W-:Y:S02]  /*1ca020*/  @P1 LOP3.LUT R12, R12, 0x10000000, RZ, 0xfc, !PT ;  /* 0x100000000c0c1812 */ /* 0x000fe400078efcff */
[----:B----4-:R-:W-:Y:S01]  /*1ca030*/  ISETP.GE.AND P1, PT, R4, UR11, PT ;  /* 0x0000000b04007c0c */ /* 0x010fe2000bf26270 */
[----:B------:R-:W4:Y:S01]  /*1ca040*/  LDCU UR11, c[0x0][0x398] ;  /* 0x00007300ff0b77ac */ /* 0x000f220008000800 */
[----:B------:R-:W-:Y:S02]  /*1ca050*/  IADD3 R4, P0, PT, R2, R23, RZ ;  /* 0x0000001702047210 */ /* 0x000fe40007f1e0ff */
[----:B------:R-:W-:-:S03]  /*1ca060*/  LOP3.LUT R12, R12, 0xf7ffffff, RZ, 0xc0, !PT ;  /* 0xf7ffffff0c0c7812 */ /* 0x000fc600078ec0ff */
[----:B------:R-:W-:Y:S02]  /*1ca070*/  IMAD.X R5, R3, 0x1, R22, P0 ;  /* 0x0000000103057824 */ /* 0x000fe400000e0616 */
[----:B------:R-:W-:-:S03]  /*1ca080*/  @P2 LOP3.LUT R12, R12, 0x8000000, RZ, 0xfc, !PT ;  /* 0x080000000c0c2812 */ /* 0x000fc600078efcff */
[----:B------:R0:W-:Y:S04]  /*1ca090*/  STL.64 [R1+0x4908], R4 ;  /* 0x0049080401007387 */ /* 0x0001e80000100a00 */
[----:B0-----:R-:W2:Y:S01]  /*1ca0a0*/  LDL.LU R4, [R1+0x7434] ;  /* 0x0074340001047983 */ /* 0x001ea20000300800 */
[----:B------:R-:W-:Y:S01]  /*1ca0b0*/  IADD3 R10, P0, PT, R2, R21, RZ ;  /* 0x00000015020a7210 */ /* 0x000fe20007f1e0ff */
[----:B------:R-:W-:Y:S02]  /*1ca0c0*/  IMAD.MOV.U32 R5, RZ, RZ, R8 ;  /* 0x000000ffff057224 */ /* 0x000fe400078e0008 */
[----:B------:R-:W2:Y:S02]  /*1ca0d0*/  LDL.LU R9, [R1+0x7438] ;  /* 0x0074380001097983 */ /* 0x000ea40000300800 */
[----:B------:R-:W-:Y:S01]  /*1ca0e0*/  IMAD.X R11, R3, 0x1, R19, P0 ;  /* 0x00000001030b7824 */ /* 0x000fe200000e0613 */
[----:B------:R-:W-:-:S04]  /*1ca0f0*/  LOP3.LUT R12, R12, 0xfbffffff, RZ, 0xc0, !PT ;  /* 0xfbffffff0c0c7812 */ /* 0x000fc800078ec0ff */
[----:B------:R-:W-:Y:S02]  /*1ca100*/  @P1 LOP3.LUT R12, R12, 0x4000000, RZ, 0xfc, !PT ;  /* 0x040000000c0c1812 */ /* 0x000fe400078efcff */
[----:B---3--:R-:W-:Y:S01]  /*1ca110*/  ISETP.GE.AND P2, PT, R7, UR13, PT ;  /* 0x0000000d07007c0c */ /* 0x008fe2000bf46270 */
[----:B------:R-:W0:Y:S01]  /*1ca120*/  LDCU UR13, c[0x0][0x398] ;  /* 0x00007300ff0d77ac */ /* 0x000e220008000800 */
[----:B------:R-:W3:Y:S04]  /*1ca130*/  LDL.LU R7, [R1+0x743c] ;  /* 0x00743c0001077983 */ /* 0x000ee80000300800 */
[----:B------:R1:W-:Y:S01]  /*1ca140*/  STL.64 [R1+0x4920], R10 ;  /* 0x0049200a01007387 */ /* 0x0003e20000100a00 */
[----:B------:R-:W-:Y:S01]  /*1ca150*/  ISETP.GE.AND P1, PT, R6, UR15, PT ;  /* 0x0000000f06007c0c */ /* 0x000fe2000bf26270 */
[----:B------:R-:W0:Y:S01]  /*1ca160*/  LDCU UR15, c[0x0][0x398] ;  /* 0x00007300ff0f77ac */ /* 0x000e220008000800 */
[----:B-1----:R-:W-:Y:S01]  /*1ca170*/  IADD3 R10, P0, PT, R2, R20, RZ ;  /* 0x00000014020a7210 */ /* 0x002fe20007f1e0ff */
[----:B------:R-:W-:Y:S04]  /*1ca180*/  STL.64 [R1+0x7508], R2 ;  /* 0x0075080201007387 */ /* 0x000fe80000100a00 */
[----:B------:R-:W-:-:S05]  /*1ca190*/  IMAD.X R11, R3, 0x1, R18, P0 ;  /* 0x00000001030b7824 */ /* 0x000fca00000e0612 */
[----:B------:R1:W-:Y:S04]  /*1ca1a0*/  STL.64 [R1+0x4918], R10 ;  /* 0x0049180a01007387 */ /* 0x0003e80000100a00 */
[----:B------:R-:W4:Y:S01]  /*1ca1b0*/  LDL.LU R6, [R1+0x7440] ;  /* 0x0074400001067983 */ /* 0x000f220000300800 */
[----:B------:R-:W-:-:S04]  /*1ca1c0*/  LOP3.LUT R12, R12, 0xfdffffff, RZ, 0xc0, !PT ;  /* 0xfdffffff0c0c7812 */ /* 0x000fc800078ec0ff */
[----:B------:R-:W-:Y:S02]  /*1ca1d0*/  @P2 LOP3.LUT R12, R12, 0x2000000, RZ, 0xfc, !PT ;  /* 0x020000000c0c2812 */ /* 0x000fe400078efcff */
[----:B--2---:R-:W-:Y:S02]  /*1ca1e0*/  ISETP.GE.AND P0, PT, R4, UR17, PT ;  /* 0x0000001104007c0c */ /* 0x004fe4000bf06270 */
[----:B------:R-:W-:Y:S01]  /*1ca1f0*/  SHF.R.S32.HI R8, RZ, 0x1f, R0 ;  /* 0x0000001fff087819 */ /* 0x000fe20000011400 */
[----:B------:R-:W2:Y:S01]  /*1ca200*/  LDL.LU R4, [R1+0x7444] ;  /* 0x0074440001047983 */ /* 0x000ea20000300800 */
[----:B------:R-:W-:Y:S01]  /*1ca210*/  LOP3.LUT R12, R12, 0xfeffffff, RZ, 0xc0, !PT ;  /* 0xfeffffff0c0c7812 */ /* 0x000fe200078ec0ff */
[----:B-1----:R-:W-:Y:S01]  /*1ca220*/  IMAD.MOV.U32 R11, RZ, RZ, R5 ;  /* 0x000000ffff0b7224 */ /* 0x002fe200078e0005 */
[----:B------:R-:W-:Y:S01]  /*1ca230*/  ISETP.GE.AND P2, PT, R9, UR19, PT ;  /* 0x0000001309007c0c */ /* 0x000fe2000bf46270 */
[----:B------:R-:W1:Y:S01]  /*1ca240*/  LDCU UR17, c[0x0][0x398] ;  /* 0x00007300ff1177ac */ /* 0x000e620008000800 */
[----:B------:R-:W-:-:S02]  /*1ca250*/  @P1 LOP3.LUT R12, R12, 0x1000000, RZ, 0xfc, !PT ;  /* 0x010000000c0c1812 */ /* 0x000fc400078efcff */
[----:B------:R-:W-:Y:S01]  /*1ca260*/  LOP3.LUT R11, R11, 0xffffbfff, RZ, 0xc0, !PT ;  /* 0xffffbfff0b0b7812 */ /* 0x000fe200078ec0ff */
[----:B------:R-:W0:Y:S01]  /*1ca270*/  LDCU UR19, c[0x0][0x398] ;  /* 0x00007300ff1377ac */ /* 0x000e220008000800 */
[----:B------:R-:W-:-:S04]  /*1ca280*/  LOP3.LUT R12, R12, 0xff7fffff, RZ, 0xc0, !PT ;  /* 0xff7fffff0c0c7812 */ /* 0x000fc800078ec0ff */
[----:B------:R-:W-:Y:S02]  /*1ca290*/  @P0 LOP3.LUT R12, R12, 0x800000, RZ, 0xfc, !PT ;  /* 0x008000000c0c0812 */ /* 0x000fe400078efcff */
[----:B------:R-:W-:-:S05]  /*1ca2a0*/  IADD3 R2, P0, PT, R0, R29, RZ ;  /* 0x0000001d00027210 */ /* 0x000fca0007f1e0ff */
[----:B------:R-:W-:-:S05]  /*1ca2b0*/  IMAD.X R3, R8, 0x1, R28, P0 ;  /* 0x0000000108037824 */ /* 0x000fca00000e061c */
[----:B------:R0:W-:Y:S04]  /*1ca2c0*/  STL.64 [R1+0x4930], R2 ;  /* 0x0049300201007387 */ /* 0x0001e80000100a00 */
[----:B0-----:R-:W2:Y:S04]  /*1ca2d0*/  LDL.LU R3, [R1+0x7448] ;  /* 0x0074480001037983 */ /* 0x001ea80000300800 */
[----:B------:R-:W2:Y:S01]  /*1ca2e0*/  LDL.LU R2, [R1+0x744c] ;  /* 0x00744c0001027983 */ /* 0x000ea20000300800 */
[----:B------:R-:W-:-:S04]  /*1ca2f0*/  LOP3.LUT R12, R12, 0xffbfffff, RZ, 0xc0, !PT ;  /* 0xffbfffff0c0c7812 */ /* 0x000fc800078ec0ff */
[----:B------:R-:W-:Y:S02]  /*1ca300*/  @P2 LOP3.LUT R12, R12, 0x400000, RZ, 0xfc, !PT ;  /* 0x004000000c0c2812 */ /* 0x000fe400078efcff */
[----:B---3--:R-:W-:Y:S01]  /*1ca310*/  ISETP.GE.AND P1, PT, R7, UR21, PT ;  /* 0x0000001507007c0c */ /* 0x008fe2000bf26270 */
[----:B------:R-:W0:Y:S01]  /*1ca320*/  LDCU UR21, c[0x0][0x398] ;  /* 0x00007300ff1577ac */ /* 0x000e220008000800 */
[----:B----4-:R-:W-:Y:S01]  /*1ca330*/  ISETP.GE.AND P2, PT, R6, UR23, PT ;  /* 0x0000001706007c0c */ /* 0x010fe2000bf46270 */
[----:B------:R-:W3:Y:S01]  /*1ca340*/  LDCU UR23, c[0x0][0x398] ;  /* 0x00007300ff1777ac */ /* 0x000ee20008000800 */
[----:B------:R-:W-:-:S05]  /*1ca350*/  IADD3 R6, P0, PT, R0, R27, RZ ;  /* 0x0000001b00067210 */ /* 0x000fca0007f1e0ff */
[----:B------:R-:W-:-:S05]  /*1ca360*/  IMAD.X R7, R8, 0x1, R26, P0 ;  /* 0x0000000108077824 */ /* 0x000fca00000e061a */
[----:B------:R4:W-:Y:S04]  /*1ca370*/  STL.64 [R1+0x4910], R6 ;  /* 0x0049100601007387 */ /* 0x0009e80000100a00 */
[----:B----4-:R-:W4:Y:S01]  /*1ca380*/  LDL.LU R6, [R1+0x7450] ;  /* 0x0074500001067983 */ /* 0x010f220000300800 */
[----:B------:R-:W-:-:S04]  /*1ca390*/  LOP3.LUT R12, R12, 0xffdfffff, RZ, 0xc0, !PT ;  /* 0xffdfffff0c0c7812 */ /* 0x000fc800078ec0ff */
[----:B------:R-:W-:Y:S02]  /*1ca3a0*/  @P1 LOP3.LUT R12, R12, 0x200000, RZ, 0xfc, !PT ;  /* 0x002000000c0c1812 */ /* 0x000fe400078efcff */
[----:B--2---:R-:W-:Y:S01]  /*1ca3b0*/  ISETP.GE.AND P1, PT, R4, UR25, PT ;  /* 0x0000001904007c0c */ /* 0x004fe2000bf26270 */
[----:B------:R-:W2:Y:S01]  /*1ca3c0*/  LDCU UR25, c[0x0][0x398] ;  /* 0x00007300ff1977ac */ /* 0x000ea20008000800 */
[----:B------:R-:W-:Y:S01]  /*1ca3d0*/  LOP3.LUT R12, R12, 0xffefffff, RZ, 0xc0, !PT ;  /* 0xffefffff0c0c7812 */ /* 0x000fe200078ec0ff */
[----:B------:R-:W2:Y:S03]  /*1ca3e0*/  LDL.LU R4, [R1+0x7454] ;  /* 0x0074540001047983 */ /* 0x000ea60000300800 */
[----:B------:R-:W-:-:S04]  /*1ca3f0*/  @P2 LOP3.LUT R12, R12, 0x100000, RZ, 0xfc, !PT ;  /* 0x001000000c0c2812 */ /* 0x000fc800078efcff */
[----:B------:R-:W-:-:S04]  /*1ca400*/  LOP3.LUT R12, R12, 0xfff7ffff, RZ, 0xc0, !PT ;  /* 0xfff7ffff0c0c7812 */ /* 0x000fc800078ec0ff */
[----:B------:R-:W-:Y:S02]  /*1ca410*/  @P1 LOP3.LUT R12, R12, 0x80000, RZ, 0xfc, !PT ;  /* 0x000800000c0c1812 */ /* 0x000fe400078efcff */
[----:B------:R-:W-:Y:S01]  /*1ca420*/  ISETP.GE.AND P1, PT, R2, UR29, PT ;  /* 0x0000001d02007c0c */ /* 0x000fe2000bf26270 */
[----:B------:R-:W0:Y:S01]  /*1ca430*/  LDCU UR29, c[0x0][0x398] ;  /* 0x00007300ff1d77ac */ /* 0x000e220008000800 */
[----:B------:R-:W-:Y:S02]  /*1ca440*/  IADD3 R2, P0, PT, R0, R17, RZ ;  /* 0x0000001100027210 */ /* 0x000fe40007f1e0ff */
[----:B------:R-:W-:Y:S01]  /*1ca450*/  ISETP.GE.AND P2, PT, R3, UR27, PT ;  /* 0x0000001b03007c0c */ /* 0x000fe2000bf46270 */
[----:B------:R-:W0:Y:S02]  /*1ca460*/  LDCU UR27, c[0x0][0x398] ;  /* 0x00007300ff1b77ac */ /* 0x000e240008000800 */
[----:B------:R-:W-:-:S05]  /*1ca470*/  IMAD.X R3, R8, 0x1, R15, P0 ;  /* 0x0000000108037824 */ /* 0x000fca00000e060f */
[----:B------:R0:W-:Y:S04]  /*1ca480*/  STL.64 [R1+0x4948], R2 ;  /* 0x0049480201007387 */ /* 0x0001e80000100a00 */
[----:B0-----:R-:W3:Y:S04]  /*1ca490*/  LDL.LU R3, [R1+0x7458] ;  /* 0x0074580001037983 */ /* 0x001ee80000300800 */
[----:B------:R-:W3:Y:S01]  /*1ca4a0*/  LDL.LU R2, [R1+0x745c] ;  /* 0x00745c0001027983 */ /* 0x000ee20000300800 */
[----:B------:R-:W-:-:S04]  /*1ca4b0*/  LOP3.LUT R12, R12, 0xfffbffff, RZ, 0xc0, !PT ;  /* 0xfffbffff0c0c7812 */ /* 0x000fc800078ec0ff */
[----:B------:R-:W-:Y:S02]  /*1ca4c0*/  @P2 LOP3.LUT R12, R12, 0x40000, RZ, 0xfc, !PT ;  /* 0x000400000c0c2812 */ /* 0x000fe400078efcff */
[----:B----4-:R-:W-:Y:S01]  /*1ca4d0*/  ISETP.GE.AND P2, PT, R6, UR31, PT ;  /* 0x0000001f06007c0c */ /* 0x010fe2000bf46270 */
[----:B------:R-:W0:Y:S01]  /*1ca4e0*/  LDCU UR31, c[0x0][0x398] ;  /* 0x00007300ff1f77ac */ /* 0x000e220008000800 */
        /* <DEDUP_REMOVED lines=10> */
[----:B------:R-:W-:Y:S01]  /*1ca590*/  @P2 LOP3.LUT R12, R12, 0x10000, RZ, 0xfc, !PT ;  /* 0x000100000c0c2812 */ /* 0x000fe200078efcff */
[----:B------:R-:W2:Y:S03]  /*1ca5a0*/  LDL R9, [R1+0x80] ;  /* 0x0000800001097983 */ /* 0x000ea60000100800 */
[----:B------:R-:W-:-:S04]  /*1ca5b0*/  LOP3.LUT R12, R12, 0xffff7fff, RZ, 0xc0, !PT ;  /* 0xffff7fff0c0c7812 */ /* 0x000fc800078ec0ff */
[----:B------:R-:W-:Y:S02]  /*1ca5c0*/  @P1 LOP3.LUT R12, R12, 0x8000, RZ, 0xfc, !PT ;  /* 0x000080000c0c1812 */ /* 0x000fe400078efcff */
[----:B---3--:R-:W-:Y:S01]  /*1ca5d0*/  ISETP.GE.AND P1, PT, R2, UR37, PT ;  /* 0x0000002502007c0c */ /* 0x008fe2000bf26270 */
[----:B------:R-:W3:Y:S01]  /*1ca5e0*/  LDCU UR37, c[0x0][0x398] ;  /* 0x00007300ff2577ac */ /* 0x000ee20008000800 */
[----:B------:R-:W-:Y:S02]  /*1ca5f0*/  IADD3 R2, P0, PT, R0, R16, RZ ;  /* 0x0000001000027210 */ /* 0x000fe40007f1e0ff */
[----:B------:R-:W-:Y:S01]  /*1ca600*/  ISETP.GE.AND P2, PT, R3, UR35, PT ;  /* 0x0000002303007c0c */ /* 0x000fe2000bf46270 */
[----:B------:R-:W0:Y:S02]  /*1ca610*/  LDCU UR35, c[0x0][0x398] ;  /* 0x00007300ff2377ac */ /* 0x000e240008000800 */
[----:B------:R-:W-:-:S05]  /*1ca620*/  IMAD.X R3, R8, 0x1, R14, P0 ;  /* 0x0000000108037824 */ /* 0x000fca00000e060e */
[----:B------:R0:W-:Y:S01]  /*1ca630*/  STL.64 [R1+0x4968], R2 ;  /* 0x0049680201007387 */ /* 0x0001e20000100a00 */
[----:B------:R-:W-:-:S03]  /*1ca640*/  LOP3.LUT R12, R12, 0xffffbfff, RZ, 0xc0, !PT ;  /* 0xffffbfff0c0c7812 */ /* 0x000fc600078ec0ff */
[----:B0-----:R-:W3:Y:S04]  /*1ca650*/  LDL.LU R3, [R1+0x7468] ;  /* 0x0074680001037983 */ /* 0x001ee80000300800 */
[----:B------:R-:W3:Y:S01]  /*1ca660*/  LDL.LU R2, [R1+0x746c] ;  /* 0x00746c0001027983 */ /* 0x000ee20000300800 */
[----:B------:R-:W-:-:S03]  /*1ca670*/  @P2 LOP3.LUT R12, R12, 0x4000, RZ, 0xfc, !PT ;  /* 0x000040000c0c2812 */ /* 0x000fc600078efcff */
[----:B------:R-:W3:Y:S01]  /*1ca680*/  LDL.LU R10, [R1+0x7470] ;  /* 0x00747000010a7983 */ /* 0x000ee20000300800 */
[----:B----4-:R-:W-:Y:S01]  /*1ca690*/  ISETP.GE.AND P2, PT, R6, UR39, PT ;  /* 0x0000002706007c0c */ /* 0x010fe2000bf46270 */
[----:B------:R-:W0:Y:S01]  /*1ca6a0*/  LDCU UR39, c[0x0][0x398] ;  /* 0x00007300ff2777ac */ /* 0x000e220008000800 */
[----:B------:R-:W-:-:S05]  /*1ca6b0*/  IADD3 R6, P0, PT, R0, R23, RZ ;  /* 0x0000001700067210 */ /* 0x000fca0007f1e0ff */
[----:B------:R-:W-:-:S05]  /*1ca6c0*/  IMAD.X R7, R8, 0x1, R22, P0 ;  /* 0x0000000108077824 */ /* 0x000fca00000e0616 */
[----:B------:R4:W-:Y:S04]  /*1ca6d0*/  STL.64 [R1+0x4980], R6 ;  /* 0x0049800601007387 */ /* 0x0009e80000100a00 */
[----:B----4-:R-:W4:Y:S04]  /*1ca6e0*/  LDL.LU R7, [R1+0x7474] ;  /* 0x0074740001077983 */ /* 0x010f280000300800 */
[----:B------:R-:W4:Y:S01]  /*1ca6f0*/  LDL.LU R6, [R1+0x7478] ;  /* 0x0074780001067983 */ /* 0x000f220000300800 */
[----:B------:R-:W-:-:S04]  /*1ca700*/  LOP3.LUT R12, R12, 0xffffdfff, RZ, 0xc0, !PT ;  /* 0xffffdfff0c0c7812 */ /* 0x000fc800078ec0ff */
[----:B------:R-:W-:Y:S02]  /*1ca710*/  @P1 LOP3.LUT R12, R12, 0x2000, RZ, 0xfc, !PT ;  /* 0x000020000c0c1812 */ /* 0x000fe400078efcff */
[----:B--2---:R-:W-:Y:S01]  /*1ca720*/  ISETP.GE.AND P1, PT, R4, UR41, PT ;  /* 0x0000002904007c0c */ /* 0x004fe2000bf26270 */
[----:B------:R-:W2:Y:S01]  /*1ca730*/  LDCU UR41, c[0x0][0x398] ;  /* 0x00007300ff2977ac */ /* 0x000ea20008000800 */
[----:B------:R-:W-:-:S04]  /*1ca740*/  LOP3.LUT R12, R12, 0xffffefff, RZ, 0xc0, !PT ;  /* 0xffffefff0c0c7812 */ /* 0x000fc800078ec0ff */
[----:B------:R-:W-:-:S04]  /*1ca750*/  @P2 LOP3.LUT R12, R12, 0x1000, RZ, 0xfc, !PT ;  /* 0x000010000c0c2812 */ /* 0x000fc800078efcff */
[----:B------:R-:W-:-:S04]  /*1ca760*/  LOP3.LUT R12, R12, 0xfffff7ff, RZ, 0xc0, !PT ;  /* 0xfffff7ff0c0c7812 */ /* 0x000fc800078ec0ff */
[----:B------:R-:W-:Y:S02]  /*1ca770*/  @P1 LOP3.LUT R12, R12, 0x800, RZ, 0xfc, !PT ;  /* 0x000008000c0c1812 */ /* 0x000fe400078efcff */
[----:B---3--:R-:W-:Y:S01]  /*1ca780*/  ISETP.GE.AND P2, PT, R3, UR43, PT ;  /* 0x0000002b03007c0c */ /* 0x008fe2000bf46270 */
[----:B------:R-:W3:Y:S01]  /*1ca790*/  LDCU UR43, c[0x0][0x398] ;  /* 0x00007300ff2b77ac */ /* 0x000ee20008000800 */
[----:B------:R-:W-:Y:S01]  /*1ca7a0*/  ISETP.GE.AND P1, PT, R2, UR45, PT ;  /* 0x0000002d02007c0c */ /* 0x000fe2000bf26270 */
[----:B------:R-:W0:Y:S01]  /*1ca7b0*/  LDCU UR45, c[0x0][0x398] ;  /* 0x00007300ff2d77ac */ /* 0x000e220008000800 */
[----:B------:R-:W-:Y:S02]  /*1ca7c0*/  IADD3 R2, P0, PT, R0, R21, RZ ;  /* 0x0000001500027210 */ /* 0x000fe40007f1e0ff */
[----:B------:R-:W-:-:S03]  /*1ca7d0*/  LOP3.LUT R12, R12, 0xfffffbff, RZ, 0xc0, !PT ;  /* 0xfffffbff0c0c7812 */ /* 0x000fc600078ec0ff */
[----:B------:R-:W-:Y:S01]  /*1ca7e0*/  IMAD.X R3, R8, 0x1, R19, P0 ;  /* 0x0000000108037824 */ /* 0x000fe200000e0613 */
[----:B------:R-:W-:-:S03]  /*1ca7f0*/  IADD3 R4, P0, PT, R0, R20, RZ ;  /* 0x0000001400047210 */ /* 0x000fc60007f1e0ff */
[----:B------:R-:W-:Y:S02]  /*1ca800*/  @P2 LOP3.LUT R12, R12, 0x400, RZ, 0xfc, !PT ;  /* 0x000004000c0c2812 */ /* 0x000fe400078efcff */
[----:B------:R-:W-:Y:S01]  /*1ca810*/  IMAD.X R5, R8, 0x1, R18, P0 ;  /* 0x0000000108057824 */ /* 0x000fe200000e0612 */
[----:B------:R-:W-:Y:S01]  /*1ca820*/  ISETP.GE.AND P0, PT, R10, UR47, PT ;  /* 0x0000002f0a007c0c */ /* 0x000fe2000bf06270 */
[----:B------:R0:W-:Y:S01]  /*1ca830*/  STL.64 [R1+0x4998], R2 ;  /* 0x0049980201007387 */ /* 0x0001e20000100a00 */
[----:B------:R-:W-:Y:S01]  /*1ca840*/  LOP3.LUT R12, R12, 0xfffffdff, RZ, 0xc0, !PT ;  /* 0xfffffdff0c0c7812 */ /* 0x000fe200078ec0ff */
[----:B------:R-:W1:Y:S03]  /*1ca850*/  LDCU UR47, c[0x0][0x398] ;  /* 0x00007300ff2f77ac */ /* 0x000e660008000800 */
[----:B------:R-:W-:-:S04]  /*1ca860*/  @P1 LOP3.LUT R12, R12, 0x200, RZ, 0xfc, !PT ;  /* 0x000002000c0c1812 */ /* 0x000fc800078efcff */
[----:B------:R-:W-:Y:S02]  /*1ca870*/  LOP3.LUT R12, R12, 0xfffffeff, RZ, 0xc0, !PT ;  /* 0xfffffeff0c0c7812 */ /* 0x000fe400078ec0ff */
[----:B------:R-:W-:Y:S01]  /*1ca880*/  SHF.R.S32.HI R10, RZ, 0x1f, R9 ;  /* 0x0000001fff0a7819 */ /* 0x000fe20000011409 */
[----:B0-----:R-:W2:Y:S01]  /*1ca890*/  LDL.LU.64 R2, [R1+0x7508] ;  /* 0x0075080001027983 */ /* 0x001ea20000300a00 */
[----:B------:R-:W-:-:S03]  /*1ca8a0*/  @P0 LOP3.LUT R12, R12, 0x100, RZ, 0xfc, !PT ;  /* 0x000001000c0c0812 */ /* 0x000fc600078efcff */
[----:B------:R-:W2:Y:S04]  /*1ca8b0*/  LDL.LU R8, [R1+0x7500] ;  /* 0x0075000001087983 */ /* 0x000ea80000300800 */
[----:B------:R0:W-:Y:S04]  /*1ca8c0*/  STL.64 [R1+0x4990], R4 ;  /* 0x0049900401007387 */ /* 0x0001e80000100a00 */
[----:B0-----:R-:W2:Y:S04]  /*1ca8d0*/  LDL.LU.64 R4, [R1+0x74f8] ;  /* 0x0074f80001047983 */ /* 0x001ea80000300a00 */
[----:B------:R0:W-:Y:S01]  /*1ca8e0*/  STL [R1+0x74bc], R29 ;  /* 0x0074bc1d01007387 */ /* 0x0001e20000100800 */
[----:B----4-:R-:W-:Y:S01]  /*1ca8f0*/  ISETP.GE.AND P1, PT, R6, UR51, PT ;  /* 0x0000003306007c0c */ /* 0x010fe2000bf26270 */
[----:B------:R-:W4:Y:S01]  /*1ca900*/  LDCU UR51, c[0x0][0x398] ;  /* 0x00007300ff3377ac */ /* 0x000f220008000800 */
[----:B------:R-:W-:-:S02]  /*1ca910*/  IADD3 R6, P0, PT, R9, R29, RZ ;  /* 0x0000001d09067210 */ /* 0x000fc40007f1e0ff */
[----:B------:R-:W-:Y:S01]  /*1ca920*/  ISETP.GE.AND P2, PT, R7, UR49, PT ;  /* 0x0000003107007c0c */ /* 0x000fe2000bf46270 */
[----:B0-----:R-:W2:Y:S01]  /*1ca930*/  LDL.LU R29, [R1+0x7480] ;  /* 0x00748000011d7983 */ /* 0x001ea20000300800 */
[----:B------:R-:W-:Y:S01]  /*1ca940*/  LOP3.LUT R12, R12, 0xffffff7f, RZ, 0xc0, !PT ;  /* 0xffffff7f0c0c7812 */ /* 0x000fe200078ec0ff */
[----:B------:R-:W-:Y:S01]  /*1ca950*/  IMAD.X R7, R10, 0x1, R28, P0 ;  /* 0x000000010a077824 */ /* 0x000fe200000e061c */
[----:B------:R-:W0:Y:S04]  /*1ca960*/  LDCU UR49, c[0x0][0x398] ;  /* 0x00007300ff3177ac */ /* 0x000e280008000800 */
[----:B------:R1:W-:Y:S04]  /*1ca970*/  STL.64 [R1+0x49a8], R6 ;  /* 0x0049a80601007387 */ /* 0x0003e80000100a00 */
[----:B-1----:R-:W3:Y:S04]  /*1ca980*/  LDL.LU R7, [R1+0x7484] ;  /* 0x0074840001077983 */ /* 0x002ee80000300800 */
[----:B------:R-:W3:Y:S04]  /*1ca990*/  LDL.LU R6, [R1+0x7488] ;  /* 0x0074880001067983 */ /* 0x000ee80000300800 */
[----:B------:R1:W-:Y:S04]  /*1ca9a0*/  STL [R1+0x74c0], R28 ;  /* 0x0074c01c01007387 */ /* 0x0003e80000100800 */
[----:B-1----:R-:W3:Y:S01]  /*1ca9b0*/  LDL.LU R28, [R1+0x747c] ;  /* 0x00747c00011c7983 */ /* 0x002ee20000300800 */
[----:B------:R-:W-:-:S04]  /*1ca9c0*/  @P2 LOP3.LUT R12, R12, 0x80, RZ, 0xfc, !PT ;  /* 0x000000800c0c2812 */ /* 0x000fc800078efcff */
[----:B------:R-:W-:-:S04]  /*1ca9d0*/  LOP3.LUT R12, R12, 0xffffffbf, RZ, 0xc0, !PT ;  /* 0xffffffbf0c0c7812 */ /* 0x000fc800078ec0ff */
[----:B------:R-:W-:Y:S01]  /*1ca9e0*/  @P1 LOP3.LUT R12, R12, 0x40, RZ, 0xfc, !PT ;  /* 0x000000400c0c1812 */ /* 0x000fe200078efcff */
[----:B------:R-:W-:Y:S03]  /*1ca9f0*/  STL [R1+0x74c4], R27 ;  /* 0x0074c41b01007387 */ /* 0x000fe60000100800 */
[----:B------:R-:W-:Y:S02]  /*1caa00*/  LOP3.LUT R12, R12, 0xffffffdf, RZ, 0xc0, !PT ;  /* 0xffffffdf0c0c7812 */ /* 0x000fe400078ec0ff */
[----:B--2---:R-:W-:Y:S01]  /*1caa10*/  ISETP.GE.AND P1, PT, R29, UR55, PT ;  /* 0x000000371d007c0c */ /* 0x004fe2000bf26270 */
[----:B------:R-:W1:Y:S01]  /*1caa20*/  LDCU UR55, c[0x0][0x398] ;  /* 0x00007300ff3777ac */ /* 0x000e620008000800 */
[----:B---3--:R-:W-:Y:S01]  /*1caa30*/  ISETP.GE.AND P2, PT, R28, UR53, PT ;  /* 0x000000351c007c0c */ /* 0x008fe2000bf46270 */
[----:B------:R-:W2:Y:S01]  /*1caa40*/  LDCU UR53, c[0x0][0x398] ;  /* 0x00007300ff3577ac */ /* 0x000ea20008000800 */
[----:B------:R-:W-:-:S05]  /*1caa50*/  IADD3 R28, P0, PT, R9, R27, RZ ;  /* 0x0000001b091c7210 */ /* 0x000fca0007f1e0ff */
[----:B------:R-:W-:-:S05]  /*1caa60*/  IMAD.X R29, R10, 0x1, R26, P0 ;  /* 0x000000010a1d7824 */ /* 0x000fca00000e061a */
[----:B------:R3:W-:Y:S04]  /*1caa70*/  STL.64 [R1+0x4988], R28 ;  /* 0x0049881c01007387 */ /* 0x0007e80000100a00 */
[----:B---3--:R-:W3:Y:S04]  /*1caa80*/  LDL.LU R28, [R1+0x748c] ;  /* 0x00748c00011c7983 */ /* 0x008ee80000300800 */
[----:B------:R-:W2:Y:S01]  /*1caa90*/  LDL.LU R27, [R1+0x7490] ;  /* 0x00749000011b7983 */ /* 0x000ea20000300800 */
[----:B------:R-:W-:-:S04]  /*1caaa0*/  @P2 LOP3.LUT R12, R12, 0x20, RZ, 0xfc, !PT ;  /* 0x000000200c0c2812 */ /* 0x000fc800078efcff */
[----:B------:R-:W-:-:S04]  /*1caab0*/  LOP3.LUT R12, R12, 0xffffffef, RZ, 0xc0, !PT ;  /* 0xffffffef0c0c7812 */ /* 0x000fc800078ec0ff */
[----:B------:R-:W-:Y:S02]  /*1caac0*/  @P1 LOP3.LUT R12, R12, 0x10, RZ, 0xfc, !PT ;  /* 0x000000100c0c1812 */ /* 0x000fe400078efcff */
[----:B------:R-:W-:Y:S01]  /*1caad0*/  ISETP.GE.AND P1, PT, R6, UR59, PT ;  /* 0x0000003b06007c0c */ /* 0x000fe2000bf26270 */
[----:B------:R-:W-:Y:S01]  /*1caae0*/  STL [R1+0x74c8], R26 ;  /* 0x0074c81a01007387 */ /* 0x000fe20000100800 */
[----:B------:R-:W-:Y:S01]  /*1caaf0*/  IADD3 R6, P0, PT, R9, R17, RZ ;  /* 0x0000001109067210 */ /* 0x000fe20007f1e0ff */
[----:B------:R-:W0:Y:S01]  /*1cab00*/  LDCU UR59, c[0x0][0x398] ;  /* 0x00007300ff3b77ac */ /* 0x000e220008000800 */
[----:B------:R-:W-:-:S03]  /*1cab10*/  ISETP.GE.AND P2, PT, R7, UR57, PT ;  /* 0x0000003907007c0c */ /* 0x000fc6000bf46270 */
[----:B------:R-:W-:Y:S01]  /*1cab20*/  IMAD.X R7, R10, 0x1, R15, P0 ;  /* 0x000000010a077824 */ /* 0x000fe200000e060f */
[----:B------:R-:W-:Y:S01]  /*1cab30*/  STL [R1+0x74cc], R17 ;  /* 0x0074cc1101007387 */ /* 0x000fe20000100800 */
[----:B------:R-:W-:Y:S01]  /*1cab40*/  LOP3.LUT R12, R12, 0xfffffff7, RZ, 0xc0, !PT ;  /* 0xfffffff70c0c7812 */ /* 0x000fe200078ec0ff */
[----:B------:R-:W0:Y:S02]  /*1cab50*/  LDCU UR57, c[0x0][0x398] ;  /* 0x00007300ff3977ac */ /* 0x000e240008000800 */
[----:B------:R1:W-:Y:S04]  /*1cab60*/  STL.64 [R1+0x49c0], R6 ;  /* 0x0049c00601007387 */ /* 0x0003e80000100a00 */
[----:B-1----:R-:W4:Y:S04]  /*1cab70*/  LDL.LU.64 R6, [R1+0x74f0] ;  /* 0x0074f00001067983 */ /* 0x002f280000300a00 */
[----:B------:R-:W4:Y:S04]  /*1cab80*/  LDL.LU R17, [R1+0x7494] ;  /* 0x0074940001117983 */ /* 0x000f280000300800 */
[----:B------:R1:W-:Y:S04]  /*1cab90*/  STL [R1+0x74d0], R15 ;  /* 0x0074d00f01007387 */ /* 0x0003e80000100800 */
[----:B-1----:R-:W4:Y:S01]  /*1caba0*/  LDL.LU R15, [R1+0x7498] ;  /* 0x00749800010f7983 */ /* 0x002f220000300800 */
[----:B------:R-:W-:-:S02]  /*1cabb0*/  @P2 LOP3.LUT R12, R12, 0x8, RZ, 0xfc, !PT ;  /* 0x000000080c0c2812 */ /* 0x000fc400078efcff */
[----:B------:R-:W-:Y:S02]  /*1cabc0*/  IADD3 R26, P0, PT, R9, R25, RZ ;  /* 0x00000019091a7210 */ /* 0x000fe40007f1e0ff */
[----:B------:R-:W-:-:S04]  /*1cabd0*/  LOP3.LUT R12, R12, 0xfffffffb, RZ, 0xc0, !PT ;  /* 0xfffffffb0c0c7812 */ /* 0x000fc800078ec0ff */
[----:B------:R-:W-:Y:S01]  /*1cabe0*/  @P1 LOP3.LUT R12, R12, 0x4, RZ, 0xfc, !PT ;  /* 0x000000040c0c1812 */ /* 0x000fe200078efcff */
[----:B------:R-:W-:Y:S03]  /*1cabf0*/  STL [R1+0x74d4], R25 ;  /* 0x0074d41901007387 */ /* 0x000fe60000100800 */
[----:B------:R-:W-:Y:S02]  /*1cac00*/  LOP3.LUT R12, R12, 0xfffffffd, RZ, 0xc0, !PT ;  /* 0xfffffffd0c0c7812 */ /* 0x000fe400078ec0ff */
[----:B--2---:R-:W-:Y:S01]  /*1cac10*/  ISETP.GE.AND P1, PT, R27, UR63, PT ;  /* 0x0000003f1b007c0c */ /* 0x004fe2000bf26270 */
[----:B------:R-:W-:Y:S01]  /*1cac20*/  IMAD.X R27, R10, 0x1, R24, P0 ;  /* 0x000000010a1b7824 */ /* 0x000fe200000e0618 */
[----:B---3--:R-:W-:Y:S01]  /*1cac30*/  ISETP.GE.AND P2, PT, R28, UR61, PT ;  /* 0x0000003d1c007c0c */ /* 0x008fe2000bf46270 */
[----:B------:R-:W1:Y:S03]  /*1cac40*/  LDCU UR63, c[0x0][0x398] ;  /* 0x00007300ff3f77ac */ /* 0x000e660008000800 */
[----:B------:R2:W-:Y:S01]  /*1cac50*/  STL.64 [R1+0x49d0], R26 ;  /* 0x0049d01a01007387 */ /* 0x0005e20000100a00 */
[----:B------:R-:W3:Y:S03]  /*1cac60*/  LDCU UR61, c[0x0][0x398] ;  /* 0x00007300ff3d77ac */ /* 0x000ee60008000800 */
[----:B--2---:R-:W2:Y:S04]  /*1cac70*/  LDL.LU R26, [R1+0x749c] ;  /* 0x00749c00011a7983 */ /* 0x004ea80000300800 */
[----:B------:R0:W-:Y:S04]  /*1cac80*/  STL [R1+0x74d8], R24 ;  /* 0x0074d81801007387 */ /* 0x0001e80000100800 */
[----:B------:R-:W2:Y:S04]  /*1cac90*/  LDL.LU R25, [R1+0x74a0] ;  /* 0x0074a00001197983 */ /* 0x000ea80000300800 */
[----:B0-----:R-:W3:Y:S01]  /*1caca0*/  LDL.LU R24, [R1+0x74a4] ;  /* 0x0074a40001187983 */ /* 0x001ee20000300800 */
[----:B------:R-:W-:-:S04]  /*1cacb0*/  @P2 LOP3.LUT R12, R12, 0x2, RZ, 0xfc, !PT ;  /* 0x000000020c0c2812 */ /* 0x000fc800078efcff */
[----:B------:R-:W-:Y:S02]  /*1cacc0*/  LOP3.LUT R12, R12, 0xfffffffe, RZ, 0xc0, !PT ;  /* 0xfffffffe0c0c7812 */ /* 0x000fe400078ec0ff */
[----:B----4-:R-:W-:Y:S01]  /*1cacd0*/  ISETP.GE.AND P0, PT, R17, UR65, PT ;  /* 0x0000004111007c0c */ /* 0x010fe2000bf06270 */
[----:B------:R-:W0:Y:S01]  /*1cace0*/  LDCU UR65, c[0x0][0x398] ;  /* 0x00007300ff4177ac */ /* 0x000e220008000800 */
[----:B------:R-:W-:Y:S01]  /*1cacf0*/  @P1 LOP3.LUT R12, R12, 0x1, RZ, 0xfc, !PT ;  /* 0x000000010c0c1812 */ /* 0x000fe200078efcff */
[----:B------:R-:W4:Y:S04]  /*1cad00*/  LDL.LU R17, [R1+0x74a8] ;  /* 0x0074a80001117983 */ /* 0x000f280000300800 */
[----:B------:R0:W-:Y:S01]  /*1cad10*/  STL [R1+0x74dc], R16 ;  /* 0x0074dc1001007387 */ /* 0x0001e20000100800 */
[----:B------:R-:W-:Y:S01]  /*1cad20*/  ISETP.GE.AND P1, PT, R15, UR67, PT ;  /* 0x000000430f007c0c */ /* 0x000fe2000bf26270 */
[----:B------:R-:W0:Y:S02]  /*1cad30*/  LDCU UR67, c[0x0][0x398] ;  /* 0x00007300ff4377ac */ /* 0x000e240008000800 */
[----:B------:R-:W4:Y:S01]  /*1cad40*/  LDL.LU R15, [R1+0x74ac] ;  /* 0x0074ac00010f7983 */ /* 0x000f220000300800 */
[----:B------:R-:W-:-:S02]  /*1cad50*/  IADD3 R28, P2, PT, R9, R16, RZ ;  /* 0x00000010091c7210 */ /* 0x000fc40007f5e0ff */
[----:B------:R-:W-:-:S03]  /*1cad60*/  @P0 LOP3.LUT R11, R11, 0x4000, RZ, 0xfc, !PT ;  /* 0x000040000b0b0812 */ /* 0x000fc600078efcff */
[----:B------:R-:W-:Y:S01]  /*1cad70*/  IMAD.X R29, R10, 0x1, R14, P2 ;  /* 0x000000010a1d7824 */ /* 0x000fe200010e060e */
[----:B------:R-:W-:-:S04]  /*1cad80*/  LOP3.LUT R11, R11, 0xffffdfff, RZ, 0xc0, !PT ;  /* 0xffffdfff0b0b7812 */ /* 0x000fc800078ec0ff */
[----:B------:R-:W-:-:S04]  /*1cad90*/  @P1 LOP3.LUT R11, R11, 0x2000, RZ, 0xfc, !PT ;  /* 0x000020000b0b1812 */ /* 0x000fc800078efcff */
[----:B------:R-:W-:Y:S01]  /*1cada0*/  LOP3.LUT R11, R11, 0xffff7fff, RZ, 0xc0, !PT ;  /* 0xffff7fff0b0b7812 */ /* 0x000fe200078ec0ff */
[----:B------:R1:W-:Y:S01]  /*1cadb0*/  STL [R1+0x74e0], R14 ;  /* 0x0074e00e01007387 */ /* 0x0003e20000100800 */
[----:B0-----:R-:W-:-:S03]  /*1cadc0*/  IADD3 R16, P6, PT, R9, R21, RZ ;  /* 0x0000001509107210 */ /* 0x001fc60007fde0ff */
[----:B------:R-:W-:Y:S01]  /*1cadd0*/  STL.64 [R1+0x49d8], R28 ;  /* 0x0049d81c01007387 */ /* 0x000fe20000100a00 */
[----:B-1----:R-:W-:Y:S02]  /*1cade0*/  IADD3 R14, P0, PT, R9, R20, RZ ;  /* 0x00000014090e7210 */ /* 0x002fe40007f1e0ff */
[----:B--2---:R-:W-:Y:S01]  /*1cadf0*/  ISETP.GE.AND P3, PT, R25, UR71, PT ;  /* 0x0000004719007c0c */ /* 0x004fe2000bf66270 */
[----:B------:R-:W-:Y:S01]  /*1cae00*/  UMOV UR71, UR72 ;  /* 0x0000004800477c82 */ /* 0x000fe20008000000 */
[----:B------:R-:W3:Y:S01]  /*1cae10*/  LDCU.64 UR72, c[0x0][0x398] ;  /* 0x00007300ff4877ac */ /* 0x000ee20008000a00 */
[----:B------:R-:W-:Y:S02]  /*1cae20*/  ISETP.GE.AND P2, PT, R26, UR69, PT ;  /* 0x000000451a007c0c */ /* 0x000fe4000bf46270 */
[----:B------:R-:W-:Y:S01]  /*1cae30*/  IADD3 R26, P4, PT, R9, R23, RZ ;  /* 0x00000017091a7210 */ /* 0x000fe20007f9e0ff */
[----:B------:R-:W0:Y:S04]  /*1cae40*/  LDCU UR69, c[0x0][0x398] ;  /* 0x00007300ff4577ac */ /* 0x000e280008000800 */
[----:B------:R-:W-:Y:S01]  /*1cae50*/  IMAD.X R27, R10, 0x1, R22, P4 ;  /* 0x000000010a1b7824 */ /* 0x000fe200020e0616 */
[----:B---3--:R-:W-:Y:S01]  /*1cae60*/  ISETP.GE.AND P4, PT, R24, UR73, PT ;  /* 0x0000004918007c0c */ /* 0x008fe2000bf86270 */
[----:B------:R-:W-:Y:S01]  /*1cae70*/  UMOV UR73, UR76 ;  /* 0x0000004c00497c82 */ /* 0x000fe20008000000 */
[----:B------:R-:W1:Y:S03]  /*1cae80*/  LDCU.64 UR76, c[0x0][0x398] ;  /* 0x00007300ff4c77ac */ /* 0x000e660008000a00 */
[----:B------:R-:W-:-:S04]  /*1cae90*/  @P2 LOP3.LUT R11, R11, 0x8000, RZ, 0xfc, !PT ;  /* 0x000080000b0b2812 */ /* 0x000fc800078efcff */
[----:B------:R-:W-:Y:S02]  /*1caea0*/  LOP3.LUT R11, R11, 0xfffeffff, RZ, 0xc0, !PT ;  /* 0xfffeffff0b0b7812 */ /* 0x000fe400078ec0ff */
[----:B----4-:R-:W-:Y:S02]  /*1caeb0*/  ISETP.GE.AND P5, PT, R17, UR75, PT ;  /* 0x0000004b11007c0c */ /* 0x010fe4000bfa6270 */
[----:B------:R-:W-:Y:S01]  /*1caec0*/  @P3 LOP3.LUT R11, R11, 0x10000, RZ, 0xfc, !PT ;  /* 0x000100000b0b3812 */ /* 0x000fe200078efcff */
[C---:B------:R-:W-:Y:S01]  /*1caed0*/  IMAD.X R17, R10.reuse, 0x1, R19, P6 ;  /* 0x000000010a117824 */ /* 0x040fe200030e0613 */
[----:B------:R-:W-:Y:S01]  /*1caee0*/  LOP3.LUT P2, RZ, R13, 0x1, RZ, 0xc0, !PT ;  /* 0x000000010dff7812 */ /* 0x000fe2000784c0ff */
[----:B------:R-:W2:Y:S02]  /*1caef0*/  LDCU UR75, c[0x0][0x398] ;  /* 0x00007300ff4b77ac */ /* 0x000ea40008000800 */
[----:B------:R-:W-:Y:S01]  /*1caf00*/  STL [R1+0x7c], R11 ;  /* 0x00007c0b01007387 */ /* 0x000fe20000100800 */
[----:B-1----:R-:W-:Y:S01]  /*1caf10*/  ISETP.GE.AND P6, PT, R15, UR77, PT ;  /* 0x0000004d0f007c0c */ /* 0x002fe2000bfc6270 */
[----:B------:R-:W-:-:S02]  /*1caf20*/  IMAD.X R15, R10, 0x1, R18, P0 ;  /* 0x000000010a0f7824 */ /* 0x000fc400000e0612 */
[----:B------:R-:W-:Y:S01]  /*1caf30*/  STL.64 [R1+0x49f0], R26 ;  /* 0x0049f01a01007387 */ /* 0x000fe20000100a00 */
[----:B------:R-:W-:Y:S01]  /*1caf40*/  LOP3.LUT P1, RZ, R12, 0x80000000, RZ, 0xc0, !PT ;  /* 0x800000000cff7812 */ /* 0x000fe2000782c0ff */
[----:B------:R-:W1:Y:S02]  /*1caf50*/  LDCU UR77, c[0x0][0x398] ;  /* 0x00007300ff4d77ac */ /* 0x000e640008000800 */
[----:B------:R-:W-:Y:S04]  /*1caf60*/  STL.64 [R1+0x4a00], R16 ;  /* 0x004a001001007387 */ /* 0x000fe80000100a00 */
[----:B------:R-:W3:Y:S04]  /*1caf70*/  LDL.LU R9, [R1+0x74ec] ;  /* 0x0074ec0001097983 */ /* 0x000ee80000300800 */
[----:B------:R4:W-:Y:S04]  /*1caf80*/  STL.64 [R1+0x4a10], R14 ;  /* 0x004a100e01007387 */ /* 0x0009e80000100a00 */
[----:B----4-:R-:W4:Y:S04]  /*1caf90*/  LDL.LU R14, [R1+0x48] ;  /* 0x00004800010e7983 */ /* 0x010f280000300800 */
[----:B------:R-:W2:Y:S04]  /*1cafa0*/  LDL.LU R25, [R1+0x88] ;  /* 0x0000880001197983 */ /* 0x000ea80000300800 */
[----:B------:R-:W2:Y:S04]  /*1cafb0*/  LDL.LU R10, [R1+0x44] ;  /* 0x00004400010a7983 */ /* 0x000ea80000300800 */
[----:B------:R-:W2:Y:S04]  /*1cafc0*/  LDL R28, [R1+0x398c] ;  /* 0x00398c00011c7983 */ /* 0x000ea80000100800 */
[----:B------:R-:W3:Y:S04]  /*1cafd0*/  LDL R27, [R1+0x3988] ;  /* 0x00398800011b7983 */ /* 0x000ee80000100800 */
[----:B------:R-:W3:Y:S04]  /*1cafe0*/  LDL R29, [R1+0x3990] ;  /* 0x00399000011d7983 */ /* 0x000ee80000100800 */
[----:B------:R-:W3:Y:S04]  /*1caff0*/  LDL R16, [R1+0x3978] ;  /* 0x0039780001107983 */ /* 0x000ee80000100800 */
[----:B------:R-:W3:Y:S04]  /*1cb000*/  LDL R24, [R1+0x3974] ;  /* 0x0039740001187983 */ /* 0x000ee80000100800 */
[----:B------:R-:W3:Y:S04]  /*1cb010*/  LDL R15, [R1+0x397c] ;  /* 0x00397c00010f7983 */ /* 0x000ee80000100800 */
[----:B------:R-:W3:Y:S04]  /*1cb020*/  LDL R17, [R1+0x3980] ;  /* 0x0039800001117983 */ /* 0x000ee80000100800 */
[----:B------:R-:W3:Y:S01]  /*1cb030*/  LDL R26, [R1+0x3984] ;  /* 0x00398400011a7983 */ /* 0x000ee20000100800 */
[----:B------:R-:W-:-:S02]  /*1cb040*/  LOP3.LUT P0, RZ, R13, 0x200, RZ, 0xc0, !PT ;  /* 0x000002000dff7812 */ /* 0x000fc4000780c0ff */
[----:B----4-:R-:W-:Y:S02]  /*1cb050*/  LOP3.LUT R14, R14, 0xffffffdf, RZ, 0xc0, !PT ;  /* 0xffffffdf0e0e7812 */ /* 0x010fe400078ec0ff */
[----:B--2---:R-:W-:Y:S01]  /*1cb060*/  ISETP.LT.AND P3, PT, R28, UR73, !P0 ;  /* 0x000000491c007c0c */ /* 0x004fe2000c761270 */
[----:B------:R-:W2:-:S12]  /*1cb070*/  LDCU UR73, c[0x0][0x398] ;  /* 0x00007300ff4977ac */ /* 0x000e980008000800 */
[----:B------:R-:W-:Y:S02]  /*1cb080*/  @P3 LOP3.LUT R14, R14, 0x20, RZ, 0xfc, !PT ;  /* 0x000000200e0e3812 */ /* 0x000fe400078efcff */
[----:B---3--:R-:W-:Y:S01]  /*1cb090*/  ISETP.LT.AND P3, PT, R27, UR41, !P0 ;  /* 0x000000291b007c0c */ /* 0x008fe2000c761270 */
[----:B------:R-:W3:Y:S01]  /*1cb0a0*/  LDCU UR41, c[0x0][0x398] ;  /* 0x00007300ff2977ac */ /* 0x000ee20008000800 */
[----:B------:R-:W-:-:S11]  /*1cb0b0*/  LOP3.LUT R14, R14, 0xffffffbf, RZ, 0xc0, !PT ;  /* 0xffffffbf0e0e7812 */ /* 0x000fd600078ec0ff */
[----:B------:R-:W-:Y:S02]  /*1cb0c0*/  @P3 LOP3.LUT R14, R14, 0x40, RZ, 0xfc, !PT ;  /* 0x000000400e0e3812 */ /* 0x000fe400078efcff */
[----:B------:R-:W-:Y:S01]  /*1cb0d0*/  ISETP.LT.AND P3, PT, R29, UR39, !P0 ;  /* 0x000000271d007c0c */ /* 0x000fe2000c761270 */
[----:B------:R-:W4:Y:S01]  /*1cb0e0*/  LDCU UR39, c[0x0][0x398] ;  /* 0x00007300ff2777ac */ /* 0x000f220008000800 */
[----:B------:R-:W-:-:S11]  /*1cb0f0*/  LOP3.LUT R14, R14, 0xffffffef, RZ, 0xc0, !PT ;  /* 0xffffffef0e0e7812 */ /* 0x000fd600078ec0ff */
[----:B------:R-:W-:Y:S02]  /*1cb100*/  @P3 LOP3.LUT R14, R14, 0x10, RZ, 0xfc, !PT ;  /* 0x000000100e0e3812 */ /* 0x000fe400078efcff */
[----:B------:R-:W-:Y:S01]  /*1cb110*/  ISETP.LT.AND P3, PT, R16, UR37, !P0 ;  /* 0x0000002510007c0c */ /* 0x000fe2000c761270 */
[----:B------:R-:W0:Y:S01]  /*1cb120*/  LDCU UR37, c[0x0][0x398] ;  /* 0x00007300ff2577ac */ /* 0x000e220008000800 */
[----:B------:R-:W-:Y:S02]  /*1cb130*/  ISETP.LT.AND P0, PT, R24, UR35, !P0 ;  /* 0x0000002318007c0c */ /* 0x000fe4000c701270 */
        /* <DEDUP_REMOVED lines=9> */
[----:B------:R-:W-:Y:S02]  /*1cb1d0*/  LOP3.LUT R10, R10, 0xdfffffff, RZ, 0xc0, !PT ;  /* 0xdfffffff0a0a7812 */ /* 0x000fe400078ec0ff */
[----:B------:R-:W-:Y:S02]  /*1cb1e0*/  LOP3.LUT R14, R14, 0xfffffffd, RZ, 0xc0, !PT ;  /* 0xfffffffd0e0e7812 */ /* 0x000fe400078ec0ff */
[----:B------:R-:W-:Y:S02]  /*1cb1f0*/  @P3 LOP3.LUT R10, R10, 0x20000000, RZ, 0xfc, !PT ;  /* 0x200000000a0a3812 */ /* 0x000fe400078efcff */
[----:B------:R-:W-:Y:S01]  /*1cb200*/  ISETP.LT.AND P3, PT, R17, UR45, !P2 ;  /* 0x0000002d11007c0c */ /* 0x000fe2000d761270 */
[----:B------:R-:W0:Y:S04]  /*1cb210*/  LDCU UR45, c[0x0][0x398] ;  /* 0x00007300ff2d77ac */ /* 0x000e280008000800 */
        /* <DEDUP_REMOVED lines=9> */
[----:B------:R-:W-:Y:S01]  /*1cb2b0*/  LOP3.LUT R10, R10, 0xbfffffff, RZ, 0xc0, !PT ;  /* 0xbfffffff0a0a7812 */ /* 0x000fe200078ec0ff */
[----:B------:R-:W1:Y:S02]  /*1cb2c0*/  LDCU UR49, c[0x0][0x398] ;  /* 0x00007300ff3177ac */ /* 0x000e640008000800 */
[----:B0-----:R-:W2:Y:S08]  /*1cb2d0*/  LDL.LU R14, [R1+0x40] ;  /* 0x00004000010e7983 */ /* 0x001eb00000300800 */
[----:B------:R-:W-:-:S02]  /*1cb2e0*/  @P3 LOP3.LUT R10, R10, 0x40000000, RZ, 0xfc, !PT ;  /* 0x400000000a0a3812 */ /* 0x000fc400078efcff */
[----:B------:R-:W-:Y:S01]  /*1cb2f0*/  ISETP.LT.AND P3, PT, R29, UR51, !P2 ;  /* 0x000000331d007c0c */ /* 0x000fe2000d761270 */
[----:B------:R-:W0:Y:S01]  /*1cb300*/  LDCU UR51, c[0x0][0x398] ;  /* 0x00007300ff3377ac */ /* 0x000e220008000800 */
        /* <DEDUP_REMOVED lines=8> */
[----:B------:R-:W-:Y:S02]  /*1cb390*/  ISETP.LT.AND P3, PT, R28, UR4, !P1 ;  /* 0x000000041c007c0c */ /* 0x000fe4000cf61270 */
        /* <DEDUP_REMOVED lines=28> */
[----:B------:R-:W0:Y:S01]  /*1cb560*/  LDCU UR69, c[0x0][0x398] ;  /* 0x00007300ff4577ac */ /* 0x000e220008000800 */
[----:B------:R-:W-:-:S07]  /*1cb570*/  LOP3.LUT P0, RZ, R12, 0x40000000, RZ, 0xc0, !PT ;  /* 0x400000000cff7812 */ /* 0x000fce000780c0ff */
[----:B------:R-:W-:-:S04]  /*1cb580*/  @P3 LOP3.LUT R10, R10, 0x80000, RZ, 0xfc, !PT ;  /* 0x000800000a0a3812 */ /* 0x000fc800078efcff */
[----:B------:R-:W-:-:S04]  /*1cb590*/  LOP3.LUT R10, R10, 0xfffbffff, RZ, 0xc0, !PT ;  /* 0xfffbffff0a0a7812 */ /* 0x000fc800078ec0ff */
        /* <DEDUP_REMOVED lines=64> */
[----:B------:R-:W-:Y:S02]  /*1cb9a0*/  LOP3.LUT R10, R10, 0xfffffffb, RZ, 0xc0, !PT ;  /* 0xfffffffb0a0a7812 */ /* 0x000fe400078ec0ff */
[----:B------:R-:W-:-:S09]  /*1cb9b0*/  LOP3.LUT P1, RZ, R12, 0x10000000, RZ, 0xc0, !PT ;  /* 0x100000000cff7812 */ /* 0x000fd2000782c0ff */
[----:B------:R-:W-:Y:S02]  /*1cb9c0*/  @P3 LOP3.LUT R10, R10, 0x4, RZ, 0xfc, !PT ;  /* 0x000000040a0a3812 */ /* 0x000fe400078efcff */
[----:B------:R-:W-:Y:S01]  /*1cb9d0*/  ISETP.LT.AND P3, PT, R28, UR10, !P1 ;  /* 0x0000000a1c007c0c */ /* 0x000fe2000cf61270 */
[----:B------:R-:W1:Y:S01]  /*1cb9e0*/  LDCU UR10, c[0x0][0x398] ;  /* 0x00007300ff0a77ac */ /* 0x000e620008000800 */
[----:B--2---:R-:W-:-:S11]  /*1cb9f0*/  LOP3.LUT R14, R14, 0xdfffffff, RZ, 0xc0, !PT ;  /* 0xdfffffff0e0e7812 */ /* 0x004fd600078ec0ff */
        /* <DEDUP_REMOVED lines=9> */
[----:B------:R-:W-:Y:S01]  /*1cba90*/  ISETP.LT.AND P3, PT, R26, UR75, !P1 ;  /* 0x0000004b1a007c0c */ /* 0x000fe2000cf61270 */
[----:B------:R-:W2:Y:S01]  /*1cbaa0*/  LDCU UR75, c[0x0][0x398] ;  /* 0x00007300ff4b77ac */ /* 0x000ea20008000800 */
[----:B------:R-:W-:-:S11]  /*1cbab0*/  LOP3.LUT R14, R14, 0x7fffffff, RZ, 0xc0, !PT ;  /* 0x7fffffff0e0e7812 */ /* 0x000fd600078ec0ff */
[----:B------:R-:W-:Y:S02]  /*1cbac0*/  @P3 LOP3.LUT R14, R14, 0x80000000, RZ, 0xfc, !PT ;  /* 0x800000000e0e3812 */ /* 0x000fe400078efcff */
[----:B---3--:R-:W-:Y:S02]  /*1cbad0*/  ISETP.LT.AND P3, PT, R27, UR41, !P1 ;  /* 0x000000291b007c0c */ /* 0x008fe4000cf61270 */
[----:B------:R-:W-:Y:S01]  /*1cbae0*/  LOP3.LUT P0, RZ, R12, 0x8000000, RZ, 0xc0, !PT ;  /* 0x080000000cff7812 */ /* 0x000fe2000780c0ff */
[----:B------:R3:W-:Y:S01]  /*1cbaf0*/  STL [R1+0x44], R10 ;  /* 0x0000440a01007387 */ /* 0x0007e20000100800 */
[----:B------:R-:W-:Y:S01]  /*1cbb00*/  LOP3.LUT R14, R14, 0xbfffffff, RZ, 0xc0, !PT ;  /* 0xbfffffff0e0e7812 */ /* 0x000fe200078ec0ff */
[----:B------:R-:W0:Y:S08]  /*1cbb10*/  LDCU UR41, c[0x0][0x398] ;  /* 0x00007300ff2977ac */ /* 0x000e300008000800 */
[----:B------:R-:W-:Y:S01]  /*1cbb20*/  @P3 LOP3.LUT R14, R14, 0x40000000, RZ, 0xfc, !PT ;  /* 0x400000000e0e3812 */ /* 0x000fe200078efcff */
[----:B---3--:R-:W3:Y:S01]  /*1cbb30*/  LDL.LU R10, [R1+0x3c] ;  /* 0x00003c00010a7983 */ /* 0x008ee20000300800 */
[----:B----4-:R-:W-:Y:S01]  /*1cbb40*/  ISETP.LT.AND P3, PT, R29, UR39, !P1 ;  /* 0x000000271d007c0c */ /* 0x010fe2000cf61270 */
[----:B------:R-:W4:Y:S01]  /*1cbb50*/  LDCU UR39, c[0x0][0x398] ;  /* 0x00007300ff2777ac */ /* 0x000f220008000800 */
        /* <DEDUP_REMOVED lines=22> */
[----:B--2---:R-:W-:Y:S01]  /*1cbcc0*/  ISETP.LT.AND P3, PT, R26, UR75, !P0 ;  /* 0x0000004b1a007c0c */ /* 0x004fe2000c761270 */
[----:B------:R-:W2:Y:S01]  /*1cbcd0*/  LDCU UR75, c[0x0][0x398] ;  /* 0x00007300ff4b77ac */ /* 0x000ea20008000800 */
[----:B------:R-:W-:-:S11]  /*1cbce0*/  LOP3.LUT R14, R14, 0xff7fffff, RZ, 0xc0, !PT ;  /* 0xff7fffff0e0e7812 */ /* 0x000fd600078ec0ff */
        /* <DEDUP_REMOVED lines=87> */
[----:B---3--:R-:W-:Y:S01]  /*1cc260*/  LOP3.LUT R10, R10, 0xdfffffff, RZ, 0xc0, !PT ;  /* 0xdfffffff0a0a7812 */ /* 0x008fe200078ec0ff */
[----:B------:R-:W3:Y:S01]  /*1cc270*/  LDCU UR6, c[0x0][0x398] ;  /* 0x00007300ff0677ac */ /* 0x000ee20008000800 */
[----:B------:R-:W-:-:S07]  /*1cc280*/  LOP3.LUT R14, R14, 0xfffffffd, RZ, 0xc0, !PT ;  /* 0xfffffffd0e0e7812 */ /* 0x000fce00078ec0ff */
[----:B------:R-:W-:Y:S02]  /*1cc290*/  @P1 LOP3.LUT R10, R10, 0x20000000, RZ, 0xfc, !PT ;  /* 0x200000000a0a1812 */ /* 0x000fe400078efcff */
[----:B------:R-:W-:Y:S01]  /*1cc2a0*/  ISETP.LT.AND P1, PT, R17, UR27, !P0 ;  /* 0x0000001b11007c0c */ /* 0x000fe2000c721270 */
[----:B------:R-:W0:Y:S01]  /*1cc2b0*/  LDCU UR27, c[0x0][0x398] ;  /* 0x00007300ff1b77ac */ /* 0x000e220008000800 */
[----:B------:R-:W-:Y:S02]  /*1cc2c0*/  @P3 LOP3.LUT R14, R14, 0x2, RZ, 0xfc, !PT ;  /* 0x000000020e0e3812 */ /* 0x000fe400078efcff */
[----:B------:R-:W-:Y:S01]  /*1cc2d0*/  ISETP.LT.AND P3, PT, R26, UR31, !P0 ;  /* 0x0000001f1a007c0c */ /* 0x000fe2000c761270 */
[----:B------:R-:W0:Y:S01]  /*1cc2e0*/  LDCU UR31, c[0x0][0x398] ;  /* 0x00007300ff1f77ac */ /* 0x000e220008000800 */
[----:B------:R-:W-:Y:S02]  /*1cc2f0*/  LOP3.LUT R14, R14, 0xfffffffe, RZ, 0xc0, !PT ;  /* 0xfffffffe0e0e7812 */ /* 0x000fe400078ec0ff */
[----:B------:R-:W-:-:S05]  /*1cc300*/  LOP3.LUT R10, R10, 0x7fffffff, RZ, 0xc0, !PT ;  /* 0x7fffffff0a0a7812 */ /* 0x000fca00078ec0ff */
[----:B------:R-:W-:-:S04]  /*1cc310*/  @P1 LOP3.LUT R14, R14, 0x1, RZ, 0xfc, !PT ;  /* 0x000000010e0e1812 */ /* 0x000fc800078efcff */
[----:B------:R-:W-:Y:S02]  /*1cc320*/  @P3 LOP3.LUT R10, R10, 0x80000000, RZ, 0xfc, !PT ;  /* 0x800000000a0a3812 */ /* 0x000fe400078efcff */
[----:B------:R-:W-:Y:S01]  /*1cc330*/  ISETP.LT.AND P3, PT, R27, UR33, !P0 ;  /* 0x000000211b007c0c */ /* 0x000fe2000c761270 */
[----:B------:R0:W-:Y:S01]  /*1cc340*/  STL [R1+0x40], R14 ;  /* 0x0000400e01007387 */ /* 0x0001e20000100800 */
[----:B------:R-:W-:Y:S01]  /*1cc350*/  LOP3.LUT R10, R10, 0xbfffffff, RZ, 0xc0, !PT ;  /* 0xbfffffff0a0a7812 */ /* 0x000fe200078ec0ff */
[----:B------:R-:W1:Y:S02]  /*1cc360*/  LDCU UR33, c[0x0][0x398] ;  /* 0x00007300ff2177ac */ /* 0x000e640008000800 */
[----:B0-----:R-:W3:Y:S08]  /*1cc370*/  LDL.LU R14, [R1+0x38] ;  /* 0x00003800010e7983 */ /* 0x001ef00000300800 */
        /* <DEDUP_REMOVED lines=65> */
[----:B----4-:R-:W-:Y:S01]  /*1cc790*/  ISETP.LT.AND P2, PT, R29, UR39, !P1 ;  /* 0x000000271d007c0c */ /* 0x010fe2000cf41270 */
[----:B------:R-:W4:Y:S01]  /*1cc7a0*/  LDCU UR39, c[0x0][0x398] ;  /* 0x00007300ff2777ac */ /* 0x000f220008000800 */
[----:B------:R-:W-:-:S04]  /*1cc7b0*/  LOP3.LUT R10, R10, 0xffffbfff, RZ, 0xc0, !PT ;  /* 0xffffbfff0a0a7812 */ /* 0x000fc800078ec0ff */
[----:B------:R-:W-:Y:S02]  /*1cc7c0*/  @P3 LOP3.LUT R10, R10, 0x4000, RZ, 0xfc, !PT ;  /* 0x000040000a0a3812 */ /* 0x000fe400078efcff */
[----:B------:R-:W-:Y:S01]  /*1cc7d0*/  ISETP.LT.AND P3, PT, R16, UR10, !P1 ;  /* 0x0000000a10007c0c */ /* 0x000fe2000cf61270 */
[----:B------:R-:W0:Y:S01]  /*1cc7e0*/  LDCU UR10, c[0x0][0x398] ;  /* 0x00007300ff0a77ac */ /* 0x000e220008000800 */
[----:B------:R-:W-:-:S04]  /*1cc7f0*/  LOP3.LUT R10, R10, 0xffffefff, RZ, 0xc0, !PT ;  /* 0xffffefff0a0a7812 */ /* 0x000fc800078ec0ff */
[----:B------:R-:W-:Y:S02]  /*1cc800*/  @P2 LOP3.LUT R10, R10, 0x1000, RZ, 0xfc, !PT ;  /* 0x000010000a0a2812 */ /* 0x000fe400078efcff */
[----:B------:R-:W-:Y:S01]  /*1cc810*/  ISETP.LT.AND P2, PT, R24, UR41, !P1 ;  /* 0x0000002918007c0c */ /* 0x000fe2000cf41270 */
[----:B------:R-:W1:Y:S01]  /*1cc820*/  LDCU UR41, c[0x0][0x398] ;  /* 0x00007300ff2977ac */ /* 0x000e620008000800 */
[----:B------:R-:W-:-:S04]  /*1cc830*/  LOP3.LUT R10, R10, 0xfffff7ff, RZ, 0xc0, !PT ;  /* 0xfffff7ff0a0a7812 */ /* 0x000fc800078ec0ff */
[----:B------:R-:W-:Y:S02]  /*1cc840*/  @P3 LOP3.LUT R10, R10, 0x800, RZ, 0xfc, !PT ;  /* 0x000008000a0a3812 */ /* 0x000fe400078efcff */
[----:B------:R-:W-:Y:S02]  /*1cc850*/  LOP3.LUT P0, RZ, R12, 0x200000, RZ, 0xc0, !PT ;  /* 0x002000000cff7812 */ /* 0x000fe4000780c0ff */
[----:B------:R-:W-:-:S04]  /*1cc860*/  LOP3.LUT R10, R10, 0xfffffbff, RZ, 0xc0, !PT ;  /* 0xfffffbff0a0a7812 */ /* 0x000fc800078ec0ff */
[----:B------:R-:W-:Y:S02]  /*1cc870*/  @P2 LOP3.LUT R10, R10, 0x400, RZ, 0xfc, !PT ;  /* 0x000004000a0a2812 */ /* 0x000fe400078efcff */
[----:B------:R-:W-:Y:S01]  /*1cc880*/  ISETP.LT.AND P2, PT, R28, UR24, !P0 ;  /* 0x000000181c007c0c */ /* 0x000fe2000c741270 */
[----:B------:R-:W1:Y:S01]  /*1cc890*/  LDCU UR24, c[0x0][0x398] ;  /* 0x00007300ff1877ac */ /* 0x000e620008000800 */
[----:B0-----:R-:W-:Y:S02]  /*1cc8a0*/  ISETP.LT.AND P3, PT, R15, UR65, !P0 ;  /* 0x000000410f007c0c */ /* 0x001fe4000c761270 */
        /* <DEDUP_REMOVED lines=23> */
[----:B------:R-:W-:Y:S02]  /*1cca20*/  LOP3.LUT R10, R10, 0xfffffff7, RZ, 0xc0, !PT ;  /* 0xfffffff70a0a7812 */ /* 0x000fe400078ec0ff */
[----:B------:R-:W-:Y:S02]  /*1cca30*/  LOP3.LUT P1, RZ, R12, 0x100000, RZ, 0xc0, !PT ;  /* 0x001000000cff7812 */ /* 0x000fe4000782c0ff */
[----:B--2---:R-:W-:Y:S01]  /*1cca40*/  ISETP.LT.AND P0, PT, R24, UR75, !P0 ;  /* 0x0000004b18007c0c */ /* 0x004fe2000c701270 */
[----:B------:R-:W2:Y:S06]  /*1cca50*/  LDCU UR75, c[0x0][0x398] ;  /* 0x00007300ff4b77ac */ /* 0x000eac0008000800 */
[----:B------:R-:W-:-:S02]  /*1cca60*/  @P3 LOP3.LUT R10, R10, 0x8, RZ, 0xfc, !PT ;  /* 0x000000080a0a3812 */ /* 0x000fc400078efcff */
[----:B------:R-:W-:Y:S01]  /*1cca70*/  ISETP.LT.AND P3, PT, R28, UR26, !P1 ;  /* 0x0000001a1c007c0c */ /* 0x000fe2000cf61270 */
[----:B------:R-:W0:Y:S01]  /*1cca80*/  LDCU UR26, c[0x0][0x398] ;  /* 0x00007300ff1a77ac */ /* 0x000e220008000800 */
[----:B---3--:R-:W-:Y:S02]  /*1cca90*/  LOP3.LUT R14, R14, 0xdfffffff, RZ, 0xc0, !PT ;  /* 0xdfffffff0e0e7812 */ /* 0x008fe400078ec0ff */
[----:B------:R-:W-:-:S09]  /*1ccaa0*/  LOP3.LUT R10, R10, 0xfffffffb, RZ, 0xc0, !PT ;  /* 0xfffffffb0a0a7812 */ /* 0x000fd200078ec0ff */
[----:B------:R-:W-:Y:S02]  /*1ccab0*/  @P3 LOP3.LUT R14, R14, 0x20000000, RZ, 0xfc, !PT ;  /* 0x200000000e0e3812 */ /* 0x000fe400078efcff */
[----:B------:R-:W-:Y:S01]  /*1ccac0*/  ISETP.LT.AND P3, PT, R15, UR67, !P1 ;  /* 0x000000430f007c0c */ /* 0x000fe2000cf61270 */
[----:B------:R-:W3:Y:S01]  /*1ccad0*/  LDCU UR67, c[0x0][0x398] ;  /* 0x00007300ff4377ac */ /* 0x000ee20008000800 */
[----:B------:R-:W-:-:S04]  /*1ccae0*/  @P0 LOP3.LUT R10, R10, 0x4, RZ, 0xfc, !PT ;  /* 0x000000040a0a0812 */ /* 0x000fc800078efcff */
[----:B------:R-:W-:-:S07]  /*1ccaf0*/  LOP3.LUT R10, R10, 0xfffffffd, RZ, 0xc0, !PT ;  /* 0xfffffffd0a0a7812 */ /* 0x000fce00078ec0ff */
        /* <DEDUP_REMOVED lines=10> */
[----:B------:R-:W-:Y:S01]  /*1ccba0*/  LOP3.LUT P2, RZ, R12, 0x80000, RZ, 0xc0, !PT ;  /* 0x000800000cff7812 */ /* 0x000fe2000784c0ff */
[----:B------:R0:W-:Y:S01]  /*1ccbb0*/  STL [R1+0x3c], R10 ;  /* 0x00003c0a01007387 */ /* 0x0001e20000100800 */
[----:B------:R-:W-:Y:S01]  /*1ccbc0*/  LOP3.LUT R14, R14, 0xbfffffff, RZ, 0xc0, !PT ;  /* 0xbfffffff0e0e7812 */ /* 0x000fe200078ec0ff */
[----:B------:R-:W1:Y:S08]  /*1ccbd0*/  LDCU UR73, c[0x0][0x398] ;  /* 0x00007300ff4977ac */ /* 0x000e700008000800 */
[----:B------:R-:W-:Y:S01]  /*1ccbe0*/  @P3 LOP3.LUT R14, R14, 0x40000000, RZ, 0xfc, !PT ;  /* 0x400000000e0e3812 */ /* 0x000fe200078efcff */
[----:B0-----:R-:W3:Y:S01]  /*1ccbf0*/  LDL.LU R10, [R1+0x34] ;  /* 0x00003400010a7983 */ /* 0x001ee20000300800 */
        /* <DEDUP_REMOVED lines=115> */
[----:B---3--:R-:W-:Y:S02]  /*1cd330*/  LOP3.LUT R10, R10, 0xdfffffff, RZ, 0xc0, !PT ;  /* 0xdfffffff0a0a7812 */ /* 0x008fe400078ec0ff */
[----:B------:R-:W-:Y:S02]  /*1cd340*/  LOP3.LUT R14, R14, 0xfffffffd, RZ, 0xc0, !PT ;  /* 0xfffffffd0e0e7812 */ /* 0x000fe400078ec0ff */
[----:B------:R-:W-:Y:S02]  /*1cd350*/  @P3 LOP3.LUT R10, R10, 0x20000000, RZ, 0xfc, !PT ;  /* 0x200000000a0a3812 */ /* 0x000fe400078efcff */
[----:B------:R-:W-:Y:S01]  /*1cd360*/  ISETP.LT.AND P3, PT, R17, UR19, !P2 ;  /* 0x0000001311007c0c */ /* 0x000fe2000d761270 */
[----:B------:R-:W3:Y:S04]  /*1cd370*/  LDCU UR19, c[0x0][0x398] ;  /* 0x00007300ff1377ac */ /* 0x000ee80008000800 */
[----:B------:R-:W-:-:S04]  /*1cd380*/  @P1 LOP3.LUT R14, R14, 0x2, RZ, 0xfc, !PT ;  /* 0x000000020e0e1812 */ /* 0x000fc800078efcff */
[----:B------:R-:W-:-:S04]  /*1cd390*/  LOP3.LUT R14, R14, 0xfffffffe, RZ, 0xc0, !PT ;  /* 0xfffffffe0e0e7812 */ /* 0x000fc800078ec0ff */
[----:B------:R-:W-:Y:S02]  /*1cd3a0*/  @P3 LOP3.LUT R14, R14, 0x1, RZ, 0xfc, !PT ;  /* 0x000000010e0e3812 */ /* 0x000fe400078efcff */
[----:B------:R-:W-:Y:S01]  /*1cd3b0*/  ISETP.LT.AND P3, PT, R26, UR15, !P2 ;  /* 0x0000000f1a007c0c */ /* 0x000fe2000d761270 */
[----:B------:R-:W0:Y:S01]  /*1cd3c0*/  LDCU UR15, c[0x0][0x398] ;  /* 0x00007300ff0f77ac */ /* 0x000e220008000800 */
[----:B------:R-:W-:Y:S01]  /*1cd3d0*/  LOP3.LUT R10, R10, 0x7fffffff, RZ, 0xc0, !PT ;  /* 0x7fffffff0a0a7812 */ /* 0x000fe200078ec0ff */
[----:B------:R1:W-:Y:S10]  /*1cd3e0*/  STL [R1+0x38], R14 ;  /* 0x0000380e01007387 */ /* 0x0003f40000100800 */
[----:B------:R-:W-:Y:S01]  /*1cd3f0*/  @P3 LOP3.LUT R10, R10, 0x80000000, RZ, 0xfc, !PT ;  /* 0x800000000a0a3812 */ /* 0x000fe200078efcff */
[----:B-1----:R-:W2:Y:S01]  /*1cd400*/  LDL.LU R14, [R1+0x30] ;  /* 0x00003000010e7983 */ /* 0x002ea20000300800 */
[----:B------:R-:W-:Y:S01]  /*1cd410*/  ISETP.LT.AND P3, PT, R27, UR13, !P2 ;  /* 0x0000000d1b007c0c */ /* 0x000fe2000d761270 */
        /* <DEDUP_REMOVED lines=50> */
[----:B------:R-:W1:Y:S01]  /*1cd740*/  LDCU UR38, c[0x0][0x398] ;  /* 0x00007300ff2677ac */ /* 0x000e620008000800 */
[----:B0-----:R-:W-:Y:S02]  /*1cd750*/  ISETP.LT.AND P3, PT, R15, UR55, !P1 ;  /* 0x000000370f007c0c */ /* 0x001fe4000cf61270 */
        /* <DEDUP_REMOVED lines=58> */
[----:B------:R-:W-:Y:S02]  /*1cdb00*/  LOP3.LUT R10, R10, 0xfffffff7, RZ, 0xc0, !PT ;  /* 0xfffffff70a0a7812 */ /* 0x000fe400078ec0ff */
[----:B------:R-:W-:Y:S02]  /*1cdb10*/  LOP3.LUT P0, RZ, R12, 0x1000, RZ, 0xc0, !PT ;  /* 0x000010000cff7812 */ /* 0x000fe4000780c0ff */
[----:B------:R-:W-:Y:S02]  /*1cdb20*/  @P3 LOP3.LUT R10, R10, 0x8, RZ, 0xfc, !PT ;  /* 0x000000080a0a3812 */ /* 0x000fe400078efcff */
[----:B------:R-:W-:Y:S01]  /*1cdb30*/  ISETP.LT.AND P3, PT, R15, UR49, !P0 ;  /* 0x000000310f007c0c */ /* 0x000fe2000c761270 */
[----:B------:R-:W0:Y:S01]  /*1cdb40*/  LDCU UR49, c[0x0][0x398] ;  /* 0x00007300ff3177ac */ /* 0x000e220008000800 */
[----:B------:R-:W-:-:S04]  /*1cdb50*/  LOP3.LUT R10, R10, 0xfffffffb, RZ, 0xc0, !PT ;  /* 0xfffffffb0a0a7812 */ /* 0x000fc800078ec0ff */
[----:B------:R-:W-:-:S04]  /*1cdb60*/  @P2 LOP3.LUT R10, R10, 0x4, RZ, 0xfc, !PT ;  /* 0x000000040a0a2812 */ /* 0x000fc800078efcff */
[----:B------:R-:W-:-:S04]  /*1cdb70*/  LOP3.LUT R10, R10, 0xfffffffd, RZ, 0xc0, !PT ;  /* 0xfffffffd0a0a7812 */ /* 0x000fc800078ec0ff */
[----:B------:R-:W-:Y:S02]  /*1cdb80*/  @P3 LOP3.LUT R10, R10, 0x2, RZ, 0xfc, !PT ;  /* 0x000000020a0a3812 */ /* 0x000fe400078efcff */
[----:B-1----:R-:W-:Y:S01]  /*1cdb90*/  ISETP.LT.AND P3, PT, R17, UR53, !P0 ;  /* 0x0000003511007c0c */ /* 0x002fe2000c761270 */
[----:B------:R-:W1:Y:S01]  /*1cdba0*/  LDCU UR53, c[0x0][0x398] ;  /* 0x00007300ff3577ac */ /* 0x000e620008000800 */
[----:B------:R-:W-:Y:S02]  /*1cdbb0*/  ISETP.LT.AND P2, PT, R28, UR42, !P0 ;  /* 0x0000002a1c007c0c */ /* 0x000fe4000c741270 */
[----:B------:R-:W-:Y:S01]  /*1cdbc0*/  LOP3.LUT R10, R10, 0xfffffffe, RZ, 0xc0, !PT ;  /* 0xfffffffe0a0a7812 */ /* 0x000fe200078ec0ff */
[----:B------:R-:W1:Y:S01]  /*1cdbd0*/  LDCU UR42, c[0x0][0x398] ;  /* 0x00007300ff2a77ac */ /* 0x000e620008000800 */
[----:B--2---:R-:W-:-:S07]  /*1cdbe0*/  LOP3.LUT R14, R14, 0xdfffffff, RZ, 0xc0, !PT ;  /* 0xdfffffff0e0e7812 */ /* 0x004fce00078ec0ff */
[----:B------:R-:W-:Y:S02]  /*1cdbf0*/  @P3 LOP3.LUT R10, R10, 0x1, RZ, 0xfc, !PT ;  /* 0x000000010a0a3812 */ /* 0x000fe400078efcff */
[----:B0-----:R-:W-:Y:S01]  /*1cdc00*/  ISETP.LT.AND P3, PT, R26, UR55, !P0 ;  /* 0x000000371a007c0c */ /* 0x001fe2000c761270 */
[----:B------:R-:W0:Y:S01]  /*1cdc10*/  LDCU UR55, c[0x0][0x398] ;  /* 0x00007300ff3777ac */ /* 0x000e220008000800 */
[----:B------:R-:W-:-:S04]  /*1cdc20*/  @P2 LOP3.LUT R14, R14, 0x20000000, RZ, 0xfc, !PT ;  /* 0x200000000e0e2812 */ /* 0x000fc800078efcff */
[----:B------:R-:W-:-:S07]  /*1cdc30*/  LOP3.LUT R14, R14, 0x7fffffff, RZ, 0xc0, !PT ;  /* 0x7fffffff0e0e7812 */ /* 0x000fce00078ec0ff */
[----:B------:R-:W-:Y:S02]  /*1cdc40*/  @P3 LOP3.LUT R14, R14, 0x80000000, RZ, 0xfc, !PT ;  /* 0x800000000e0e3812 */ /* 0x000fe400078efcff */
[----:B------:R-:W-:Y:S02]  /*1cdc50*/  ISETP.LT.AND P3, PT, R27, UR75, !P0 ;  /* 0x0000004b1b007c0c */ /* 0x000fe4000c761270 */
[----:B------:R-:W-:Y:S01]  /*1cdc60*/  LOP3.LUT P1, RZ, R12, 0x800, RZ, 0xc0, !PT ;  /* 0x000008000cff7812 */ /* 0x000fe2000782c0ff */
[----:B------:R2:W-:Y:S01]  /*1cdc70*/  STL [R1+0x34], R10 ;  /* 0x0000340a01007387 */ /* 0x0005e20000100800 */
[----:B------:R-:W-:Y:S01]  /*1cdc80*/  LOP3.LUT R14, R14, 0xbfffffff, RZ, 0xc0, !PT ;  /* 0xbfffffff0e0e7812 */ /* 0x000fe200078ec0ff */
[----:B------:R-:W0:Y:S08]  /*1cdc90*/  LDCU UR75, c[0x0][0x398] ;  /* 0x00007300ff4b77ac */ /* 0x000e300008000800 */
[----:B------:R-:W-:Y:S01]  /*1cdca0*/  @P3 LOP3.LUT R14, R14, 0x40000000, RZ, 0xfc, !PT ;  /* 0x400000000e0e3812 */ /* 0x000fe200078efcff */
[----:B--2---:R-:W2:Y:S01]  /*1cdcb0*/  LDL.LU R10, [R1+0x2c] ;  /* 0x00002c00010a7983 */ /* 0x004ea20000300800 */
        /* <DEDUP_REMOVED lines=120> */
[----:B--2---:R-:W-:-:S07]  /*1ce440*/  LOP3.LUT R10, R10, 0xdfffffff, RZ, 0xc0, !PT ;  /* 0xdfffffff0a0a7812 */ /* 0x004fce00078ec0ff */
[----:B------:R-:W-:Y:S02]  /*1ce450*/  @P3 LOP3.LUT R14, R14, 0x1, RZ, 0xfc, !PT ;  /* 0x000000010e0e3812 */ /* 0x000fe400078efcff */
[----:B---3--:R-:W-:Y:S01]  /*1ce460*/  ISETP.LT.AND P3, PT, R26, UR19, !P1 ;  /* 0x000000131a007c0c */ /* 0x008fe2000cf61270 */
[----:B------:R-:W2:Y:S01]  /*1ce470*/  LDCU UR19, c[0x0][0x398] ;  /* 0x00007300ff1377ac */ /* 0x000ea20008000800 */
        /* <DEDUP_REMOVED lines=9> */
[----:B---3--:R-:W3:Y:S01]  /*1ce510*/  LDL.LU R14, [R1+0x28] ;  /* 0x00002800010e7983 */ /* 0x008ee20000300800 */
        /* <DEDUP_REMOVED lines=116> */
[----:B---3--:R-:W-:Y:S02]  /*1cec60*/  LOP3.LUT R14, R14, 0xdfffffff, RZ, 0xc0, !PT ;  /* 0xdfffffff0e0e7812 */ /* 0x008fe400078ec0ff */
        /* <DEDUP_REMOVED lines=13> */
[----:B------:R-:W-:Y:S01]  /*1ced40*/  ISETP.LT.AND P1, PT, R17, UR41, !P2 ;  /* 0x0000002911007c0c */ /* 0x000fe2000d721270 */
[----:B------:R-:W0:Y:S08]  /*1ced50*/  LDCU UR41, c[0x0][0x398] ;  /* 0x00007300ff2977ac */ /* 0x000e300008000800 */
[----:B------:R-:W-:-:S02]  /*1ced60*/  @P3 LOP3.LUT R14, R14, 0x10000000, RZ, 0xfc, !PT ;  /* 0x100000000e0e3812 */ /* 0x000fc400078efcff */
        /* <DEDUP_REMOVED lines=16> */
[----:B------:R-:W-:-:S09]  /*1cee70*/  LOP3.LUT R10, R10, 0xfffffffe, RZ, 0xc0, !PT ;  /* 0xfffffffe0a0a7812 */ /* 0x000fd200078ec0ff */
[----:B------:R-:W-:Y:S02]  /*1cee80*/  @P2 LOP3.LUT R14, R14, 0x2000000, RZ, 0xfc, !PT ;  /* 0x020000000e0e2812 */ /* 0x000fe400078efcff */
[----:B------:R-:W-:Y:S01]  /*1cee90*/  ISETP.LT.AND P2, PT, R17, UR55, !P0 ;  /* 0x0000003711007c0c */ /* 0x000fe2000c741270 */
[----:B------:R-:W0:Y:S01]  /*1ceea0*/  LDCU UR55, c[0x0][0x398] ;  /* 0x00007300ff3777ac */ /* 0x000e220008000800 */
[----:B------:R-:W-:Y:S02]  /*1ceeb0*/  @P1 LOP3.LUT R10, R10, 0x1, RZ, 0xfc, !PT ;  /* 0x000000010a0a1812 */ /* 0x000fe400078efcff */
[----:B------:R-:W-:-:S03]  /*1ceec0*/  LOP3.LUT R14, R14, 0xfeffffff, RZ, 0xc0, !PT ;  /* 0xfeffffff0e0e7812 */ /* 0x000fc600078ec0ff */
[----:B------:R1:W-:Y:S06]  /*1ceed0*/  STL [R1+0x2c], R10 ;  /* 0x00002c0a01007387 */ /* 0x0003ec0000100800 */
        /* <DEDUP_REMOVED lines=91> */
[----:B--2---:R-:W-:-:S11]  /*1cf490*/  LOP3.LUT R10, R10, 0xdfffffff, RZ, 0xc0, !PT ;  /* 0xdfffffff0a0a7812 */ /* 0x004fd600078ec0ff */
[----:B------:R-:W-:Y:S02]  /*1cf4a0*/  @P0 LOP3.LUT R10, R10, 0x20000000, RZ, 0xfc, !PT ;  /* 0x200000000a0a0812 */ /* 0x000fe400078efcff */
[----:B------:R-:W-:Y:S01]  /*1cf4b0*/  ISETP.LT.AND P0, PT, R15, UR77, !P1 ;  /* 0x0000004d0f007c0c */ /* 0x000fe2000cf01270 */
        /* <DEDUP_REMOVED lines=27> */
[----:B------:R-:W-:Y:S02]  /*1cf670*/  LOP3.LUT P0, RZ, R11, 0x4000, RZ, 0xc0, !PT ;  /* 0x000040000bff7812 */ /* 0x000fe4000780c0ff */
        /* <DEDUP_REMOVED lines=64> */
[----:B------:R-:W-:Y:S02]  /*1cfa80*/  ISETP.LT.AND P0, PT, R24, UR11, !P1 ;  /* 0x0000000b18007c0c */ /* 0x000fe4000cf01270 */
[----:B------:R-:W-:Y:S01]  /*1cfa90*/  ISETP.LT.AND P1, PT, R28, UR72, !P2 ;  /* 0x000000481c007c0c */ /* 0x000fe2000d721270 */
[----:B------:R-:W1:Y:S01]  /*1cfaa0*/  LDCU UR72, c[0x0][0x398] ;  /* 0x00007300ff4877ac */ /* 0x000e620008000800 */
[----:B------:R-:W-:-:S09]  /*1cfab0*/  LOP3.LUT R10, R10, 0xfffffbff, RZ, 0xc0, !PT ;  /* 0xfffffbff0a0a7812 */ /* 0x000fd200078ec0ff */
        /* <DEDUP_REMOVED lines=29> */
[----:B------:R-:W-:Y:S02]  /*1cfc90*/  LOP3.LUT P3, RZ, R11, 0x10000, RZ, 0xc0, !PT ;  /* 0x000100000bff7812 */ /* 0x000fe4000786c0ff */
        /* <DEDUP_REMOVED lines=9> */
[----:B------:R-:W-:-:S05]  /*1cfd30*/  @P2 LOP3.LUT R10, R10, 0x1, RZ, 0xfc, !PT ;  /* 0x000000010a0a2812 */ /* 0x000fca00078efcff */
[----:B------:R0:W-:Y:S04]  /*1cfd40*/  STL [R1+0x24], R10 ;  /* 0x0000240a01007387 */ /* 0x0001e80000100800 */
[----:B0-----:R-:W2:Y:S01]  /*1cfd50*/  LDL.LU R10, [R1+0x74b0] ;  /* 0x0074b000010a7983 */ /* 0x001ea20000300800 */
[----:B------:R-:W-:Y:S01]  /*1cfd60*/  ISETP.LT.AND P1, PT, R28, UR74, !P3 ;  /* 0x0000004a1c007c0c */ /* 0x000fe2000df21270 */
[----:B------:R-:W0:Y:S01]  /*1cfd70*/  LDCU UR74, c[0x0][0x398] ;  /* 0x00007300ff4a77ac */ /* 0x000e220008000800 */
[----:B---3--:R-:W-:Y:S01]  /*1cfd80*/  LOP3.LUT R14, R14, 0xdfffffff, RZ, 0xc0, !PT ;  /* 0xdfffffff0e0e7812 */ /* 0x008fe200078ec0ff */
[----:B------:R-:W3:Y:S01]  /*1cfd90*/  LDL.LU R11, [R1+0x1c] ;  /* 0x00001c00010b7983 */ /* 0x000ee20000300800 */
[----:B------:R-:W-:Y:S01]  /*1cfda0*/  ISETP.LT.AND P0, PT, R27, UR21, !P3 ;  /* 0x000000151b007c0c */ /* 0x000fe2000df01270 */
[----:B------:R-:W0:Y:S08]  /*1cfdb0*/  LDCU UR21, c[0x0][0x398] ;  /* 0x00007300ff1577ac */ /* 0x000e300008000800 */
[----:B------:R-:W-:-:S02]  /*1cfdc0*/  @P1 LOP3.LUT R14, R14, 0x20000000, RZ, 0xfc, !PT ;  /* 0x200000000e0e1812 */ /* 0x000fc400078efcff */
[----:B------:R-:W-:Y:S01]  /*1cfdd0*/  ISETP.LT.AND P1, PT, R26, UR10, !P3 ;  /* 0x0000000a1a007c0c */ /* 0x000fe2000df21270 */
[----:B------:R-:W0:Y:S01]  /*1cfde0*/  LDCU UR10, c[0x0][0x398] ;  /* 0x00007300ff0a77ac */ /* 0x000e220008000800 */
[----:B------:R-:W-:Y:S02]  /*1cfdf0*/  LOP3.LUT R14, R14, 0x7fffffff, RZ, 0xc0, !PT ;  /* 0x7fffffff0e0e7812 */ /* 0x000fe400078ec0ff */
[----:B------:R-:W-:Y:S01]  /*1cfe00*/  ISETP.LT.AND P2, PT, R29, UR23, !P3 ;  /* 0x000000171d007c0c */ /* 0x000fe2000df41270 */
[----:B------:R-:W0:Y:S08]  /*1cfe10*/  LDCU UR23, c[0x0][0x398] ;  /* 0x00007300ff1777ac */ /* 0x000e300008000800 */
[----:B------:R-:W-:-:S04]  /*1cfe20*/  @P1 LOP3.LUT R14, R14, 0x80000000, RZ, 0xfc, !PT ;  /* 0x800000000e0e1812 */ /* 0x000fc800078efcff */
[----:B------:R-:W-:-:S04]  /*1cfe30*/  LOP3.LUT R14, R14, 0xbfffffff, RZ, 0xc0, !PT ;  /* 0xbfffffff0e0e7812 */ /* 0x000fc800078ec0ff */
[----:B------:R-:W-:Y:S02]  /*1cfe40*/  @P0 LOP3.LUT R14, R14, 0x40000000, RZ, 0xfc, !PT ;  /* 0x400000000e0e0812 */ /* 0x000fe400078efcff */
[----:B------:R-:W-:Y:S01]  /*1cfe50*/  ISETP.LT.AND P1, PT, R16, UR22, !P3 ;  /* 0x0000001610007c0c */ /* 0x000fe2000df21270 */
[----:B------:R-:W0:Y:S01]  /*1cfe60*/  LDCU UR22, c[0x0][0x398] ;  /* 0x00007300ff1677ac */ /* 0x000e220008000800 */
[----:B------:R-:W-:-:S04]  /*1cfe70*/  LOP3.LUT R14, R14, 0xefffffff, RZ, 0xc0, !PT ;  /* 0xefffffff0e0e7812 */ /* 0x000fc800078ec0ff */
[----:B------:R-:W-:Y:S02]  /*1cfe80*/  @P2 LOP3.LUT R14, R14, 0x10000000, RZ, 0xfc, !PT ;  /* 0x100000000e0e2812 */ /* 0x000fe400078efcff */
[----:B------:R-:W-:Y:S02]  /*1cfe90*/  ISETP.LT.AND P0, PT, R24, UR12, !P3 ;  /* 0x0000000c18007c0c */ /* 0x000fe4000df01270 */
[----:B------:R-:W-:-:S04]  /*1cfea0*/  LOP3.LUT R14, R14, 0xf7ffffff, RZ, 0xc0, !PT ;  /* 0xf7ffffff0e0e7812 */ /* 0x000fc800078ec0ff */
[----:B------:R-:W-:-:S04]  /*1cfeb0*/  @P1 LOP3.LUT R14, R14, 0x8000000, RZ, 0xfc, !PT ;  /* 0x080000000e0e1812 */ /* 0x000fc800078efcff */
[----:B------:R-:W-:-:S04]  /*1cfec0*/  LOP3.LUT R14, R14, 0xfbffffff, RZ, 0xc0, !PT ;  /* 0xfbffffff0e0e7812 */ /* 0x000fc800078ec0ff */
[----:B------:R-:W-:Y:S02]  /*1cfed0*/  @P0 LOP3.LUT R14, R14, 0x4000000, RZ, 0xfc, !PT ;  /* 0x040000000e0e0812 */ /* 0x000fe400078efcff */
[----:B------:R-:W-:Y:S01]  /*1cfee0*/  ISETP.LT.AND P0, PT, R28, UR76, !P4 ;  /* 0x0000004c1c007c0c */ /* 0x000fe2000e701270 */
[----:B------:R-:W0:Y:S01]  /*1cfef0*/  LDCU UR76, c[0x0][0x398] ;  /* 0x00007300ff4c77ac */ /* 0x000e220008000800 */
[----:B------:R-:W-:Y:S02]  /*1cff00*/  LOP3.LUT R14, R14, 0xffdfffff, RZ, 0xc0, !PT ;  /* 0xffdfffff0e0e7812 */ /* 0x000fe400078ec0ff */
[----:B------:R-:W-:-:S09]  /*1cff10*/  ISETP.LT.AND P2, PT, R17, UR17, !P4 ;  /* 0x0000001111007c0c */ /* 0x000fd2000e741270 */
[----:B------:R-:W-:Y:S02]  /*1cff20*/  @P0 LOP3.LUT R14, R14, 0x200000, RZ, 0xfc, !PT ;  /* 0x002000000e0e0812 */ /* 0x000fe400078efcff */
[----:B------:R-:W-:Y:S01]  /*1cff30*/  ISETP.LT.AND P0, PT, R15, UR13, !P4 ;  /* 0x0000000d0f007c0c */ /* 0x000fe2000e701270 */
[----:B------:R-:W0:Y:S01]  /*1cff40*/  LDCU.64 UR12, c[0x0][0x398] ;  /* 0x00007300ff0c77ac */ /* 0x000e220008000a00 */
[----:B------:R-:W-:Y:S02]  /*1cff50*/  LOP3.LUT R14, R14, 0xfdffffff, RZ, 0xc0, !PT ;  /* 0xfdffffff0e0e7812 */ /* 0x000fe400078ec0ff */
[----:B------:R-:W-:Y:S01]  /*1cff60*/  ISETP.LT.AND P1, PT, R26, UR16, !P4 ;  /* 0x000000101a007c0c */ /* 0x000fe2000e721270 */
[----:B------:R-:W0:Y:S08]  /*1cff70*/  LDCU.64 UR16, c[0x0][0x398] ;  /* 0x00007300ff1077ac */ /* 0x000e300008000a00 */
[----:B------:R-:W-:-:S04]  /*1cff80*/  @P0 LOP3.LUT R14, R14, 0x2000000, RZ, 0xfc, !PT ;  /* 0x020000000e0e0812 */ /* 0x000fc800078efcff */
[----:B------:R-:W-:-:S04]  /*1cff90*/  LOP3.LUT R14, R14, 0xfeffffff, RZ, 0xc0, !PT ;  /* 0xfeffffff0e0e7812 */ /* 0x000fc800078ec0ff */
[----:B------:R-:W-:Y:S02]  /*1cffa0*/  @P2 LOP3.LUT R14, R14, 0x1000000, RZ, 0xfc, !PT ;  /* 0x010000000e0e2812 */ /* 0x000fe400078efcff */
[----:B0-----:R-:W-:Y:S01]  /*1cffb0*/  ISETP.LT.AND P0, PT, R27, UR10, !P4 ;  /* 0x0000000a1b007c0c */ /* 0x001fe2000e701270 */
[----:B------:R-:W0:Y:S01]  /*1cffc0*/  LDCU.64 UR10, c[0x0][0x398] ;  /* 0x00007300ff0a77ac */ /* 0x000e220008000a00 */
        /* <DEDUP_REMOVED lines=20> */
[----:B------:R-:W-:Y:S02]  /*1d0110*/  @P1 LOP3.LUT R14, R14, 0x2000, RZ, 0xfc, !PT ;  /* 0x000020000e0e1812 */ /* 0x000fe400078efcff */
[----:B------:R-:W-:Y:S01]  /*1d0120*/  ISETP.LT.AND P2, PT, R17, UR26, !P5 ;  /* 0x0000001a11007c0c */ /* 0x000fe2000ef41270 */
        /* <DEDUP_REMOVED lines=56> */
[----:B--2---:R-:W-:Y:S01]  /*1d04b0*/  ISETP.GE.AND P0, PT, R10, UR17, PT ;  /* 0x000000110a007c0c */ /* 0x004fe2000bf06270 */
[----:B------:R-:W2:Y:S01]  /*1d04c0*/  LDCU UR17, c[0x0][0x398] ;  /* 0x00007300ff1177ac */ /* 0x000ea20008000800 */
[----:B------:R-:W2:Y:S02]  /*1d04d0*/  LDL.LU R10, [R1+0x74b4] ;  /* 0x0074b400010a7983 */ /* 0x000ea40000300800 */
[----:B0-----:R-:W-:Y:S02]  /*1d04e0*/  ISETP.LT.AND P1, PT, R28, UR10, !P0 ;  /* 0x0000000a1c007c0c */ /* 0x001fe4000c721270 */
[----:B------:R-:W-:Y:S01]  /*1d04f0*/  ISETP.LT.AND P3, PT, R15, UR44, !P0 ;  /* 0x0000002c0f007c0c */ /* 0x000fe2000c761270 */
[----:B------:R-:W0:Y:S01]  /*1d0500*/  LDCU UR44, c[0x0][0x398] ;  /* 0x00007300ff2c77ac */ /* 0x000e220008000800 */
[----:B---3--:R-:W-:-:S02]  /*1d0510*/  LOP3.LUT R11, R11, 0xdfffffff, RZ, 0xc0, !PT ;  /* 0xdfffffff0b0b7812 */ /* 0x008fc400078ec0ff */
[----:B-1----:R-:W-:Y:S01]  /*1d0520*/  ISETP.LT.AND P2, PT, R17, UR47, !P0 ;  /* 0x0000002f11007c0c */ /* 0x002fe2000c741270 */
[----:B------:R-:W1:Y:S01]  /*1d0530*/  LDCU UR47, c[0x0][0x398] ;  /* 0x00007300ff2f77ac */ /* 0x000e620008000800 */
[----:B------:R-:W-:-:S05]  /*1d0540*/  LOP3.LUT R14, R14, 0xfffffffd, RZ, 0xc0, !PT ;  /* 0xfffffffd0e0e7812 */ /* 0x000fca00078ec0ff */
[----:B------:R-:W-:Y:S02]  /*1d0550*/  @P1 LOP3.LUT R11, R11, 0x20000000, RZ, 0xfc, !PT ;  /* 0x200000000b0b1812 */ /* 0x000fe400078efcff */
[----:B------:R-:W-:Y:S01]  /*1d0560*/  ISETP.LT.AND P1, PT, R26, UR48, !P0 ;  /* 0x000000301a007c0c */ /* 0x000fe2000c721270 */
[----:B------:R-:W3:Y:S01]  /*1d0570*/  LDCU UR48, c[0x0][0x398] ;  /* 0x00007300ff3077ac */ /* 0x000ee20008000800 */
[----:B------:R-:W-:Y:S02]  /*1d0580*/  @P3 LOP3.LUT R14, R14, 0x2, RZ, 0xfc, !PT ;  /* 0x000000020e0e3812 */ /* 0x000fe400078efcff */
[----:B------:R-:W-:Y:S01]  /*1d0590*/  ISETP.LT.AND P3, PT, R27, UR49, !P0 ;  /* 0x000000311b007c0c */ /* 0x000fe2000c761270 */
[----:B------:R-:W0:Y:S01]  /*1d05a0*/  LDCU UR49, c[0x0][0x398] ;  /* 0x00007300ff3177ac */ /* 0x000e220008000800 */
[----:B------:R-:W-:Y:S02]  /*1d05b0*/  LOP3.LUT R11, R11, 0x7fffffff, RZ, 0xc0, !PT ;  /* 0x7fffffff0b0b7812 */ /* 0x000fe400078ec0ff */
[----:B------:R-:W-:-:S05]  /*1d05c0*/  LOP3.LUT R14, R14, 0xfffffffe, RZ, 0xc0, !PT ;  /* 0xfffffffe0e0e7812 */ /* 0x000fca00078ec0ff */
[----:B------:R-:W-:Y:S02]  /*1d05d0*/  @P1 LOP3.LUT R11, R11, 0x80000000, RZ, 0xfc, !PT ;  /* 0x800000000b0b1812 */ /* 0x000fe400078efcff */
[----:B------:R-:W-:Y:S02]  /*1d05e0*/  @P2 LOP3.LUT R14, R14, 0x1, RZ, 0xfc, !PT ;  /* 0x000000010e0e2812 */ /* 0x000fe400078efcff */
[----:B------:R-:W-:Y:S01]  /*1d05f0*/  ISETP.LT.AND P2, PT, R29, UR50, !P0 ;  /* 0x000000321d007c0c */ /* 0x000fe2000c741270 */
[----:B------:R-:W0:Y:S01]  /*1d0600*/  LDCU UR50, c[0x0][0x398] ;  /* 0x00007300ff3277ac */ /* 0x000e220008000800 */
[----:B------:R-:W-:-:S04]  /*1d0610*/  LOP3.LUT R11, R11, 0xbfffffff, RZ, 0xc0, !PT ;  /* 0xbfffffff0b0b7812 */ /* 0x000fc800078ec0ff */
[----:B------:R-:W-:Y:S02]  /*1d0620*/  @P3 LOP3.LUT R11, R11, 0x40000000, RZ, 0xfc, !PT ;  /* 0x400000000b0b3812 */ /* 0x000fe400078efcff */
[----:B------:R-:W-:Y:S01]  /*1d0630*/  ISETP.LT.AND P1, PT, R16, UR51, !P0 ;  /* 0x0000003310007c0c */ /* 0x000fe2000c721270 */
[----:B------:R0:W-:Y:S01]  /*1d0640*/  STL [R1+0x20], R14 ;  /* 0x0000200e01007387 */ /* 0x0001e20000100800 */
[----:B------:R-:W-:Y:S01]  /*1d0650*/  LOP3.LUT R11, R11, 0xefffffff, RZ, 0xc0, !PT ;  /* 0xefffffff0b0b7812 */ /* 0x000fe200078ec0ff */
[----:B------:R-:W0:Y:S03]  /*1d0660*/  LDCU UR51, c[0x0][0x398] ;  /* 0x00007300ff3377ac */ /* 0x000e260008000800 */
[----:B------:R-:W-:Y:S02]  /*1d0670*/  @P2 LOP3.LUT R11, R11, 0x10000000, RZ, 0xfc, !PT ;  /* 0x100000000b0b2812 */ /* 0x000fe400078efcff */
[----:B------:R-:W-:Y:S01]  /*1d0680*/  ISETP.LT.AND P0, PT, R24, UR52, !P0 ;  /* 0x0000003418007c0c */ /* 0x000fe2000c701270 */
[----:B------:R-:W0:Y:S01]  /*1d0690*/  LDCU UR52, c[0x0][0x398] ;  /* 0x00007300ff3477ac */ /* 0x000e220008000800 */
[----:B------:R-:W-:-:S04]  /*1d06a0*/  LOP3.LUT R11, R11, 0xf7ffffff, RZ, 0xc0, !PT ;  /* 0xf7ffffff0b0b7812 */ /* 0x000fc800078ec0ff */
[----:B------:R-:W-:-:S04]  /*1d06b0*/  @P1 LOP3.LUT R11, R11, 0x8000000, RZ, 0xfc, !PT ;  /* 0x080000000b0b1812 */ /* 0x000fc800078efcff */
[----:B------:R-:W-:-:S04]  /*1d06c0*/  LOP3.LUT R11, R11, 0xfbffffff, RZ, 0xc0, !PT ;  /* 0xfbffffff0b0b7812 */ /* 0x000fc800078ec0ff */
[----:B------:R-:W-:Y:S02]  /*1d06d0*/  @P0 LOP3.LUT R11, R11, 0x4000000, RZ, 0xfc, !PT ;  /* 0x040000000b0b0812 */ /* 0x000fe400078efcff */
[----:B------:R-:W-:Y:S02]  /*1d06e0*/  R2UR.FILL UR4, R25 ;  /* 0x00000000190472ca */ /* 0x000fe400004e0000 */
[----:B--2---:R-:W-:Y:S01]  /*1d06f0*/  ISETP.GE.AND P0, PT, R10, UR13, PT ;  /* 0x0000000d0a007c0c */ /* 0x004fe2000bf06270 */
[----:B------:R-:W2:Y:S01]  /*1d0700*/  LDCU.64 UR12, c[0x0][0x398] ;  /* 0x00007300ff0c77ac */ /* 0x000ea20008000a00 */
[----:B------:R-:W2:Y:S04]  /*1d0710*/  LDL.LU R10, [R1+0x74b8] ;  /* 0x0074b800010a7983 */ /* 0x000ea80000300800 */
[----:B------:R-:W3:Y:S01]  /*1d0720*/  LDL R25, [R1+0x375c] ;  /* 0x00375c0001197983 */ /* 0x000ee20000100800 */
[----:B------:R-:W-:Y:S01]  /*1d0730*/  ISETP.LT.AND P1, PT, R28, UR26, !P0 ;  /* 0x0000001a1c007c0c */ /* 0x000fe2000c721270 */
[----:B------:R-:W0:Y:S01]  /*1d0740*/  LDCU UR26, c[0x0][0x398] ;  /* 0x00007300ff1a77ac */ /* 0x000e220008000800 */
[----:B------:R-:W-:-:S02]  /*1d0750*/  ISETP.LT.AND P3, PT, R15, UR33, !P0 ;  /* 0x000000210f007c0c */ /* 0x000fc4000c761270 */
[----:B------:R-:W-:Y:S01]  /*1d0760*/  LOP3.LUT R11, R11, 0xffdfffff, RZ, 0xc0, !PT ;  /* 0xffdfffff0b0b7812 */ /* 0x000fe200078ec0ff */
[----:B------:R-:W0:Y:S01]  /*1d0770*/  LDCU UR33, c[0x0][0x398] ;  /* 0x00007300ff2177ac */ /* 0x000e220008000800 */
[----:B------:R-:W-:Y:S01]  /*1d0780*/  ISETP.LT.AND P2, PT, R17, UR34, !P0 ;  /* 0x0000002211007c0c */ /* 0x000fe2000c741270 */
[----:B------:R-:W0:Y:S06]  /*1d0790*/  LDCU UR34, c[0x0][0x398] ;  /* 0x00007300ff2277ac */ /* 0x000e2c0008000800 */
        /* <DEDUP_REMOVED lines=21> */
[----:B------:R-:W-:-:S04]  /*1d08f0*/  @P1 LOP3.LUT R11, R11, 0x80000, RZ, 0xfc, !PT ;  /* 0x000800000b0b1812 */ /* 0x000fc800078efcff */
[----:B------:R-:W-:-:S04]  /*1d0900*/  LOP3.LUT R11, R11, 0xfffbffff, RZ, 0xc0, !PT ;  /* 0xfffbffff0b0b7812 */ /* 0x000fc800078ec0ff */
[----:B------:R-:W-:-:S04]  /*1d0910*/  @P0 LOP3.LUT R11, R11, 0x40000, RZ, 0xfc, !PT ;  /* 0x000400000b0b0812 */ /* 0x000fc800078efcff */
[----:B------:R-:W-:Y:S02]  /*1d0920*/  LOP3.LUT R11, R11, 0xffffdfff, RZ, 0xc0, !PT ;  /* 0xffffdfff0b0b7812 */ /* 0x000fe400078ec0ff */
[----:B--2---:R-:W-:Y:S01]  /*1d0930*/  ISETP.GE.AND P0, PT, R10, UR11, PT ;  /* 0x0000000b0a007c0c */ /* 0x004fe2000bf06270 */
[----:B------:R-:W2:Y:S03]  /*1d0940*/  LDCU.64 UR10, c[0x0][0x398] ;  /* 0x00007300ff0a77ac */ /* 0x000ea60008000a00 */
[----:B------:R-:W-:Y:S01]  /*1d0950*/  ISETP.LT.AND P1, PT, R28, UR12, !P0 ;  /* 0x0000000c1c007c0c */ /* 0x000fe2000c721270 */
[----:B---3--:R-:W-:Y:S01]  /*1d0960*/  VIADD R10, R25, 0x79 ;  /* 0x00000079190a7836 */ /* 0x008fe20000000000 */
[----:B------:R-:W-:Y:S01]  /*1d0970*/  ISETP.LT.AND P3, PT, R15, UR24, !P0 ;  /* 0x000000180f007c0c */ /* 0x000fe2000c761270 */
[----:B0-----:R-:W-:Y:S01]  /*1d0980*/  VIADD R14, R25, 0x78 ;  /* 0x00000078190e7836 */ /* 0x001fe20000000000 */
[----:B------:R-:W-:Y:S01]  /*1d0990*/  ISETP.LT.AND P2, PT, R17, UR28, !P0 ;  /* 0x0000001c11007c0c */ /* 0x000fe2000c741270 */
[----:B------:R-:W0:Y:S01]  /*1d09a0*/  LDCU UR24, c[0x0][0x398] ;  /* 0x00007300ff1877ac */ /* 0x000e220008000800 */
[----:B------:R-:W3:Y:S07]  /*1d09b0*/  LDCU UR28, c[0x0][0x398] ;  /* 0x00007300ff1c77ac */ /* 0x000eee0008000800 */
[----:B------:R-:W-:Y:S01]  /*1d09c0*/  @P1 LOP3.LUT R11, R11, 0x2000, RZ, 0xfc, !PT ;  /* 0x000020000b0b1812 */ /* 0x000fe200078efcff */
[----:B------:R-:W0:Y:S03]  /*1d09d0*/  LDCU UR12, c[0x0][0x398] ;  /* 0x00007300ff0c77ac */ /* 0x000e260008000800 */
        /* <DEDUP_REMOVED lines=23> */
[----:B------:R-:W-:Y:S01]  /*1d0b50*/  ISETP.GE.AND P0, PT, R10, UR27, PT ;  /* 0x0000001b0a007c0c */ /* 0x000fe2000bf06270 */
[----:B------:R-:W0:Y:S01]  /*1d0b60*/  LDCU UR27, c[0x0][0x398] ;  /* 0x00007300ff1b77ac */ /* 0x000e220008000800 */
[----:B------:R-:W3:Y:S02]  /*1d0b70*/  LDL.LU R10, [R1+0x18] ;  /* 0x00001800010a7983 */ /* 0x000ee40000300800 */
[----:B--2---:R-:W-:Y:S01]  /*1d0b80*/  ISETP.LT.AND P1, PT, R28, UR10, !P0 ;  /* 0x0000000a1c007c0c */ /* 0x004fe2000c721270 */
[----:B------:R-:W2:Y:S01]  /*1d0b90*/  LDCU UR10, c[0x0][0x398] ;  /* 0x00007300ff0a77ac */ /* 0x000ea20008000800 */
[----:B------:R-:W-:Y:S02]  /*1d0ba0*/  ISETP.LT.AND P3, PT, R15, UR64, !P0 ;  /* 0x000000400f007c0c */ /* 0x000fe4000c761270 */
        /* <DEDUP_REMOVED lines=28> */
[----:B------:R-:W-:Y:S02]  /*1d0d70*/  ISETP.GE.AND P0, PT, R14, UR13, PT ;  /* 0x0000000d0e007c0c */ /* 0x000fe4000bf06270 */
[----:B------:R-:W-:Y:S02]  /*1d0d80*/  LOP3.LUT R11, R11, 0xfffffffd, RZ, 0xc0, !PT ;  /* 0xfffffffd0b0b7812 */ /* 0x000fe400078ec0ff */
[----:B---3--:R-:W-:Y:S01]  /*1d0d90*/  LOP3.LUT R10, R10, 0xdfffffff, RZ, 0xc0, !PT ;  /* 0xdfffffff0a0a7812 */ /* 0x008fe200078ec0ff */
[----:B------:R-:W-:Y:S01]  /*1d0da0*/  VIADD R14, R25, 0x74 ;  /* 0x00000074190e7836 */ /* 0x000fe20000000000 */
[----:B0-----:R-:W-:Y:S01]  /*1d0db0*/  ISETP.LT.AND P1, PT, R28, UR18, !P0 ;  /* 0x000000121c007c0c */ /* 0x001fe2000c721270 */
[----:B------:R-:W0:Y:S01]  /*1d0dc0*/  LDCU UR13, c[0x0][0x398] ;  /* 0x00007300ff0d77ac */ /* 0x000e220008000800 */
[----:B------:R-:W-:-:S02]  /*1d0dd0*/  ISETP.LT.AND P3, PT, R15, UR66, !P0 ;  /* 0x000000420f007c0c */ /* 0x000fc4000c761270 */
[----:B------:R-:W-:Y:S01]  /*1d0de0*/  ISETP.LT.AND P2, PT, R17, UR65, !P0 ;  /* 0x0000004111007c0c */ /* 0x000fe2000c741270 */
[----:B------:R-:W3:Y:S01]  /*1d0df0*/  LDCU UR66, c[0x0][0x398] ;  /* 0x00007300ff4277ac */ /* 0x000ee20008000800 */
[----:B------:R-:W0:Y:S07]  /*1d0e00*/  LDCU UR65, c[0x0][0x398] ;  /* 0x00007300ff4177ac */ /* 0x000e2e0008000800 */
[----:B------:R-:W-:Y:S01]  /*1d0e10*/  @P1 LOP3.LUT R10, R10, 0x20000000, RZ, 0xfc, !PT ;  /* 0x200000000a0a1812 */ /* 0x000fe200078efcff */
[----:B------:R-:W0:Y:S01]  /*1d0e20*/  LDCU UR18, c[0x0][0x398] ;  /* 0x00007300ff1277ac */ /* 0x000e220008000800 */
[----:B------:R-:W-:-:S02]  /*1d0e30*/  ISETP.LT.AND P1, PT, R26, UR63, !P0 ;  /* 0x0000003f1a007c0c */ /* 0x000fc4000c721270 */
[----:B------:R-:W-:Y:S01]  /*1d0e40*/  @P3 LOP3.LUT R11, R11, 0x2, RZ, 0xfc, !PT ;  /* 0x000000020b0b3812 */ /* 0x000fe200078efcff */
[----:B------:R-:W0:Y:S01]  /*1d0e50*/  LDCU UR63, c[0x0][0x398] ;  /* 0x00007300ff3f77ac */ /* 0x000e220008000800 */
[----:B------:R-:W-:Y:S02]  /*1d0e60*/  ISETP.LT.AND P3, PT, R27, UR8, !P0 ;  /* 0x000000081b007c0c */ /* 0x000fe4000c761270 */
[----:B------:R-:W-:Y:S01]  /*1d0e70*/  LOP3.LUT R10, R10, 0x7fffffff, RZ, 0xc0, !PT ;  /* 0x7fffffff0a0a7812 */ /* 0x000fe200078ec0ff */
[----:B------:R-:W0:Y:S01]  /*1d0e80*/  LDCU UR8, c[0x0][0x398] ;  /* 0x00007300ff0877ac */ /* 0x000e220008000800 */
        /* <DEDUP_REMOVED lines=10> */
[----:B------:R-:W1:Y:S03]  /*1d0f30*/  LDCU UR14, c[0x0][0x398] ;  /* 0x00007300ff0e77ac */ /* 0x000e660008000800 */
[----:B------:R-:W-:Y:S02]  /*1d0f40*/  @P2 LOP3.LUT R10, R10, 0x10000000, RZ, 0xfc, !PT ;  /* 0x100000000a0a2812 */ /* 0x000fe400078efcff */
[----:B------:R-:W-:Y:S01]  /*1d0f50*/  ISETP.LT.AND P0, PT, R24, UR15, !P0 ;  /* 0x0000000f18007c0c */ /* 0x000fe2000c701270 */
[----:B------:R-:W1:Y:S01]  /*1d0f60*/  LDCU UR15, c[0x0][0x398] ;  /* 0x00007300ff0f77ac */ /* 0x000e620008000800 */
[----:B------:R-:W-:-:S04]  /*1d0f70*/  LOP3.LUT R10, R10, 0xf7ffffff, RZ, 0xc0, !PT ;  /* 0xf7ffffff0a0a7812 */ /* 0x000fc800078ec0ff */
[----:B------:R-:W-:Y:S01]  /*1d0f80*/  @P1 LOP3.LUT R10, R10, 0x8000000, RZ, 0xfc, !PT ;  /* 0x080000000a0a1812 */ /* 0x000fe200078efcff */
[----:B0-----:R-:W-:-:S03]  /*1d0f90*/  VIADD R11, R25, 0x77 ;  /* 0x00000077190b7836 */ /* 0x001fc60000000000 */
[----:B------:R-:W-:-:S04]  /*1d0fa0*/  LOP3.LUT R10, R10, 0xfbffffff, RZ, 0xc0, !PT ;  /* 0xfbffffff0a0a7812 */ /* 0x000fc800078ec0ff */
[----:B------:R-:W-:Y:S02]  /*1d0fb0*/  @P0 LOP3.LUT R10, R10, 0x4000000, RZ, 0xfc, !PT ;  /* 0x040000000a0a0812 */ /* 0x000fe400078efcff */
[----:B------:R-:W-:Y:S02]  /*1d0fc0*/  ISETP.GE.AND P0, PT, R11, UR11, PT ;  /* 0x0000000b0b007c0c */ /* 0x000fe4000bf06270 */
[----:B------:R-:W-:Y:S01]  /*1d0fd0*/  LOP3.LUT R10, R10, 0xffdfffff, RZ, 0xc0, !PT ;  /* 0xffdfffff0a0a7812 */ /* 0x000fe200078ec0ff */
[----:B------:R-:W-:Y:S01]  /*1d0fe0*/  VIADD R11, R25, 0x76 ;  /* 0x00000076190b7836 */ /* 0x000fe20000000000 */
[----:B------:R-:W-:Y:S01]  /*1d0ff0*/  ISETP.LT.AND P1, PT, R28, UR36, !P0 ;  /* 0x000000241c007c0c */ /* 0x000fe2000c721270 */
[----:B------:R-:W0:Y:S01]  /*1d1000*/  LDCU UR11, c[0x0][0x398] ;  /* 0x00007300ff0b77ac */ /* 0x000e220008000800 */
[----:B------:R-:W-:Y:S02]  /*1d1010*/  ISETP.LT.AND P3, PT, R15, UR75, !P0 ;  /* 0x0000004b0f007c0c */ /* 0x000fe4000c761270 */
[----:B------:R-:W-:Y:S01]  /*1d1020*/  ISETP.LT.AND P2, PT, R17, UR73, !P0 ;  /* 0x0000004911007c0c */ /* 0x000fe2000c741270 */
[----:B------:R-:W0:Y:S01]  /*1d1030*/  LDCU UR73, c[0x0][0x398] ;  /* 0x00007300ff4977ac */ /* 0x000e220008000800 */
[----:B------:R-:W0:Y:S07]  /*1d1040*/  LDCU UR75, c[0x0][0x398] ;  /* 0x00007300ff4b77ac */ /* 0x000e2e0008000800 */
        /* <DEDUP_REMOVED lines=59> */
[----:B------:R-:W1:Y:S01]  /*1d1400*/  LDCU.64 UR36, c[0x0][0x398] ;  /* 0x00007300ff2477ac */ /* 0x000e620008000a00 */
[----:B------:R-:W2:Y:S02]  /*1d1410*/  LDL.LU R11, [R1+0x14] ;  /* 0x00001400010b7983 */ /* 0x000ea40000300800 */
[----:B0-----:R-:W-:Y:S01]  /*1d1420*/  ISETP.LT.AND P1, PT, R28, UR42, !P0 ;  /* 0x0000002a1c007c0c */ /* 0x001fe2000c721270 */
[----:B------:R-:W0:Y:S01]  /*1d1430*/  LDCU UR42, c[0x0][0x398] ;  /* 0x00007300ff2a77ac */ /* 0x000e220008000800 */
[----:B---3--:R-:W-:Y:S02]  /*1d1440*/  ISETP.LT.AND P3, PT, R15, UR66, !P0 ;  /* 0x000000420f007c0c */ /* 0x008fe4000c761270 */
[----:B------:R-:W-:Y:S01]  /*1d1450*/  LOP3.LUT R10, R10, 0xffffffdf, RZ, 0xc0, !PT ;  /* 0xffffffdf0a0a7812 */ /* 0x000fe200078ec0ff */
[----:B------:R-:W3:Y:S01]  /*1d1460*/  LDCU UR66, c[0x0][0x398] ;  /* 0x00007300ff4277ac */ /* 0x000ee20008000800 */
        /* <DEDUP_REMOVED lines=13> */
[----:B---3--:R-:W-:Y:S01]  /*1d1540*/  ISETP.LT.AND P2, PT, R29, UR66, !P0 ;  /* 0x000000421d007c0c */ /* 0x008fe2000c741270 */
[----:B------:R-:W3:Y:S01]  /*1d1550*/  LDCU UR66, c[0x0][0x398] ;  /* 0x00007300ff4277ac */ /* 0x000ee20008000800 */
        /* <DEDUP_REMOVED lines=13> */
[----:B------:R-:W0:Y:S03]  /*1d1630*/  LDCU.64 UR30, c[0x0][0x398] ;  /* 0x00007300ff1e77ac */ /* 0x000e260008000a00 */
[----:B-1----:R-:W-:Y:S01]  /*1d1640*/  ISETP.LT.AND P2, PT, R15, UR65, !P0 ;  /* 0x000000410f007c0c */ /* 0x002fe2000c741270 */
[----:B------:R-:W1:Y:S01]  /*1d1650*/  LDCU UR65, c[0x0][0x398] ;  /* 0x00007300ff4177ac */ /* 0x000e620008000800 */
        /* <DEDUP_REMOVED lines=10> */
[----:B-1----:R-:W-:Y:S01]  /*1d1700*/  ISETP.LT.AND P2, PT, R29, UR65, !P0 ;  /* 0x000000411d007c0c */ /* 0x002fe2000c741270 */
[----:B------:R1:W-:Y:S01]  /*1d1710*/  STL [R1+0x18], R10 ;  /* 0x0000180a01007387 */ /* 0x0003e20000100800 */
[----:B--2---:R-:W-:Y:S01]  /*1d1720*/  LOP3.LUT R11, R11, 0xdfffffff, RZ, 0xc0, !PT ;  /* 0xdfffffff0b0b7812 */ /* 0x004fe200078ec0ff */
[----:B------:R-:W-:Y:S01]  /*1d1730*/  VIADD R14, R25, 0x70 ;  /* 0x00000070190e7836 */ /* 0x000fe20000000000 */
[----:B------:R-:W2:Y:S02]  /*1d1740*/  LDCU UR65, c[0x0][0x398] ;  /* 0x00007300ff4177ac */ /* 0x000ea40008000800 */
[----:B------:R-:W-:-:S02]  /*1d1750*/  @P3 LOP3.LUT R11, R11, 0x20000000, RZ, 0xfc, !PT ;  /* 0x200000000b0b3812 */ /* 0x000fc400078efcff */
[----:B------:R-:W-:Y:S01]  /*1d1760*/  ISETP.LT.AND P3, PT, R27, UR75, !P0 ;  /* 0x0000004b1b007c0c */ /* 0x000fe2000c761270 */
[----:B-1----:R-:W-:Y:S01]  /*1d1770*/  VIADD R10, R25, 0x73 ;  /* 0x00000073190a7836 */ /* 0x002fe20000000000 */
[----:B------:R-:W-:Y:S01]  /*1d1780*/  LOP3.LUT R11, R11, 0x7fffffff, RZ, 0xc0, !PT ;  /* 0x7fffffff0b0b7812 */ /* 0x000fe200078ec0ff */
[----:B------:R-:W1:Y:S03]  /*1d1790*/  LDCU UR75, c[0x0][0x398] ;  /* 0x00007300ff4b77ac */ /* 0x000e660008000800 */
[----:B------:R-:W-:-:S04]  /*1d17a0*/  @P1 LOP3.LUT R11, R11, 0x80000000, RZ, 0xfc, !PT ;  /* 0x800000000b0b1812 */ /* 0x000fc800078efcff */
[----:B------:R-:W-:-:S04]  /*1d17b0*/  LOP3.LUT R11, R11, 0xbfffffff, RZ, 0xc0, !PT ;  /* 0xbfffffff0b0b7812 */ /* 0x000fc800078ec0ff */
[----:B------:R-:W-:Y:S02]  /*1d17c0*/  @P3 LOP3.LUT R11, R11, 0x40000000, RZ, 0xfc, !PT ;  /* 0x400000000b0b3812 */ /* 0x000fe400078efcff */
[----:B---3--:R-:W-:Y:S01]  /*1d17d0*/  ISETP.LT.AND P1, PT, R16, UR66, !P0 ;  /* 0x0000004210007c0c */ /* 0x008fe2000c721270 */
[----:B------:R-:W3:Y:S01]  /*1d17e0*/  LDCU UR66, c[0x0][0x398] ;  /* 0x00007300ff4277ac */ /* 0x000ee20008000800 */
        /* <DEDUP_REMOVED lines=8> */
[----:B------:R-:W-:-:S04]  /*1d1870*/  ISETP.GE.AND P0, PT, R10, UR43, PT ;  /* 0x0000002b0a007c0c */ /* 0x000fc8000bf06270 */
[----:B0-----:R-:W-:Y:S02]  /*1d1880*/  ISETP.LT.AND P2, PT, R28, UR30, !P0 ;  /* 0x0000001e1c007c0c */ /* 0x001fe4000c741270 */
[----:B------:R-:W-:Y:S01]  /*1d1890*/  LOP3.LUT R11, R11, 0xffdfffff, RZ, 0xc0, !PT ;  /* 0xffdfffff0b0b7812 */ /* 0x000fe200078ec0ff */
[----:B------:R-:W-:Y:S01]  /*1d18a0*/  VIADD R10, R25, 0x72 ;  /* 0x00000072190a7836 */ /* 0x000fe20000000000 */
[----:B------:R-:W-:Y:S01]  /*1d18b0*/  ISETP.LT.AND P1, PT, R15, UR73, !P0 ;  /* 0x000000490f007c0c */ /* 0x000fe2000c721270 */
[----:B------:R-:W0:Y:S01]  /*1d18c0*/  LDCU UR73, c[0x0][0x398] ;  /* 0x00007300ff4977ac */ /* 0x000e220008000800 */
[----:B------:R-:W-:Y:S01]  /*1d18d0*/  ISETP.LT.AND P3, PT, R27, UR77, !P0 ;  /* 0x0000004d1b007c0c */ /* 0x000fe2000c761270 */
[----:B------:R-:W0:Y:S06]  /*1d18e0*/  LDCU UR77, c[0x0][0x398] ;  /* 0x00007300ff4d77ac */ /* 0x000e2c0008000800 */
[----:B------:R-:W-:Y:S01]  /*1d18f0*/  @P2 LOP3.LUT R11, R11, 0x200000, RZ, 0xfc, !PT ;  /* 0x002000000b0b2812 */ /* 0x000fe200078efcff */
[----:B------:R-:W0:Y:S01]  /*1d1900*/  LDCU UR30, c[0x0][0x398] ;  /* 0x00007300ff1e77ac */ /* 0x000e220008000800 */
[----:B------:R-:W-:-:S02]  /*1d1910*/  ISETP.LT.AND P2, PT, R17, UR42, !P0 ;  /* 0x0000002a11007c0c */ /* 0x000fc4000c741270 */
[----:B------:R-:W-:Y:S01]  /*1d1920*/  LOP3.LUT R11, R11, 0xfdffffff, RZ, 0xc0, !PT ;  /* 0xfdffffff0b0b7812 */ /* 0x000fe200078ec0ff */
[----:B------:R-:W0:Y:S03]  /*1d1930*/  LDCU.64 UR42, c[0x0][0x398] ;  /* 0x00007300ff2a77ac */ /* 0x000e260008000a00 */
        /* <DEDUP_REMOVED lines=22> */
[----:B------:R-:W-:Y:S02]  /*1d1aa0*/  ISETP.LT.AND P2, PT, R28, UR42, !P0 ;  /* 0x0000002a1c007c0c */ /* 0x000fe4000c741270 */
[----:B------:R-:W-:Y:S01]  /*1d1ab0*/  ISETP.LT.AND P1, PT, R15, UR77, !P0 ;  /* 0x0000004d0f007c0c */ /* 0x000fe2000c721270 */
[----:B------:R-:W1:Y:S01]  /*1d1ac0*/  LDCU UR77, c[0x0][0x398] ;  /* 0x00007300ff4d77ac */ /* 0x000e620008000800 */
[----:B------:R-:W-:-:S09]  /*1d1ad0*/  LOP3.LUT R11, R11, 0xffffdfff, RZ, 0xc0, !PT ;  /* 0xffffdfff0b0b7812 */ /* 0x000fd200078ec0ff */
[----:B------:R-:W-:Y:S02]  /*1d1ae0*/  @P2 LOP3.LUT R11, R11, 0x2000, RZ, 0xfc, !PT ;  /* 0x000020000b0b2812 */ /* 0x000fe400078efcff */
[----:B0-----:R-:W-:Y:S01]  /*1d1af0*/  ISETP.LT.AND P2, PT, R17, UR56, !P0 ;  /* 0x0000003811007c0c */ /* 0x001fe2000c741270 */
[----:B------:R-:W-:Y:S01]  /*1d1b00*/  VIADD R10, R25, 0x71 ;  /* 0x00000071190a7836 */ /* 0x000fe20000000000 */
[----:B------:R-:W-:Y:S01]  /*1d1b10*/  LOP3.LUT R11, R11, 0xfffdffff, RZ, 0xc0, !PT ;  /* 0xfffdffff0b0b7812 */ /* 0x000fe200078ec0ff */
[----:B------:R-:W0:Y:S03]  /*1d1b20*/  LDCU UR56, c[0x0][0x398] ;  /* 0x00007300ff3877ac */ /* 0x000e260008000800 */
[----:B------:R-:W-:Y:S02]  /*1d1b30*/  @P1 LOP3.LUT R11, R11, 0x20000, RZ, 0xfc, !PT ;  /* 0x000200000b0b1812 */ /* 0x000fe400078efcff */
[----:B------:R-:W-:-:S02]  /*1d1b40*/  ISETP.LT.AND P1, PT, R26, UR30, !P0 ;  /* 0x0000001e1a007c0c */ /* 0x000fc4000c721270 */
[----:B------:R-:W-:-:S04]  /*1d1b50*/  LOP3.LUT R11, R11, 0xfffeffff, RZ, 0xc0, !PT ;  /* 0xfffeffff0b0b7812 */ /* 0x000fc800078ec0ff */
[----:B------:R-:W-:Y:S02]  /*1d1b60*/  @P2 LOP3.LUT R11, R11, 0x10000, RZ, 0xfc, !PT ;  /* 0x000100000b0b2812 */ /* 0x000fe400078efcff */
[----:B------:R-:W-:Y:S01]  /*1d1b70*/  ISETP.LT.AND P3, PT, R27, UR36, !P0 ;  /* 0x000000241b007c0c */ /* 0x000fe2000c761270 */
[----:B------:R-:W0:Y:S01]  /*1d1b80*/  LDCU.64 UR36, c[0x0][0x398] ;  /* 0x00007300ff2477ac */ /* 0x000e220008000a00 */
        /* <DEDUP_REMOVED lines=19> */
[----:B0-----:R-:W-:Y:S02]  /*1d1cc0*/  ISETP.LT.AND P1, PT, R28, UR36, !P0 ;  /* 0x000000241c007c0c */ /* 0x001fe4000c721270 */
[----:B------:R-:W-:Y:S01]  /*1d1cd0*/  ISETP.LT.AND P3, PT, R15, UR47, !P0 ;  /* 0x0000002f0f007c0c */ /* 0x000fe2000c761270 */
[----:B------:R-:W0:Y:S01]  /*1d1ce0*/  LDCU UR47, c[0x0][0x398] ;  /* 0x00007300ff2f77ac */ /* 0x000e220008000800 */
[----:B------:R-:W-:-:S02]  /*1d1cf0*/  LOP3.LUT R11, R11, 0xffffffdf, RZ, 0xc0, !PT ;  /* 0xffffffdf0b0b7812 */ /* 0x000fc400078ec0ff */
        /* <DEDUP_REMOVED lines=29> */
[----:B--2---:R-:W-:Y:S01]  /*1d1ed0*/  LOP3.LUT R10, R10, 0xdfffffff, RZ, 0xc0, !PT ;  /* 0xdfffffff0a0a7812 */ /* 0x004fe200078ec0ff */
[----:B------:R-:W-:Y:S01]  /*1d1ee0*/  VIADD R14, R25, 0x6c ;  /* 0x0000006c190e7836 */ /* 0x000fe20000000000 */
[----:B-1----:R-:W-:Y:S01]  /*1d1ef0*/  ISETP.LT.AND P1, PT, R28, UR30, !P0 ;  /* 0x0000001e1c007c0c */ /* 0x002fe2000c721270 */
[----:B------:R-:W1:Y:S01]  /*1d1f00*/  LDCU.64 UR42, c[0x0][0x398] ;  /* 0x00007300ff2a77ac */ /* 0x000e620008000a00 */
[----:B------:R-:W-:-:S02]  /*1d1f10*/  ISETP.LT.AND P3, PT, R15, UR22, !P0 ;  /* 0x000000160f007c0c */ /* 0x000fc4000c761270 */
[----:B------:R-:W-:Y:S01]  /*1d1f20*/  ISETP.LT.AND P2, PT, R17, UR23, !P0 ;  /* 0x0000001711007c0c */ /* 0x000fe2000c741270 */
[----:B------:R-:W2:Y:S01]  /*1d1f30*/  LDCU.64 UR22, c[0x0][0x398] ;  /* 0x00007300ff1677ac */ /* 0x000ea20008000a00 */
[----:B------:R-:W0:Y:S07]  /*1d1f40*/  LDCU UR30, c[0x0][0x398] ;  /* 0x00007300ff1e77ac */ /* 0x000e2e0008000800 */
[----:B------:R-:W-:Y:S02]  /*1d1f50*/  @P1 LOP3.LUT R10, R10, 0x20000000, RZ, 0xfc, !PT ;  /* 0x200000000a0a1812 */ /* 0x000fe400078efcff */
[----:B------:R-:W-:Y:S01]  /*1d1f60*/  ISETP.LT.AND P1, PT, R26, UR40, !P0 ;  /* 0x000000281a007c0c */ /* 0x000fe2000c721270 */
[----:B------:R-:W0:Y:S01]  /*1d1f70*/  LDCU UR40, c[0x0][0x398] ;  /* 0x00007300ff2877ac */ /* 0x000e220008000800 */
[----:B------:R-:W-:-:S02]  /*1d1f80*/  @P3 LOP3.LUT R11, R11, 0x2, RZ, 0xfc, !PT ;  /* 0x000000020b0b3812 */ /* 0x000fc400078efcff */
        /* <DEDUP_REMOVED lines=25> */
[----:B--2---:R-:W-:Y:S01]  /*1d2120*/  ISETP.LT.AND P1, PT, R28, UR22, !P0 ;  /* 0x000000161c007c0c */ /* 0x004fe2000c721270 */
[----:B------:R-:W0:Y:S01]  /*1d2130*/  LDCU.64 UR36, c[0x0][0x398] ;  /* 0x00007300ff2477ac */ /* 0x000e220008000a00 */
[----:B------:R-:W-:Y:S02]  /*1d2140*/  ISETP.LT.AND P3, PT, R15, UR16, !P0 ;  /* 0x000000100f007c0c */ /* 0x000fe4000c761270 */
[----:B------:R-:W-:Y:S01]  /*1d2150*/  ISETP.LT.AND P2, PT, R17, UR17, !P0 ;  /* 0x0000001111007c0c */ /* 0x000fe2000c741270 */
[----:B------:R-:W2:Y:S08]  /*1d2160*/  LDCU.64 UR16, c[0x0][0x398] ;  /* 0x00007300ff1077ac */ /* 0x000eb00008000a00 */
        /* <DEDUP_REMOVED lines=23> */
[----:B------:R-:W-:Y:S02]  /*1d22e0*/  @P0 LOP3.LUT R10, R10, 0x40000, RZ, 0xfc, !PT ;  /* 0x000400000a0a0812 */ /* 0x000fe400078efcff */
[----:B------:R-:W-:Y:S02]  /*1d22f0*/  ISETP.GE.AND P0, PT, R11, UR31, PT ;  /* 0x0000001f0b007c0c */ /* 0x000fe4000bf06270 */
[----:B------:R-:W-:Y:S01]  /*1d2300*/  LOP3.LUT R10, R10, 0xffffdfff, RZ, 0xc0, !PT ;  /* 0xffffdfff0a0a7812 */ /* 0x000fe200078ec0ff */
[----:B------:R-:W-:Y:S01]  /*1d2310*/  VIADD R11, R25, 0x6d ;  /* 0x0000006d190b7836 */ /* 0x000fe20000000000 */
[----:B--2---:R-:W-:Y:S01]  /*1d2320*/  ISETP.LT.AND P1, PT, R28, UR16, !P0 ;  /* 0x000000101c007c0c */ /* 0x004fe2000c721270 */
[----:B------:R-:W2:Y:S01]  /*1d2330*/  LDCU UR31, c[0x0][0x398] ;  /* 0x00007300ff1f77ac */ /* 0x000ea20008000800 */
[----:B------:R-:W-:Y:S02]  /*1d2340*/  ISETP.LT.AND P3, PT, R15, UR6, !P0 ;  /* 0x000000060f007c0c */ /* 0x000fe4000c761270 */
[----:B------:R-:W-:Y:S01]  /*1d2350*/  ISETP.LT.AND P2, PT, R17, UR7, !P0 ;  /* 0x0000000711007c0c */ /* 0x000fe2000c741270 */
[----:B------:R-:W0:Y:S01]  /*1d2360*/  LDCU.64 UR6, c[0x0][0x398] ;  /* 0x00007300ff0677ac */ /* 0x000e220008000a00 */
        /* <DEDUP_REMOVED lines=21> */
[----:B------:R-:W0:Y:S01]  /*1d24c0*/  LDCU.64 UR34, c[0x0][0x398] ;  /* 0x00007300ff2277ac */ /* 0x000e220008000a00 */
        /* <DEDUP_REMOVED lines=44> */
[----:B------:R-:W1:Y:S01]  /*1d2790*/  LDCU UR17, c[0x0][0x398] ;  /* 0x00007300ff1177ac */ /* 0x000e620008000800 */
[----:B------:R-:W-:-:S02]  /*1d27a0*/  ISETP.LT.AND P3, PT, R15, UR10, !P0 ;  /* 0x0000000a0f007c0c */ /* 0x000fc4000c761270 */
[----:B------:R-:W-:Y:S01]  /*1d27b0*/  ISETP.LT.AND P2, PT, R17, UR11, !P0 ;  /* 0x0000000b11007c0c */ /* 0x000fe2000c741270 */
[----:B------:R-:W2:Y:S01]  /*1d27c0*/  LDCU UR10, c[0x0][0x398] ;  /* 0x00007300ff0a77ac */ /* 0x000ea20008000800 */
        /* <DEDUP_REMOVED lines=98> */
[----:B------:R-:W2:Y:S02]  /*1d2df0*/  LDL.LU R10, [R1+0x8] ;  /* 0x00000800010a7983 */ /* 0x000ea40000300800 */
[----:B------:R-:W-:Y:S02]  /*1d2e00*/  ISETP.LT.AND P1, PT, R28, UR42, !P0 ;  /* 0x0000002a1c007c0c */ /* 0x000fe4000c721270 */
[----:B0-----:R-:W-:Y:S01]  /*1d2e10*/  ISETP.LT.AND P3, PT, R15, UR64, !P0 ;  /* 0x000000400f007c0c */ /* 0x001fe2000c761270 */
[----:B------:R-:W0:Y:S01]  /*1d2e20*/  LDCU UR64, c[0x0][0x398] ;  /* 0x00007300ff4077ac */ /* 0x000e220008000800 */
[----:B------:R-:W-:-:S02]  /*1d2e30*/  LOP3.LUT R11, R11, 0xffffffdf, RZ, 0xc0, !PT ;  /* 0xffffffdf0b0b7812 */ /* 0x000fc400078ec0ff */
[----:B------:R-:W-:Y:S01]  /*1d2e40*/  ISETP.LT.AND P2, PT, R17, UR36, !P0 ;  /* 0x0000002411007c0c */ /* 0x000fe2000c741270 */
[----:B------:R-:W0:Y:S06]  /*1d2e50*/  LDCU.64 UR36, c[0x0][0x398] ;  /* 0x00007300ff2477ac */ /* 0x000e2c0008000a00 */
        /* <DEDUP_REMOVED lines=26> */
[----:B------:R-:W1:Y:S03]  /*1d3000*/  LDCU.64 UR34, c[0x0][0x398] ;  /* 0x00007300ff2277ac */ /* 0x000e660008000a00 */
[----:B0-----:R-:W-:Y:S02]  /*1d3010*/  ISETP.LT.AND P1, PT, R28, UR36, !P0 ;  /* 0x000000241c007c0c */ /* 0x001fe4000c721270 */
[----:B------:R-:W-:Y:S01]  /*1d3020*/  ISETP.LT.AND P3, PT, R15, UR60, !P0 ;  /* 0x0000003c0f007c0c */ /* 0x000fe2000c761270 */
[----:B------:R-:W0:Y:S01]  /*1d3030*/  LDCU UR60, c[0x0][0x398] ;  /* 0x00007300ff3c77ac */ /* 0x000e220008000800 */
[----:B------:R-:W-:-:S02]  /*1d3040*/  ISETP.LT.AND P2, PT, R17, UR61, !P0 ;  /* 0x0000003d11007c0c */ /* 0x000fc4000c741270 */
[----:B------:R-:W-:Y:S01]  /*1d3050*/  LOP3.LUT R11, R11, 0xfffffffd, RZ, 0xc0, !PT ;  /* 0xfffffffd0b0b7812 */ /* 0x000fe200078ec0ff */
[----:B------:R-:W0:Y:S08]  /*1d3060*/  LDCU UR61, c[0x0][0x398] ;  /* 0x00007300ff3d77ac */ /* 0x000e300008000800 */
[----:B------:R-:W-:-:S04]  /*1d3070*/  @P3 LOP3.LUT R11, R11, 0x2, RZ, 0xfc, !PT ;  /* 0x000000020b0b3812 */ /* 0x000fc800078efcff */
[----:B------:R-:W-:Y:S02]  /*1d3080*/  LOP3.LUT R11, R11, 0xfffffffe, RZ, 0xc0, !PT ;  /* 0xfffffffe0b0b7812 */ /* 0x000fe400078ec0ff */
[----:B------:R-:W-:Y:S01]  /*1d3090*/  ISETP.LT.AND P3, PT, R27, UR59, !P0 ;  /* 0x0000003b1b007c0c */ /* 0x000fe2000c761270 */
[----:B------:R-:W1:Y:S01]  /*1d30a0*/  LDCU UR59, c[0x0][0x398] ;  /* 0x00007300ff3b77ac */ /* 0x000e620008000800 */
[----:B------:R-:W-:-:S05]  /*1d30b0*/  @P2 LOP3.LUT R11, R11, 0x1, RZ, 0xfc, !PT ;  /* 0x000000010b0b2812 */ /* 0x000fca00078efcff */
[----:B------:R3:W-:Y:S01]  /*1d30c0*/  STL [R1+0xc], R11 ;  /* 0x00000c0b01007387 */ /* 0x0007e20000100800 */
[----:B0-----:R-:W-:Y:S01]  /*1d30d0*/  ISETP.LT.AND P2, PT, R29, UR60, !P0 ;  /* 0x0000003c1d007c0c */ /* 0x001fe2000c741270 */
[----:B------:R-:W0:Y:S02]  /*1d30e0*/  LDCU UR60, c[0x0][0x398] ;  /* 0x00007300ff3c77ac */ /* 0x000e240008000800 */
[----:B------:R-:W4:Y:S01]  /*1d30f0*/  LDL.LU R14, [R1+0x4] ;  /* 0x00000400010e7983 */ /* 0x000f220000300800 */
[----:B---3--:R-:W-:Y:S01]  /*1d3100*/  VIADD R11, R25, 0x67 ;  /* 0x00000067190b7836 */ /* 0x008fe20000000000 */
[----:B--2---:R-:W-:-:S04]  /*1d3110*/  LOP3.LUT R10, R10, 0xdfffffff, RZ, 0xc0, !PT ;  /* 0xdfffffff0a0a7812 */ /* 0x004fc800078ec0ff */
[----:B------:R-:W-:Y:S02]  /*1d3120*/  @P1 LOP3.LUT R10, R10, 0x20000000, RZ, 0xfc, !PT ;  /* 0x200000000a0a1812 */ /* 0x000fe400078efcff */
[----:B------:R-:W-:Y:S01]  /*1d3130*/  ISETP.LT.AND P1, PT, R26, UR62, !P0 ;  /* 0x0000003e1a007c0c */ /* 0x000fe2000c721270 */
[----:B------:R-:W2:Y:S01]  /*1d3140*/  LDCU UR62, c[0x0][0x398] ;  /* 0x00007300ff3e77ac */ /* 0x000ea20008000800 */
[----:B------:R-:W-:-:S11]  /*1d3150*/  LOP3.LUT R10, R10, 0x7fffffff, RZ, 0xc0, !PT ;  /* 0x7fffffff0a0a7812 */ /* 0x000fd600078ec0ff */
[----:B------:R-:W-:-:S04]  /*1d3160*/  @P1 LOP3.LUT R10, R10, 0x80000000, RZ, 0xfc, !PT ;  /* 0x800000000a0a1812 */ /* 0x000fc800078efcff */
[----:B------:R-:W-:-:S04]  /*1d3170*/  LOP3.LUT R10, R10, 0xbfffffff, RZ, 0xc0, !PT ;  /* 0xbfffffff0a0a7812 */ /* 0x000fc800078ec0ff */
[----:B------:R-:W-:Y:S02]  /*1d3180*/  @P3 LOP3.LUT R10, R10, 0x40000000, RZ, 0xfc, !PT ;  /* 0x400000000a0a3812 */ /* 0x000fe400078efcff */
[----:B------:R-:W-:Y:S01]  /*1d3190*/  ISETP.LT.AND P1, PT, R16, UR61, !P0 ;  /* 0x0000003d10007c0c */ /* 0x000fe2000c721270 */
[----:B------:R-:W3:Y:S01]  /*1d31a0*/  LDCU UR61, c[0x0][0x398] ;  /* 0x00007300ff3d77ac */ /* 0x000ee20008000800 */
[----:B------:R-:W-:-:S04]  /*1d31b0*/  LOP3.LUT R10, R10, 0xefffffff, RZ, 0xc0, !PT ;  /* 0xefffffff0a0a7812 */ /* 0x000fc800078ec0ff */
[----:B------:R-:W-:Y:S02]  /*1d31c0*/  @P2 LOP3.LUT R10, R10, 0x10000000, RZ, 0xfc, !PT ;  /* 0x100000000a0a2812 */ /* 0x000fe400078efcff */
[----:B--2---:R-:W-:Y:S01]  /*1d31d0*/  ISETP.LT.AND P0, PT, R24, UR62, !P0 ;  /* 0x0000003e18007c0c */ /* 0x004fe2000c701270 */
[----:B------:R-:W2:Y:S01]  /*1d31e0*/  LDCU UR62, c[0x0][0x398] ;  /* 0x00007300ff3e77ac */ /* 0x000ea20008000800 */
[----:B------:R-:W-:-:S04]  /*1d31f0*/  LOP3.LUT R10, R10, 0xf7ffffff, RZ, 0xc0, !PT ;  /* 0xf7ffffff0a0a7812 */ /* 0x000fc800078ec0ff */
[----:B------:R-:W-:-:S04]  /*1d3200*/  @P1 LOP3.LUT R10, R10, 0x8000000, RZ, 0xfc, !PT ;  /* 0x080000000a0a1812 */ /* 0x000fc800078efcff */
[----:B------:R-:W-:-:S04]  /*1d3210*/  LOP3.LUT R10, R10, 0xfbffffff, RZ, 0xc0, !PT ;  /* 0xfbffffff0a0a7812 */ /* 0x000fc800078ec0ff */
[----:B------:R-:W-:Y:S02]  /*1d3220*/  @P0 LOP3.LUT R10, R10, 0x4000000, RZ, 0xfc, !PT ;  /* 0x040000000a0a0812 */ /* 0x000fe400078efcff */
[----:B------:R-:W-:Y:S01]  /*1d3230*/  ISETP.GE.AND P0, PT, R11, UR43, PT ;  /* 0x0000002b0b007c0c */ /* 0x000fe2000bf06270 */
[----:B------:R-:W0:Y:S03]  /*1d3240*/  LDCU.64 UR42, c[0x0][0x398] ;  /* 0x00007300ff2a77ac */ /* 0x000e260008000a00 */
[----:B-1----:R-:W-:Y:S02]  /*1d3250*/  ISETP.LT.AND P2, PT, R28, UR34, !P0 ;  /* 0x000000221c007c0c */ /* 0x002fe4000c741270 */
[----:B--2---:R-:W-:Y:S01]  /*1d3260*/  ISETP.LT.AND P1, PT, R15, UR62, !P0 ;  /* 0x0000003e0f007c0c */ /* 0x004fe2000c721270 */
[----:B------:R-:W1:Y:S01]  /*1d3270*/  LDCU UR62, c[0x0][0x398] ;  /* 0x00007300ff3e77ac */ /* 0x000e620008000800 */
[----:B------:R-:W-:-:S09]  /*1d3280*/  LOP3.LUT R10, R10, 0xffdfffff, RZ, 0xc0, !PT ;  /* 0xffdfffff0a0a7812 */ /* 0x000fd200078ec0ff */
[----:B------:R-:W-:Y:S02]  /*1d3290*/  @P2 LOP3.LUT R10, R10, 0x200000, RZ, 0xfc, !PT ;  /* 0x002000000a0a2812 */ /* 0x000fe400078efcff */
[----:B------:R-:W-:Y:S01]  /*1d32a0*/  ISETP.LT.AND P2, PT, R17, UR59, !P0 ;  /* 0x0000003b11007c0c */ /* 0x000fe2000c741270 */
[----:B------:R-:W2:Y:S01]  /*1d32b0*/  LDCU UR59, c[0x0][0x398] ;  /* 0x00007300ff3b77ac */ /* 0x000ea20008000800 */
[----:B------:R-:W-:-:S04]  /*1d32c0*/  LOP3.LUT R10, R10, 0xfdffffff, RZ, 0xc0, !PT ;  /* 0xfdffffff0a0a7812 */ /* 0x000fc800078ec0ff */
[----:B------:R-:W-:Y:S02]  /*1d32d0*/  @P1 LOP3.LUT R10, R10, 0x2000000, RZ, 0xfc, !PT ;  /* 0x020000000a0a1812 */ /* 0x000fe400078efcff */
[----:B0-----:R-:W-:Y:S01]  /*1d32e0*/  ISETP.LT.AND P1, PT, R26, UR60, !P0 ;  /* 0x0000003c1a007c0c */ /* 0x001fe2000c721270 */
[----:B------:R-:W-:Y:S01]  /*1d32f0*/  VIADD R11, R25, 0x66 ;  /* 0x00000066190b7836 */ /* 0x000fe20000000000 */
[----:B------:R-:W-:Y:S01]  /*1d3300*/  LOP3.LUT R10, R10, 0xfeffffff, RZ, 0xc0, !PT ;  /* 0xfeffffff0a0a7812 */ /* 0x000fe200078ec0ff */
[----:B------:R-:W0:Y:S03]  /*1d3310*/  LDCU UR60, c[0x0][0x398] ;  /* 0x00007300ff3c77ac */ /* 0x000e260008000800 */
[----:B------:R-:W-:Y:S02]  /*1d3320*/  @P2 LOP3.LUT R10, R10, 0x1000000, RZ, 0xfc, !PT ;  /* 0x010000000a0a2812 */ /* 0x000fe400078efcff */
[----:B---3--:R-:W-:Y:S01]  /*1d3330*/  ISETP.LT.AND P3, PT, R27, UR61, !P0 ;  /* 0x0000003d1b007c0c */ /* 0x008fe2000c761270 */
[----:B------:R-:W3:Y:S01]  /*1d3340*/  LDCU UR61, c[0x0][0x398] ;  /* 0x00007300ff3d77ac */ /* 0x000ee20008000800 */
        /* <DEDUP_REMOVED lines=18> */
[----:B------:R-:W-:Y:S02]  /*1d3470*/  ISETP.LT.AND P1, PT, R28, UR42, !P0 ;  /* 0x0000002a1c007c0c */ /* 0x000fe4000c721270 */
[----:B--2---:R-:W-:Y:S02]  /*1d3480*/  ISETP.LT.AND P3, PT, R15, UR59, !P0 ;  /* 0x0000003b0f007c0c */ /* 0x004fe4000c761270 */
[----:B------:R-:W-:Y:S01]  /*1d3490*/  LOP3.LUT R10, R10, 0xffffdfff, RZ, 0xc0, !PT ;  /* 0xffffdfff0a0a7812 */ /* 0x000fe200078ec0ff */
[----:B------:R-:W-:Y:S01]  /*1d34a0*/  VIADD R11, R25, 0x65 ;  /* 0x00000065190b7836 */ /* 0x000fe20000000000 */
[----:B0-----:R-:W-:Y:S01]  /*1d34b0*/  ISETP.LT.AND P2, PT, R17, UR60, !P0 ;  /* 0x0000003c11007c0c */ /* 0x001fe2000c741270 */
[----:B------:R-:W0:Y:S01]  /*1d34c0*/  LDCU UR60, c[0x0][0x398] ;  /* 0x00007300ff3c77ac */ /* 0x000e220008000800 */
[----:B----4-:R-:W-:-:S02]  /*1d34d0*/  LOP3.LUT R14, R14, 0xdfffffff, RZ, 0xc0, !PT ;  /* 0xdfffffff0e0e7812 */ /* 0x010fc400078ec0ff */
[----:B------:R-:W-:Y:S01]  /*1d34e0*/  LOP3.LUT R0, R0, 0xdfffffff, RZ, 0xc0, !PT ;  /* 0xdfffffff00007812 */ /* 0x000fe200078ec0ff */
[----:B------:R-:W2:Y:S02]  /*1d34f0*/  LDCU UR59, c[0x0][0x398] ;  /* 0x00007300ff3b77ac */ /* 0x000ea40008000800 */
[----:B------:R-:W-:-:S04]  /*1d3500*/  @P1 LOP3.LUT R10, R10, 0x2000, RZ, 0xfc, !PT ;  /* 0x000020000a0a1812 */ /* 0x000fc800078efcff */
[----:B------:R-:W-:-:S04]  /*1d3510*/  LOP3.LUT R10, R10, 0xfffdffff, RZ, 0xc0, !PT ;  /* 0xfffdffff0a0a7812 */ /* 0x000fc800078ec0ff */
        /* <DEDUP_REMOVED lines=27> */
[----:B------:R-:W0:Y:S01]  /*1d36d0*/  LDCU.64 UR34, c[0x0][0x398] ;  /* 0x00007300ff2277ac */ /* 0x000e220008000a00 */
        /* <DEDUP_REMOVED lines=32> */
[----:B------:R-:W-:Y:S02]  /*1d38e0*/  ISETP.LT.AND P3, PT, R15, UR24, !P0 ;  /* 0x000000180f007c0c */ /* 0x000fe4000c761270 */
[----:B------:R-:W-:Y:S01]  /*1d38f0*/  ISETP.LT.AND P2, PT, R17, UR25, !P0 ;  /* 0x0000001911007c0c */ /* 0x000fe2000c741270 */
[----:B------:R-:W0:Y:S01]  /*1d3900*/  LDCU.64 UR24, c[0x0][0x398] ;  /* 0x00007300ff1877ac */ /* 0x000e220008000a00 */
[----:B------:R-:W-:-:S09]  /*1d3910*/  LOP3.LUT R10, R10, 0xfffffffd, RZ, 0xc0, !PT ;  /* 0xfffffffd0a0a7812 */ /* 0x000fd200078ec0ff */
[----:B------:R-:W-:-:S04]  /*1d3920*/  @P3 LOP3.LUT R10, R10, 0x2, RZ, 0xfc, !PT ;  /* 0x000000020a0a3812 */ /* 0x000fc800078efcff */
[----:B------:R-:W-:-:S04]  /*1d3930*/  LOP3.LUT R10, R10, 0xfffffffe, RZ, 0xc0, !PT ;  /* 0xfffffffe0a0a7812 */ /* 0x000fc800078ec0ff */
[----:B------:R-:W-:-:S05]  /*1d3940*/  @P2 LOP3.LUT R10, R10, 0x1, RZ, 0xfc, !PT ;  /* 0x000000010a0a2812 */ /* 0x000fca00078efcff */
[----:B------:R1:W-:Y:S04]  /*1d3950*/  STL [R1+0x8], R10 ;  /* 0x0000080a01007387 */ /* 0x0003e80000100800 */
[----:B------:R-:W2:Y:S01]  /*1d3960*/  LDL.LU R11, [R1] ;  /* 0x00000000010b7983 */ /* 0x000ea20000300800 */
[----:B0-----:R-:W-:Y:S01]  /*1d3970*/  ISETP.LT.AND P1, PT, R28, UR34, !P0 ;  /* 0x000000221c007c0c */ /* 0x001fe2000c721270 */
[----:B------:R-:W0:Y:S01]  /*1d3980*/  LDCU UR34, c[0x0][0x398] ;  /* 0x00007300ff2277ac */ /* 0x000e220008000800 */
[----:B------:R-:W-:Y:S02]  /*1d3990*/  ISETP.LT.AND P3, PT, R27, UR41, !P0 ;  /* 0x000000291b007c0c */ /* 0x000fe4000c761270 */
[----:B------:R-:W-:Y:S01]  /*1d39a0*/  ISETP.LT.AND P2, PT, R29, UR44, !P0 ;  /* 0x0000002c1d007c0c */ /* 0x000fe2000c741270 */
[----:B-1----:R-:W-:Y:S01]  /*1d39b0*/  VIADD R10, R25, 0x63 ;  /* 0x00000063190a7836 */ /* 0x002fe20000000000 */
[----:B------:R-:W1:Y:S01]  /*1d39c0*/  LDCU UR41, c[0x0][0x398] ;  /* 0x00007300ff2977ac */ /* 0x000e620008000800 */
[----:B------:R-:W-:Y:S01]  /*1d39d0*/  LOP3.LUT R2, R2, 0xdfffffff, RZ, 0xc0, !PT ;  /* 0xdfffffff02027812 */ /* 0x000fe200078ec0ff */
[----:B------:R-:W0:Y:S05]  /*1d39e0*/  LDCU UR44, c[0x0][0x398] ;  /* 0x00007300ff2c77ac */ /* 0x000e2a0008000800 */
[----:B------:R-:W-:-:S02]  /*1d39f0*/  @P1 LOP3.LUT R14, R14, 0x20000000, RZ, 0xfc, !PT ;  /* 0x200000000e0e1812 */ /* 0x000fc400078efcff */
[----:B------:R-:W-:Y:S01]  /*1d3a00*/  ISETP.LT.AND P1, PT, R26, UR40, !P0 ;  /* 0x000000281a007c0c */ /* 0x000fe2000c721270 */
[----:B------:R-:W0:Y:S01]  /*1d3a10*/  LDCU UR40, c[0x0][0x398] ;  /* 0x00007300ff2877ac */ /* 0x000e220008000800 */
[----:B------:R-:W-:-:S11]  /*1d3a20*/  LOP3.LUT R14, R14, 0x7fffffff, RZ, 0xc0, !PT ;  /* 0x7fffffff0e0e7812 */ /* 0x000fd600078ec0ff */
        /* <DEDUP_REMOVED lines=20> */
[----:B------:R-:W0:Y:S08]  /*1d3b70*/  LDCU.64 UR20, c[0x0][0x398] ;  /* 0x00007300ff1477ac */ /* 0x000e300008000a00 */
        /* <DEDUP_REMOVED lines=28> */
[----:B0-----:R-:W-:Y:S01]  /*1d3d40*/  ISETP.LT.AND P1, PT, R28, UR20, !P0 ;  /* 0x000000141c007c0c */ /* 0x001fe2000c721270 */
        /* <DEDUP_REMOVED lines=65> */
[----:B------:R-:W0:Y:S01]  /*1d4160*/  LDCU.64 UR20, c[0x0][0x398] ;  /* 0x00007300ff1477ac */ /* 0x000e220008000a00 */
[----:B------:R-:W-:Y:S01]  /*1d4170*/  LOP3.LUT R14, R14, 0xfffffffd, RZ, 0xc0, !PT ;  /* 0xfffffffd0e0e7812 */ /* 0x000fe200078ec0ff */
[----:B------:R-:W3:Y:S01]  /*1d4180*/  LDL.LU R10, [R1+0x74e8] ;  /* 0x0074e800010a7983 */ /* 0x000ee20000300800 */
[----:B-1----:R-:W-:Y:S01]  /*1d4190*/  ISETP.LT.AND P1, PT, R28, UR24, !P0 ;  /* 0x000000181c007c0c */ /* 0x002fe2000c721270 */
[----:B------:R-:W1:Y:S01]  /*1d41a0*/  LDCU UR24, c[0x0][0x398] ;  /* 0x00007300ff1877ac */ /* 0x000e620008000800 */
[----:B------:R-:W-:Y:S02]  /*1d41b0*/  ISETP.LT.AND P3, PT, R15, UR10, !P0 ;  /* 0x0000000a0f007c0c */ /* 0x000fe4000c761270 */
[----:B--2---:R-:W-:Y:S01]  /*1d41c0*/  LOP3.LUT R11, R11, 0xdfffffff, RZ, 0xc0, !PT ;  /* 0xdfffffff0b0b7812 */ /* 0x004fe200078ec0ff */
[----:B------:R-:W2:Y:S01]  /*1d41d0*/  LDCU UR10, c[0x0][0x398] ;  /* 0x00007300ff0a77ac */ /* 0x000ea20008000800 */
[----:B------:R-:W-:-:S07]  /*1d41e0*/  ISETP.LT.AND P2, PT, R17, UR11, !P0 ;  /* 0x0000000b11007c0c */ /* 0x000fce000c741270 */
[----:B------:R-:W-:Y:S01]  /*1d41f0*/  @P1 LOP3.LUT R11, R11, 0x20000000, RZ, 0xfc, !PT ;  /* 0x200000000b0b1812 */ /* 0x000fe200078efcff */
[----:B------:R-:W0:Y:S01]  /*1d4200*/  LDCU UR11, c[0x0][0x398] ;  /* 0x00007300ff0b77ac */ /* 0x000e220008000800 */
[----:B------:R-:W-:Y:S02]  /*1d4210*/  ISETP.LT.AND P1, PT, R26, UR12, !P0 ;  /* 0x0000000c1a007c0c */ /* 0x000fe4000c721270 */
        /* <DEDUP_REMOVED lines=8> */
[----:B------:R-:W-:Y:S02]  /*1d42a0*/  ISETP.LT.AND P2, PT, R29, UR22, !P0 ;  /* 0x000000161d007c0c */ /* 0x000fe4000c741270 */
[----:B------:R-:W-:-:S04]  /*1d42b0*/  LOP3.LUT R11, R11, 0xbfffffff, RZ, 0xc0, !PT ;  /* 0xbfffffff0b0b7812 */ /* 0x000fc800078ec0ff */
[----:B------:R-:W-:Y:S02]  /*1d42c0*/  @P3 LOP3.LUT R11, R11, 0x40000000, RZ, 0xfc, !PT ;  /* 0x400000000b0b3812 */ /* 0x000fe400078efcff */
[----:B------:R-:W-:Y:S01]  /*1d42d0*/  ISETP.LT.AND P1, PT, R16, UR23, !P0 ;  /* 0x0000001710007c0c */ /* 0x000fe2000c721270 */
[----:B------:R0:W-:Y:S01]  /*1d42e0*/  STL [R1+0x4], R14 ;  /* 0x0000040e01007387 */ /* 0x0001e20000100800 */
[----:B------:R-:W-:Y:S01]  /*1d42f0*/  LOP3.LUT R11, R11, 0xefffffff, RZ, 0xc0, !PT ;  /* 0xefffffff0b0b7812 */ /* 0x000fe200078ec0ff */
[----:B------:R-:W1:Y:S03]  /*1d4300*/  LDCU.64 UR22, c[0x0][0x398] ;  /* 0x00007300ff1677ac */ /* 0x000e660008000a00 */
        /* <DEDUP_REMOVED lines=46> */
[----:B-1----:R-:W-:Y:S01]  /*1d45f0*/  ISETP.LT.AND P1, PT, R28, UR22, !P0 ;  /* 0x000000161c007c0c */ /* 0x002fe2000c721270 */
[----:B------:R-:W1:Y:S01]  /*1d4600*/  LDCU UR25, c[0x0][0x398] ;  /* 0x00007300ff1977ac */ /* 0x000e620008000800 */
[----:B------:R-:W-:Y:S02]  /*1d4610*/  ISETP.LT.AND P3, PT, R15, UR76, !P0 ;  /* 0x0000004c0f007c0c */ /* 0x000fe4000c761270 */
[----:B------:R-:W-:Y:S01]  /*1d4620*/  ISETP.LT.AND P2, PT, R17, UR75, !P0 ;  /* 0x0000004b11007c0c */ /* 0x000fe2000c741270 */
[----:B------:R-:W0:Y:S01]  /*1d4630*/  LDCU UR75, c[0x0][0x398] ;  /* 0x00007300ff4b77ac */ /* 0x000e220008000800 */
[----:B------:R-:W-:-:S02]  /*1d4640*/  LOP3.LUT R3, R3, 0xdfffffff, RZ, 0xc0, !PT ;  /* 0xdfffffff03037812 */ /* 0x000fc400078ec0ff */
[----:B------:R-:W-:Y:S01]  /*1d4650*/  LOP3.LUT R4, R4, 0xdfffffff, RZ, 0xc0, !PT ;  /* 0xdfffffff04047812 */ /* 0x000fe200078ec0ff */
[----:B------:R-:W0:Y:S04]  /*1d4660*/  LDCU UR76, c[0x0][0x398] ;  /* 0x00007300ff4c77ac */ /* 0x000e280008000800 */
        /* <DEDUP_REMOVED lines=27> */
[----:B0-----:R-:W-:Y:S01]  /*1d4820*/  ISETP.LT.AND P3, PT, R15, UR67, !P0 ;  /* 0x000000430f007c0c */ /* 0x001fe2000c761270 */
[----:B------:R-:W0:Y:S01]  /*1d4830*/  LDCU UR67, c[0x0][0x398] ;  /* 0x00007300ff4377ac */ /* 0x000e220008000800 */
[----:B------:R-:W-:Y:S02]  /*1d4840*/  LOP3.LUT R11, R11, 0xffffffdf, RZ, 0xc0, !PT ;  /* 0xffffffdf0b0b7812 */ /* 0x000fe400078ec0ff */
[----:B------:R-:W-:Y:S01]  /*1d4850*/  ISETP.LT.AND P2, PT, R17, UR68, !P0 ;  /* 0x0000004411007c0c */ /* 0x000fe2000c741270 */
[----:B------:R-:W0:Y:S06]  /*1d4860*/  LDCU UR68, c[0x0][0x398] ;  /* 0x00007300ff4477ac */ /* 0x000e2c0008000800 */
[----:B------:R-:W-:-:S04]  /*1d4870*/  @P1 LOP3.LUT R11, R11, 0x20, RZ, 0xfc, !PT ;  /* 0x000000200b0b1812 */ /* 0x000fc800078efcff */
        /* <DEDUP_REMOVED lines=11> */
[----:B------:R-:W-:Y:S01]  /*1d4930*/  VIADD R14, R25, 0x5c ;  /* 0x0000005c190e7836 */ /* 0x000fe20000000000 */
        /* <DEDUP_REMOVED lines=8> */
[----:B------:R-:W1:Y:S01]  /*1d49c0*/  LDCU.64 UR20, c[0x0][0x398] ;  /* 0x00007300ff1477ac */ /* 0x000e620008000a00 */
[----:B------:R-:W-:-:S04]  /*1d49d0*/  LOP3.LUT R11, R11, 0xfffffff7, RZ, 0xc0, !PT ;  /* 0xfffffff70b0b7812 */ /* 0x000fc800078ec0ff */
[----:B------:R-:W-:-:S04]  /*1d49e0*/  @P1 LOP3.LUT R11, R11, 0x8, RZ, 0xfc, !PT ;  /* 0x000000080b0b1812 */ /* 0x000fc800078efcff */
[----:B------:R-:W-:-:S04]  /*1d49f0*/  LOP3.LUT R11, R11, 0xfffffffb, RZ, 0xc0, !PT ;  /* 0xfffffffb0b0b7812 */ /* 0x000fc800078ec0ff */
[----:B------:R-:W-:Y:S02]  /*1d4a00*/  @P0 LOP3.LUT R11, R11, 0x4, RZ, 0xfc, !PT ;  /* 0x000000040b0b0812 */ /* 0x000fe400078efcff */
[----:B------:R-:W-:Y:S01]  /*1d4a10*/  ISETP.GE.AND P0, PT, R14, UR23, PT ;  /* 0x000000170e007c0c */ /* 0x000fe2000bf06270 */
[----:B------:R-:W0:Y:S03]  /*1d4a20*/  LDCU.64 UR22, c[0x0][0x398] ;  /* 0x00007300ff1677ac */ /* 0x000e260008000a00 */
[----:B------:R-:W-:Y:S01]  /*1d4a30*/  ISETP.LT.AND P2, PT, R15, UR65, !P0 ;  /* 0x000000410f007c0c */ /* 0x000fe2000c741270 */
[----:B------:R-:W0:Y:S01]  /*1d4a40*/  LDCU UR65, c[0x0][0x398] ;  /* 0x00007300ff4177ac */ /* 0x000e220008000800 */
[----:B------:R-:W-:Y:S02]  /*1d4a50*/  ISETP.LT.AND P1, PT, R17, UR66, !P0 ;  /* 0x0000004211007c0c */ /* 0x000fe4000c721270 */
[----:B------:R-:W-:Y:S01]  /*1d4a60*/  LOP3.LUT R11, R11, 0xfffffffd, RZ, 0xc0, !PT ;  /* 0xfffffffd0b0b7812 */ /* 0x000fe200078ec0ff */
[----:B------:R-:W0:Y:S01]  /*1d4a70*/  LDCU UR66, c[0x0][0x398] ;  /* 0x00007300ff4277ac */ /* 0x000e220008000800 */
[----:B-1----:R-:W-:-:S07]  /*1d4a80*/  ISETP.LT.AND P3, PT, R28, UR20, !P0 ;  /* 0x000000141c007c0c */ /* 0x002fce000c761270 */
[----:B------:R-:W-:-:S04]  /*1d4a90*/  @P2 LOP3.LUT R11, R11, 0x2, RZ, 0xfc, !PT ;  /* 0x000000020b0b2812 */ /* 0x000fc800078efcff */
[----:B------:R-:W-:-:S04]  /*1d4aa0*/  LOP3.LUT R11, R11, 0xfffffffe, RZ, 0xc0, !PT ;  /* 0xfffffffe0b0b7812 */ /* 0x000fc800078ec0ff */
[----:B------:R-:W-:Y:S02]  /*1d4ab0*/  @P1 LOP3.LUT R11, R11, 0x1, RZ, 0xfc, !PT ;  /* 0x000000010b0b1812 */ /* 0x000fe400078efcff */
[----:B------:R-:W-:Y:S01]  /*1d4ac0*/  ISETP.LT.AND P1, PT, R26, UR63, !P0 ;  /* 0x0000003f1a007c0c */ /* 0x000fe2000c721270 */
[----:B------:R-:W1:Y:S01]  /*1d4ad0*/  LDCU UR63, c[0x0][0x398] ;  /* 0x00007300ff3f77ac */ /* 0x000e620008000800 */
[----:B------:R-:W-:Y:S02]  /*1d4ae0*/  @P3 LOP3.LUT R0, R0, 0x20000000, RZ, 0xfc, !PT ;  /* 0x2000000000003812 */ /* 0x000fe400078efcff */
[----:B------:R-:W-:Y:S02]  /*1d4af0*/  ISETP.LT.AND P3, PT, R27, UR64, !P0 ;  /* 0x000000401b007c0c */ /* 0x000fe4000c761270 */
[----:B0-----:R-:W-:Y:S01]  /*1d4b00*/  ISETP.LT.AND P2, PT, R29, UR65, !P0 ;  /* 0x000000411d007c0c */ /* 0x001fe2000c741270 */
[----:B------:R0:W-:Y:S01]  /*1d4b10*/  STL [R1], R11 ;  /* 0x0000000b01007387 */ /* 0x0001e20000100800 */
[----:B------:R-:W-:Y:S01]  /*1d4b20*/  LOP3.LUT R0, R0, 0x7fffffff, RZ, 0xc0, !PT ;  /* 0x7fffffff00007812 */ /* 0x000fe200078ec0ff */
[----:B------:R-:W0:Y:S04]  /*1d4b30*/  LDCU UR64, c[0x0][0x398] ;  /* 0x00007300ff4077ac */ /* 0x000e280008000800 */
[----:B------:R-:W-:Y:S01]  /*1d4b40*/  @P1 LOP3.LUT R0, R0, 0x80000000, RZ, 0xfc, !PT ;  /* 0x8000000000001812 */ /* 0x000fe200078efcff */
[----:B------:R-:W0:Y:S03]  /*1d4b50*/  LDCU UR65, c[0x0][0x398] ;  /* 0x00007300ff4177ac */ /* 0x000e260008000800 */
[----:B------:R-:W-:-:S04]  /*1d4b60*/  LOP3.LUT R0, R0, 0xbfffffff, RZ, 0xc0, !PT ;  /* 0xbfffffff00007812 */ /* 0x000fc800078ec0ff */
[----:B------:R-:W-:Y:S02]  /*1d4b70*/  @P3 LOP3.LUT R0, R0, 0x40000000, RZ, 0xfc, !PT ;  /* 0x4000000000003812 */ /* 0x000fe400078efcff */
[----:B------:R-:W-:Y:S01]  /*1d4b80*/  ISETP.LT.AND P1, PT, R16, UR66, !P0 ;  /* 0x0000004210007c0c */ /* 0x000fe2000c721270 */
[----:B------:R-:W1:Y:S01]  /*1d4b90*/  LDCU UR66, c[0x0][0x398] ;  /* 0x00007300ff4277ac */ /* 0x000e620008000800 */
[----:B------:R-:W-:-:S04]  /*1d4ba0*/  LOP3.LUT R0, R0, 0xefffffff, RZ, 0xc0, !PT ;  /* 0xefffffff00007812 */ /* 0x000fc800078ec0ff */
[----:B------:R-:W-:Y:S02]  /*1d4bb0*/  @P2 LOP3.LUT R0, R0, 0x10000000, RZ, 0xfc, !PT ;  /* 0x1000000000002812 */ /* 0x000fe400078efcff */
[----:B----4-:R-:W-:Y:S01]  /*1d4bc0*/  ISETP.LT.AND P0, PT, R24, UR77, !P0 ;  /* 0x0000004d18007c0c */ /* 0x010fe2000c701270 */
[----:B0-----:R-:W-:Y:S01]  /*1d4bd0*/  VIADD R11, R25, 0x5b ;  /* 0x0000005b190b7836 */ /* 0x001fe20000000000 */
[----:B------:R-:W-:Y:S01]  /*1d4be0*/  LOP3.LUT R0, R0, 0xf7ffffff, RZ, 0xc0, !PT ;  /* 0xf7ffffff00007812 */ /* 0x000fe200078ec0ff */
[----:B------:R-:W0:Y:S03]  /*1d4bf0*/  LDCU UR77, c[0x0][0x398] ;  /* 0x00007300ff4d77ac */ /* 0x000e260008000800 */
[----:B------:R-:W-:-:S04]  /*1d4c00*/  @P1 LOP3.LUT R0, R0, 0x8000000, RZ, 0xfc, !PT ;  /* 0x0800000000001812 */ /* 0x000fc800078efcff */
[----:B------:R-:W-:-:S04]  /*1d4c10*/  LOP3.LUT R0, R0, 0xfbffffff, RZ, 0xc0, !PT ;  /* 0xfbffffff00007812 */ /* 0x000fc800078ec0ff */
[----:B------:R-:W-:Y:S02]  /*1d4c20*/  @P0 LOP3.LUT R0, R0, 0x4000000, RZ, 0xfc, !PT ;  /* 0x0400000000000812 */ /* 0x000fe400078efcff */
[----:B------:R-:W-:Y:S01]  /*1d4c30*/  ISETP.GE.AND P0, PT, R11, UR43, PT ;  /* 0x0000002b0b007c0c */ /* 0x000fe2000bf06270 */
[----:B------:R-:W4:Y:S03]  /*1d4c40*/  LDCU.64 UR42, c[0x0][0x398] ;  /* 0x00007300ff2a77ac */ /* 0x000f260008000a00 */
[----:B------:R-:W-:Y:S02]  /*1d4c50*/  ISETP.LT.AND P2, PT, R28, UR22, !P0 ;  /* 0x000000161c007c0c */ /* 0x000fe4000c741270 */
[----:B-1----:R-:W-:Y:S01]  /*1d4c60*/  ISETP.LT.AND P1, PT, R15, UR66, !P0 ;  /* 0x000000420f007c0c */ /* 0x002fe2000c721270 */
[----:B------:R-:W1:Y:S01]  /*1d4c70*/  LDCU UR66, c[0x0][0x398] ;  /* 0x00007300ff4277ac */ /* 0x000e620008000800 */
[----:B------:R-:W-:-:S09]  /*1d4c80*/  LOP3.LUT R0, R0, 0xffdfffff, RZ, 0xc0, !PT ;  /* 0xffdfffff00007812 */ /* 0x000fd200078ec0ff */
[----:B------:R-:W-:Y:S02]  /*1d4c90*/  @P2 LOP3.LUT R0, R0, 0x200000, RZ, 0xfc, !PT ;  /* 0x0020000000002812 */ /* 0x000fe400078efcff */
[----:B------:R-:W-:Y:S01]  /*1d4ca0*/  ISETP.LT.AND P2, PT, R17, UR63, !P0 ;  /* 0x0000003f11007c0c */ /* 0x000fe2000c741270 */
        /* <DEDUP_REMOVED lines=28> */
[----:B----4-:R-:W-:Y:S02]  /*1d4e70*/  ISETP.LT.AND P1, PT, R28, UR42, !P0 ;  /* 0x0000002a1c007c0c */ /* 0x010fe4000c721270 */
[----:B------:R-:W-:Y:S01]  /*1d4e80*/  LOP3.LUT R0, R0, 0xffffdfff, RZ, 0xc0, !PT ;  /* 0xffffdfff00007812 */ /* 0x000fe200078ec0ff */
[----:B------:R-:W-:Y:S01]  /*1d4e90*/  VIADD R11, R25, 0x59 ;  /* 0x00000059190b7836 */ /* 0x000fe20000000000 */
[----:B------:R-:W-:Y:S01]  /*1d4ea0*/  ISETP.LT.AND P3, PT, R15, UR62, !P0 ;  /* 0x0000003e0f007c0c */ /* 0x000fe2000c761270 */
[----:B------:R-:W4:Y:S01]  /*1d4eb0*/  LDCU UR62, c[0x0][0x398] ;  /* 0x00007300ff3e77ac */ /* 0x000f220008000800 */
[----:B---3--:R-:W-:Y:S01]  /*1d4ec0*/  ISETP.LT.AND P2, PT, R17, UR61, !P0 ;  /* 0x0000003d11007c0c */ /* 0x008fe2000c741270 */
[----:B------:R-:W3:Y:S06]  /*1d4ed0*/  LDCU UR61, c[0x0][0x398] ;  /* 0x00007300ff3d77ac */ /* 0x000eec0008000800 */
        /* <DEDUP_REMOVED lines=29> */
[----:B------:R-:W-:Y:S02]  /*1d50b0*/  ISETP.LT.AND P3, PT, R15, UR47, !P0 ;  /* 0x0000002f0f007c0c */ /* 0x000fe4000c761270 */
[----:B------:R-:W-:Y:S01]  /*1d50c0*/  LOP3.LUT R0, R0, 0xffffffdf, RZ, 0xc0, !PT ;  /* 0xffffffdf00007812 */ /* 0x000fe200078ec0ff */
[----:B------:R-:W-:Y:S01]  /*1d50d0*/  VIADD R11, R25, 0x58 ;  /* 0x00000058190b7836 */ /* 0x000fe20000000000 */
[----:B------:R-:W-:Y:S01]  /*1d50e0*/  ISETP.LT.AND P2, PT, R17, UR48, !P0 ;  /* 0x0000003011007c0c */ /* 0x000fe2000c741270 */
[----:B------:R-:W0:Y:S01]  /*1d50f0*/  LDCU UR47, c[0x0][0x398] ;  /* 0x00007300ff2f77ac */ /* 0x000e220008000800 */
        /* <DEDUP_REMOVED lines=34> */
[----:B------:R-:W0:Y:S01]  /*1d5320*/  LDCU.64 UR30, c[0x0][0x398] ;  /* 0x00007300ff1e77ac */ /* 0x000e220008000a00 */
[----:B------:R-:W0:Y:S07]  /*1d5330*/  LDCU UR43, c[0x0][0x398] ;  /* 0x00007300ff2b77ac */ /* 0x000e2e0008000800 */
[----:B------:R-:W-:-:S02]  /*1d5340*/  @P1 LOP3.LUT R2, R2, 0x20000000, RZ, 0xfc, !PT ;  /* 0x2000000002021812 */ /* 0x000fc400078efcff */
[----:B------:R-:W-:Y:S01]  /*1d5350*/  ISETP.LT.AND P1, PT, R26, UR40, !P0 ;  /* 0x000000281a007c0c */ /* 0x000fe2000c721270 */
[----:B------:R-:W0:Y:S01]  /*1d5360*/  LDCU UR40, c[0x0][0x398] ;  /* 0x00007300ff2877ac */ /* 0x000e220008000800 */
        /* <DEDUP_REMOVED lines=29> */
[----:B------:R-:W0:Y:S05]  /*1d5540*/  LDCU UR14, c[0x0][0x398] ;  /* 0x00007300ff0e77ac */ /* 0x000e2a0008000800 */
        /* <DEDUP_REMOVED lines=97> */
[----:B------:R-:W1:Y:S01]  /*1d5b60*/  LDCU.64 UR20, c[0x0][0x398] ;  /* 0x00007300ff1477ac */ /* 0x000e620008000a00 */
[----:B------:R-:W-:Y:S02]  /*1d5b70*/  ISETP.LT.AND P3, PT, R15, UR8, !P0 ;  /* 0x000000080f007c0c */ /* 0x000fe4000c761270 */
[----:B------:R-:W-:Y:S01]  /*1d5b80*/  ISETP.LT.AND P2, PT, R17, UR9, !P0 ;  /* 0x0000000911007c0c */ /* 0x000fe2000c741270 */
[----:B------:R-:W0:Y:S01]  /*1d5b90*/  LDCU UR9, c[0x0][0x398] ;  /* 0x00007300ff0977ac */ /* 0x000e220008000800 */
        /* <DEDUP_REMOVED lines=61> */
[----:B-1----:R-:W-:Y:S02]  /*1d5f70*/  ISETP.LT.AND P1, PT, R28, UR20, !P0 ;  /* 0x000000141c007c0c */ /* 0x002fe4000c721270 */
[----:B------:R-:W-:Y:S01]  /*1d5f80*/  ISETP.LT.AND P3, PT, R15, UR34, !P0 ;  /* 0x000000220f007c0c */ /* 0x000fe2000c761270 */
[----:B------:R-:W1:Y:S01]  /*1d5f90*/  LDCU UR34, c[0x0][0x398] ;  /* 0x00007300ff2277ac */ /* 0x000e620008000800 */
        /* <DEDUP_REMOVED lines=11> */
[----:B------:R-:W-:Y:S01]  /*1d6050*/  VIADD R11, R25, 0x51 ;  /* 0x00000051190b7836 */ /* 0x000fe20000000000 */
[----:B------:R-:W-:Y:S01]  /*1d6060*/  LOP3.LUT R3, R3, 0xffff7fff, RZ, 0xc0, !PT ;  /* 0xffff7fff03037812 */ /* 0x000fe200078ec0ff */
[----:B------:R-:W2:Y:S03]  /*1d6070*/  LDCU UR35, c[0x0][0x398] ;  /* 0x00007300ff2377ac */ /* 0x000ea60008000800 */
[----:B------:R-:W-:Y:S02]  /*1d6080*/  @P1 LOP3.LUT R3, R3, 0x8000, RZ, 0xfc, !PT ;  /* 0x0000800003031812 */ /* 0x000fe400078efcff */
[----:B-1----:R-:W-:Y:S01]  /*1d6090*/  ISETP.LT.AND P2, PT, R29, UR34, !P0 ;  /* 0x000000221d007c0c */ /* 0x002fe2000c741270 */
        /* <DEDUP_REMOVED lines=22> */
[----:B------:R-:W-:-:S04]  /*1d6200*/  @P2 LOP3.LUT R3, R3, 0x200, RZ, 0xfc, !PT ;  /* 0x0000020003032812 */ /* 0x000fc800078efcff */
[----:B------:R-:W-:-:S04]  /*1d6210*/  LOP3.LUT R3, R3, 0xfffffeff, RZ, 0xc0, !PT ;  /* 0xfffffeff03037812 */ /* 0x000fc800078ec0ff */
[----:B------:R-:W-:Y:S02]  /*1d6220*/  @P1 LOP3.LUT R3, R3, 0x100, RZ, 0xfc, !PT ;  /* 0x0000010003031812 */ /* 0x000fe400078efcff */
[----:B------:R-:W-:Y:S01]  /*1d6230*/  ISETP.LT.AND P1, PT, R26, UR73, !P0 ;  /* 0x000000491a007c0c */ /* 0x000fe2000c721270 */
[----:B------:R-:W-:Y:S01]  /*1d6240*/  VIADD R11, R25, 0x50 ;  /* 0x00000050190b7836 */ /* 0x000fe20000000000 */
[----:B------:R-:W-:Y:S01]  /*1d6250*/  ISETP.LT.AND P3, PT, R27, UR24, !P0 ;  /* 0x000000181b007c0c */ /* 0x000fe2000c761270 */
[----:B------:R-:W1:Y:S01]  /*1d6260*/  LDCU.64 UR24, c[0x0][0x398] ;  /* 0x00007300ff1877ac */ /* 0x000e620008000a00 */
[----:B------:R-:W-:Y:S02]  /*1d6270*/  LOP3.LUT R3, R3, 0xffffff7f, RZ, 0xc0, !PT ;  /* 0xffffff7f03037812 */ /* 0x000fe400078ec0ff */
[----:B0-----:R-:W-:Y:S01]  /*1d6280*/  ISETP.LT.AND P2, PT, R29, UR39, !P0 ;  /* 0x000000271d007c0c */ /* 0x001fe2000c741270 */
        /* <DEDUP_REMOVED lines=16> */
[----:B------:R-:W2:Y:S03]  /*1d6390*/  LDCU.64 UR20, c[0x0][0x398] ;  /* 0x00007300ff1477ac */ /* 0x000ea60008000a00 */
[----:B0-----:R-:W-:Y:S01]  /*1d63a0*/  ISETP.LT.AND P1, PT, R15, UR38, !P0 ;  /* 0x000000260f007c0c */ /* 0x001fe2000c721270 */
[----:B------:R-:W0:Y:S01]  /*1d63b0*/  LDCU UR38, c[0x0][0x398] ;  /* 0x00007300ff2677ac */ /* 0x000e220008000800 */
[----:B-1----:R-:W-:Y:S02]  /*1d63c0*/  ISETP.LT.AND P2, PT, R28, UR24, !P0 ;  /* 0x000000181c007c0c */ /* 0x002fe4000c741270 */
[----:B------:R-:W-:-:S09]  /*1d63d0*/  LOP3.LUT R3, R3, 0xfffffffd, RZ, 0xc0, !PT ;  /* 0xfffffffd03037812 */ /* 0x000fd200078ec0ff */
[----:B------:R-:W-:Y:S02]  /*1d63e0*/  @P1 LOP3.LUT R3, R3, 0x2, RZ, 0xfc, !PT ;  /* 0x0000000203031812 */ /* 0x000fe400078efcff */
[----:B------:R-:W-:Y:S01]  /*1d63f0*/  ISETP.LT.AND P1, PT, R26, UR73, !P0 ;  /* 0x000000491a007c0c */ /* 0x000fe2000c721270 */
[----:B------:R-:W-:Y:S01]  /*1d6400*/  VIADD R11, R25, 0x4f ;  /* 0x0000004f190b7836 */ /* 0x000fe20000000000 */
[----:B------:R-:W-:Y:S01]  /*1d6410*/  @P2 LOP3.LUT R4, R4, 0x20000000, RZ, 0xfc, !PT ;  /* 0x2000000004042812 */ /* 0x000fe200078efcff */
[----:B------:R-:W1:Y:S01]  /*1d6420*/  LDCU UR73, c[0x0][0x398] ;  /* 0x00007300ff4977ac */ /* 0x000e620008000800 */
[----:B------:R-:W-:Y:S02]  /*1d6430*/  ISETP.LT.AND P2, PT, R17, UR72, !P0 ;  /* 0x0000004811007c0c */ /* 0x000fe4000c741270 */
[----:B------:R-:W-:Y:S01]  /*1d6440*/  ISETP.LT.AND P3, PT, R27, UR39, !P0 ;  /* 0x000000271b007c0c */ /* 0x000fe2000c761270 */
[----:B------:R-:W1:Y:S01]  /*1d6450*/  LDCU UR39, c[0x0][0x398] ;  /* 0x00007300ff2777ac */ /* 0x000e620008000800 */
[----:B------:R-:W-:-:S02]  /*1d6460*/  LOP3.LUT R4, R4, 0x7fffffff, RZ, 0xc0, !PT ;  /* 0x7fffffff04047812 */ /* 0x000fc400078ec0ff */
[----:B------:R-:W-:Y:S01]  /*1d6470*/  LOP3.LUT R3, R3, 0xfffffffe, RZ, 0xc0, !PT ;  /* 0xfffffffe03037812 */ /* 0x000fe200078ec0ff */
[----:B------:R-:W1:Y:S02]  /*1d6480*/  LDCU UR72, c[0x0][0x398] ;  /* 0x00007300ff4877ac */ /* 0x000e640008000800 */
[----:B------:R-:W-:-:S04]  /*1d6490*/  @P1 LOP3.LUT R4, R4, 0x80000000, RZ, 0xfc, !PT ;  /* 0x8000000004041812 */ /* 0x000fc800078efcff */
        /* <DEDUP_REMOVED lines=19> */
[----:B------:R-:W2:Y:S01]  /*1d65d0*/  LDCU.64 UR30, c[0x0][0x398] ;  /* 0x00007300ff1e77ac */ /* 0x000ea20008000a00 */
[----:B-1----:R-:W-:Y:S02]  /*1d65e0*/  ISETP.LT.AND P3, PT, R15, UR39, !P0 ;  /* 0x000000270f007c0c */ /* 0x002fe4000c761270 */
[----:B0-----:R-:W-:Y:S01]  /*1d65f0*/  ISETP.LT.AND P2, PT, R17, UR38, !P0 ;  /* 0x0000002611007c0c */ /* 0x001fe2000c741270 */
[----:B------:R-:W0:Y:S01]  /*1d6600*/  LDCU.64 UR38, c[0x0][0x398] ;  /* 0x00007300ff2677ac */ /* 0x000e220008000a00 */
[----:B------:R-:W-:-:S02]  /*1d6610*/  LOP3.LUT R6, R6, 0xdfffffff, RZ, 0xc0, !PT ;  /* 0xdfffffff06067812 */ /* 0x000fc400078ec0ff */
[----:B------:R-:W-:Y:S01]  /*1d6620*/  LOP3.LUT R7, R7, 0xdfffffff, RZ, 0xc0, !PT ;  /* 0xdfffffff07077812 */ /* 0x000fe200078ec0ff */
[----:B------:R-:W1:Y:S04]  /*1d6630*/  LDCU UR20, c[0x0][0x398] ;  /* 0x00007300ff1477ac */ /* 0x000e680008000800 */
        /* <DEDUP_REMOVED lines=37> */
[----:B----4-:R-:W-:Y:S01]  /*1d6890*/  ISETP.LT.AND P1, PT, R26, UR62, !P0 ;  /* 0x0000003e1a007c0c */ /* 0x010fe2000c721270 */
[----:B------:R-:W4:Y:S01]  /*1d68a0*/  LDCU UR62, c[0x0][0x398] ;  /* 0x00007300ff3e77ac */ /* 0x000f220008000800 */
        /* <DEDUP_REMOVED lines=28> */
[----:B------:R-:W-:Y:S01]  /*1d6a70*/  LOP3.LUT R8, R8, 0xdfffffff, RZ, 0xc0, !PT ;  /* 0xdfffffff08087812 */ /* 0x000fe200078ec0ff */
        /* <DEDUP_REMOVED lines=29> */
[----:B--2---:R-:W-:Y:S02]  /*1d6c50*/  ISETP.LT.AND P1, PT, R28, UR30, !P0 ;  /* 0x0000001e1c007c0c */ /* 0x004fe4000c721270 */
[----:B------:R-:W-:Y:S01]  /*1d6c60*/  LOP3.LUT R4, R4, 0xfffffffd, RZ, 0xc0, !PT ;  /* 0xfffffffd04047812 */ /* 0x000fe200078ec0ff */
[----:B------:R-:W-:Y:S01]  /*1d6c70*/  VIADD R11, R25, 0x4b ;  /* 0x0000004b190b7836 */ /* 0x000fe20000000000 */
[----:B------:R-:W-:Y:S01]  /*1d6c80*/  ISETP.LT.AND P3, PT, R15, UR26, !P0 ;  /* 0x0000001a0f007c0c */ /* 0x000fe2000c761270 */
[----:B------:R-:W2:Y:S01]  /*1d6c90*/  LDCU UR26, c[0x0][0x398] ;  /* 0x00007300ff1a77ac */ /* 0x000ea20008000800 */
[----:B------:R-:W-:Y:S01]  /*1d6ca0*/  ISETP.LT.AND P2, PT, R17, UR19, !P0 ;  /* 0x0000001311007c0c */ /* 0x000fe2000c741270 */
[----:B------:R-:W0:Y:S06]  /*1d6cb0*/  LDCU UR19, c[0x0][0x398] ;  /* 0x00007300ff1377ac */ /* 0x000e2c0008000800 */
        /* <DEDUP_REMOVED lines=136> */
[----:B------:R-:W0:Y:S01]  /*1d7540*/  LDCU UR33, c[0x0][0x398] ;  /* 0x00007300ff2177ac */ /* 0x000e220008000800 */
[----:B------:R-:W-:-:S02]  /*1d7550*/  ISETP.LT.AND P1, PT, R26, UR12, !P0 ;  /* 0x0000000c1a007c0c */ /* 0x000fc4000c721270 */
[----:B------:R-:W-:Y:S02]  /*1d7560*/  @P3 LOP3.LUT R5, R5, 0x2, RZ, 0xfc, !PT ;  /* 0x0000000205053812 */ /* 0x000fe400078efcff */
[----:B------:R-:W-:Y:S02]  /*1d7570*/  ISETP.LT.AND P3, PT, R27, UR7, !P0 ;  /* 0x000000071b007c0c */ /* 0x000fe4000c761270 */
[----:B------:R-:W-:Y:S02]  /*1d7580*/  LOP3.LUT R6, R6, 0x7fffffff, RZ, 0xc0, !PT ;  /* 0x7fffffff06067812 */ /* 0x000fe400078ec0ff */
[----:B------:R-:W-:-:S05]  /*1d7590*/  LOP3.LUT R5, R5, 0xfffffffe, RZ, 0xc0, !PT ;  /* 0xfffffffe05057812 */ /* 0x000fca00078ec0ff */
[----:B------:R-:W-:Y:S02]  /*1d75a0*/  @P1 LOP3.LUT R6, R6, 0x80000000, RZ, 0xfc, !PT ;  /* 0x8000000006061812 */ /* 0x000fe400078efcff */
        /* <DEDUP_REMOVED lines=39> */
[----:B------:R-:W-:Y:S02]  /*1d7820*/  ISETP.LT.AND P1, PT, R16, UR75, !P0 ;  /* 0x0000004b10007c0c */ /* 0x000fe4000c721270 */
[----:B------:R-:W-:Y:S01]  /*1d7830*/  LOP3.LUT R9, R9, 0xdfffffff, RZ, 0xc0, !PT ;  /* 0xdfffffff09097812 */ /* 0x000fe200078ec0ff */
[----:B------:R-:W-:Y:S01]  /*1d7840*/  VIADD R14, R25, 0x39 ;  /* 0x00000039190e7836 */ /* 0x000fe20000000000 */
[----:B------:R-:W-:Y:S01]  /*1d7850*/  LOP3.LUT R6, R6, 0xffefffff, RZ, 0xc0, !PT ;  /* 0xffefffff06067812 */ /* 0x000fe200078ec0ff */
[----:B------:R-:W0:Y:S03]  /*1d7860*/  LDCU UR75, c[0x0][0x398] ;  /* 0x00007300ff4b77ac */ /* 0x000e260008000800 */
[----:B------:R-:W-:-:S02]  /*1d7870*/  @P2 LOP3.LUT R6, R6, 0x100000, RZ, 0xfc, !PT ;  /* 0x0010000006062812 */ /* 0x000fc400078efcff */
[----:B------:R-:W-:Y:S01]  /*1d7880*/  ISETP.LT.AND P0, PT, R24, UR67, !P0 ;  /* 0x0000004318007c0c */ /* 0x000fe2000c701270 */
[----:B------:R-:W0:Y:S01]  /*1d7890*/  LDCU UR67, c[0x0][0x398] ;  /* 0x00007300ff4377ac */ /* 0x000e220008000800 */
[----:B------:R-:W-:-:S04]  /*1d78a0*/  LOP3.LUT R6, R6, 0xfff7ffff, RZ, 0xc0, !PT ;  /* 0xfff7ffff06067812 */ /* 0x000fc800078ec0ff */
[----:B------:R-:W-:-:S04]  /*1d78b0*/  @P1 LOP3.LUT R6, R6, 0x80000, RZ, 0xfc, !PT ;  /* 0x0008000006061812 */ /* 0x000fc800078efcff */
[----:B------:R-:W-:-:S04]  /*1d78c0*/  LOP3.LUT R6, R6, 0xfffbffff, RZ, 0xc0, !PT ;  /* 0xfffbffff06067812 */ /* 0x000fc800078ec0ff */
[----:B------:R-:W-:Y:S02]  /*1d78d0*/  @P0 LOP3.LUT R6, R6, 0x40000, RZ, 0xfc, !PT ;  /* 0x0004000006060812 */ /* 0x000fe400078efcff */
[----:B------:R-:W-:-:S04]  /*1d78e0*/  ISETP.GE.AND P0, PT, R11, UR9, PT ;  /* 0x000000090b007c0c */ /* 0x000fc8000bf06270 */
[----:B-1----:R-:W-:Y:S02]  /*1d78f0*/  ISETP.LT.AND P1, PT, R28, UR10, !P0 ;  /* 0x0000000a1c007c0c */ /* 0x002fe4000c721270 */
[----:B------:R-:W-:Y:S01]  /*1d7900*/  LOP3.LUT R6, R6, 0xffffdfff, RZ, 0xc0, !PT ;  /* 0xffffdfff06067812 */ /* 0x000fe200078ec0ff */
[----:B------:R-:W-:Y:S01]  /*1d7910*/  VIADD R11, R25, 0x45 ;  /* 0x00000045190b7836 */ /* 0x000fe20000000000 */
[----:B------:R-:W-:Y:S01]  /*1d7920*/  ISETP.LT.AND P3, PT, R15, UR36, !P0 ;  /* 0x000000240f007c0c */ /* 0x000fe2000c761270 */
[----:B------:R-:W1:Y:S01]  /*1d7930*/  LDCU UR36, c[0x0][0x398] ;  /* 0x00007300ff2477ac */ /* 0x000e620008000800 */
        /* <DEDUP_REMOVED lines=11> */
[----:B------:R-:W2:Y:S01]  /*1d79f0*/  LDCU.64 UR8, c[0x0][0x398] ;  /* 0x00007300ff0877ac */ /* 0x000ea20008000a00 */
[----:B------:R-:W-:-:S04]  /*1d7a00*/  LOP3.LUT R6, R6, 0xffff7fff, RZ, 0xc0, !PT ;  /* 0xffff7fff06067812 */ /* 0x000fc800078ec0ff */
        /* <DEDUP_REMOVED lines=16> */
[----:B------:R-:W3:Y:S03]  /*1d7b10*/  LDCU.64 UR6, c[0x0][0x398] ;  /* 0x00007300ff0677ac */ /* 0x000ee60008000a00 */
[----:B--2---:R-:W-:Y:S02]  /*1d7b20*/  ISETP.LT.AND P2, PT, R28, UR8, !P0 ;  /* 0x000000081c007c0c */ /* 0x004fe4000c741270 */
[----:B------:R-:W-:Y:S01]  /*1d7b30*/  LOP3.LUT R6, R6, 0xffffffdf, RZ, 0xc0, !PT ;  /* 0xffffffdf06067812 */ /* 0x000fe200078ec0ff */
[----:B------:R-:W-:Y:S01]  /*1d7b40*/  VIADD R11, R25, 0x44 ;  /* 0x00000044190b7836 */ /* 0x000fe20000000000 */
[----:B0-----:R-:W-:Y:S01]  /*1d7b50*/  ISETP.LT.AND P1, PT, R15, UR37, !P0 ;  /* 0x000000250f007c0c */ /* 0x001fe2000c721270 */
[----:B------:R-:W0:Y:S01]  /*1d7b60*/  LDCU UR37, c[0x0][0x398] ;  /* 0x00007300ff2577ac */ /* 0x000e220008000800 */
[----:B-1----:R-:W-:Y:S01]  /*1d7b70*/  ISETP.LT.AND P3, PT, R27, UR36, !P0 ;  /* 0x000000241b007c0c */ /* 0x002fe2000c761270 */
[----:B------:R-:W1:Y:S06]  /*1d7b80*/  LDCU UR36, c[0x0][0x398] ;  /* 0x00007300ff2477ac */ /* 0x000e6c0008000800 */
[----:B------:R-:W-:Y:S01]  /*1d7b90*/  @P2 LOP3.LUT R6, R6, 0x20, RZ, 0xfc, !PT ;  /* 0x0000002006062812 */ /* 0x000fe200078efcff */
[----:B------:R-:W2:Y:S01]  /*1d7ba0*/  LDCU UR8, c[0x0][0x398] ;  /* 0x00007300ff0877ac */ /* 0x000ea20008000800 */
[----:B------:R-:W-:-:S02]  /*1d7bb0*/  ISETP.LT.AND P2, PT, R17, UR13, !P0 ;  /* 0x0000000d11007c0c */ /* 0x000fc4000c741270 */
[----:B------:R-:W-:Y:S01]  /*1d7bc0*/  LOP3.LUT R6, R6, 0xfffffdff, RZ, 0xc0, !PT ;  /* 0xfffffdff06067812 */ /* 0x000fe200078ec0ff */
[----:B------:R-:W0:Y:S03]  /*1d7bd0*/  LDCU UR13, c[0x0][0x398] ;  /* 0x00007300ff0d77ac */ /* 0x000e260008000800 */
        /* <DEDUP_REMOVED lines=26> */
[----:B---3--:R-:W-:Y:S02]  /*1d7d80*/  ISETP.LT.AND P2, PT, R28, UR6, !P0 ;  /* 0x000000061c007c0c */ /* 0x008fe4000c741270 */
[----:B-1----:R-:W-:Y:S01]  /*1d7d90*/  ISETP.LT.AND P3, PT, R27, UR36, !P0 ;  /* 0x000000241b007c0c */ /* 0x002fe2000c761270 */
[----:B------:R-:W1:Y:S01]  /*1d7da0*/  LDCU UR6, c[0x0][0x398] ;  /* 0x00007300ff0677ac */ /* 0x000e620008000800 */
[----:B------:R-:W-:Y:S01]  /*1d7db0*/  LOP3.LUT R10, R10, 0xdfffffff, RZ, 0xc0, !PT ;  /* 0xdfffffff0a0a7812 */ /* 0x000fe200078ec0ff */
[----:B------:R-:W3:Y:S06]  /*1d7dc0*/  LDCU UR11, c[0x0][0x398] ;  /* 0x00007300ff0b77ac */ /* 0x000eec0008000800 */
[----:B------:R-:W-:-:S02]  /*1d7dd0*/  @P1 LOP3.LUT R6, R6, 0x2, RZ, 0xfc, !PT ;  /* 0x0000000206061812 */ /* 0x000fc400078efcff */
[----:B------:R-:W-:Y:S02]  /*1d7de0*/  ISETP.LT.AND P1, PT, R26, UR27, !P0 ;  /* 0x0000001b1a007c0c */ /* 0x000fe4000c721270 */
[----:B------:R-:W-:Y:S02]  /*1d7df0*/  @P2 LOP3.LUT R7, R7, 0x20000000, RZ, 0xfc, !PT ;  /* 0x2000000007072812 */ /* 0x000fe400078efcff */
[----:B------:R-:W-:Y:S01]  /*1d7e00*/  ISETP.LT.AND P2, PT, R17, UR13, !P0 ;  /* 0x0000000d11007c0c */ /* 0x000fe2000c741270 */
[----:B------:R-:W1:Y:S01]  /*1d7e10*/  LDCU.64 UR12, c[0x0][0x398] ;  /* 0x00007300ff0c77ac */ /* 0x000e620008000a00 */
[----:B------:R-:W-:Y:S02]  /*1d7e20*/  LOP3.LUT R7, R7, 0x7fffffff, RZ, 0xc0, !PT ;  /* 0x7fffffff07077812 */ /* 0x000fe400078ec0ff */
[----:B------:R-:W-:-:S05]  /*1d7e30*/  LOP3.LUT R6, R6, 0xfffffffe, RZ, 0xc0, !PT ;  /* 0xfffffffe06067812 */ /* 0x000fca00078ec0ff */
[----:B------:R-:W-:-:S04]  /*1d7e40*/  @P1 LOP3.LUT R7, R7, 0x80000000, RZ, 0xfc, !PT ;  /* 0x8000000007071812 */ /* 0x000fc800078efcff */
        /* <DEDUP_REMOVED lines=42> */
[----:B------:R-:W-:Y:S01]  /*1d80f0*/  ISETP.LT.AND P0, PT, R24, UR21, !P0 ;  /* 0x0000001518007c0c */ /* 0x000fe2000c701270 */
[----:B------:R-:W0:Y:S01]  /*1d8100*/  LDCU.64 UR20, c[0x0][0x398] ;  /* 0x00007300ff1477ac */ /* 0x000e220008000a00 */
[----:B------:R-:W-:-:S04]  /*1d8110*/  @P2 LOP3.LUT R7, R7, 0x100000, RZ, 0xfc, !PT ;  /* 0x0010000007072812 */ /* 0x000fc800078efcff */
        /* <DEDUP_REMOVED lines=10> */
[----:B----4-:R-:W-:Y:S01]  /*1d81c0*/  ISETP.LT.AND P2, PT, R17, UR62, !P0 ;  /* 0x0000003e11007c0c */ /* 0x010fe2000c741270 */
[----:B------:R-:W4:Y:S01]  /*1d81d0*/  LDCU UR20, c[0x0][0x398] ;  /* 0x00007300ff1477ac */ /* 0x000f220008000800 */
        /* <DEDUP_REMOVED lines=136> */
[----:B------:R-:W0:Y:S06]  /*1d8a60*/  LDCU.64 UR48, c[0x0][0x398] ;  /* 0x00007300ff3077ac */ /* 0x000e2c0008000a00 */
        /* <DEDUP_REMOVED lines=88> */
[----:B------:R-:W-:Y:S02]  /*1d8ff0*/  ISETP.LT.AND P3, PT, R28, UR32, !P0 ;  /* 0x000000201c007c0c */ /* 0x000fe4000c761270 */
        /* <DEDUP_REMOVED lines=9> */
[----:B------:R-:W-:-:S04]  /*1d9090*/  @P2 LOP3.LUT R9, R9, 0x2000000, RZ, 0xfc, !PT ;  /* 0x0200000009092812 */ /* 0x000fc800078efcff */
[----:B------:R-:W-:-:S04]  /*1d90a0*/  LOP3.LUT R9, R9, 0xfeffffff, RZ, 0xc0, !PT ;  /* 0xfeffffff09097812 */ /* 0x000fc800078ec0ff */
[----:B------:R-:W-:Y:S02]  /*1d90b0*/  @P1 LOP3.LUT R9, R9, 0x1000000, RZ, 0xfc, !PT ;  /* 0x0100000009091812 */ /* 0x000fe400078efcff */
[----:B-1----:R-:W-:Y:S01]  /*1d90c0*/  ISETP.LT.AND P1, PT, R26, UR36, !P0 ;  /* 0x000000241a007c0c */ /* 0x002fe2000c721270 */
[----:B------:R-:W1:Y:S01]  /*1d90d0*/  LDCU.64 UR36, c[0x0][0x398] ;  /* 0x00007300ff2477ac */ /* 0x000e620008000a00 */
[----:B------:R-:W-:Y:S02]  /*1d90e0*/  ISETP.LT.AND P3, PT, R27, UR43, !P0 ;  /* 0x0000002b1b007c0c */ /* 0x000fe4000c761270 */
[----:B------:R-:W-:Y:S02]  /*1d90f0*/  LOP3.LUT R9, R9, 0xff7fffff, RZ, 0xc0, !PT ;  /* 0xff7fffff09097812 */ /* 0x000fe400078ec0ff */
[----:B0-----:R-:W-:Y:S01]  /*1d9100*/  ISETP.LT.AND P2, PT, R29, UR40, !P0 ;  /* 0x000000281d007c0c */ /* 0x001fe2000c741270 */
[----:B------:R-:W0:Y:S06]  /*1d9110*/  LDCU.64 UR40, c[0x0][0x398] ;  /* 0x00007300ff2877ac */ /* 0x000e2c0008000a00 */
[----:B------:R-:W-:-:S04]  /*1d9120*/  @P1 LOP3.LUT R9, R9, 0x800000, RZ, 0xfc, !PT ;  /* 0x0080000009091812 */ /* 0x000fc800078efcff */
        /* <DEDUP_REMOVED lines=39> */
[----:B------:R-:W-:Y:S01]  /*1d93a0*/  VIADD R11, R25, 0x38 ;  /* 0x00000038190b7836 */ /* 0x000fe20000000000 */
[----:B------:R-:W-:Y:S01]  /*1d93b0*/  LOP3.LUT R9, R9, 0xfffff7ff, RZ, 0xc0, !PT ;  /* 0xfffff7ff09097812 */ /* 0x000fe200078ec0ff */
[----:B------:R-:W1:Y:S03]  /*1d93c0*/  LDCU.64 UR50, c[0x0][0x398] ;  /* 0x00007300ff3277ac */ /* 0x000e660008000a00 */
        /* <DEDUP_REMOVED lines=8> */
[----:B------:R-:W-:-:S07]  /*1d9450*/  ISETP.LT.AND P3, PT, R17, UR77, !P0 ;  /* 0x0000004d11007c0c */ /* 0x000fce000c761270 */
        /* <DEDUP_REMOVED lines=9> */
[----:B0-----:R-:W-:Y:S02]  /*1d94f0*/  ISETP.LT.AND P3, PT, R29, UR67, !P0 ;  /* 0x000000431d007c0c */ /* 0x001fe4000c761270 */
[----:B------:R-:W-:-:S04]  /*1d9500*/  LOP3.LUT R9, R9, 0xffffffbf, RZ, 0xc0, !PT ;  /* 0xffffffbf09097812 */ /* 0x000fc800078ec0ff */
[----:B------:R-:W-:Y:S02]  /*1d9510*/  @P1 LOP3.LUT R9, R9, 0x40, RZ, 0xfc, !PT ;  /* 0x0000004009091812 */ /* 0x000fe400078efcff */
[----:B------:R-:W-:Y:S02]  /*1d9520*/  ISETP.LT.AND P2, PT, R16, UR76, !P0 ;  /* 0x0000004c10007c0c */ /* 0x000fe4000c741270 */
[----:B------:R-:W-:-:S04]  /*1d9530*/  LOP3.LUT R9, R9, 0xffffffef, RZ, 0xc0, !PT ;  /* 0xffffffef09097812 */ /* 0x000fc800078ec0ff */
[----:B------:R-:W-:Y:S02]  /*1d9540*/  @P3 LOP3.LUT R9, R9, 0x10, RZ, 0xfc, !PT ;  /* 0x0000001009093812 */ /* 0x000fe400078efcff */
[----:B------:R-:W-:Y:S02]  /*1d9550*/  ISETP.LT.AND P1, PT, R24, UR75, !P0 ;  /* 0x0000004b18007c0c */ /* 0x000fe4000c721270 */
[----:B------:R-:W-:Y:S02]  /*1d9560*/  LOP3.LUT R9, R9, 0xfffffff7, RZ, 0xc0, !PT ;  /* 0xfffffff709097812 */ /* 0x000fe400078ec0ff */
[----:B------:R-:W-:Y:S02]  /*1d9570*/  ISETP.GE.AND P0, PT, R11, UR35, PT ;  /* 0x000000230b007c0c */ /* 0x000fe4000bf06270 */
[----:B------:R-:W-:Y:S02]  /*1d9580*/  @P2 LOP3.LUT R9, R9, 0x8, RZ, 0xfc, !PT ;  /* 0x0000000809092812 */ /* 0x000fe400078efcff */
[----:B------:R-:W-:-:S02]  /*1d9590*/  ISETP.LT.AND P2, PT, R28, UR46, !P0 ;  /* 0x0000002e1c007c0c */ /* 0x000fc4000c741270 */
[----:B------:R-:W-:-:S04]  /*1d95a0*/  LOP3.LUT R9, R9, 0xfffffffb, RZ, 0xc0, !PT ;  /* 0xfffffffb09097812 */ /* 0x000fc800078ec0ff */
[----:B------:R-:W-:Y:S02]  /*1d95b0*/  @P1 LOP3.LUT R9, R9, 0x4, RZ, 0xfc, !PT ;  /* 0x0000000409091812 */ /* 0x000fe400078efcff */
[----:B------:R-:W-:Y:S02]  /*1d95c0*/  ISETP.LT.AND P1, PT, R15, UR74, !P0 ;  /* 0x0000004a0f007c0c */ /* 0x000fe4000c721270 */
[----:B------:R-:W-:-:S03]  /*1d95d0*/  ISETP.LT.AND P3, PT, R17, UR73, !P0 ;  /* 0x0000004911007c0c */ /* 0x000fc6000c761270 */
[----:B------:R-:W-:Y:S02]  /*1d95e0*/  @P2 LOP3.LUT R10, R10, 0x20000000, RZ, 0xfc, !PT ;  /* 0x200000000a0a2812 */ /* 0x000fe400078efcff */
[----:B------:R-:W-:Y:S02]  /*1d95f0*/  ISETP.LT.AND P2, PT, R26, UR72, !P0 ;  /* 0x000000481a007c0c */ /* 0x000fe4000c741270 */
[----:B------:R-:W-:Y:S02]  /*1d9600*/  LOP3.LUT R9, R9, 0xfffffffd, RZ, 0xc0, !PT ;  /* 0xfffffffd09097812 */ /* 0x000fe400078ec0ff */
[----:B------:R-:W-:Y:S02]  /*1d9610*/  LOP3.LUT R10, R10, 0x7fffffff, RZ, 0xc0, !PT ;  /* 0x7fffffff0a0a7812 */ /* 0x000fe400078ec0ff */
[----:B------:R-:W-:Y:S02]  /*1d9620*/  @P1 LOP3.LUT R9, R9, 0x2, RZ, 0xfc, !PT ;  /* 0x0000000209091812 */ /* 0x000fe400078efcff */
[----:B------:R-:W-:-:S02]  /*1d9630*/  ISETP.LT.AND P1, PT, R27, UR71, !P0 ;  /* 0x000000471b007c0c */ /* 0x000fc4000c721270 */
[----:B------:R-:W-:-:S03]  /*1d9640*/  LOP3.LUT R9, R9, 0xfffffffe, RZ, 0xc0, !PT ;  /* 0xfffffffe09097812 */ /* 0x000fc600078ec0ff */
[----:B------:R-:W-:Y:S02]  /*1d9650*/  @P2 LOP3.LUT R10, R10, 0x80000000, RZ, 0xfc, !PT ;  /* 0x800000000a0a2812 */ /* 0x000fe400078efcff */
[----:B------:R-:W-:Y:S02]  /*1d9660*/  @P3 LOP3.LUT R9, R9, 0x1, RZ, 0xfc, !PT ;  /* 0x0000000109093812 */ /* 0x000fe400078efcff */
[----:B------:R-:W-:Y:S02]  /*1d9670*/  ISETP.LT.AND P3, PT, R29, UR70, !P0 ;  /* 0x000000461d007c0c */ /* 0x000fe4000c761270 */
[----:B------:R-:W-:-:S04]  /*1d9680*/  LOP3.LUT R10, R10, 0xbfffffff, RZ, 0xc0, !PT ;  /* 0xbfffffff0a0a7812 */ /* 0x000fc800078ec0ff */
[----:B------:R-:W-:Y:S02]  /*1d9690*/  @P1 LOP3.LUT R10, R10, 0x40000000, RZ, 0xfc, !PT ;  /* 0x400000000a0a1812 */ /* 0x000fe400078efcff */
[----:B------:R-:W-:Y:S02]  /*1d96a0*/  ISETP.LT.AND P2, PT, R16, UR6, !P0 ;  /* 0x0000000610007c0c */ /* 0x000fe4000c741270 */
[----:B------:R-:W-:Y:S01]  /*1d96b0*/  LOP3.LUT R10, R10, 0xefffffff, RZ, 0xc0, !PT ;  /* 0xefffffff0a0a7812 */ /* 0x000fe200078ec0ff */
[----:B------:R-:W-:-:S03]  /*1d96c0*/  VIADD R14, R25, 0x37 ;  /* 0x00000037190e7836 */ /* 0x000fc60000000000 */
        /* <DEDUP_REMOVED lines=8> */
[----:B--2---:R-:W-:Y:S02]  /*1d9750*/  ISETP.LT.AND P1, PT, R15, UR8, !P0 ;  /* 0x000000080f007c0c */ /* 0x004fe4000c721270 */
        /* <DEDUP_REMOVED lines=8> */
[----:B---3--:R-:W-:Y:S02]  /*1d97e0*/  ISETP.LT.AND P1, PT, R27, UR11, !P0 ;  /* 0x0000000b1b007c0c */ /* 0x008fe4000c721270 */
[----:B------:R-:W-:-:S04]  /*1d97f0*/  LOP3.LUT R10, R10, 0xff7fffff, RZ, 0xc0, !PT ;  /* 0xff7fffff0a0a7812 */ /* 0x000fc800078ec0ff */
        /* <DEDUP_REMOVED lines=30> */
[----:B----4-:R-:W-:Y:S02]  /*1d99e0*/  ISETP.LT.AND P2, PT, R16, UR20, !P0 ;  /* 0x0000001410007c0c */ /* 0x010fe4000c741270 */
        /* <DEDUP_REMOVED lines=21> */
[----:B------:R-:W-:Y:S01]  /*1d9b40*/  @P2 LOP3.LUT R10, R10, 0x80, RZ, 0xfc, !PT ;  /* 0x000000800a0a2812 */ /* 0x000fe200078efcff */
[----:B------:R-:W-:-:S03]  /*1d9b50*/  VIADD R11, R25, 0x34 ;  /* 0x00000034190b7836 */ /* 0x000fc60000000000 */
[----:B------:R-:W-:Y:S02]  /*1d9b60*/  LOP3.LUT R10, R10, 0xffffffbf, RZ, 0xc0, !PT ;  /* 0xffffffbf0a0a7812 */ /* 0x000fe400078ec0ff */
[----:B------:R-:W-:Y:S02]  /*1d9b70*/  ISETP.LT.AND P3, PT, R29, UR26, !P0 ;  /* 0x0000001a1d007c0c */ /* 0x000fe4000c761270 */
[----:B------:R-:W-:Y:S02]  /*1d9b80*/  @P1 LOP3.LUT R10, R10, 0x40, RZ, 0xfc, !PT ;  /* 0x000000400a0a1812 */ /* 0x000fe400078efcff */
[----:B------:R-:W-:Y:S02]  /*1d9b90*/  ISETP.LT.AND P2, PT, R16, UR27, !P0 ;  /* 0x0000001b10007c0c */ /* 0x000fe4000c741270 */
[----:B------:R-:W-:Y:S02]  /*1d9ba0*/  ISETP.LT.AND P1, PT, R24, UR28, !P0 ;  /* 0x0000001c18007c0c */ /* 0x000fe4000c721270 */
[----:B------:R-:W-:-:S02]  /*1d9bb0*/  ISETP.GE.AND P0, PT, R11, UR43, PT ;  /* 0x0000002b0b007c0c */ /* 0x000fc4000bf06270 */
[----:B------:R-:W2:Y:S01]  /*1d9bc0*/  LDL.LU R11, [R1+0x74e4] ;  /* 0x0074e400010b7983 */ /* 0x000ea20000300800 */
[----:B------:R-:W-:-:S04]  /*1d9bd0*/  LOP3.LUT R10, R10, 0xffffffef, RZ, 0xc0, !PT ;  /* 0xffffffef0a0a7812 */ /* 0x000fc800078ec0ff */
[----:B------:R-:W-:-:S04]  /*1d9be0*/  @P3 LOP3.LUT R10, R10, 0x10, RZ, 0xfc, !PT ;  /* 0x000000100a0a3812 */ /* 0x000fc800078efcff */
[----:B------:R-:W-:-:S04]  /*1d9bf0*/  LOP3.LUT R10, R10, 0xfffffff7, RZ, 0xc0, !PT ;  /* 0xfffffff70a0a7812 */ /* 0x000fc800078ec0ff */
[----:B------:R-:W-:Y:S02]  /*1d9c00*/  @P2 LOP3.LUT R10, R10, 0x8, RZ, 0xfc, !PT ;  /* 0x000000080a0a2812 */ /* 0x000fe400078efcff */
[----:B------:R-:W-:Y:S02]  /*1d9c10*/  ISETP.LT.AND P2, PT, R28, UR38, !P0 ;  /* 0x000000261c007c0c */ /* 0x000fe4000c741270 */
[----:B------:R-:W-:-:S04]  /*1d9c20*/  LOP3.LUT R10, R10, 0xfffffffb, RZ, 0xc0, !PT ;  /* 0xfffffffb0a0a7812 */ /* 0x000fc800078ec0ff */
        /* <DEDUP_REMOVED lines=8> */
[----:B------:R-:W-:Y:S01]  /*1d9cb0*/  ISETP.LT.AND P3, PT, R29, UR53, !P0 ;  /* 0x000000351d007c0c */ /* 0x000fe2000c761270 */
[C---:B------:R-:W-:Y:S02]  /*1d9cc0*/  VIADD R14, R25.reuse, 0x33 ;  /* 0x00000033190e7836 */ /* 0x040fe40000000000 */
[----:B------:R-:W-:Y:S01]  /*1d9cd0*/  VIADD R25, R25, 0x32 ;  /* 0x0000003219197836 */ /* 0x000fe20000000000 */
[----:B--2---:R-:W-:-:S04]  /*1d9ce0*/  LOP3.LUT R11, R11, 0xdfffffff, RZ, 0xc0, !PT ;  /* 0xdfffffff0b0b7812 */ /* 0x004fc800078ec0ff */
[----:B------:R-:W-:Y:S02]  /*1d9cf0*/  @P2 LOP3.LUT R11, R11, 0x20000000, RZ, 0xfc, !PT ;  /* 0x200000000b0b2812 */ /* 0x000fe400078efcff */
[----:B------:R-:W-:Y:S02]  /*1d9d00*/  ISETP.LT.AND P2, PT, R26, UR31, !P0 ;  /* 0x0000001f1a007c0c */ /* 0x000fe4000c741270 */
[----:B------:R-:W-:-:S11]  /*1d9d10*/  LOP3.LUT R11, R11, 0x7fffffff, RZ, 0xc0, !PT ;  /* 0x7fffffff0b0b7812 */ /* 0x000fd600078ec0ff */
        /* <DEDUP_REMOVED lines=9> */
[----:B------:R-:W-:Y:S01]  /*1d9db0*/  @P2 LOP3.LUT R11, R11, 0x8000000, RZ, 0xfc, !PT ;  /* 0x080000000b0b2812 */ /* 0x000fe200078efcff */
[----:B------:R-:W2:Y:S01]  /*1d9dc0*/  LDL.LU R14, [R1+0x74e0] ;  /* 0x0074e000010e7983 */ /* 0x000ea20000300800 */
        /* <DEDUP_REMOVED lines=19> */
[----:B------:R-:W-:Y:S01]  /*1d9f00*/  LOP3.LUT R11, R11, 0xffefffff, RZ, 0xc0, !PT ;  /* 0xffefffff0b0b7812 */ /* 0x000fe200078ec0ff */
[----:B------:R-:W3:Y:S03]  /*1d9f10*/  LDL.LU R16, [R1+0x74dc] ;  /* 0x0074dc0001107983 */ /* 0x000ee60000300800 */
[----:B------:R-:W-:Y:S02]  /*1d9f20*/  @P3 LOP3.LUT R11, R11, 0x100000, RZ, 0xfc, !PT ;  /* 0x001000000b0b3812 */ /* 0x000fe400078efcff */
[----:B------:R-:W-:-:S02]  /*1d9f30*/  ISETP.LT.AND P1, PT, R24, UR62, !P0 ;  /* 0x0000003e18007c0c */ /* 0x000fc4000c721270 */
[----:B------:R-:W-:Y:S01]  /*1d9f40*/  LOP3.LUT R11, R11, 0xfff7ffff, RZ, 0xc0, !PT ;  /* 0xfff7ffff0b0b7812 */ /* 0x000fe200078ec0ff */
[----:B------:R-:W4:Y:S01]  /*1d9f50*/  LDL.LU R24, [R1+0x74d8] ;  /* 0x0074d80001187983 */ /* 0x000f220000300800 */
[----:B------:R-:W-:Y:S02]  /*1d9f60*/  ISETP.GE.AND P0, PT, R25, UR39, PT ;  /* 0x0000002719007c0c */ /* 0x000fe4000bf06270 */
[----:B------:R-:W-:Y:S01]  /*1d9f70*/  @P2 LOP3.LUT R11, R11, 0x80000, RZ, 0xfc, !PT ;  /* 0x000800000b0b2812 */ /* 0x000fe200078efcff */
[----:B------:R-:W2:Y:S01]  /*1d9f80*/  LDL.LU R25, [R1+0x74d4] ;  /* 0x0074d40001197983 */ /* 0x000ea20000300800 */
[----:B------:R-:W-:Y:S02]  /*1d9f90*/  ISETP.LT.AND P3, PT, R15, UR63, !P0 ;  /* 0x0000003f0f007c0c */ /* 0x000fe4000c761270 */
[----:B------:R-:W-:Y:S01]  /*1d9fa0*/  LOP3.LUT R11, R11, 0xfffbffff, RZ, 0xc0, !PT ;  /* 0xfffbffff0b0b7812 */ /* 0x000fe200078ec0ff */
[----:B------:R-:W2:Y:S03]  /*1d9fb0*/  LDL.LU R15, [R1+0x74d0] ;  /* 0x0074d000010f7983 */ /* 0x000ea60000300800 */
[----:B------:R-:W-:-:S02]  /*1d9fc0*/  @P1 LOP3.LUT R11, R11, 0x40000, RZ, 0xfc, !PT ;  /* 0x000400000b0b1812 */ /* 0x000fc400078efcff */
[----:B------:R-:W-:Y:S02]  /*1d9fd0*/  ISETP.LT.AND P2, PT, R17, UR68, !P0 ;  /* 0x0000004411007c0c */ /* 0x000fe4000c741270 */
[----:B------:R-:W-:Y:S01]  /*1d9fe0*/  LOP3.LUT R11, R11, 0xfffdffff, RZ, 0xc0, !PT ;  /* 0xfffdffff0b0b7812 */ /* 0x000fe200078ec0ff */
[----:B------:R-:W2:Y:S03]  /*1d9ff0*/  LDL.LU R17, [R1+0x74cc] ;  /* 0x0074cc0001117983 */ /* 0x000ea60000300800 */
[----:B------:R-:W-:Y:S02]  /*1da000*/  @P3 LOP3.LUT R11, R11, 0x20000, RZ, 0xfc, !PT ;  /* 0x000200000b0b3812 */ /* 0x000fe400078efcff */
[----:B------:R-:W-:Y:S02]  /*1da010*/  ISETP.LT.AND P1, PT, R26, UR69, !P0 ;  /* 0x000000451a007c0c */ /* 0x000fe4000c721270 */
[----:B------:R-:W-:Y:S01]  /*1da020*/  LOP3.LUT R11, R11, 0xfffeffff, RZ, 0xc0, !PT ;  /* 0xfffeffff0b0b7812 */ /* 0x000fe200078ec0ff */
[----:B------:R-:W2:Y:S03]  /*1da030*/  LDL.LU R26, [R1+0x74c8] ;  /* 0x0074c800011a7983 */ /* 0x000ea60000300800 */
[----:B------:R-:W-:-:S04]  /*1da040*/  @P2 LOP3.LUT R11, R11, 0x10000, RZ, 0xfc, !PT ;  /* 0x000100000b0b2812 */ /* 0x000fc800078efcff */
[----:B------:R-:W-:Y:S02]  /*1da050*/  LOP3.LUT R11, R11, 0xffff7fff, RZ, 0xc0, !PT ;  /* 0xffff7fff0b0b7812 */ /* 0x000fe400078ec0ff */
[----:B------:R-:W-:Y:S02]  /*1da060*/  ISETP.LT.AND P3, PT, R27, UR64, !P0 ;  /* 0x000000401b007c0c */ /* 0x000fe4000c761270 */
[----:B------:R-:W2:Y:S01]  /*1da070*/  LDL.LU R27, [R1+0x74c4] ;  /* 0x0074c400011b7983 */ /* 0x000ea20000300800 */
[----:B-1----:R-:W-:Y:S02]  /*1da080*/  ISETP.LT.AND P2, PT, R28, UR50, !P0 ;  /* 0x000000321c007c0c */ /* 0x002fe4000c741270 */
[----:B------:R-:W-:Y:S01]  /*1da090*/  @P1 LOP3.LUT R11, R11, 0x8000, RZ, 0xfc, !PT ;  /* 0x000080000b0b1812 */ /* 0x000fe200078efcff */
[----:B------:R-:W2:Y:S01]  /*1da0a0*/  LDL.LU R28, [R1+0x74c0] ;  /* 0x0074c000011c7983 */ /* 0x000ea20000300800 */
[----:B------:R-:W-:-:S03]  /*1da0b0*/  ISETP.LT.AND P1, PT, R29, UR65, !P0 ;  /* 0x000000411d007c0c */ /* 0x000fc6000c721270 */
[----:B------:R-:W2:Y:S01]  /*1da0c0*/  LDL.LU R29, [R1+0x74bc] ;  /* 0x0074bc00011d7983 */ /* 0x000ea20000300800 */
[----:B------:R-:W-:-:S04]  /*1da0d0*/  LOP3.LUT R11, R11, 0xffffbfff, RZ, 0xc0, !PT ;  /* 0xffffbfff0b0b7812 */ /* 0x000fc800078ec0ff */
[----:B------:R-:W-:-:S04]  /*1da0e0*/  @P3 LOP3.LUT R11, R11, 0x4000, RZ, 0xfc, !PT ;  /* 0x000040000b0b3812 */ /* 0x000fc800078efcff */
[----:B------:R-:W-:-:S04]  /*1da0f0*/  LOP3.LUT R11, R11, 0xffffefff, RZ, 0xc0, !PT ;  /* 0xffffefff0b0b7812 */ /* 0x000fc800078ec0ff */
[----:B------:R-:W-:-:S04]  /*1da100*/  LOP3.LUT R11, R11, 0xffffdfff, RZ, 0xc0, !PT ;  /* 0xffffdfff0b0b7812 */ /* 0x000fc800078ec0ff */
[----:B------:R-:W-:-:S04]  /*1da110*/  @P2 LOP3.LUT R11, R11, 0x2000, RZ, 0xfc, !PT ;  /* 0x000020000b0b2812 */ /* 0x000fc800078efcff */
[----:B------:R-:W-:Y:S01]  /*1da120*/  @P1 LOP3.LUT R11, R11, 0x1000, RZ, 0xfc, !PT ;  /* 0x000010000b0b1812 */ /* 0x000fe200078efcff */
[----:B------:R0:W-:Y:S01]  /*1da130*/  STL.64 [R1+0x8180], R22 ;  /* 0x0081801601007387 */ /* 0x0001e20000100a00 */
[----:B------:R-:W1:Y:S01]  /*1da140*/  LDCU UR6, c[0x0][0x3b8] ;  /* 0x00007700ff0677ac */ /* 0x000e620008000800 */
[----:B------:R-:W1:Y:S01]  /*1da150*/  LDCU UR8, c[0x0][0x398] ;  /* 0x00007300ff0877ac */ /* 0x000e620008000800 */
[----:B------:R-:W1:Y:S01]  /*1da160*/  LDCU UR9, c[0x0][0x398] ;  /* 0x00007300ff0977ac */ /* 0x000e620008000800 */
[----:B0-----:R-:W2:Y:S01]  /*1da170*/  LDL.LU R22, [R1+0x2f58] ;  /* 0x002f580001167983 */ /* 0x001ea20000300800 */
[----:B------:R-:W0:Y:S03]  /*1da180*/  LDCU UR76, c[0x0][0x398] ;  /* 0x00007300ff4c77ac */ /* 0x000e260008000800 */
[----:B------:R-:W2:Y:S01]  /*1da190*/  LDL.LU R23, [R1+0x2f5c] ;  /* 0x002f5c0001177983 */ /* 0x000ea20000300800 */
[----:B------:R-:W0:Y:S03]  /*1da1a0*/  LDCU UR64, c[0x0][0x398] ;  /* 0x00007300ff4077ac */ /* 0x000e260008000800 */
[----:B------:R1:W-:Y:S01]  /*1da1b0*/  STL.64 [R1+0x8178], R20 ;  /* 0x0081781401007387 */ /* 0x0003e20000100a00 */
[----:B------:R-:W0:Y:S01]  /*1da1c0*/  LDCU UR75, c[0x0][0x398] ;  /* 0x00007300ff4b77ac */ /* 0x000e220008000800 */
[----:B------:R-:W0:Y:S01]  /*1da1d0*/  LDCU UR59, c[0x0][0x398] ;  /* 0x00007300ff3b77ac */ /* 0x000e220008000800 */
[----:B------:R-:W0:Y:S01]  /*1da1e0*/  LDCU UR7, c[0x0][0x398] ;  /* 0x00007300ff0777ac */ /* 0x000e220008000800 */
[----:B-1----:R-:W2:Y:S01]  /*1da1f0*/  LDL.LU R20, [R1+0x2f68] ;  /* 0x002f680001147983 */ /* 0x002ea20000300800 */
[----:B------:R-:W1:Y:S03]  /*1da200*/  LDCU UR58, c[0x0][0x398] ;  /* 0x00007300ff3a77ac */ /* 0x000e660008000800 */
[----:B------:R-:W2:Y:S01]  /*1da210*/  LDL.LU R21, [R1+0x2f6c] ;  /* 0x002f6c0001157983 */ /* 0x000ea20000300800 */
[----:B------:R-:W0:Y:S03]  /*1da220*/  LDCU UR10, c[0x0][0x398] ;  /* 0x00007300ff0a77ac */ /* 0x000e260008000800 */
[----:B------:R1:W-:Y:S01]  /*1da230*/  STL.64 [R1+0x8170], R18 ;  /* 0x0081701201007387 */ /* 0x0003e20000100a00 */
[----:B------:R-:W0:Y:S01]  /*1da240*/  LDCU UR11, c[0x0][0x398] ;  /* 0x00007300ff0b77ac */ /* 0x000e220008000800 */
[----:B------:R-:W0:Y:S01]  /*1da250*/  LDCU UR33, c[0x0][0x398] ;  /* 0x00007300ff2177ac */ /* 0x000e220008000800 */
[----:B------:R-:W0:Y:S01]  /*1da260*/  LDCU UR34, c[0x0][0x398] ;  /* 0x00007300ff2277ac */ /* 0x000e220008000800 */
[----:B-1----:R-:W3:Y:S01]  /*1da270*/  LDL.LU R18, [R1+0x2f54] ;  /* 0x002f540001127983 */ /* 0x002ee20000300800 */
[----:B------:R-:W1:Y:S03]  /*1da280*/  LDCU UR35, c[0x0][0x398] ;  /* 0x00007300ff2377ac */ /* 0x000e660008000800 */
[----:B------:R-:W3:Y:S01]  /*1da290*/  LDL.LU R19, [R1+0x80] ;  /* 0x0000800001137983 */ /* 0x000ee20000300800 */
[----:B------:R-:W0:Y:S03]  /*1da2a0*/  LDCU UR36, c[0x0][0x398] ;  /* 0x00007300ff2477ac */ /* 0x000e260008000800 */
[----:B------:R1:W-:Y:S01]  /*1da2b0*/  STL [R1+0x78c0], R0 ;  /* 0x0078c00001007387 */ /* 0x0003e20000100800 */
[----:B------:R-:W0:Y:S01]  /*1da2c0*/  LDCU UR63, c[0x0][0x398] ;  /* 0x00007300ff3f77ac */ /* 0x000e220008000800 */
[----:B------:R-:W0:Y:S01]  /*1da2d0*/  LDCU UR25, c[0x0][0x398] ;  /* 0x00007300ff1977ac */ /* 0x000e220008000800 */
[----:B------:R-:W0:Y:S01]  /*1da2e0*/  LDCU UR26, c[0x0][0x398] ;  /* 0x00007300ff1a77ac */ /* 0x000e220008000800 */
[----:B-1----:R-:W3:Y:S01]  /*1da2f0*/  LDL.LU R0, [R1+0x2f50] ;  /* 0x002f500001007983 */ /* 0x002ee20000300800 */
[----:B------:R-:W1:Y:S03]  /*1da300*/  LDCU UR29, c[0x0][0x398] ;  /* 0x00007300ff1d77ac */ /* 0x000e660008000800 */
[----:B------:R-:W-:Y:S01]  /*1da310*/  STL [R1+0x754c], R11 ;  /* 0x00754c0b01007387 */ /* 0x000fe20000100800 */
[----:B------:R-:W0:Y:S03]  /*1da320*/  LDCU UR30, c[0x0][0x398] ;  /* 0x00007300ff1e77ac */ /* 0x000e260008000800 */
[----:B------:R-:W-:Y:S01]  /*1da330*/  STL [R1+0x74f8], R13 ;  /* 0x0074f80d01007387 */ /* 0x000fe20000100800 */
[----:B------:R-:W0:Y:S03]  /*1da340*/  LDCU UR40, c[0x0][0x398] ;  /* 0x00007300ff2877ac */ /* 0x000e260008000800 */
[----:B------:R1:W-:Y:S01]  /*1da350*/  STL [R1+0x74f0], R12 ;  /* 0x0074f00c01007387 */ /* 0x0003e20000100800 */
[----:B------:R-:W0:Y:S01]  /*1da360*/  LDCU UR41, c[0x0][0x398] ;  /* 0x00007300ff2977ac */ /* 0x000e220008000800 */
[----:B------:R-:W0:Y:S02]  /*1da370*/  LDCU UR74, c[0x0][0x398] ;  /* 0x00007300ff4a77ac */ /* 0x000e240008000800 */
[----:B-1----:R-:W4:Y:S01]  /*1da380*/  LDL.LU R12, [R1+0x2f3c] ;  /* 0x002f3c00010c7983 */ /* 0x002f220000300800 */
[----:B------:R-:W1:Y:S03]  /*1da390*/  LDCU UR31, c[0x0][0x398] ;  /* 0x00007300ff1f77ac */ /* 0x000e660008000800 */
[----:B------:R0:W-:Y:S01]  /*1da3a0*/  STL [R1+0x74dc], R10 ;  /* 0x0074dc0a01007387 */ /* 0x0001e20000100800 */
[----:B------:R-:W1:Y:S01]  /*1da3b0*/  LDCU UR22, c[0x0][0x398] ;  /* 0x00007300ff1677ac */ /* 0x000e620008000800 */
[----:B------:R-:W1:Y:S01]  /*1da3c0*/  LDCU UR19, c[0x0][0x398] ;  /* 0x00007300ff1377ac */ /* 0x000e620008000800 */
[----:B------:R-:W1:Y:S01]  /*1da3d0*/  LDCU UR18, c[0x0][0x398] ;  /* 0x00007300ff1277ac */ /* 0x000e620008000800 */
[----:B0-----:R-:W4:Y:S01]  /*1da3e0*/  LDL.LU R10, [R1+0x2f44] ;  /* 0x002f4400010a7983 */ /* 0x001f220000300800 */
        /* <DEDUP_REMOVED lines=38> */
[----:B------:R-:W4:Y:S01]  /*1da650*/  LDL.LU R4, [R1+0x2f20] ;  /* 0x002f200001047983 */ /* 0x000f220000300800 */
[----:B------:R-:W0:Y:S03]  /*1da660*/  LDCU UR45, c[0x0][0x398] ;  /* 0x00007300ff2d77ac */ /* 0x000e260008000800 */
[----:B------:R-:W4:Y:S01]  /*1da670*/  LDL.LU R5, [R1+0x2f24] ;  /* 0x002f240001057983 */ /* 0x000f220000300800 */
        /* <DEDUP_REMOVED lines=18> */
[----:B--2---:R-:W-:-:S05]  /*1da7a0*/  F2FP.SATFINITE.E5M2.F32.PACK_AB_MERGE_C R11, R21, R20, RZ ;  /* 0x00000014150b723e */ /* 0x004fca00048060ff */
[----:B------:R3:W-:Y:S04]  /*1da7b0*/  STL [R1+0x51d4], R11 ;  /* 0x0051d40b01007387 */ /* 0x0007e80000100800 */
[----:B------:R-:W2:Y:S04]  /*1da7c0*/  LDL.LU R20, [R1+0x2f28] ;  /* 0x002f280001147983 */ /* 0x000ea80000300800 */
[----:B------:R-:W2:Y:S01]  /*1da7d0*/  LDL.LU R21, [R1+0x2f2c] ;  /* 0x002f2c0001157983 */ /* 0x000ea20000300800 */
[----:B---3--:R-:W-:Y:S02]  /*1da7e0*/  F2FP.SATFINITE.E5M2.F32.PACK_AB_MERGE_C R11, R18, R0, RZ ;  /* 0x00000000120b723e */ /* 0x008fe400048060ff */
[----:B------:R-:W-:-:S03]  /*1da7f0*/  F2FP.SATFINITE.E5M2.F32.PACK_AB_MERGE_C R18, R23, R22, RZ ;  /* 0x000000161712723e */ /* 0x000fc600048060ff */
[----:B------:R3:W-:Y:S01]  /*1da800*/  STL [R1+0x5198], R11 ;  /* 0x0051980b01007387 */ /* 0x0007e20000100800 */
[----:B------:R-:W-:Y:S01]  /*1da810*/  VIADD R0, R19, UR6 ;  /* 0x0000000613007c36 */ /* 0x000fe20008000000 */
[----:B------:R-:W0:Y:S02]  /*1da820*/  LDCU UR6, c[0x0][0x3b8] ;  /* 0x00007700ff0677ac */ /* 0x000e240008000800 */
[----:B------:R-:W2:Y:S04]  /*1da830*/  LDL.LU R13, [R1+0x2f10] ;  /* 0x002f1000010d7983 */ /* 0x000ea80000300800 */
[----:B---3--:R-:W3:Y:S04]  /*1da840*/  LDL.LU R11, [R1+0x2f14] ;  /* 0x002f1400010b7983 */ /* 0x008ee80000300800 */
[----:B------:R0:W-:Y:S04]  /*1da850*/  STL [R1+0x519c], R18 ;  /* 0x00519c1201007387 */ /* 0x0001e80000100800 */
[----:B0-----:R-:W3:Y:S04]  /*1da860*/  LDL.LU R18, [R1+0x2f18] ;  /* 0x002f180001127983 */ /* 0x001ee80000300800 */
[----:B------:R-:W3:Y:S01]  /*1da870*/  LDL.LU R19, [R1+0x2f1c] ;  /* 0x002f1c0001137983 */ /* 0x000ee20000300800 */
[----:B------:R-:W-:-:S03]  /*1da880*/  IADD3 R22, P1, PT, R0, R27, RZ ;  /* 0x0000001b00167210 */ /* 0x000fc60007f3e0ff */
[----:B------:R0:W-:Y:S02]  /*1da890*/  STL [R1+0x8168], R27 ;  /* 0x0081681b01007387 */ /* 0x0001e40000100800 */
[----:B0-----:R-:W-:-:S05]  /*1da8a0*/  SHF.R.S32.HI R27, RZ, 0x1f, R0 ;  /* 0x0000001fff1b7819 */ /* 0x001fca0000011400 */
[----:B------:R-:W-:-:S05]  /*1da8b0*/  IMAD.X R23, R27, 0x1, R26, P1 ;  /* 0x000000011b177824 */ /* 0x000fca00008e061a */
[----:B------:R0:W-:Y:S04]  /*1da8c0*/  STL.64 [R1+0x2f50], R22 ;  /* 0x002f501601007387 */ /* 0x0001e80000100a00 */
[----:B0-----:R-:W3:Y:S01]  /*1da8d0*/  LDL.LU.64 R22, [R1+0x8180] ;  /* 0x0081800001167983 */ /* 0x001ee20000300a00 */
[----:B----4-:R-:W-:Y:S02]  /*1da8e0*/  F2FP.SATFINITE.E5M2.F32.PACK_AB_MERGE_C R9, R12, R9, RZ ;  /* 0x000000090c09723e */ /* 0x010fe400048060ff */
[----:B------:R-:W-:Y:S02]  /*1da8f0*/  F2FP.SATFINITE.E5M2.F32.PACK_AB_MERGE_C R10, R10, R6, RZ ;  /* 0x000000060a0a723e */ /* 0x000fe400048060ff */
[----:B------:R-:W4:Y:S04]  /*1da900*/  LDL.LU R6, [R1+0x2f08] ;  /* 0x002f080001067983 */ /* 0x000f280000300800 */
[----:B------:R0:W-:Y:S04]  /*1da910*/  STL [R1+0x2f58], R10 ;  /* 0x002f580a01007387 */ /* 0x0001e80000100800 */
[----:B0-----:R-:W4:Y:S01]  /*1da920*/  LDL.LU R10, [R1+0x2f0c] ;  /* 0x002f0c00010a7983 */ /* 0x001f220000300800 */
[----:B------:R-:W-:-:S02]  /*1da930*/  F2FP.SATFINITE.E5M2.F32.PACK_AB_MERGE_C R3, R3, R2, RZ ;  /* 0x000000020303723e */ /* 0x000fc400048060ff */
[----:B------:R-:W-:-:S03]  /*1da940*/  IADD3 R2, P1, PT, R0, R29, RZ ;  /* 0x0000001d00027210 */ /* 0x000fc60007f3e0ff */
[----:B------:R0:W-:Y:S04]  /*1da950*/  STL [R1+0x53b4], R3 ;  /* 0x0053b40301007387 */ /* 0x0001e80000100800 */
[----:B------:R1:W-:Y:S01]  /*1da960*/  STL.64 [R1+0x8160], R28 ;  /* 0x0081601c01007387 */ /* 0x0003e20000100a00 */
[----:B0-----:R-:W-:-:S05]  /*1da970*/  IMAD.X R3, R27, 0x1, R28, P1 ;  /* 0x000000011b037824 */ /* 0x001fca00008e061c */
[----:B------:R0:W-:Y:S04]  /*1da980*/  STL.64 [R1+0x2f40], R2 ;  /* 0x002f400201007387 */ /* 0x0001e80000100a00 */
[----:B-1----:R-:W4:Y:S04]  /*1da990*/  LDL.LU R28, [R1+0x2ef0] ;  /* 0x002ef000011c7983 */ /* 0x002f280000300800 */
[----:B------:R-:W4:Y:S01]  /*1da9a0*/  LDL.LU R29, [R1+0x2ef4] ;  /* 0x002ef400011d7983 */ /* 0x000f220000300800 */
[----:B0-----:R-:W-:-:S05]  /*1da9b0*/  F2FP.SATFINITE.E5M2.F32.PACK_AB_MERGE_C R2, R8, R7, RZ ;  /* 0x000000070802723e */ /* 0x001fca00048060ff */
[----:B------:R0:W-:Y:S04]  /*1da9c0*/  STL [R1+0x2f48], R2 ;  /* 0x002f480201007387 */ /* 0x0001e80000100800 */
[----:B------:R-:W4:Y:S04]  /*1da9d0*/  LDL.LU R7, [R1+0x2ef8] ;  /* 0x002ef80001077983 */ /* 0x000f280000300800 */
[----:B------:R-:W4:Y:S01]  /*1da9e0*/  LDL.LU R8, [R1+0x2efc] ;  /* 0x002efc0001087983 */ /* 0x000f220000300800 */
[----:B0-----:R-:W-:-:S03]  /*1da9f0*/  IADD3 R2, P1, PT, R0, R17, RZ ;  /* 0x0000001100027210 */ /* 0x001fc60007f3e0ff */
[----:B------:R0:W-:Y:S02]  /*1daa00*/  STL [R1+0x2f3c], R9 ;  /* 0x002f3c0901007387 */ /* 0x0001e40000100800 */
[----:B------:R-:W-:Y:S02]  /*1daa10*/  IMAD.X R3, R27, 0x1, R15, P1 ;  /* 0x000000011b037824 */ /* 0x000fe400008e060f */
[----:B0-----:R-:W4:Y:S04]  /*1daa20*/  LDL.LU R9, [R1+0x2ee0] ;  /* 0x002ee00001097983 */ /* 0x001f280000300800 */
[----:B------:R-:W4:Y:S04]  /*1daa30*/  LDL.LU R12, [R1+0x2ee4] ;  /* 0x002ee400010c7983 */ /* 0x000f280000300800 */
[----:B------:R0:W-:Y:S02]  /*1daa40*/  STL.64 [R1+0x2f30], R2 ;  /* 0x002f300201007387 */ /* 0x0001e40000100a00 */
[----:B0-----:R-:W-:-:S02]  /*1daa50*/  F2FP.SATFINITE.E5M2.F32.PACK_AB_MERGE_C R3, R5, R4, RZ ;  /* 0x000000040503723e */ /* 0x001fc400048060ff */
[----:B------:R-:W4:Y:S04]  /*1daa60*/  LDL.LU R2, [R1+0x2ee8] ;  /* 0x002ee80001027983 */ /* 0x000f280000300800 */
[----:B------:R0:W-:Y:S04]  /*1daa70*/  STL [R1+0x2f38], R3 ;  /* 0x002f380301007387 */ /* 0x0001e80000100800 */
[----:B0-----:R-:W4:Y:S01]  /*1daa80*/  LDL.LU R3, [R1+0x2eec] ;  /* 0x002eec0001037983 */ /* 0x001f220000300800 */
[----:B--2---:R-:W-:Y:S02]  /*1daa90*/  F2FP.SATFINITE.E5M2.F32.PACK_AB_MERGE_C R4, R21, R20, RZ ;  /* 0x000000141504723e */ /* 0x004fe400048060ff */
[----:B------:R-:W-:-:S03]  /*1daaa0*/  IADD3 R20, P1, PT, R0, R25, RZ ;  /* 0x0000001900147210 */ /* 0x000fc60007f3e0ff */
[----:B------:R0:W-:Y:S02]  /*1daab0*/  STL [R1+0x2f2c], R4 ;  /* 0x002f2c0401007387 */ /* 0x0001e40000100800 */
[----:B------:R-:W-:Y:S02]  /*1daac0*/  IMAD.X R21, R27, 0x1, R24, P1 ;  /* 0x000000011b157824 */ /* 0x000fe400008e0618 */
[----:B0-----:R-:W2:Y:S04]  /*1daad0*/  LDL.LU R4, [R1+0x2ed0] ;  /* 0x002ed00001047983 */ /* 0x001ea80000300800 */
[----:B------:R-:W2:Y:S04]  /*1daae0*/  LDL.LU R5, [R1+0x2ed4] ;  /* 0x002ed40001057983 */ /* 0x000ea80000300800 */
[----:B------:R0:W-:Y:S04]  /*1daaf0*/  STL.64 [R1+0x2f20], R20 ;  /* 0x002f201401007387 */ /* 0x0001e80000100a00 */
[----:B0-----:R-:W2:Y:S04]  /*1dab00*/  LDL.LU.64 R20, [R1+0x8178] ;  /* 0x0081780001147983 */ /* 0x001ea80000300a00 */
[----:B------:R0:W-:Y:S01]  /*1dab10*/  STL.64 [R1+0x8158], R24 ;  /* 0x0081581801007387 */ /* 0x0001e20000100a00 */
[----:B---3--:R-:W-:-:S03]  /*1dab20*/  F2FP.SATFINITE.E5M2.F32.PACK_AB_MERGE_C R11, R11, R13, RZ ;  /* 0x0000000d0b0b723e */ /* 0x008fc600048060ff */
[----:B0-----:R-:W3:Y:S04]  /*1dab30*/  LDL.LU R24, [R1+0x2f00] ;  /* 0x002f000001187983 */ /* 0x001ee80000300800 */
[----:B------:R-:W3:Y:S01]  /*1dab40*/  LDL.LU R25, [R1+0x2f04] ;  /* 0x002f040001197983 */ /* 0x000ee20000300800 */
[----:B------:R-:W-:-:S03]  /*1dab50*/  F2FP.SATFINITE.E5M2.F32.PACK_AB_MERGE_C R18, R19, R18, RZ ;  /* 0x000000121312723e */ /* 0x000fc600048060ff */
[----:B------:R-:W2:Y:S04]  /*1dab60*/  LDL.LU R13, [R1+0x2ed8] ;  /* 0x002ed800010d7983 */ /* 0x000ea80000300800 */
[----:B------:R0:W-:Y:S04]  /*1dab70*/  STL [R1+0x2f28], R11 ;  /* 0x002f280b01007387 */ /* 0x0001e80000100800 */
[----:B0-----:R-:W2:Y:S04]  /*1dab80*/  LDL.LU R11, [R1+0x2edc] ;  /* 0x002edc00010b7983 */ /* 0x001ea80000300800 */
[----:B------:R0:W-:Y:S02]  /*1dab90*/  STL [R1+0x2f1c], R18 ;  /* 0x002f1c1201007387 */ /* 0x0001e40000100800 */
[----:B0-----:R-:W-:-:S05]  /*1daba0*/  IADD3 R18, P1, PT, R0, R16, RZ ;  /* 0x0000001000127210 */ /* 0x001fca0007f3e0ff */
[----:B------:R-:W-:-:S05]  /*1dabb0*/  IMAD.X R19, R27, 0x1, R14, P1 ;  /* 0x000000011b137824 */ /* 0x000fca00008e060e */
[----:B------:R0:W-:Y:S04]  /*1dabc0*/  STL.64 [R1+0x2f10], R18 ;  /* 0x002f101201007387 */ /* 0x0001e80000100a00 */
[----:B0-----:R-:W2:Y:S01]  /*1dabd0*/  LDL.LU.64 R18, [R1+0x8170] ;  /* 0x0081700001127983 */ /* 0x001ea20000300a00 */
[----:B----4-:R-:W-:Y:S02]  /*1dabe0*/  F2FP.SATFINITE.E5M2.F32.PACK_AB_MERGE_C R6, R10, R6, RZ ;  /* 0x000000060a06723e */ /* 0x010fe400048060ff */
[----:B------:R-:W-:Y:S02]  /*1dabf0*/  F2FP.SATFINITE.E5M2.F32.PACK_AB_MERGE_C R28, R29, R28, RZ ;  /* 0x0000001c1d1c723e */ /* 0x000fe400048060ff */
[----:B------:R-:W-:Y:S02]  /*1dac00*/  F2FP.SATFINITE.E5M2.F32.PACK_AB_MERGE_C R7, R8, R7, RZ ;  /* 0x000000070807723e */ /* 0x000fe400048060ff */
[----:B---3--:R-:W-:-:S02]  /*1dac10*/  F2FP.SATFINITE.E5M2.F32.PACK_AB_MERGE_C R25, R25, R24, RZ ;  /* 0x000000181919723e */ /* 0x008fc400048060ff */
[----:B------:R-:W-:-:S03]  /*1dac20*/  IADD3 R24, P1, PT, R0, R23, RZ ;  /* 0x0000001700187210 */ /* 0x000fc60007f3e0ff */
[----:B------:R0:W-:Y:S04]  /*1dac30*/  STL [R1+0x2f18], R25 ;  /* 0x002f181901007387 */ /* 0x0001e80000100800 */
[----:B------:R-:W-:Y:S01]  /*1dac40*/  STL [R1+0x53d0], R6 ;  /* 0x0053d00601007387 */ /* 0x000fe20000100800 */
[----:B0-----:R-:W-:-:S05]  /*1dac50*/  IMAD.X R25, R27, 0x1, R22, P1 ;  /* 0x000000011b197824 */ /* 0x001fca00008e0616 */
[----:B------:R0:W-:Y:S04]  /*1dac60*/  STL.64 [R1+0x2f00], R24 ;  /* 0x002f001801007387 */ /* 0x0001e80000100a00 */
[----:B0-----:R-:W3:Y:S04]  /*1dac70*/  LDL.LU R24, [R1+0x2ec0] ;  /* 0x002ec00001187983 */ /* 0x001ee80000300800 */
[----:B------:R-:W3:Y:S04]  /*1dac80*/  LDL.LU R25, [R1+0x2ec4] ;  /* 0x002ec40001197983 */ /* 0x000ee80000300800 */
[----:B------:R-:W4:Y:S04]  /*1dac90*/  LDL.LU R6, [R1+0x2ec8] ;  /* 0x002ec80001067983 */ /* 0x000f280000300800 */
[----:B------:R-:W4:Y:S04]  /*1daca0*/  LDL.LU R10, [R1+0x2ecc] ;  /* 0x002ecc00010a7983 */ /* 0x000f280000300800 */
[----:B------:R2:W-:Y:S04]  /*1dacb0*/  STL.64 [R1+0x8150], R22 ;  /* 0x0081501601007387 */ /* 0x0005e80000100a00 */
[----:B------:R-:W-:Y:S01]  /*1dacc0*/  STL [R1+0x2f08], R28 ;  /* 0x002f081c01007387 */ /* 0x000fe20000100800 */
[----:B--2---:R-:W-:-:S03]  /*1dacd0*/  IADD3 R22, P1, PT, R0, R21, RZ ;  /* 0x0000001500167210 */ /* 0x004fc60007f3e0ff */
[----:B------:R0:W-:Y:S02]  /*1dace0*/  STL [R1+0x2efc], R7 ;  /* 0x002efc0701007387 */ /* 0x0001e40000100800 */
[----:B------:R-:W-:Y:S02]  /*1dacf0*/  IMAD.X R23, R27, 0x1, R19, P1 ;  /* 0x000000011b177824 */ /* 0x000fe400008e0613 */
[----:B0-----:R-:W2:Y:S04]  /*1dad00*/  LDL.LU R7, [R1+0x2eb0] ;  /* 0x002eb00001077983 */ /* 0x001ea80000300800 */
[----:B------:R-:W2:Y:S04]  /*1dad10*/  LDL.LU R8, [R1+0x2eb4] ;  /* 0x002eb40001087983 */ /* 0x000ea80000300800 */
[----:B------:R0:W-:Y:S02]  /*1dad20*/  STL.64 [R1+0x2ef0], R22 ;  /* 0x002ef01601007387 */ /* 0x0001e40000100a00 */
[----:B0-----:R-:W-:-:S02]  /*1dad30*/  F2FP.SATFINITE.E5M2.F32.PACK_AB_MERGE_C R22, R12, R9, RZ ;  /* 0x000000090c16723e */ /* 0x001fc400048060ff */
[----:B------:R-:W2:Y:S04]  /*1dad40*/  LDL.LU R9, [R1+0x2eb8] ;  /* 0x002eb80001097983 */ /* 0x000ea80000300800 */
[----:B------:R-:W2:Y:S04]  /*1dad50*/  LDL.LU R12, [R1+0x2ebc] ;  /* 0x002ebc00010c7983 */ /* 0x000ea80000300800 */
[----:B------:R0:W-:Y:S02]  /*1dad60*/  STL [R1+0x2ef8], R22 ;  /* 0x002ef81601007387 */ /* 0x0001e40000100800 */
[----:B0-----:R-:W-:-:S05]  /*1dad70*/  IADD3 R22, P1, PT, R0, R20, RZ ;  /* 0x0000001400167210 */ /* 0x001fca0007f3e0ff */
[----:B------:R-:W-:Y:S02]  /*1dad80*/  IMAD.X R23, R27, 0x1, R18, P1 ;  /* 0x000000011b177824 */ /* 0x000fe400008e0612 */
[----:B------:R-:W2:Y:S01]  /*1dad90*/  LDL.LU R27, [R1+0x8168] ;  /* 0x00816800011b7983 */ /* 0x000ea20000300800 */
[----:B------:R-:W-:Y:S02]  /*1dada0*/  F2FP.SATFINITE.E5M2.F32.PACK_AB_MERGE_C R3, R3, R2, RZ ;  /* 0x000000020303723e */ /* 0x000fe400048060ff */
[----:B------:R-:W-:Y:S01]  /*1dadb0*/  F2FP.SATFINITE.E5M2.F32.PACK_AB_MERGE_C R2, R5, R4, RZ ;  /* 0x000000040502723e */ /* 0x000fe200048060ff */
[----:B------:R0:W-:Y:S01]  /*1dadc0*/  STL.64 [R1+0x2ee0], R22 ;  /* 0x002ee01601007387 */ /* 0x0001e20000100a00 */
[----:B------:R-:W-:-:S03]  /*1dadd0*/  F2FP.SATFINITE.E5M2.F32.PACK_AB_MERGE_C R11, R11, R13, RZ ;  /* 0x0000000d0b0b723e */ /* 0x000fc600048060ff */
[----:B------:R-:W-:Y:S01]  /*1dade0*/  STL [R1+0x2eec], R3 ;  /* 0x002eec0301007387 */ /* 0x000fe20000100800 */
[----:B------:R-:W-:Y:S01]  /*1dadf0*/  VIADD R0, R0, UR6 ;  /* 0x0000000600007c36 */ /* 0x000fe20008000000 */
[----:B------:R-:W1:Y:S02]  /*1dae00*/  LDCU UR6, c[0x0][0x3b8] ;  /* 0x00007700ff0677ac */ /* 0x000e640008000800 */
[----:B0-----:R-:W3:Y:S04]  /*1dae10*/  LDL.LU R22, [R1+0x2ea0] ;  /* 0x002ea00001167983 */ /* 0x001ee80000300800 */
[----:B------:R0:W-:Y:S04]  /*1dae20*/  STL [R1+0x2ee8], R2 ;  /* 0x002ee80201007387 */ /* 0x0001e80000100800 */
[----:B------:R-:W3:Y:S04]  /*1dae30*/  LDL.LU R23, [R1+0x2ea4] ;  /* 0x002ea40001177983 */ /* 0x000ee80000300800 */
[----:B0-----:R-:W3:Y:S04]  /*1dae40*/  LDL.LU R2, [R1+0x2ea8] ;  /* 0x002ea80001027983 */ /* 0x001ee80000300800 */
[----:B------:R-:W3:Y:S04]  /*1dae50*/  LDL.LU R3, [R1+0x2eac] ;  /* 0x002eac0001037983 */ /* 0x000ee80000300800 */
[----:B------:R-:W4:Y:S04]  /*1dae60*/  LDL.LU R4, [R1+0x2e90] ;  /* 0x002e900001047983 */ /* 0x000f280000300800 */
[----:B------:R-:W4:Y:S04]  /*1dae70*/  LDL.LU R5, [R1+0x2e94] ;  /* 0x002e940001057983 */ /* 0x000f280000300800 */
[----:B------:R0:W-:Y:S04]  /*1dae80*/  STL [R1+0x2edc], R11 ;  /* 0x002edc0b01007387 */ /* 0x0001e80000100800 */
[----:B------:R-:W4:Y:S04]  /*1dae90*/  LDL.LU R13, [R1+0x2e98] ;  /* 0x002e9800010d7983 */ /* 0x000f280000300800 */
[----:B0-----:R-:W4:Y:S01]  /*1daea0*/  LDL.LU R11, [R1+0x2e9c] ;  /* 0x002e9c00010b7983 */ /* 0x001f220000300800 */
[----:B--2---:R-:W-:-:S03]  /*1daeb0*/  IADD3 R28, P1, PT, R0, R27, RZ ;  /* 0x0000001b001c7210 */ /* 0x004fc60007f3e0ff */
[----:B------:R0:W-:Y:S02]  /*1daec0*/  STL [R1+0x814c], R27 ;  /* 0x00814c1b01007387 */ /* 0x0001e40000100800 */
[----:B0-----:R-:W-:-:S05]  /*1daed0*/  SHF.R.S32.HI R27, RZ, 0x1f, R0 ;  /* 0x0000001fff1b7819 */ /* 0x001fca0000011400 */
[----:B------:R-:W-:-:S05]  /*1daee0*/  IMAD.X R29, R27, 0x1, R26, P1 ;  /* 0x000000011b1d7824 */ /* 0x000fca00008e061a */
[----:B------:R0:W-:Y:S04]  /*1daef0*/  STL.64 [R1+0x2ed0], R28 ;  /* 0x002ed01c01007387 */ /* 0x0001e80000100a00 */
[----:B0-----:R-:W2:Y:S01]  /*1daf00*/  LDL.LU.64 R28, [R1+0x8160] ;  /* 0x00816000011c7983 */ /* 0x001ea20000300a00 */
[----:B---3--:R-:W-:Y:S02]  /*1daf10*/  F2FP.SATFINITE.E5M2.F32.PACK_AB_MERGE_C R25, R25, R24, RZ ;  /* 0x000000181919723e */ /* 0x008fe400048060ff */
[----:B----4-:R-:W-:Y:S02]  /*1daf20*/  F2FP.SATFINITE.E5M2.F32.PACK_AB_MERGE_C R24, R10, R6, RZ ;  /* 0x000000060a18723e */ /* 0x010fe400048060ff */
[----:B------:R-:W3:Y:S04]  /*1daf30*/  LDL.LU R6, [R1+0x2e88] ;  /* 0x002e880001067983 */ /* 0x000ee80000300800 */
[----:B------:R-:W-:Y:S04]  /*1daf40*/  STL [R1+0x2ed8], R25 ;  /* 0x002ed81901007387 */ /* 0x000fe80000100800 */
[----:B------:R-:W3:Y:S04]  /*1daf50*/  LDL.LU R10, [R1+0x2e8c] ;  /* 0x002e8c00010a7983 */ /* 0x000ee80000300800 */
[----:B------:R2:W-:Y:S01]  /*1daf60*/  STL [R1+0x53e4], R24 ;  /* 0x0053e41801007387 */ /* 0x0005e20000100800 */
[----:B------:R-:W-:-:S02]  /*1daf70*/  F2FP.SATFINITE.E5M2.F32.PACK_AB_MERGE_C R9, R12, R9, RZ ;  /* 0x000000090c09723e */ /* 0x000fc400048060ff */
[----:B--2---:R-:W-:Y:S01]  /*1daf80*/  IADD3 R24, P1, PT, R0, R29, RZ ;  /* 0x0000001d00187210 */ /* 0x004fe20007f3e0ff */
[----:B------:R-:W-:Y:S04]  /*1daf90*/  STL.64 [R1+0x8140], R28 ;  /* 0x0081401c01007387 */ /* 0x000fe80000100a00 */
[----:B------:R-:W-:-:S05]  /*1dafa0*/  IMAD.X R25, R27, 0x1, R28, P1 ;  /* 0x000000011b197824 */ /* 0x000fca00008e061c */
[----:B------:R0:W-:Y:S02]  /*1dafb0*/  STL.64 [R1+0x2ec0], R24 ;  /* 0x002ec01801007387 */ /* 0x0001e40000100a00 */
[----:B0-----:R-:W-:Y:S02]  /*1dafc0*/  F2FP.SATFINITE.E5M2.F32.PACK_AB_MERGE_C R24, R8, R7, RZ ;  /* 0x000000070818723e */ /* 0x001fe400048060ff */
[----:B------:R-:W2:Y:S04]  /*1dafd0*/  LDL.LU R7, [R1+0x2e70] ;  /* 0x002e700001077983 */ /* 0x000ea80000300800 */
[----:B------:R-:W2:Y:S04]  /*1dafe0*/  LDL.LU R8, [R1+0x2e74] ;  /* 0x002e740001087983 */ /* 0x000ea80000300800 */
[----:B------:R0:W-:Y:S04]  /*1daff0*/  STL [R1+0x2ec8], R24 ;  /* 0x002ec81801007387 */ /* 0x0001e80000100800 */
[----:B------:R-:W4:Y:S04]  /*1db000*/  LDL.LU R28, [R1+0x2e78] ;  /* 0x002e7800011c7983 */ /* 0x000f280000300800 */
[----:B------:R-:W4:Y:S01]  /*1db010*/  LDL.LU R29, [R1+0x2e7c] ;  /* 0x002e7c00011d7983 */ /* 0x000f220000300800 */
[----:B0-----:R-:W-:-:S03]  /*1db020*/  IADD3 R24, P1, PT, R0, R17, RZ ;  /* 0x0000001100187210 */ /* 0x001fc60007f3e0ff */
[----:B------:R0:W-:Y:S02]  /*1db030*/  STL [R1+0x2eb8], R9 ;  /* 0x002eb80901007387 */ /* 0x0001e40000100800 */
[----:B------:R-:W-:Y:S02]  /*1db040*/  IMAD.X R25, R27, 0x1, R15, P1 ;  /* 0x000000011b197824 */ /* 0x000fe400008e060f */
[----:B0-----:R-:W2:Y:S04]  /*1db050*/  LDL.LU R9, [R1+0x2e60] ;  /* 0x002e600001097983 */ /* 0x001ea80000300800 */
[----:B------:R-:W2:Y:S04]  /*1db060*/  LDL.LU R12, [R1+0x2e64] ;  /* 0x002e6400010c7983 */ /* 0x000ea80000300800 */
[----:B------:R0:W-:Y:S04]  /*1db070*/  STL [R1+0x8148], R17 ;  /* 0x0081481101007387 */ /* 0x0001e80000100800 */
[----:B0-----:R-:W2:Y:S04]  /*1db080*/  LDL.LU R17, [R1+0x2e84] ;  /* 0x002e840001117983 */ /* 0x001ea80000300800 */
[----:B------:R0:W-:Y:S04]  /*1db090*/  STL.64 [R1+0x2eb0], R24 ;  /* 0x002eb01801007387 */ /* 0x0001e80000100a00 */
[----:B0-----:R-:W2:Y:S01]  /*1db0a0*/  LDL.LU.64 R24, [R1+0x8158] ;  /* 0x0081580001187983 */ /* 0x001ea20000300a00 */
[----:B------:R-:W-:-:S02]  /*1db0b0*/  F2FP.SATFINITE.E5M2.F32.PACK_AB_MERGE_C R23, R23, R22, RZ ;  /* 0x000000161717723e */ /* 0x000fc400048060ff */
[----:B------:R-:W-:-:S03]  /*1db0c0*/  F2FP.SATFINITE.E5M2.F32.PACK_AB_MERGE_C R22, R3, R2, RZ ;  /* 0x000000020316723e */ /* 0x000fc600048060ff */
[----:B------:R-:W-:Y:S01]  /*1db0d0*/  STL [R1+0x82c], R23 ;  /* 0x00082c1701007387 */ /* 0x000fe20000100800 */
[----:B------:R-:W-:-:S03]  /*1db0e0*/  F2FP.SATFINITE.E5M2.F32.PACK_AB_MERGE_C R5, R5, R4, RZ ;  /* 0x000000040505723e */ /* 0x000fc600048060ff */
[----:B------:R0:W-:Y:S01]  /*1db0f0*/  STL [R1+0x83c], R22 ;  /* 0x00083c1601007387 */ /* 0x0001e20000100800 */
[----:B------:R-:W-:Y:S02]  /*1db100*/  F2FP.SATFINITE.E5M2.F32.PACK_AB_MERGE_C R11, R11, R13, RZ ;  /* 0x0000000d0b0b723e */ /* 0x000fe400048060ff */
[----:B--2---:R-:W-:-:S05]  /*1db110*/  IADD3 R2, P1, PT, R0, R25, RZ ;  /* 0x0000001900027210 */ /* 0x004fca0007f3e0ff */
[----:B------:R-:W-:Y:S01]  /*1db120*/  IMAD.X R3, R27, 0x1, R24, P1 ;  /* 0x000000011b037824 */ /* 0x000fe200008e0618 */
[----:B0-----:R-:W-:-:S04]  /*1db130*/  IADD3 R22, P1, PT, R0, R16, RZ ;  /* 0x0000001000167210 */ /* 0x001fc80007f3e0ff */
[----:B------:R0:W-:Y:S01]  /*1db140*/  STL.64 [R1+0x2ea0], R2 ;  /* 0x002ea00201007387 */ /* 0x0001e20000100a00 */
[----:B------:R-:W-:-:S03]  /*1db150*/  IMAD.X R23, R27, 0x1, R14, P1 ;  /* 0x000000011b177824 */ /* 0x000fc600008e060e */
[----:B0-----:R-:W2:Y:S04]  /*1db160*/  LDL.LU R2, [R1+0x2e68] ;  /* 0x002e680001027983 */ /* 0x001ea80000300800 */
[----:B------:R-:W2:Y:S04]  /*1db170*/  LDL.LU R3, [R1+0x2e6c] ;  /* 0x002e6c0001037983 */ /* 0x000ea80000300800 */
[----:B------:R0:W-:Y:S04]  /*1db180*/  STL.64 [R1+0x8138], R24 ;  /* 0x0081381801007387 */ /* 0x0001e80000100a00 */
[----:B0-----:R-:W2:Y:S04]  /*1db190*/  LDL.LU R25, [R1+0x2e80] ;  /* 0x002e800001197983 */ /* 0x001ea80000300800 */
[----:B------:R-:W4:Y:S04]  /*1db1a0*/  LDL.LU R4, [R1+0x2e50] ;  /* 0x002e500001047983 */ /* 0x000f280000300800 */
[----:B------:R0:W-:Y:S04]  /*1db1b0*/  STL [R1+0x7b0], R5 ;  /* 0x0007b00501007387 */ /* 0x0001e80000100800 */
[----:B0-----:R-:W4:Y:S04]  /*1db1c0*/  LDL.LU R5, [R1+0x2e54] ;  /* 0x002e540001057983 */ /* 0x001f280000300800 */
[----:B------:R0:W-:Y:S04]  /*1db1d0*/  STL [R1+0x7d4], R11 ;  /* 0x0007d40b01007387 */ /* 0x0001e80000100800 */
[----:B------:R-:W4:Y:S04]  /*1db1e0*/  LDL.LU R13, [R1+0x2e58] ;  /* 0x002e5800010d7983 */ /* 0x000f280000300800 */
[----:B0-----:R-:W4:Y:S04]  /*1db1f0*/  LDL.LU R11, [R1+0x2e5c] ;  /* 0x002e5c00010b7983 */ /* 0x001f280000300800 */
[----:B------:R0:W-:Y:S04]  /*1db200*/  STL.64 [R1+0x2e90], R22 ;  /* 0x002e901601007387 */ /* 0x0001e80000100a00 */
[----:B0-----:R-:W4:Y:S01]  /*1db210*/  LDL.LU.64 R22, [R1+0x8150] ;  /* 0x0081500001167983 */ /* 0x001f220000300a00 */
[----:B---3--:R-:W-:-:S02]  /*1db220*/  F2FP.SATFINITE.E5M2.F32.PACK_AB_MERGE_C R6, R10, R6, RZ ;  /* 0x000000060a06723e */ /* 0x008fc400048060ff */
[----:B------:R-:W-:Y:S02]  /*1db230*/  F2FP.SATFINITE.E5M2.F32.PACK_AB_MERGE_C R9, R12, R9, RZ ;  /* 0x000000090c09723e */ /* 0x000fe400048060ff */
[----:B--2---:R-:W-:-:S05]  /*1db240*/  F2FP.SATFINITE.E5M2.F32.PACK_AB_MERGE_C R17, R17, R25, RZ ;  /* 0x000000191111723e */ /* 0x004fca00048060ff */
[----:B------:R0:W-:Y:S04]  /*1db250*/  STL [R1+0x75c], R17 ;  /* 0x00075c1101007387 */ /* 0x0001e80000100800 */
[----:B------:R2:W-:Y:S01]  /*1db260*/  STL [R1+0x53fc], R6 ;  /* 0x0053fc0601007387 */ /* 0x0005e20000100800 */
[----:B0-----:R-:W-:-:S03]  /*1db270*/  F2FP.SATFINITE.E5M2.F32.PACK_AB_MERGE_C R17, R8, R7, RZ ;  /* 0x000000070811723e */ /* 0x001fc600048060ff */
[----:B--2---:R-:W2:Y:S04]  /*1db280*/  LDL.LU R6, [R1+0x2e40] ;  /* 0x002e400001067983 */ /* 0x004ea80000300800 */
[----:B------:R-:W2:Y:S01]  /*1db290*/  LDL.LU R10, [R1+0x2e44] ;  /* 0x002e4400010a7983 */ /* 0x000ea20000300800 */
[----:B----4-:R-:W-:-:S03]  /*1db2a0*/  IADD3 R24, P1, PT, R0, R23, RZ ;  /* 0x0000001700187210 */ /* 0x010fc60007f3e0ff */
[----:B------:R0:W-:Y:S02]  /*1db2b0*/  STL.64 [R1+0x8130], R22 ;  /* 0x0081301601007387 */ /* 0x0001e40000100a00 */
[----:B------:R-:W-:-:S05]  /*1db2c0*/  IMAD.X R25, R27, 0x1, R22, P1 ;  /* 0x000000011b197824 */ /* 0x000fca00008e0616 */
[----:B------:R-:W-:Y:S01]  /*1db2d0*/  STL.64 [R1+0x2e80], R24 ;  /* 0x002e801801007387 */ /* 0x000fe20000100a00 */
[----:B0-----:R-:W-:-:S03]  /*1db2e0*/  IADD3 R22, P1, PT, R0, R21, RZ ;  /* 0x0000001500167210 */ /* 0x001fc60007f3e0ff */
[----:B------:R-:W3:Y:S04]  /*1db2f0*/  LDL.LU R7, [R1+0x2e48] ;  /* 0x002e480001077983 */ /* 0x000ee80000300800 */
[----:B------:R-:W3:Y:S04]  /*1db300*/  LDL.LU R8, [R1+0x2e4c] ;  /* 0x002e4c0001087983 */ /* 0x000ee80000300800 */
[----:B------:R0:W-:Y:S01]  /*1db310*/  STL [R1+0x714], R17 ;  /* 0x0007141101007387 */ /* 0x0001e20000100800 */
[----:B------:R-:W-:Y:S01]  /*1db320*/  IMAD.X R23, R27, 0x1, R19, P1 ;  /* 0x000000011b177824 */ /* 0x000fe200008e0613 */
[----:B0-----:R-:W-:-:S05]  /*1db330*/  F2FP.SATFINITE.E5M2.F32.PACK_AB_MERGE_C R17, R29, R28, RZ ;  /* 0x0000001c1d11723e */ /* 0x001fca00048060ff */
[----:B------:R-:W-:Y:S04]  /*1db340*/  STL [R1+0x53f0], R17 ;  /* 0x0053f01101007387 */ /* 0x000fe80000100800 */
[----:B------:R-:W4:Y:S04]  /*1db350*/  LDL.LU R24, [R1+0x2e30] ;  /* 0x002e300001187983 */ /* 0x000f280000300800 */
[----:B------:R-:W4:Y:S04]  /*1db360*/  LDL.LU R25, [R1+0x2e34] ;  /* 0x002e340001197983 */ /* 0x000f280000300800 */
[----:B------:R0:W-:Y:S04]  /*1db370*/  STL.64 [R1+0x2e70], R22 ;  /* 0x002e701601007387 */ /* 0x0001e80000100a00 */
[----:B------:R1:W-:Y:S01]  /*1db380*/  STL [R1+0x6b4], R9 ;  /* 0x0006b40901007387 */ /* 0x0003e20000100800 */
[----:B0-----:R-:W-:-:S03]  /*1db390*/  IADD3 R22, P1, PT, R0, R20, RZ ;  /* 0x0000001400167210 */ /* 0x001fc60007f3e0ff */
[----:B-1----:R-:W2:Y:S02]  /*1db3a0*/  LDL.LU R9, [R1+0x2e38] ;  /* 0x002e380001097983 */ /* 0x002ea40000300800 */
[----:B------:R-:W-:Y:S02]  /*1db3b0*/  IMAD.X R23, R27, 0x1, R18, P1 ;  /* 0x000000011b177824 */ /* 0x000fe400008e0612 */
[----:B------:R-:W2:Y:S04]  /*1db3c0*/  LDL.LU R12, [R1+0x2e3c] ;  /* 0x002e3c00010c7983 */ /* 0x000ea80000300800 */
[----:B------:R-:W2:Y:S01]  /*1db3d0*/  LDL.LU R27, [R1+0x814c] ;  /* 0x00814c00011b7983 */ /* 0x000ea20000300800 */
[----:B------:R-:W-:Y:S01]  /*1db3e0*/  F2FP.SATFINITE.E5M2.F32.PACK_AB_MERGE_C R2, R3, R2, RZ ;  /* 0x000000020302723e */ /* 0x000fe200048060ff */
[----:B------:R-:W-:Y:S01]  /*1db3f0*/  VIADD R0, R0, UR6 ;  /* 0x0000000600007c36 */ /* 0x000fe20008000000 */
[----:B------:R-:W-:Y:S01]  /*1db400*/  F2FP.SATFINITE.E5M2.F32.PACK_AB_MERGE_C R4, R5, R4, RZ ;  /* 0x000000040504723e */ /* 0x000fe200048060ff */
[----:B------:R0:W-:Y:S01]  /*1db410*/  STL.64 [R1+0x2e60], R22 ;  /* 0x002e601601007387 */ /* 0x0001e20000100a00 */
[----:B------:R-:W-:Y:S01]  /*1db420*/  F2FP.SATFINITE.E5M2.F32.PACK_AB_MERGE_C R11, R11, R13, RZ ;  /* 0x0000000d0b0b723e */ /* 0x000fe200048060ff */
[----:B------:R-:W1:Y:S01]  /*1db430*/  LDCU UR6, c[0x0][0x3b8] ;  /* 0x00007700ff0677ac */ /* 0x000e620008000800 */
[----:B------:R-:W-:Y:S01]  /*1db440*/  SHF.R.S32.HI R17, RZ, 0x1f, R0 ;  /* 0x0000001fff117819 */ /* 0x000fe20000011400 */
[----:B0-----:R-:W3:Y:S04]  /*1db450*/  LDL.LU R22, [R1+0x2e20] ;  /* 0x002e200001167983 */ /* 0x001ee80000300800 */
[----:B------:R-:W3:Y:S04]  /*1db460*/  LDL.LU R23, [R1+0x2e24] ;  /* 0x002e240001177983 */ /* 0x000ee80000300800 */
[----:B------:R0:W-:Y:S04]  /*1db470*/  STL [R1+0x6c0], R2 ;  /* 0x0006c00201007387 */ /* 0x0001e80000100800 */
[----:B0-----:R-:W3:Y:S04]  /*1db480*/  LDL.LU R2, [R1+0x2e28] ;  /* 0x002e280001027983 */ /* 0x001ee80000300800 */
[----:B------:R-:W3:Y:S04]  /*1db490*/  LDL.LU R3, [R1+0x2e2c] ;  /* 0x002e2c0001037983 */ /* 0x000ee80000300800 */
[----:B------:R0:W-:Y:S04]  /*1db4a0*/  STL [R1+0x69c], R4 ;  /* 0x00069c0401007387 */ /* 0x0001e80000100800 */
[----:B0-----:R-:W3:Y:S04]  /*1db4b0*/  LDL.LU R4, [R1+0x2e10] ;  /* 0x002e100001047983 */ /* 0x001ee80000300800 */
[----:B------:R-:W3:Y:S04]  /*1db4c0*/  LDL.LU R5, [R1+0x2e14] ;  /* 0x002e140001057983 */ /* 0x000ee80000300800 */
[----:B------:R0:W-:Y:S04]  /*1db4d0*/  STL [R1+0x6a4], R11 ;  /* 0x0006a40b01007387 */ /* 0x0001e80000100800 */
[----:B------:R-:W4:Y:S04]  /*1db4e0*/  LDL.LU R13, [R1+0x2e18] ;  /* 0x002e1800010d7983 */ /* 0x000f280000300800 */
[----:B0-----:R-:W4:Y:S01]  /*1db4f0*/  LDL.LU R11, [R1+0x2e1c] ;  /* 0x002e1c00010b7983 */ /* 0x001f220000300800 */
[----:B--2---:R-:W-:-:S05]  /*1db500*/  IADD3 R28, P1, PT, R0, R27, RZ ;  /* 0x0000001b001c7210 */ /* 0x004fca0007f3e0ff */
[----:B------:R-:W-:Y:S02]  /*1db510*/  IMAD.X R29, R17, 0x1, R26, P1 ;  /* 0x00000001111d7824 */ /* 0x000fe400008e061a */
[----:B------:R-:W2:Y:S04]  /*1db520*/  LDL.LU R17, [R1+0x8148] ;  /* 0x0081480001117983 */ /* 0x000ea80000300800 */
[----:B------:R0:W-:Y:S04]  /*1db530*/  STL.64 [R1+0x2e50], R28 ;  /* 0x002e501c01007387 */ /* 0x0001e80000100a00 */
[----:B0-----:R-:W2:Y:S04]  /*1db540*/  LDL.LU.64 R28, [R1+0x8140] ;  /* 0x00814000011c7983 */ /* 0x001ea80000300a00 */
[----:B------:R0:W-:Y:S02]  /*1db550*/  STL.64 [R1+0x8120], R26 ;  /* 0x0081201a01007387 */ /* 0x0001e40000100a00 */
[----:B0-----:R-:W-:-:S02]  /*1db560*/  F2FP.SATFINITE.E5M2.F32.PACK_AB_MERGE_C R26, R10, R6, RZ ;  /* 0x000000060a1a723e */ /* 0x001fc400048060ff */
[----:B------:R-:W2:Y:S04]  /*1db570*/  LDL.LU R6, [R1+0x2e00] ;  /* 0x002e000001067983 */ /* 0x000ea80000300800 */
[----:B------:R-:W2:Y:S04]  /*1db580*/  LDL.LU R10, [R1+0x2e04] ;  /* 0x002e0400010a7983 */ /* 0x000ea80000300800 */
[----:B------:R3:W-:Y:S02]  /*1db590*/  STL [R1+0x660], R26 ;  /* 0x0006601a01007387 */ /* 0x0007e40000100800 */
[----:B---3--:R-:W-:-:S02]  /*1db5a0*/  F2FP.SATFINITE.E5M2.F32.PACK_AB_MERGE_C R26, R8, R7, RZ ;  /* 0x00000007081a723e */ /* 0x008fc400048060ff */
[----:B------:R-:W3:Y:S04]  /*1db5b0*/  LDL.LU R7, [R1+0x2e08] ;  /* 0x002e080001077983 */ /* 0x000ee80000300800 */
[----:B------:R-:W3:Y:S04]  /*1db5c0*/  LDL.LU R8, [R1+0x2e0c] ;  /* 0x002e0c0001087983 */ /* 0x000ee80000300800 */
[----:B------:R2:W-:Y:S01]  /*1db5d0*/  STL [R1+0x664], R26 ;  /* 0x0006641a01007387 */ /* 0x0005e20000100800 */
[----:B----4-:R-:W-:Y:S02]  /*1db5e0*/  F2FP.SATFINITE.E5M2.F32.PACK_AB_MERGE_C R24, R25, R24, RZ ;  /* 0x000000181918723e */ /* 0x010fe400048060ff */
[----:B------:R-:W-:-:S02]  /*1db5f0*/  F2FP.SATFINITE.E5M2.F32.PACK_AB_MERGE_C R9, R12, R9, RZ ;  /* 0x000000090c09723e */ /* 0x000fc400048060ff */
[----:B--2---:R-:W-:Y:S01]  /*1db600*/  IADD3 R26, P1, PT, R0, R29, RZ ;  /* 0x0000001d001a7210 */ /* 0x004fe20007f3e0ff */
[----:B------:R0:W-:Y:S02]  /*1db610*/  STL [R1+0x8128], R29 ;  /* 0x0081281d01007387 */ /* 0x0001e40000100800 */
[----:B0-----:R-:W-:-:S05]  /*1db620*/  SHF.R.S32.HI R29, RZ, 0x1f, R0 ;  /* 0x0000001fff1d7819 */ /* 0x001fca0000011400 */
[----:B------:R-:W-:-:S05]  /*1db630*/  IMAD.X R27, R29, 0x1, R28, P1 ;  /* 0x000000011d1b7824 */ /* 0x000fca00008e061c */
[----:B------:R0:W-:Y:S04]  /*1db640*/  STL.64 [R1+0x2e40], R26 ;  /* 0x002e401a01007387 */ /* 0x0001e80000100a00 */
[----:B0-----:R-:W2:Y:S04]  /*1db650*/  LDL.LU R26, [R1+0x2df0] ;  /* 0x002df000011a7983 */ /* 0x001ea80000300800 */
[----:B------:R0:W-:Y:S04]  /*1db660*/  STL [R1+0x648], R24 ;  /* 0x0006481801007387 */ /* 0x0001e80000100800 */
[----:B------:R-:W2:Y:S01]  /*1db670*/  LDL.LU R27, [R1+0x2df4] ;  /* 0x002df400011b7983 */ /* 0x000ea20000300800 */
[----:B0-----:R-:W-:-:S03]  /*1db680*/  IADD3 R24, P1, PT, R0, R17, RZ ;  /* 0x0000001100187210 */ /* 0x001fc60007f3e0ff */
[----:B------:R0:W-:Y:S02]  /*1db690*/  STL [R1+0x64c], R9 ;  /* 0x00064c0901007387 */ /* 0x0001e40000100800 */
[----:B------:R-:W-:Y:S02]  /*1db6a0*/  IMAD.X R25, R29, 0x1, R15, P1 ;  /* 0x000000011d197824 */ /* 0x000fe400008e060f */
[----:B0-----:R-:W4:Y:S04]  /*1db6b0*/  LDL.LU R9, [R1+0x2df8] ;  /* 0x002df80001097983 */ /* 0x001f280000300800 */
[----:B------:R-:W4:Y:S04]  /*1db6c0*/  LDL.LU R12, [R1+0x2dfc] ;  /* 0x002dfc00010c7983 */ /* 0x000f280000300800 */
[----:B------:R0:W-:Y:S04]  /*1db6d0*/  STL.64 [R1+0x2e30], R24 ;  /* 0x002e301801007387 */ /* 0x0001e80000100a00 */
[----:B0-----:R-:W2:Y:S01]  /*1db6e0*/  LDL.LU.64 R24, [R1+0x8138] ;  /* 0x0081380001187983 */ /* 0x001ea20000300a00 */
[----:B------:R-:W-:-:S02]  /*1db6f0*/  F2FP.SATFINITE.E5M2.F32.PACK_AB_MERGE_C R23, R23, R22, RZ ;  /* 0x000000161717723e */ /* 0x000fc400048060ff */
[----:B------:R-:W-:Y:S02]  /*1db700*/  F2FP.SATFINITE.E5M2.F32.PACK_AB_MERGE_C R22, R3, R2, RZ ;  /* 0x000000020316723e */ /* 0x000fe400048060ff */
[----:B------:R-:W3:Y:S04]  /*1db710*/  LDL.LU R2, [R1+0x2de0] ;  /* 0x002de00001027983 */ /* 0x000ee80000300800 */
[----:B------:R-:W-:Y:S04]  /*1db720*/  STL [R1+0x638], R23 ;  /* 0x0006381701007387 */ /* 0x000fe80000100800 */
[----:B------:R-:W3:Y:S04]  /*1db730*/  LDL.LU R3, [R1+0x2de4] ;  /* 0x002de40001037983 */ /* 0x000ee80000300800 */
[----:B------:R2:W-:Y:S02]  /*1db740*/  STL [R1+0x63c], R22 ;  /* 0x00063c1601007387 */ /* 0x0005e40000100800 */
[----:B--2---:R-:W-:-:S02]  /*1db750*/  IADD3 R22, P1, PT, R0, R25, RZ ;  /* 0x0000001900167210 */ /* 0x004fc40007f3e0ff */
[----:B------:R-:W-:Y:S03]  /*1db760*/  STL [R1+0x8108], R25 ;  /* 0x0081081901007387 */ /* 0x000fe60000100800 */
[----:B------:R-:W-:-:S05]  /*1db770*/  IMAD.X R23, R29, 0x1, R24, P1 ;  /* 0x000000011d177824 */ /* 0x000fca00008e0618 */
[----:B------:R0:W-:Y:S04]  /*1db780*/  STL.64 [R1+0x2e20], R22 ;  /* 0x002e201601007387 */ /* 0x0001e80000100a00 */
[----:B0-----:R-:W2:Y:S04]  /*1db790*/  LDL.LU.64 R22, [R1+0x8130] ;  /* 0x0081300001167983 */ /* 0x001ea80000300a00 */
[----:B------:R0:W-:Y:S01]  /*1db7a0*/  STL [R1+0x810c], R24 ;  /* 0x00810c1801007387 */ /* 0x0001e20000100800 */
[----:B------:R-:W-:Y:S02]  /*1db7b0*/  F2FP.SATFINITE.E5M2.F32.PACK_AB_MERGE_C R11, R11, R13, RZ ;  /* 0x0000000d0b0b723e */ /* 0x000fe400048060ff */
[----:B0-----:R-:W-:-:S02]  /*1db7c0*/  F2FP.SATFINITE.E5M2.F32.PACK_AB_MERGE_C R24, R5, R4, RZ ;  /* 0x000000040518723e */ /* 0x001fc400048060ff */
[----:B------:R-:W-:-:S03]  /*1db7d0*/  IADD3 R4, P1, PT, R0, R16, RZ ;  /* 0x0000001000047210 */ /* 0x000fc60007f3e0ff */
[----:B------:R-:W-:Y:S02]  /*1db7e0*/  STL [R1+0x62c], R24 ;  /* 0x00062c1801007387 */ /* 0x000fe40000100800 */
[----:B------:R-:W-:Y:S02]  /*1db7f0*/  IMAD.X R5, R29, 0x1, R14, P1 ;  /* 0x000000011d057824 */ /* 0x000fe400008e060e */
[----:B------:R-:W-:Y:S04]  /*1db800*/  STL.64 [R1+0x8118], R16 ;  /* 0x0081181001007387 */ /* 0x000fe80000100a00 */
[----:B------:R0:W-:Y:S04]  /*1db810*/  STL [R1+0x628], R11 ;  /* 0x0006280b01007387 */ /* 0x0001e80000100800 */
[----:B------:R-:W2:Y:S04]  /*1db820*/  LDL.LU R13, [R1+0x2de8] ;  /* 0x002de800010d7983 */ /* 0x000ea80000300800 */
[----:B0-----:R-:W2:Y:S04]  /*1db830*/  LDL.LU R11, [R1+0x2dec] ;  /* 0x002dec00010b7983 */ /* 0x001ea80000300800 */
[----:B------:R0:W-:Y:S01]  /*1db840*/  STL.64 [R1+0x2e10], R4 ;  /* 0x002e100401007387 */ /* 0x0001e20000100a00 */
[----:B---3--:R-:W-:-:S03]  /*1db850*/  F2FP.SATFINITE.E5M2.F32.PACK_AB_MERGE_C R8, R8, R7, RZ ;  /* 0x000000070808723e */ /* 0x008fc600048060ff */
[----:B------:R-:W3:Y:S01]  /*1db860*/  LDL.LU R16, [R1+0x1d40] ;  /* 0x001d400001107983 */ /* 0x000ee20000300800 */
[----:B0-----:R-:W-:-:S03]  /*1db870*/  F2FP.SATFINITE.E5M2.F32.PACK_AB_MERGE_C R5, R10, R6, RZ ;  /* 0x000000060a05723e */ /* 0x001fc600048060ff */
[----:B------:R-:W3:Y:S04]  /*1db880*/  LDL.LU R4, [R1+0x1d44] ;  /* 0x001d440001047983 */ /* 0x000ee80000300800 */
[----:B------:R0:W-:Y:S04]  /*1db890*/  STL [R1+0x624], R5 ;  /* 0x0006240501007387 */ /* 0x0001e80000100800 */
[----:B0-----:R-:W3:Y:S04]  /*1db8a0*/  LDL.LU R5, [R1+0x1d48] ;  /* 0x001d480001057983 */ /* 0x001ee80000300800 */
[----:B------:R-:W3:Y:S04]  /*1db8b0*/  LDL.LU R10, [R1+0x1d4c] ;  /* 0x001d4c00010a7983 */ /* 0x000ee80000300800 */
[----:B------:R-:W-:Y:S04]  /*1db8c0*/  STL [R1+0x5410], R8 ;  /* 0x0054100801007387 */ /* 0x000fe80000100800 */
[----:B------:R-:W3:Y:S01]  /*1db8d0*/  LDL.LU R17, [R1+0x2dd0] ;  /* 0x002dd00001117983 */ /* 0x000ee20000300800 */
[----:B------:R-:W-:-:S02]  /*1db8e0*/  F2FP.SATFINITE.E5M2.F32.PACK_AB_MERGE_C R24, R27, R26, RZ ;  /* 0x0000001a1b18723e */ /* 0x000fc400048060ff */
[----:B----4-:R-:W-:Y:S02]  /*1db8f0*/  F2FP.SATFINITE.E5M2.F32.PACK_AB_MERGE_C R9, R12, R9, RZ ;  /* 0x000000090c09723e */ /* 0x010fe400048060ff */
[----:B------:R-:W-:Y:S02]  /*1db900*/  F2FP.SATFINITE.E5M2.F32.PACK_AB_MERGE_C R2, R3, R2, RZ ;  /* 0x000000020302723e */ /* 0x000fe400048060ff */
[----:B--2---:R-:W-:-:S05]  /*1db910*/  IADD3 R6, P1, PT, R0, R23, RZ ;  /* 0x0000001700067210 */ /* 0x004fca0007f3e0ff */
[----:B------:R-:W-:-:S05]  /*1db920*/  IMAD.X R7, R29, 0x1, R22, P1 ;  /* 0x000000011d077824 */ /* 0x000fca00008e0616 */
[----:B------:R0:W-:Y:S04]  /*1db930*/  STL.64 [R1+0x2e00], R6 ;  /* 0x002e000601007387 */ /* 0x0001e80000100a00 */
[----:B0-----:R-:W2:Y:S04]  /*1db940*/  LDL.LU R6, [R1+0x2dd4] ;  /* 0x002dd40001067983 */ /* 0x001ea80000300800 */
[----:B------:R-:W4:Y:S04]  /*1db950*/  LDL.LU R7, [R1+0x2dd8] ;  /* 0x002dd80001077983 */ /* 0x000f280000300800 */
[----:B------:R-:W4:Y:S04]  /*1db960*/  LDL.LU R8, [R1+0x2ddc] ;  /* 0x002ddc0001087983 */ /* 0x000f280000300800 */
[----:B------:R0:W-:Y:S04]  /*1db970*/  STL.64 [R1+0x8110], R22 ;  /* 0x0081101601007387 */ /* 0x0001e80000100a00 */
[----:B------:R-:W-:Y:S01]  /*1db980*/  STL [R1+0x614], R24 ;  /* 0x0006141801007387 */ /* 0x000fe20000100800 */
[----:B0-----:R-:W-:-:S03]  /*1db990*/  IADD3 R22, P1, PT, R0, R21, RZ ;  /* 0x0000001500167210 */ /* 0x001fc60007f3e0ff */
[----:B------:R-:W-:Y:S02]  /*1db9a0*/  STL [R1+0x5408], R9 ;  /* 0x0054080901007387 */ /* 0x000fe40000100800 */
[----:B------:R-:W-:Y:S01]  /*1db9b0*/  IMAD.X R23, R29, 0x1, R19, P1 ;  /* 0x000000011d177824 */ /* 0x000fe200008e0613 */
[----:B------:R-:W-:-:S04]  /*1db9c0*/  IADD3 R26, P1, PT, R0, R20, RZ ;  /* 0x00000014001a7210 */ /* 0x000fc80007f3e0ff */
[----:B------:R0:W-:Y:S01]  /*1db9d0*/  STL.64 [R1+0x2df8], R22 ;  /* 0x002df81601007387 */ /* 0x0001e20000100a00 */
[----:B------:R-:W-:-:S03]  /*1db9e0*/  IMAD.X R27, R29, 0x1, R18, P1 ;  /* 0x000000011d1b7824 */ /* 0x000fc600008e0612 */
[----:B0-----:R-:W4:Y:S04]  /*1db9f0*/  LDL.LU R22, [R1+0x2dc0] ;  /* 0x002dc00001167983 */ /* 0x001f280000300800 */
[----:B------:R-:W4:Y:S04]  /*1dba00*/  LDL.LU R23, [R1+0x2dc4] ;  /* 0x002dc40001177983 */ /* 0x000f280000300800 */
[----:B------:R-:W4:Y:S04]  /*1dba10*/  LDL.LU R9, [R1+0x2dc8] ;  /* 0x002dc80001097983 */ /* 0x000f280000300800 */
[----:B------:R-:W4:Y:S04]  /*1dba20*/  LDL.LU R12, [R1+0x2dcc] ;  /* 0x002dcc00010c7983 */ /* 0x000f280000300800 */
[----:B------:R-:W4:Y:S04]  /*1dba30*/  LDL.LU R24, [R1+0x2db0] ;  /* 0x002db00001187983 */ /* 0x000f280000300800 */
[----:B------:R-:W4:Y:S04]  /*1dba40*/  LDL.LU R25, [R1+0x2db4] ;  /* 0x002db40001197983 */ /* 0x000f280000300800 */
[----:B------:R0:W-:Y:S04]  /*1dba50*/  STL [R1+0x5fc], R2 ;  /* 0x0005fc0201007387 */ /* 0x0001e80000100800 */
[----:B0-----:R-:W4:Y:S04]  /*1dba60*/  LDL.LU R2, [R1+0x2db8] ;  /* 0x002db80001027983 */ /* 0x001f280000300800 */
[----:B------:R-:W4:Y:S04]  /*1dba70*/  LDL.LU R3, [R1+0x2dbc] ;  /* 0x002dbc0001037983 */ /* 0x000f280000300800 */
[----:B------:R-:W-:Y:S04]  /*1dba80*/  STL.64 [R1+0x8100], R20 ;  /* 0x0081001401007387 */ /* 0x000fe80000100a00 */
[----:B------:R-:W4:Y:S04]  /*1dba90*/  LDL.LU R29, [R1+0x8128] ;  /* 0x00812800011d7983 */ /* 0x000f280000300800 */
[----:B------:R0:W-:Y:S04]  /*1dbaa0*/  STL.64 [R1+0x2df0], R26 ;  /* 0x002df01a01007387 */ /* 0x0001e80000100a00 */
[----:B0-----:R-:W4:Y:S01]  /*1dbab0*/  LDL.LU.64 R26, [R1+0x8120] ;  /* 0x00812000011a7983 */ /* 0x001f220000300a00 */
[----:B------:R-:W-:-:S02]  /*1dbac0*/  F2FP.SATFINITE.E5M2.F32.PACK_AB_MERGE_C R20, R11, R13, RZ ;  /* 0x0000000d0b14723e */ /* 0x000fc400048060ff */
[----:B---3--:R-:W-:Y:S01]  /*1dbad0*/  F2FP.SATFINITE.E5M2.F32.PACK_AB_MERGE_C R4, R4, R16, RZ ;  /* 0x000000100404723e */ /* 0x008fe200048060ff */
[----:B------:R-:W3:Y:S01]  /*1dbae0*/  LDL.LU R13, [R1+0x2da0] ;  /* 0x002da000010d7983 */ /* 0x000ee20000300800 */
[----:B------:R-:W-:Y:S01]  /*1dbaf0*/  F2FP.SATFINITE.E5M2.F32.PACK_AB_MERGE_C R10, R10, R5, RZ ;  /* 0x000000050a0a723e */ /* 0x000fe200048060ff */
[----:B-1----:R-:W-:Y:S01]  /*1dbb00*/  VIADD R0, R0, UR6 ;  /* 0x0000000600007c36 */ /* 0x002fe20008000000 */
[----:B------:R-:W0:Y:S01]  /*1dbb10*/  LDCU UR6, c[0x0][0x3b8] ;  /* 0x00007700ff0677ac */ /* 0x000e220008000800 */
[----:B------:R-:W3:Y:S04]  /*1dbb20*/  LDL.LU R11, [R1+0x2da4] ;  /* 0x002da400010b7983 */ /* 0x000ee80000300800 */
[----:B------:R-:W-:Y:S04]  /*1dbb30*/  STL [R1+0x604], R20 ;  /* 0x0006041401007387 */ /* 0x000fe80000100800 */
[----:B------:R1:W-:Y:S04]  /*1dbb40*/  STL [R1+0x230], R4 ;  /* 0x0002300401007387 */ /* 0x0003e80000100800 */
[----:B-1----:R-:W3:Y:S04]  /*1dbb50*/  LDL.LU R4, [R1+0x2da8] ;  /* 0x002da80001047983 */ /* 0x002ee80000300800 */
[----:B------:R-:W3:Y:S04]  /*1dbb60*/  LDL.LU R5, [R1+0x2dac] ;  /* 0x002dac0001057983 */ /* 0x000ee80000300800 */
[----:B------:R1:W-:Y:S02]  /*1dbb70*/  STL [R1+0x234], R10 ;  /* 0x0002340a01007387 */ /* 0x0003e40000100800 */
[----:B-1----:R-:W-:-:S02]  /*1dbb80*/  SHF.R.S32.HI R10, RZ, 0x1f, R0 ;  /* 0x0000001fff0a7819 */ /* 0x002fc40000011400 */
[----:B--2---:R-:W-:Y:S02]  /*1dbb90*/  F2FP.SATFINITE.E5M2.F32.PACK_AB_MERGE_C R16, R6, R17, RZ ;  /* 0x000000110610723e */ /* 0x004fe400048060ff */
[----:B----4-:R-:W-:Y:S02]  /*1dbba0*/  F2FP.SATFINITE.E5M2.F32.PACK_AB_MERGE_C R6, R8, R7, RZ ;  /* 0x000000070806723e */ /* 0x010fe400048060ff */
[----:B------:R-:W-:-:S05]  /*1dbbb0*/  IADD3 R20, P1, PT, R0, R27, RZ ;  /* 0x0000001b00147210 */ /* 0x000fca0007f3e0ff */
[----:B------:R-:W-:-:S05]  /*1dbbc0*/  IMAD.X R21, R10, 0x1, R26, P1 ;  /* 0x000000010a157824 */ /* 0x000fca00008e061a */
[----:B------:R1:W-:Y:S04]  /*1dbbd0*/  STL.64 [R1+0x2de0], R20 ;  /* 0x002de01401007387 */ /* 0x0003e80000100a00 */
[----:B-1----:R-:W2:Y:S04]  /*1dbbe0*/  LDL.LU R20, [R1+0x2d98] ;  /* 0x002d980001147983 */ /* 0x002ea80000300800 */
[----:B------:R1:W-:Y:S04]  /*1dbbf0*/  STL [R1+0x5304], R16 ;  /* 0x0053041001007387 */ /* 0x0003e80000100800 */
[----:B------:R-:W2:Y:S01]  /*1dbc00*/  LDL.LU R21, [R1+0x2d9c] ;  /* 0x002d9c0001157983 */ /* 0x000ea20000300800 */
[----:B-1----:R-:W-:-:S03]  /*1dbc10*/  IADD3 R16, P1, PT, R0, R29, RZ ;  /* 0x0000001d00107210 */ /* 0x002fc60007f3e0ff */
[----:B------:R1:W-:Y:S02]  /*1dbc20*/  STL [R1+0x5318], R6 ;  /* 0x0053180601007387 */ /* 0x0003e40000100800 */
[----:B------:R-:W-:Y:S02]  /*1dbc30*/  IMAD.X R17, R10, 0x1, R28, P1 ;  /* 0x000000010a117824 */ /* 0x000fe400008e061c */
[----:B-1----:R-:W4:Y:S04]  /*1dbc40*/  LDL.LU R6, [R1+0x2d84] ;  /* 0x002d840001067983 */ /* 0x002f280000300800 */
[----:B------:R-:W2:Y:S04]  /*1dbc50*/  LDL.LU R7, [R1+0x2d88] ;  /* 0x002d880001077983 */ /* 0x000ea80000300800 */
[----:B------:R-:W2:Y:S04]  /*1dbc60*/  LDL.LU R8, [R1+0x2d8c] ;  /* 0x002d8c0001087983 */ /* 0x000ea80000300800 */
[----:B------:R1:W-:Y:S04]  /*1dbc70*/  STL.64 [R1+0x2dd0], R16 ;  /* 0x002dd01001007387 */ /* 0x0003e80000100a00 */
[----:B-1----:R-:W2:Y:S01]  /*1dbc80*/  LDL.LU.64 R16, [R1+0x8118] ;  /* 0x0081180001107983 */ /* 0x002ea20000300a00 */
[----:B------:R-:W-:-:S02]  /*1dbc90*/  F2FP.SATFINITE.E5M2.F32.PACK_AB_MERGE_C R23, R23, R22, RZ ;  /* 0x000000161717723e */ /* 0x000fc400048060ff */
[----:B------:R-:W-:Y:S02]  /*1dbca0*/  F2FP.SATFINITE.E5M2.F32.PACK_AB_MERGE_C R22, R12, R9, RZ ;  /* 0x000000090c16723e */ /* 0x000fe400048060ff */
[----:B------:R-:W3:Y:S04]  /*1dbcb0*/  LDL.LU R9, [R1+0x2d70] ;  /* 0x002d700001097983 */ /* 0x000ee80000300800 */
[----:B------:R-:W-:Y:S04]  /*1dbcc0*/  STL [R1+0x52d4], R23 ;  /* 0x0052d41701007387 */ /* 0x000fe80000100800 */
[----:B------:R-:W3:Y:S04]  /*1dbcd0*/  LDL.LU R12, [R1+0x2d74] ;  /* 0x002d7400010c7983 */ /* 0x000ee80000300800 */
[----:B------:R2:W-:Y:S01]  /*1dbce0*/  STL [R1+0x52e0], R22 ;  /* 0x0052e01601007387 */ /* 0x0005e20000100800 */
[----:B------:R-:W-:-:S02]  /*1dbcf0*/  F2FP.SATFINITE.E5M2.F32.PACK_AB_MERGE_C R25, R25, R24, RZ ;  /* 0x000000181919723e */ /* 0x000fc400048060ff */
[----:B--2---:R-:W-:-:S05]  /*1dbd00*/  IADD3 R22, P1, PT, R0, R17, RZ ;  /* 0x0000001100167210 */ /* 0x004fca0007f3e0ff */
[----:B------:R-:W-:-:S05]  /*1dbd10*/  IMAD.X R23, R10, 0x1, R15, P1 ;  /* 0x000000010a177824 */ /* 0x000fca00008e060f */
[----:B------:R1:W-:Y:S04]  /*1dbd20*/  STL.64 [R1+0x2dc0], R22 ;  /* 0x002dc01601007387 */ /* 0x0003e80000100a00 */
[----:B-1----:R-:W2:Y:S04]  /*1dbd30*/  LDL.LU.64 R22, [R1+0x8110] ;  /* 0x0081100001167983 */ /* 0x002ea80000300a00 */
[----:B------:R-:W2:Y:S04]  /*1dbd40*/  LDL.LU R24, [R1+0x810c] ;  /* 0x00810c0001187983 */ /* 0x000ea80000300800 */
[----:B------:R1:W-:Y:S04]  /*1dbd50*/  STL [R1+0x528c], R25 ;  /* 0x00528c1901007387 */ /* 0x0003e80000100800 */
[----:B-1----:R-:W2:Y:S01]  /*1dbd60*/  LDL.LU R25, [R1+0x8108] ;  /* 0x0081080001197983 */ /* 0x002ea20000300800 */
[----:B------:R-:W-:-:S05]  /*1dbd70*/  F2FP.SATFINITE.E5M2.F32.PACK_AB_MERGE_C R3, R3, R2, RZ ;  /* 0x000000020303723e */ /* 0x000fca00048060ff */
[----:B------:R1:W-:Y:S01]  /*1dbd80*/  STL [R1+0x5298], R3 ;  /* 0x0052980301007387 */ /* 0x0003e20000100800 */
[----:B---3--:R-:W-:Y:S02]  /*1dbd90*/  F2FP.SATFINITE.E5M2.F32.PACK_AB_MERGE_C R11, R11, R13, RZ ;  /* 0x0000000d0b0b723e */ /* 0x008fe400048060ff */
[----:B------:R-:W-:Y:S02]  /*1dbda0*/  F2FP.SATFINITE.E5M2.F32.PACK_AB_MERGE_C R5, R5, R4, RZ ;  /* 0x000000040505723e */ /* 0x000fe400048060ff */
[----:B--2---:R-:W-:Y:S01]  /*1dbdb0*/  IADD3 R2, P1, PT, R0, R25, RZ ;  /* 0x0000001900027210 */ /* 0x004fe20007f3e0ff */
[----:B------:R2:W-:Y:S04]  /*1dbdc0*/  STL.64 [R1+0x80f8], R24 ;  /* 0x0080f81801007387 */ /* 0x0005e80000100a00 */
[----:B-1----:R-:W-:-:S02]  /*1dbdd0*/  IMAD.X R3, R10, 0x1, R24, P1 ;  /* 0x000000010a037824 */ /* 0x002fc400008e0618 */
[----:B--2---:R-:W2:Y:S04]  /*1dbde0*/  LDL.LU R24, [R1+0x2d94] ;  /* 0x002d940001187983 */ /* 0x004ea80000300800 */
[----:B------:R-:W4:Y:S04]  /*1dbdf0*/  LDL.LU R25, [R1+0x2d80] ;  /* 0x002d800001197983 */ /* 0x000f280000300800 */
[----:B------:R1:W-:Y:S01]  /*1dbe00*/  STL.64 [R1+0x2db0], R2 ;  /* 0x002db00201007387 */ /* 0x0003e20000100a00 */
[----:B------:R-:W-:-:S03]  /*1dbe10*/  IADD3 R4, P1, PT, R0, R16, RZ ;  /* 0x0000001000047210 */ /* 0x000fc60007f3e0ff */
[----:B-1----:R-:W3:Y:S04]  /*1dbe20*/  LDL.LU R2, [R1+0x2d78] ;  /* 0x002d780001027983 */ /* 0x002ee80000300800 */
[----:B------:R-:W3:Y:S04]  /*1dbe30*/  LDL.LU R3, [R1+0x2d7c] ;  /* 0x002d7c0001037983 */ /* 0x000ee80000300800 */
[----:B------:R1:W-:Y:S04]  /*1dbe40*/  STL [R1+0x5248], R11 ;  /* 0x0052480b01007387 */ /* 0x0003e80000100800 */
[----:B------:R-:W2:Y:S04]  /*1dbe50*/  LDL.LU R13, [R1+0x2d60] ;  /* 0x002d6000010d7983 */ /* 0x000ea80000300800 */
[----:B-1----:R-:W2:Y:S04]  /*1dbe60*/  LDL.LU R11, [R1+0x2d64] ;  /* 0x002d6400010b7983 */ /* 0x002ea80000300800 */
[----:B------:R-:W-:Y:S04]  /*1dbe70*/  STL [R1+0x5250], R5 ;  /* 0x0052500501007387 */ /* 0x000fe80000100800 */
[----:B------:R1:W-:Y:S04]  /*1dbe80*/  STL [R1+0x80e8], R16 ;  /* 0x0080e81001007387 */ /* 0x0003e80000100800 */
[----:B-1----:R-:W2:Y:S01]  /*1dbe90*/  LDL.LU R16, [R1+0x2d90] ;  /* 0x002d900001107983 */ /* 0x002ea20000300800 */
[----:B------:R-:W-:-:S05]  /*1dbea0*/  IMAD.X R5, R10, 0x1, R14, P1 ;  /* 0x000000010a057824 */ /* 0x000fca00008e060e */
[----:B------:R1:W-:Y:S04]  /*1dbeb0*/  STL.64 [R1+0x2da0], R4 ;  /* 0x002da00401007387 */ /* 0x0003e80000100a00 */
[----:B-1----:R-:W3:Y:S04]  /*1dbec0*/  LDL.LU R4, [R1+0x2d68] ;  /* 0x002d680001047983 */ /* 0x002ee80000300800 */
[----:B------:R-:W3:Y:S04]  /*1dbed0*/  LDL.LU R5, [R1+0x2d6c] ;  /* 0x002d6c0001057983 */ /* 0x000ee80000300800 */
[----:B------:R1:W-:Y:S02]  /*1dbee0*/  STL [R1+0x80ec], R14 ;  /* 0x0080ec0e01007387 */ /* 0x0003e40000100800 */
[----:B-1----:R-:W-:-:S02]  /*1dbef0*/  F2FP.SATFINITE.E5M2.F32.PACK_AB_MERGE_C R14, R21, R20, RZ ;  /* 0x00000014150e723e */ /* 0x002fc400048060ff */
[----:B------:R-:W-:-:S05]  /*1dbf00*/  IADD3 R20, P1, PT, R0, R23, RZ ;  /* 0x0000001700147210 */ /* 0x000fca0007f3e0ff */
[----:B------:R-:W-:Y:S01]  /*1dbf10*/  IMAD.X R21, R10, 0x1, R22, P1 ;  /* 0x000000010a157824 */ /* 0x000fe200008e0616 */
[----:B--2---:R-:W-:-:S05]  /*1dbf20*/  F2FP.SATFINITE.E5M2.F32.PACK_AB_MERGE_C R16, R24, R16, RZ ;  /* 0x000000101810723e */ /* 0x004fca00048060ff */
[----:B------:R-:W-:Y:S04]  /*1dbf30*/  STL [R1+0x51fc], R16 ;  /* 0x0051fc1001007387 */ /* 0x000fe80000100800 */
[----:B------:R-:W-:Y:S04]  /*1dbf40*/  STL [R1+0x5214], R14 ;  /* 0x0052140e01007387 */ /* 0x000fe80000100800 */
[----:B------:R1:W-:Y:S04]  /*1dbf50*/  STL.64 [R1+0x2d90], R20 ;  /* 0x002d901401007387 */ /* 0x0003e80000100a00 */
[----:B-1----:R-:W2:Y:S01]  /*1dbf60*/  LDL.LU.64 R20, [R1+0x8100] ;  /* 0x0081000001147983 */ /* 0x002ea20000300a00 */
[----:B----4-:R-:W-:-:S03]  /*1dbf70*/  F2FP.SATFINITE.E5M2.F32.PACK_AB_MERGE_C R14, R6, R25, RZ ;  /* 0x00000019060e723e */ /* 0x010fc600048060ff */
[----:B------:R-:W-:Y:S01]  /*1dbf80*/  STL.64 [R1+0x80f0], R22 ;  /* 0x0080f01601007387 */ /* 0x000fe20000100a00 */
[----:B------:R-:W-:-:S03]  /*1dbf90*/  F2FP.SATFINITE.E5M2.F32.PACK_AB_MERGE_C R8, R8, R7, RZ ;  /* 0x000000070808723e */ /* 0x000fc600048060ff */
[----:B------:R-:W4:Y:S01]  /*1dbfa0*/  LDL.LU R6, [R1+0x2d50] ;  /* 0x002d500001067983 */ /* 0x000f220000300800 */
[----:B------:R-:W-:-:S03]  /*1dbfb0*/  F2FP.SATFINITE.E5M2.F32.PACK_AB_MERGE_C R12, R12, R9, RZ ;  /* 0x000000090c0c723e */ /* 0x000fc600048060ff */
[----:B------:R-:W-:Y:S04]  /*1dbfc0*/  STL [R1+0x51c0], R14 ;  /* 0x0051c00e01007387 */ /* 0x000fe80000100800 */
[----:B------:R-:W4:Y:S04]  /*1dbfd0*/  LDL.LU R7, [R1+0x2d54] ;  /* 0x002d540001077983 */ /* 0x000f280000300800 */
[----:B------:R1:W-:Y:S04]  /*1dbfe0*/  STL [R1+0x51d0], R8 ;  /* 0x0051d00801007387 */ /* 0x0003e80000100800 */
[----:B-1----:R-:W3:Y:S04]  /*1dbff0*/  LDL.LU R8, [R1+0x2d58] ;  /* 0x002d580001087983 */ /* 0x002ee80000300800 */
[----:B------:R-:W3:Y:S01]  /*1dc000*/  LDL.LU R9, [R1+0x2d5c] ;  /* 0x002d5c0001097983 */ /* 0x000ee20000300800 */
[----:B--2---:R-:W-:-:S05]  /*1dc010*/  IADD3 R22, P1, PT, R0, R21, RZ ;  /* 0x0000001500167210 */ /* 0x004fca0007f3e0ff */
[----:B------:R-:W-:-:S05]  /*1dc020*/  IMAD.X R23, R10, 0x1, R19, P1 ;  /* 0x000000010a177824 */ /* 0x000fca00008e0613 */
[----:B------:R1:W-:Y:S04]  /*1dc030*/  STL.64 [R1+0x2d80], R22 ;  /* 0x002d801601007387 */ /* 0x0003e80000100a00 */
[----:B------:R2:W-:Y:S01]  /*1dc040*/  STL [R1+0x2f0c], R12 ;  /* 0x002f0c0c01007387 */ /* 0x0005e20000100800 */
[----:B-1----:R-:W-:-:S03]  /*1dc050*/  IADD3 R22, P1, PT, R0, R20, RZ ;  /* 0x0000001400167210 */ /* 0x002fc60007f3e0ff */
[----:B------:R-:W-:Y:S02]  /*1dc060*/  STL.64 [R1+0x80e0], R20 ;  /* 0x0080e01401007387 */ /* 0x000fe40000100a00 */
[----:B------:R-:W-:Y:S02]  /*1dc070*/  IMAD.X R23, R10, 0x1, R18, P1 ;  /* 0x000000010a177824 */ /* 0x000fe400008e0612 */
[----:B------:R-:W4:Y:S04]  /*1dc080*/  LDL.LU R24, [R1+0x2d40] ;  /* 0x002d400001187983 */ /* 0x000f280000300800 */
[----:B------:R-:W4:Y:S04]  /*1dc090*/  LDL.LU R25, [R1+0x2d44] ;  /* 0x002d440001197983 */ /* 0x000f280000300800 */
[----:B------:R-:W4:Y:S04]  /*1dc0a0*/  LDL.LU R10, [R1+0x2d48] ;  /* 0x002d4800010a7983 */ /* 0x000f280000300800 */
[----:B------:R1:W-:Y:S04]  /*1dc0b0*/  STL.64 [R1+0x2d70], R22 ;  /* 0x002d701601007387 */ /* 0x0003e80000100a00 */
[----:B--2---:R-:W2:Y:S01]  /*1dc0c0*/  LDL.LU R12, [R1+0x2d4c] ;  /* 0x002d4c00010c7983 */ /* 0x004ea20000300800 */
[----:B---3--:R-:W-:-:S02]  /*1dc0d0*/  F2FP.SATFINITE.E5M2.F32.PACK_AB_MERGE_C R3, R3, R2, RZ ;  /* 0x000000020303723e */ /* 0x008fc400048060ff */
[----:B------:R-:W-:Y:S01]  /*1dc0e0*/  F2FP.SATFINITE.E5M2.F32.PACK_AB_MERGE_C R2, R11, R13, RZ ;  /* 0x0000000d0b02723e */ /* 0x000fe200048060ff */
[----:B-1----:R-:W3:Y:S04]  /*1dc0f0*/  LDL.LU R22, [R1+0x2d30] ;  /* 0x002d300001167983 */ /* 0x002ee80000300800 */
[----:B------:R-:W-:Y:S04]  /*1dc100*/  STL [R1+0x2f5c], R3 ;  /* 0x002f5c0301007387 */ /* 0x000fe80000100800 */
[----:B------:R-:W3:Y:S04]  /*1dc110*/  LDL.LU R23, [R1+0x2d34] ;  /* 0x002d340001177983 */ /* 0x000ee80000300800 */
[----:B------:R1:W-:Y:S01]  /*1dc120*/  STL [R1+0x2e6c], R2 ;  /* 0x002e6c0201007387 */ /* 0x0003e20000100800 */
[----:B0-----:R-:W-:Y:S01]  /*1dc130*/  VIADD R0, R0, UR6 ;  /* 0x0000000600007c36 */ /* 0x001fe20008000000 */
[----:B------:R-:W-:Y:S01]  /*1dc140*/  F2FP.SATFINITE.E5M2.F32.PACK_AB_MERGE_C R8, R9, R8, RZ ;  /* 0x000000080908723e */ /* 0x000fe200048060ff */
[----:B------:R-:W0:Y:S01]  /*1dc150*/  LDCU UR6, c[0x0][0x3b8] ;  /* 0x00007700ff0677ac */ /* 0x000e220008000800 */
[----:B------:R-:W3:Y:S04]  /*1dc160*/  LDL.LU R13, [R1+0x2d38] ;  /* 0x002d3800010d7983 */ /* 0x000ee80000300800 */
[----:B------:R-:W3:Y:S01]  /*1dc170*/  LDL.LU R11, [R1+0x2d3c] ;  /* 0x002d3c00010b7983 */ /* 0x000ee20000300800 */
[----:B-1----:R-:W-:-:S03]  /*1dc180*/  F2FP.SATFINITE.E5M2.F32.PACK_AB_MERGE_C R2, R5, R4, RZ ;  /* 0x000000040502723e */ /* 0x002fc600048060ff */
[----:B------:R-:W3:Y:S04]  /*1dc190*/  LDL.LU R14, [R1+0x2d20] ;  /* 0x002d2000010e7983 */ /* 0x000ee80000300800 */
[----:B------:R-:W3:Y:S01]  /*1dc1a0*/  LDL.LU R16, [R1+0x2d24] ;  /* 0x002d240001107983 */ /* 0x000ee20000300800 */
[----:B------:R-:W-:-:S03]  /*1dc1b0*/  IADD3 R4, P1, PT, R0, R27, RZ ;  /* 0x0000001b00047210 */ /* 0x000fc60007f3e0ff */
[----:B------:R1:W-:Y:S04]  /*1dc1c0*/  STL [R1+0x2e88], R2 ;  /* 0x002e880201007387 */ /* 0x0003e80000100800 */
[----:B-1----:R-:W3:Y:S04]  /*1dc1d0*/  LDL.LU R2, [R1+0x2d28] ;  /* 0x002d280001027983 */ /* 0x002ee80000300800 */
[----:B------:R-:W3:Y:S04]  /*1dc1e0*/  LDL.LU R3, [R1+0x2d2c] ;  /* 0x002d2c0001037983 */ /* 0x000ee80000300800 */
[----:B------:R1:W-:Y:S02]  /*1dc1f0*/  STL [R1+0x80d8], R27 ;  /* 0x0080d81b01007387 */ /* 0x0003e40000100800 */
[----:B-1----:R-:W-:-:S05]  /*1dc200*/  SHF.R.S32.HI R27, RZ, 0x1f, R0 ;  /* 0x0000001fff1b7819 */ /* 0x002fca0000011400 */
[----:B------:R-:W-:-:S05]  /*1dc210*/  IMAD.X R5, R27, 0x1, R26, P1 ;  /* 0x000000011b057824 */ /* 0x000fca00008e061a */
[----:B------:R4:W-:Y:S04]  /*1dc220*/  STL.64 [R1+0x2d60], R4 ;  /* 0x002d600401007387 */ /* 0x0009e80000100a00 */
[----:B------:R-:W3:Y:S04]  /*1dc230*/  LDL.LU R20, [R1+0x2d10] ;  /* 0x002d100001147983 */ /* 0x000ee80000300800 */
[----:B------:R-:W3:Y:S01]  /*1dc240*/  LDL.LU R21, [R1+0x2d14] ;  /* 0x002d140001157983 */ /* 0x000ee20000300800 */
[----:B----4-:R-:W-:Y:S02]  /*1dc250*/  F2FP.SATFINITE.E5M2.F32.PACK_AB_MERGE_C R4, R7, R6, RZ ;  /* 0x000000060704723e */ /* 0x010fe400048060ff */
[----:B------:R-:W-:-:S03]  /*1dc260*/  IADD3 R6, P1, PT, R0, R29, RZ ;  /* 0x0000001d00067210 */ /* 0x000fc60007f3e0ff */
[----:B------:R1:W-:Y:S02]  /*1dc270*/  STL [R1+0x2e1c], R4 ;  /* 0x002e1c0401007387 */ /* 0x0003e40000100800 */
[----:B------:R-:W-:Y:S02]  /*1dc280*/  IMAD.X R7, R27, 0x1, R28, P1 ;  /* 0x000000011b077824 */ /* 0x000fe400008e061c */
[----:B-1----:R-:W4:Y:S04]  /*1dc290*/  LDL.LU R4, [R1+0x2d18] ;  /* 0x002d180001047983 */ /* 0x002f280000300800 */
[----:B------:R-:W4:Y:S04]  /*1dc2a0*/  LDL.LU R5, [R1+0x2d1c] ;  /* 0x002d1c0001057983 */ /* 0x000f280000300800 */
[----:B------:R-:W-:Y:S04]  /*1dc2b0*/  STL [R1+0x2e58], R8 ;  /* 0x002e580801007387 */ /* 0x000fe80000100800 */
[----:B------:R1:W-:Y:S04]  /*1dc2c0*/  STL.64 [R1+0x2d50], R6 ;  /* 0x002d500601007387 */ /* 0x0003e80000100a00 */
[----:B-1----:R-:W4:Y:S04]  /*1dc2d0*/  LDL.LU R6, [R1+0x2d00] ;  /* 0x002d000001067983 */ /* 0x002f280000300800 */
[----:B------:R-:W4:Y:S04]  /*1dc2e0*/  LDL.LU R7, [R1+0x2d04] ;  /* 0x002d040001077983 */ /* 0x000f280000300800 */
[----:B------:R-:W4:Y:S04]  /*1dc2f0*/  LDL.LU R8, [R1+0x2d08] ;  /* 0x002d080001087983 */ /* 0x000f280000300800 */
[----:B------:R-:W4:Y:S01]  /*1dc300*/  LDL.LU R9, [R1+0x2d0c] ;  /* 0x002d0c0001097983 */ /* 0x000f220000300800 */
[----:B------:R-:W-:-:S02]  /*1dc310*/  F2FP.SATFINITE.E5M2.F32.PACK_AB_MERGE_C R25, R25, R24, RZ ;  /* 0x000000181919723e */ /* 0x000fc400048060ff */
[----:B--2---:R-:W-:Y:S02]  /*1dc320*/  F2FP.SATFINITE.E5M2.F32.PACK_AB_MERGE_C R24, R12, R10, RZ ;  /* 0x0000000a0c18723e */ /* 0x004fe400048060ff */
[----:B------:R-:W2:Y:S04]  /*1dc330*/  LDL.LU R10, [R1+0x2cf0] ;  /* 0x002cf000010a7983 */ /* 0x000ea80000300800 */
[----:B------:R-:W-:Y:S04]  /*1dc340*/  STL [R1+0x2dd8], R25 ;  /* 0x002dd81901007387 */ /* 0x000fe80000100800 */
[----:B------:R-:W2:Y:S04]  /*1dc350*/  LDL.LU R12, [R1+0x2cf4] ;  /* 0x002cf400010c7983 */ /* 0x000ea80000300800 */
[----:B------:R1:W-:Y:S02]  /*1dc360*/  STL [R1+0x2ddc], R24 ;  /* 0x002ddc1801007387 */ /* 0x0003e40000100800 */
[----:B-1----:R-:W-:-:S05]  /*1dc370*/  IADD3 R24, P1, PT, R0, R17, RZ ;  /* 0x0000001100187210 */ /* 0x002fca0007f3e0ff */
[----:B------:R-:W-:-:S05]  /*1dc380*/  IMAD.X R25, R27, 0x1, R15, P1 ;  /* 0x000000011b197824 */ /* 0x000fca00008e060f */
[----:B------:R1:W-:Y:S04]  /*1dc390*/  STL.64 [R1+0x2d40], R24 ;  /* 0x002d401801007387 */ /* 0x0003e80000100a00 */
[----:B-1----:R-:W2:Y:S01]  /*1dc3a0*/  LDL.LU.64 R24, [R1+0x80f8] ;  /* 0x0080f80001187983 */ /* 0x002ea20000300a00 */
[----:B---3--:R-:W-:Y:S02]  /*1dc3b0*/  F2FP.SATFINITE.E5M2.F32.PACK_AB_MERGE_C R23, R23, R22, RZ ;  /* 0x000000161717723e */ /* 0x008fe400048060ff */
[----:B------:R-:W-:-:S03]  /*1dc3c0*/  F2FP.SATFINITE.E5M2.F32.PACK_AB_MERGE_C R11, R11, R13, RZ ;  /* 0x0000000d0b0b723e */ /* 0x000fc600048060ff */
[----:B------:R1:W-:Y:S01]  /*1dc3d0*/  STL [R1+0x2d48], R23 ;  /* 0x002d481701007387 */ /* 0x0003e20000100800 */
[----:B------:R-:W-:-:S03]  /*1dc3e0*/  F2FP.SATFINITE.E5M2.F32.PACK_AB_MERGE_C R16, R16, R14, RZ ;  /* 0x0000000e1010723e */ /* 0x000fc600048060ff */
[----:B------:R-:W-:Y:S01]  /*1dc3f0*/  STL [R1+0x2d5c], R11 ;  /* 0x002d5c0b01007387 */ /* 0x000fe20000100800 */
[----:B--2---:R-:W-:-:S05]  /*1dc400*/  IADD3 R22, P1, PT, R0, R25, RZ ;  /* 0x0000001900167210 */ /* 0x004fca0007f3e0ff */
[----:B-1----:R-:W-:-:S05]  /*1dc410*/  IMAD.X R23, R27, 0x1, R24, P1 ;  /* 0x000000011b177824 */ /* 0x002fca00008e0618 */
[----:B------:R1:W-:Y:S04]  /*1dc420*/  STL.64 [R1+0x2d30], R22 ;  /* 0x002d301601007387 */ /* 0x0003e80000100a00 */
[----:B-1----:R-:W2:Y:S04]  /*1dc430*/  LDL.LU.64 R22, [R1+0x80f0] ;  /* 0x0080f00001167983 */ /* 0x002ea80000300a00 */
[----:B------:R-:W3:Y:S04]  /*1dc440*/  LDL.LU R13, [R1+0x2cf8] ;  /* 0x002cf800010d7983 */ /* 0x000ee80000300800 */
[----:B------:R-:W3:Y:S04]  /*1dc450*/  LDL.LU R11, [R1+0x2cfc] ;  /* 0x002cfc00010b7983 */ /* 0x000ee80000300800 */
[----:B------:R-:W2:Y:S04]  /*1dc460*/  LDL.LU R14, [R1+0x80ec] ;  /* 0x0080ec00010e7983 */ /* 0x000ea80000300800 */
[----:B------:R1:W-:Y:S04]  /*1dc470*/  STL [R1+0x2d38], R16 ;  /* 0x002d381001007387 */ /* 0x0003e80000100800 */
[----:B-1----:R-:W2:Y:S01]  /*1dc480*/  LDL.LU R16, [R1+0x80e8] ;  /* 0x0080e80001107983 */ /* 0x002ea20000300800 */
[----:B------:R-:W-:-:S05]  /*1dc490*/  F2FP.SATFINITE.E5M2.F32.PACK_AB_MERGE_C R3, R3, R2, RZ ;  /* 0x000000020303723e */ /* 0x000fca00048060ff */
[----:B------:R1:W-:Y:S01]  /*1dc4a0*/  STL [R1+0x2d2c], R3 ;  /* 0x002d2c0301007387 */ /* 0x0003e20000100800 */
[----:B------:R-:W-:Y:S02]  /*1dc4b0*/  F2FP.SATFINITE.E5M2.F32.PACK_AB_MERGE_C R21, R21, R20, RZ ;  /* 0x000000141515723e */ /* 0x000fe400048060ff */
[----:B----4-:R-:W-:Y:S02]  /*1dc4c0*/  F2FP.SATFINITE.E5M2.F32.PACK_AB_MERGE_C R20, R5, R4, RZ ;  /* 0x000000040514723e */ /* 0x010fe400048060ff */
[C---:B--2---:R-:W-:Y:S01]  /*1dc4d0*/  IADD3 R2, P1, PT, R0.reuse, R16, RZ ;  /* 0x0000001000027210 */ /* 0x044fe20007f3e0ff */
[----:B------:R2:W-:Y:S04]  /*1dc4e0*/  STL [R1+0x80c8], R16 ;  /* 0x0080c81001007387 */ /* 0x0005e80000100800 */
[----:B-1----:R-:W-:Y:S01]  /*1dc4f0*/  IMAD.X R3, R27, 0x1, R14, P1 ;  /* 0x000000011b037824 */ /* 0x002fe200008e060e */
[----:B--2---:R-:W2:Y:S04]  /*1dc500*/  LDL.LU R16, [R1+0x2ce4] ;  /* 0x002ce40001107983 */ /* 0x004ea80000300800 */
[----:B------:R1:W-:Y:S04]  /*1dc510*/  STL.64 [R1+0x2d20], R2 ;  /* 0x002d200201007387 */ /* 0x0003e80000100a00 */
[----:B-1----:R-:W4:Y:S04]  /*1dc520*/  LDL.LU R2, [R1+0x2ce8] ;  /* 0x002ce80001027983 */ /* 0x002f280000300800 */
[----:B------:R-:W4:Y:S04]  /*1dc530*/  LDL.LU R3, [R1+0x2cec] ;  /* 0x002cec0001037983 */ /* 0x000f280000300800 */
[----:B------:R1:W-:Y:S04]  /*1dc540*/  STL [R1+0x80cc], R14 ;  /* 0x0080cc0e01007387 */ /* 0x0003e80000100800 */
[----:B-1----:R-:W2:Y:S04]  /*1dc550*/  LDL.LU R14, [R1+0x2ce0] ;  /* 0x002ce000010e7983 */ /* 0x002ea80000300800 */
[----:B------:R-:W2:Y:S04]  /*1dc560*/  LDL.LU R4, [R1+0x2cd0] ;  /* 0x002cd00001047983 */ /* 0x000ea80000300800 */
[----:B------:R-:W-:Y:S04]  /*1dc570*/  STL [R1+0x2d28], R21 ;  /* 0x002d281501007387 */ /* 0x000fe80000100800 */
[----:B------:R-:W2:Y:S04]  /*1dc580*/  LDL.LU R5, [R1+0x2cd4] ;  /* 0x002cd40001057983 */ /* 0x000ea80000300800 */
[----:B------:R1:W-:Y:S02]  /*1dc590*/  STL [R1+0x2d1c], R20 ;  /* 0x002d1c1401007387 */ /* 0x0003e40000100800 */
[----:B-1----:R-:W-:-:S05]  /*1dc5a0*/  IADD3 R20, P1, PT, R0, R23, RZ ;  /* 0x0000001700147210 */ /* 0x002fca0007f3e0ff */
[----:B------:R-:W-:-:S05]  /*1dc5b0*/  IMAD.X R21, R27, 0x1, R22, P1 ;  /* 0x000000011b157824 */ /* 0x000fca00008e0616 */
[----:B------:R1:W-:Y:S04]  /*1dc5c0*/  STL.64 [R1+0x2d10], R20 ;  /* 0x002d101401007387 */ /* 0x0003e80000100a00 */
[----:B-1----:R-:W2:Y:S04]  /*1dc5d0*/  LDL.LU.64 R20, [R1+0x80e0] ;  /* 0x0080e00001147983 */ /* 0x002ea80000300a00 */
[----:B------:R1:W-:Y:S01]  /*1dc5e0*/  STL.64 [R1+0x80d0], R22 ;  /* 0x0080d01601007387 */ /* 0x0003e20000100a00 */
[----:B------:R-:W-:Y:S02]  /*1dc5f0*/  F2FP.SATFINITE.E5M2.F32.PACK_AB_MERGE_C R8, R9, R8, RZ ;  /* 0x000000080908723e */ /* 0x000fe400048060ff */
[----:B-1----:R-:W-:-:S05]  /*1dc600*/  F2FP.SATFINITE.E5M2.F32.PACK_AB_MERGE_C R22, R7, R6, RZ ;  /* 0x000000060716723e */ /* 0x002fca00048060ff */
[----:B------:R-:W-:Y:S04]  /*1dc610*/  STL [R1+0x2d18], R22 ;  /* 0x002d181601007387 */ /* 0x000fe80000100800 */
[----:B------:R1:W-:Y:S04]  /*1dc620*/  STL [R1+0x2d0c], R8 ;  /* 0x002d0c0801007387 */ /* 0x0003e80000100800 */
[----:B-1----:R-:W3:Y:S04]  /*1dc630*/  LDL.LU R8, [R1+0x2cd8] ;  /* 0x002cd80001087983 */ /* 0x002ee80000300800 */
[----:B------:R-:W3:Y:S01]  /*1dc640*/  LDL.LU R9, [R1+0x2cdc] ;  /* 0x002cdc0001097983 */ /* 0x000ee20000300800 */
[----:B--2---:R-:W-:-:S05]  /*1dc650*/  IADD3 R6, P1, PT, R0, R21, RZ ;  /* 0x0000001500067210 */ /* 0x004fca0007f3e0ff */
[----:B------:R-:W-:-:S05]  /*1dc660*/  IMAD.X R7, R27, 0x1, R19, P1 ;  /* 0x000000011b077824 */ /* 0x000fca00008e0613 */
[----:B------:R1:W-:Y:S02]  /*1dc670*/  STL.64 [R1+0x2d00], R6 ;  /* 0x002d000601007387 */ /* 0x0003e40000100a00 */
[----:B-1----:R-:W-:Y:S02]  /*1dc680*/  F2FP.SATFINITE.E5M2.F32.PACK_AB_MERGE_C R6, R12, R10, RZ ;  /* 0x0000000a0c06723e */ /* 0x002fe400048060ff */
[----:B------:R-:W2:Y:S04]  /*1dc690*/  LDL.LU R10, [R1+0x2cc0] ;  /* 0x002cc000010a7983 */ /* 0x000ea80000300800 */
[----:B------:R-:W2:Y:S04]  /*1dc6a0*/  LDL.LU R12, [R1+0x2cc4] ;  /* 0x002cc400010c7983 */ /* 0x000ea80000300800 */
[----:B------:R1:W-:Y:S04]  /*1dc6b0*/  STL [R1+0x2d08], R6 ;  /* 0x002d080601007387 */ /* 0x0003e80000100800 */
[----:B------:R-:W-:Y:S01]  /*1dc6c0*/  STL.64 [R1+0x80c0], R20 ;  /* 0x0080c01401007387 */ /* 0x000fe20000100a00 */
[----:B-1----:R-:W-:-:S05]  /*1dc6d0*/  IADD3 R6, P1, PT, R0, R20, RZ ;  /* 0x0000001400067210 */ /* 0x002fca0007f3e0ff */
[----:B------:R-:W-:Y:S02]  /*1dc6e0*/  IMAD.X R7, R27, 0x1, R18, P1 ;  /* 0x000000011b077824 */ /* 0x000fe400008e0612 */
[----:B------:R-:W2:Y:S04]  /*1dc6f0*/  LDL.LU R27, [R1+0x80d8] ;  /* 0x0080d800011b7983 */ /* 0x000ea80000300800 */
[----:B------:R3:W-:Y:S01]  /*1dc700*/  STL.64 [R1+0x2cf0], R6 ;  /* 0x002cf00601007387 */ /* 0x0007e20000100a00 */
[----:B------:R-:W-:-:S03]  /*1dc710*/  F2FP.SATFINITE.E5M2.F32.PACK_AB_MERGE_C R14, R16, R14, RZ ;  /* 0x0000000e100e723e */ /* 0x000fc600048060ff */
[----:B------:R-:W2:Y:S01]  /*1dc720*/  LDL.LU R22, [R1+0x2cc8] ;  /* 0x002cc80001167983 */ /* 0x000ea20000300800 */
[----:B0-----:R-:W-:Y:S01]  /*1dc730*/  VIADD R0, R0, UR6 ;  /* 0x0000000600007c36 */ /* 0x001fe20008000000 */
[----:B---3--:R-:W-:Y:S02]  /*1dc740*/  F2FP.SATFINITE.E5M2.F32.PACK_AB_MERGE_C R6, R11, R13, RZ ;  /* 0x0000000d0b06723e */ /* 0x008fe400048060ff */
[----:B------:R-:W3:Y:S01]  /*1dc750*/  LDL.LU R23, [R1+0x2ccc] ;  /* 0x002ccc0001177983 */ /* 0x000ee20000300800 */
[----:B----4-:R-:W-:Y:S01]  /*1dc760*/  F2FP.SATFINITE.E5M2.F32.PACK_AB_MERGE_C R16, R3, R2, RZ ;  /* 0x000000020310723e */ /* 0x010fe200048060ff */
[----:B------:R-:W0:Y:S02]  /*1dc770*/  LDCU UR6, c[0x0][0x3b8] ;  /* 0x00007700ff0677ac */ /* 0x000e240008000800 */
[----:B------:R1:W-:Y:S04]  /*1dc780*/  STL [R1+0x2cfc], R6 ;  /* 0x002cfc0601007387 */ /* 0x0003e80000100800 */
[----:B-1----:R-:W4:Y:S04]  /*1dc790*/  LDL.LU R6, [R1+0x2cb0] ;  /* 0x002cb00001067983 */ /* 0x002f280000300800 */
[----:B------:R-:W4:Y:S04]  /*1dc7a0*/  LDL.LU R7, [R1+0x2cb4] ;  /* 0x002cb40001077983 */ /* 0x000f280000300800 */
[----:B------:R-:W3:Y:S04]  /*1dc7b0*/  LDL.LU R13, [R1+0x2cb8] ;  /* 0x002cb800010d7983 */ /* 0x000ee80000300800 */
[----:B------:R-:W3:Y:S04]  /*1dc7c0*/  LDL.LU R11, [R1+0x2cbc] ;  /* 0x002cbc00010b7983 */ /* 0x000ee80000300800 */
[----:B------:R1:W-:Y:S02]  /*1dc7d0*/  STL [R1+0x2cf8], R14 ;  /* 0x002cf80e01007387 */ /* 0x0003e40000100800 */
[----:B-1----:R-:W-:-:S02]  /*1dc7e0*/  SHF.R.S32.HI R14, RZ, 0x1f, R0 ;  /* 0x0000001fff0e7819 */ /* 0x002fc40000011400 */
[----:B------:R1:W-:Y:S01]  /*1dc7f0*/  STL [R1+0x2ce8], R16 ;  /* 0x002ce81001007387 */ /* 0x0003e20000100800 */
[----:B--2---:R-:W-:-:S03]  /*1dc800*/  IADD3 R2, P1, PT, R0, R27, RZ ;  /* 0x0000001b00027210 */ /* 0x004fc60007f3e0ff */
[----:B------:R-:W-:Y:S02]  /*1dc810*/  STL.64 [R1+0x80b0], R26 ;  /* 0x0080b01a01007387 */ /* 0x000fe40000100a00 */
[----:B------:R-:W-:-:S05]  /*1dc820*/  IMAD.X R3, R14, 0x1, R26, P1 ;  /* 0x000000010e037824 */ /* 0x000fca00008e061a */
[----:B------:R2:W-:Y:S04]  /*1dc830*/  STL.64 [R1+0x2ce0], R2 ;  /* 0x002ce00201007387 */ /* 0x0005e80000100a00 */
[----:B------:R-:W4:Y:S04]  /*1dc840*/  LDL.LU R14, [R1+0x2ca0] ;  /* 0x002ca000010e7983 */ /* 0x000f280000300800 */
[----:B-1----:R-:W4:Y:S01]  /*1dc850*/  LDL.LU R16, [R1+0x2ca4] ;  /* 0x002ca40001107983 */ /* 0x002f220000300800 */
[----:B--2---:R-:W-:-:S05]  /*1dc860*/  F2FP.SATFINITE.E5M2.F32.PACK_AB_MERGE_C R2, R5, R4, RZ ;  /* 0x000000040502723e */ /* 0x004fca00048060ff */
[----:B------:R1:W-:Y:S04]  /*1dc870*/  STL [R1+0x854], R2 ;  /* 0x0008540201007387 */ /* 0x0003e80000100800 */
[----:B------:R-:W2:Y:S04]  /*1dc880*/  LDL.LU R20, [R1+0x2ca8] ;  /* 0x002ca80001147983 */ /* 0x000ea80000300800 */
[----:B------:R-:W2:Y:S01]  /*1dc890*/  LDL.LU R21, [R1+0x2cac] ;  /* 0x002cac0001157983 */ /* 0x000ea20000300800 */
[----:B------:R-:W-:-:S03]  /*1dc8a0*/  F2FP.SATFINITE.E5M2.F32.PACK_AB_MERGE_C R26, R9, R8, RZ ;  /* 0x00000008091a723e */ /* 0x000fc600048060ff */
[----:B-1----:R-:W2:Y:S01]  /*1dc8b0*/  LDL.LU R2, [R1+0x2c90] ;  /* 0x002c900001027983 */ /* 0x002ea20000300800 */
[----:B------:R-:W-:-:S03]  /*1dc8c0*/  IADD3 R8, P1, PT, R0, R29, RZ ;  /* 0x0000001d00087210 */ /* 0x000fc60007f3e0ff */
[----:B------:R-:W2:Y:S04]  /*1dc8d0*/  LDL.LU R3, [R1+0x2c94] ;  /* 0x002c940001037983 */ /* 0x000ea80000300800 */
[----:B------:R-:W2:Y:S04]  /*1dc8e0*/  LDL.LU R4, [R1+0x2c98] ;  /* 0x002c980001047983 */ /* 0x000ea80000300800 */
[----:B------:R-:W2:Y:S04]  /*1dc8f0*/  LDL.LU R5, [R1+0x2c9c] ;  /* 0x002c9c0001057983 */ /* 0x000ea80000300800 */
[----:B------:R1:W-:Y:S01]  /*1dc900*/  STL [R1+0x80b8], R29 ;  /* 0x0080b81d01007387 */ /* 0x0003e20000100800 */
[----:B------:R-:W-:-:S03]  /*1dc910*/  F2FP.SATFINITE.E5M2.F32.PACK_AB_MERGE_C R10, R12, R10, RZ ;  /* 0x0000000a0c0a723e */ /* 0x000fc600048060ff */
[----:B------:R3:W-:Y:S01]  /*1dc920*/  STL [R1+0x868], R26 ;  /* 0x0008681a01007387 */ /* 0x0007e20000100800 */
[----:B-1----:R-:W-:-:S05]  /*1dc930*/  SHF.R.S32.HI R29, RZ, 0x1f, R0 ;  /* 0x0000001fff1d7819 */ /* 0x002fca0000011400 */
[----:B------:R-:W-:Y:S01]  /*1dc940*/  IMAD.X R9, R29, 0x1, R28, P1 ;  /* 0x000000011d097824 */ /* 0x000fe200008e061c */
[----:B---3--:R-:W-:Y:S02]  /*1dc950*/  F2FP.SATFINITE.E5M2.F32.PACK_AB_MERGE_C R26, R23, R22, RZ ;  /* 0x00000016171a723e */ /* 0x008fe400048060ff */
[C---:B------:R-:W-:Y:S02]  /*1dc960*/  IADD3 R22, P1, PT, R0.reuse, R17, RZ ;  /* 0x0000001100167210 */ /* 0x040fe40007f3e0ff */
[----:B------:R1:W-:Y:S01]  /*1dc970*/  STL.64 [R1+0x2cd0], R8 ;  /* 0x002cd00801007387 */ /* 0x0003e20000100a00 */
[----:B----4-:R-:W-:Y:S02]  /*1dc980*/  F2FP.SATFINITE.E5M2.F32.PACK_AB_MERGE_C R7, R7, R6, RZ ;  /* 0x000000060707723e */ /* 0x010fe400048060ff */
[----:B------:R-:W-:Y:S01]  /*1dc990*/  IMAD.X R23, R29, 0x1, R15, P1 ;  /* 0x000000011d177824 */ /* 0x000fe200008e060f */
[----:B------:R-:W-:Y:S01]  /*1dc9a0*/  F2FP.SATFINITE.E5M2.F32.PACK_AB_MERGE_C R6, R11, R13, RZ ;  /* 0x0000000d0b06723e */ /* 0x000fe200048060ff */
[----:B-1----:R-:W3:Y:S04]  /*1dc9b0*/  LDL.LU R8, [R1+0x2c80] ;  /* 0x002c800001087983 */ /* 0x002ee80000300800 */
[----:B------:R-:W3:Y:S04]  /*1dc9c0*/  LDL.LU R9, [R1+0x2c84] ;  /* 0x002c840001097983 */ /* 0x000ee80000300800 */
[----:B------:R1:W-:Y:S04]  /*1dc9d0*/  STL [R1+0x7f4], R10 ;  /* 0x0007f40a01007387 */ /* 0x0003e80000100800 */
[----:B-1----:R-:W4:Y:S04]  /*1dc9e0*/  LDL.LU R10, [R1+0x2c88] ;  /* 0x002c8800010a7983 */ /* 0x002f280000300800 */
[----:B------:R-:W4:Y:S04]  /*1dc9f0*/  LDL.LU R12, [R1+0x2c8c] ;  /* 0x002c8c00010c7983 */ /* 0x000f280000300800 */
[----:B------:R1:W-:Y:S04]  /*1dca00*/  STL [R1+0x814], R26 ;  /* 0x0008141a01007387 */ /* 0x0003e80000100800 */
[----:B-1----:R-:W3:Y:S04]  /*1dca10*/  LDL.LU R26, [R1+0x2c70] ;  /* 0x002c7000011a7983 */ /* 0x002ee80000300800 */
[----:B------:R1:W-:Y:S04]  /*1dca20*/  STL.64 [R1+0x2cc0], R22 ;  /* 0x002cc01601007387 */ /* 0x0003e80000100a00 */
[----:B------:R-:W-:Y:S04]  /*1dca30*/  STL [R1+0x77c], R7 ;  /* 0x00077c0701007387 */ /* 0x000fe80000100800 */
[----:B------:R-:W3:Y:S01]  /*1dca40*/  LDL.LU R27, [R1+0x2c74] ;  /* 0x002c7400011b7983 */ /* 0x000ee20000300800 */
[----:B-1----:R-:W-:-:S03]  /*1dca50*/  IADD3 R22, P1, PT, R0, R25, RZ ;  /* 0x0000001900167210 */ /* 0x002fc60007f3e0ff */
[----:B------:R1:W-:Y:S02]  /*1dca60*/  STL [R1+0x790], R6 ;  /* 0x0007900601007387 */ /* 0x0003e40000100800 */
[----:B------:R-:W-:Y:S02]  /*1dca70*/  IMAD.X R23, R29, 0x1, R24, P1 ;  /* 0x000000011d177824 */ /* 0x000fe400008e0618 */
[----:B-1----:R-:W3:Y:S04]  /*1dca80*/  LDL.LU R6, [R1+0x2c60] ;  /* 0x002c600001067983 */ /* 0x002ee80000300800 */
[----:B------:R-:W3:Y:S04]  /*1dca90*/  LDL.LU R7, [R1+0x2c64] ;  /* 0x002c640001077983 */ /* 0x000ee80000300800 */
[----:B------:R-:W3:Y:S04]  /*1dcaa0*/  LDL.LU R13, [R1+0x2c68] ;  /* 0x002c6800010d7983 */ /* 0x000ee80000300800 */
[----:B------:R-:W3:Y:S04]  /*1dcab0*/  LDL.LU R11, [R1+0x2c6c] ;  /* 0x002c6c00010b7983 */ /* 0x000ee80000300800 */
[----:B------:R1:W-:Y:S04]  /*1dcac0*/  STL [R1+0x80a4], R25 ;  /* 0x0080a41901007387 */ /* 0x0003e80000100800 */
[----:B-1----:R-:W3:Y:S04]  /*1dcad0*/  LDL.LU R25, [R1+0x2c7c] ;  /* 0x002c7c0001197983 */ /* 0x002ee80000300800 */
[----:B------:R1:W-:Y:S04]  /*1dcae0*/  STL.64 [R1+0x2cb0], R22 ;  /* 0x002cb01601007387 */ /* 0x0003e80000100a00 */
[----:B-1----:R-:W3:Y:S01]  /*1dcaf0*/  LDL.LU.64 R22, [R1+0x80d0] ;  /* 0x0080d00001167983 */ /* 0x002ee20000300a00 */
[----:B------:R-:W-:-:S03]  /*1dcb00*/  F2FP.SATFINITE.E5M2.F32.PACK_AB_MERGE_C R16, R16, R14, RZ ;  /* 0x0000000e1010723e */ /* 0x000fc600048060ff */
[----:B------:R-:W3:Y:S04]  /*1dcb10*/  LDL.LU R14, [R1+0x80cc] ;  /* 0x0080cc00010e7983 */ /* 0x000ee80000300800 */
[----:B------:R1:W-:Y:S04]  /*1dcb20*/  STL [R1+0x720], R16 ;  /* 0x0007201001007387 */ /* 0x0003e80000100800 */
[----:B-1----:R-:W3:Y:S01]  /*1dcb30*/  LDL.LU R16, [R1+0x80c8] ;  /* 0x0080c80001107983 */ /* 0x002ee20000300800 */
[----:B--2---:R-:W-:-:S05]  /*1dcb40*/  F2FP.SATFINITE.E5M2.F32.PACK_AB_MERGE_C R21, R21, R20, RZ ;  /* 0x000000141515723e */ /* 0x004fca00048060ff */
[----:B------:R1:W-:Y:S01]  /*1dcb50*/  STL [R1+0x738], R21 ;  /* 0x0007381501007387 */ /* 0x0003e20000100800 */
[----:B------:R-:W-:-:S03]  /*1dcb60*/  F2FP.SATFINITE.E5M2.F32.PACK_AB_MERGE_C R3, R3, R2, RZ ;  /* 0x000000020303723e */ /* 0x000fc600048060ff */
[----:B------:R-:W2:Y:S01]  /*1dcb70*/  LDL.LU R2, [R1+0x2c50] ;  /* 0x002c500001027983 */ /* 0x000ea20000300800 */
[----:B------:R-:W-:Y:S02]  /*1dcb80*/  F2FP.SATFINITE.E5M2.F32.PACK_AB_MERGE_C R4, R5, R4, RZ ;  /* 0x000000040504723e */ /* 0x000fe400048060ff */
[----:B---3--:R-:W-:-:S05]  /*1dcb90*/  IADD3 R20, P1, PT, R0, R16, RZ ;  /* 0x0000001000147210 */ /* 0x008fca0007f3e0ff */
[----:B-1----:R-:W-:-:S05]  /*1dcba0*/  IMAD.X R21, R29, 0x1, R14, P1 ;  /* 0x000000011d157824 */ /* 0x002fca00008e060e */
[----:B------:R1:W-:Y:S04]  /*1dcbb0*/  STL.64 [R1+0x2ca0], R20 ;  /* 0x002ca01401007387 */ /* 0x0003e80000100a00 */
[----:B------:R3:W-:Y:S01]  /*1dcbc0*/  STL [R1+0x6e0], R3 ;  /* 0x0006e00301007387 */ /* 0x0007e20000100800 */
[----:B-1----:R-:W-:-:S03]  /*1dcbd0*/  IADD3 R20, P1, PT, R0, R23, RZ ;  /* 0x0000001700147210 */ /* 0x002fc60007f3e0ff */
[----:B---3--:R-:W2:Y:S02]  /*1dcbe0*/  LDL.LU R3, [R1+0x2c54] ;  /* 0x002c540001037983 */ /* 0x008ea40000300800 */
[----:B------:R-:W-:Y:S02]  /*1dcbf0*/  IMAD.X R21, R29, 0x1, R22, P1 ;  /* 0x000000011d157824 */ /* 0x000fe400008e0616 */
[----:B------:R1:W-:Y:S04]  /*1dcc00*/  STL [R1+0x6ec], R4 ;  /* 0x0006ec0401007387 */ /* 0x0003e80000100800 */
[----:B-1----:R-:W3:Y:S04]  /*1dcc10*/  LDL.LU R4, [R1+0x2c58] ;  /* 0x002c580001047983 */ /* 0x002ee80000300800 */
[----:B------:R-:W3:Y:S04]  /*1dcc20*/  LDL.LU R5, [R1+0x2c5c] ;  /* 0x002c5c0001057983 */ /* 0x000ee80000300800 */
[----:B------:R1:W-:Y:S04]  /*1dcc30*/  STL.64 [R1+0x2c90], R20 ;  /* 0x002c901401007387 */ /* 0x0003e80000100a00 */
[----:B-1----:R-:W2:Y:S04]  /*1dcc40*/  LDL.LU.64 R20, [R1+0x80c0] ;  /* 0x0080c00001147983 */ /* 0x002ea80000300a00 */
[----:B------:R1:W-:Y:S01]  /*1dcc50*/  STL.64 [R1+0x80a8], R22 ;  /* 0x0080a81601007387 */ /* 0x0003e20000100a00 */
[----:B----4-:R-:W-:-:S02]  /*1dcc60*/  F2FP.SATFINITE.E5M2.F32.PACK_AB_MERGE_C R10, R12, R10, RZ ;  /* 0x0000000a0c0a723e */ /* 0x010fc400048060ff */
[----:B-1----:R-:W-:Y:S01]  /*1dcc70*/  F2FP.SATFINITE.E5M2.F32.PACK_AB_MERGE_C R22, R9, R8, RZ ;  /* 0x000000080916723e */ /* 0x002fe200048060ff */
[----:B------:R-:W4:Y:S04]  /*1dcc80*/  LDL.LU R23, [R1+0x2c78] ;  /* 0x002c780001177983 */ /* 0x000f280000300800 */
[----:B------:R1:W-:Y:S04]  /*1dcc90*/  STL [R1+0x6a0], R22 ;  /* 0x0006a01601007387 */ /* 0x0003e80000100800 */
[----:B------:R-:W-:Y:S01]  /*1dcca0*/  STL [R1+0x6a8], R10 ;  /* 0x0006a80a01007387 */ /* 0x000fe20000100800 */
[----:B-1----:R-:W-:-:S02]  /*1dccb0*/  F2FP.SATFINITE.E5M2.F32.PACK_AB_MERGE_C R22, R27, R26, RZ ;  /* 0x0000001a1b16723e */ /* 0x002fc400048060ff */
[----:B--2---:R-:W-:-:S05]  /*1dccc0*/  IADD3 R8, P1, PT, R0, R21, RZ ;  /* 0x0000001500087210 */ /* 0x004fca0007f3e0ff */
[----:B------:R-:W-:Y:S01]  /*1dccd0*/  IMAD.X R9, R29, 0x1, R19, P1 ;  /* 0x000000011d097824 */ /* 0x000fe200008e0613 */
[----:B------:R-:W-:-:S04]  /*1dcce0*/  IADD3 R26, P1, PT, R0, R20, RZ ;  /* 0x00000014001a7210 */ /* 0x000fc80007f3e0ff */
[----:B------:R1:W-:Y:S01]  /*1dccf0*/  STL.64 [R1+0x2c80], R8 ;  /* 0x002c800801007387 */ /* 0x0003e20000100a00 */
[----:B------:R-:W-:-:S03]  /*1dcd00*/  IMAD.X R27, R29, 0x1, R18, P1 ;  /* 0x000000011d1b7824 */ /* 0x000fc600008e0612 */
[----:B-1----:R-:W2:Y:S04]  /*1dcd10*/  LDL.LU R8, [R1+0x2c40] ;  /* 0x002c400001087983 */ /* 0x002ea80000300800 */
[----:B------:R-:W2:Y:S04]  /*1dcd20*/  LDL.LU R9, [R1+0x2c44] ;  /* 0x002c440001097983 */ /* 0x000ea80000300800 */
[----:B------:R-:W2:Y:S04]  /*1dcd30*/  LDL.LU R10, [R1+0x2c48] ;  /* 0x002c4800010a7983 */ /* 0x000ea80000300800 */
[----:B------:R-:W2:Y:S04]  /*1dcd40*/  LDL.LU R12, [R1+0x2c4c] ;  /* 0x002c4c00010c7983 */ /* 0x000ea80000300800 */
[----:B------:R-:W-:Y:S04]  /*1dcd50*/  STL [R1+0x80a0], R20 ;  /* 0x0080a01401007387 */ /* 0x000fe80000100800 */
[----:B------:R-:W-:Y:S04]  /*1dcd60*/  STL [R1+0x640], R22 ;  /* 0x0006401601007387 */ /* 0x000fe80000100800 */
[----:B------:R-:W2:Y:S04]  /*1dcd70*/  LDL.LU R29, [R1+0x80b8] ;  /* 0x0080b800011d7983 */ /* 0x000ea80000300800 */
[----:B------:R1:W-:Y:S04]  /*1dcd80*/  STL.64 [R1+0x2c70], R26 ;  /* 0x002c701a01007387 */ /* 0x0003e80000100a00 */
[----:B-1----:R-:W2:Y:S01]  /*1dcd90*/  LDL.LU.64 R26, [R1+0x80b0] ;  /* 0x0080b000011a7983 */ /* 0x002ea20000300a00 */
[----:B----4-:R-:W-:Y:S01]  /*1dcda0*/  F2FP.SATFINITE.E5M2.F32.PACK_AB_MERGE_C R20, R25, R23, RZ ;  /* 0x000000171914723e */ /* 0x010fe200048060ff */
[----:B0-----:R-:W-:Y:S01]  /*1dcdb0*/  VIADD R0, R0, UR6 ;  /* 0x0000000600007c36 */ /* 0x001fe20008000000 */
[----:B------:R-:W-:Y:S01]  /*1dcdc0*/  F2FP.SATFINITE.E5M2.F32.PACK_AB_MERGE_C R6, R7, R6, RZ ;  /* 0x000000060706723e */ /* 0x000fe200048060ff */
[----:B------:R-:W0:Y:S01]  /*1dcdd0*/  LDCU UR6, c[0x0][0x3b8] ;  /* 0x00007700ff0677ac */ /* 0x000e220008000800 */
[----:B------:R-:W-:Y:S01]  /*1dcde0*/  F2FP.SATFINITE.E5M2.F32.PACK_AB_MERGE_C R7, R11, R13, RZ ;  /* 0x0000000d0b07723e */ /* 0x000fe200048060ff */
[----:B------:R1:W-:Y:S04]  /*1dcdf0*/  STL [R1+0x644], R20 ;  /* 0x0006441401007387 */ /* 0x0003e80000100800 */
[----:B------:R4:W-:Y:S04]  /*1dce00*/  STL [R1+0x630], R6 ;  /* 0x0006300601007387 */ /* 0x0009e80000100800 */
[----:B------:R-:W2:Y:S01]  /*1dce10*/  LDL.LU R25, [R1+0x2c30] ;  /* 0x002c300001197983 */ /* 0x000ea20000300800 */
[----:B-1----:R-:W-:-:S03]  /*1dce20*/  SHF.R.S32.HI R20, RZ, 0x1f, R0 ;  /* 0x0000001fff147819 */ /* 0x002fc60000011400 */
[----:B----4-:R-:W4:Y:S01]  /*1dce30*/  LDL.LU R6, [R1+0x2c20] ;  /* 0x002c200001067983 */ /* 0x010f220000300800 */
[----:B------:R-:W-:-:S03]  /*1dce40*/  F2FP.SATFINITE.E5M2.F32.PACK_AB_MERGE_C R3, R3, R2, RZ ;  /* 0x000000020303723e */ /* 0x000fc600048060ff */
[----:B------:R1:W-:Y:S01]  /*1dce50*/  STL [R1+0x634], R7 ;  /* 0x0006340701007387 */ /* 0x0003e20000100800 */
[----:B---3--:R-:W-:-:S03]  /*1dce60*/  F2FP.SATFINITE.E5M2.F32.PACK_AB_MERGE_C R4, R5, R4, RZ ;  /* 0x000000040504723e */ /* 0x008fc600048060ff */
[----:B-1----:R-:W4:Y:S04]  /*1dce70*/  LDL.LU R7, [R1+0x2c24] ;  /* 0x002c240001077983 */ /* 0x002f280000300800 */
[----:B------:R-:W3:Y:S04]  /*1dce80*/  LDL.LU R13, [R1+0x2c28] ;  /* 0x002c2800010d7983 */ /* 0x000ee80000300800 */
[----:B------:R-:W3:Y:S01]  /*1dce90*/  LDL.LU R11, [R1+0x2c2c] ;  /* 0x002c2c00010b7983 */ /* 0x000ee20000300800 */
[----:B--2---:R-:W-:Y:S02]  /*1dcea0*/  F2FP.SATFINITE.E5M2.F32.PACK_AB_MERGE_C R9, R9, R8, RZ ;  /* 0x000000080909723e */ /* 0x004fe400048060ff */
[----:B------:R-:W-:-:S02]  /*1dceb0*/  F2FP.SATFINITE.E5M2.F32.PACK_AB_MERGE_C R8, R12, R10, RZ ;  /* 0x0000000a0c08723e */ /* 0x000fc400048060ff */
[----:B------:R-:W-:Y:S01]  /*1dcec0*/  IADD3 R22, P1, PT, R0, R27, RZ ;  /* 0x0000001b00167210 */ /* 0x000fe20007f3e0ff */
[----:B------:R-:W-:Y:S04]  /*1dced0*/  STL.64 [R1+0x8098], R26 ;  /* 0x0080981a01007387 */ /* 0x000fe80000100a00 */
[----:B------:R-:W-:-:S05]  /*1dcee0*/  IMAD.X R23, R20, 0x1, R26, P1 ;  /* 0x0000000114177824 */ /* 0x000fca00008e061a */
[----:B------:R1:W-:Y:S04]  /*1dcef0*/  STL.64 [R1+0x2c60], R22 ;  /* 0x002c601601007387 */ /* 0x0003e80000100a00 */
[----:B------:R-:W2:Y:S04]  /*1dcf00*/  LDL.LU R2, [R1+0x2c10] ;  /* 0x002c100001027983 */ /* 0x000ea80000300800 */
[----:B------:R0:W-:Y:S01]  /*1dcf10*/  STL [R1+0x620], R3 ;  /* 0x0006200301007387 */ /* 0x0001e20000100800 */
[----:B-1----:R-:W-:-:S03]  /*1dcf20*/  IADD3 R22, P1, PT, R0, R29, RZ ;  /* 0x0000001d00167210 */ /* 0x002fc60007f3e0ff */
[----:B0-----:R-:W2:Y:S02]  /*1dcf30*/  LDL.LU R3, [R1+0x2c14] ;  /* 0x002c140001037983 */ /* 0x001ea40000300800 */
[----:B------:R-:W-:Y:S02]  /*1dcf40*/  IMAD.X R23, R20, 0x1, R28, P1 ;  /* 0x0000000114177824 */ /* 0x000fe400008e061c */
[----:B------:R0:W-:Y:S04]  /*1dcf50*/  STL [R1+0x61c], R4 ;  /* 0x00061c0401007387 */ /* 0x0001e80000100800 */
[----:B0-----:R-:W2:Y:S04]  /*1dcf60*/  LDL.LU R4, [R1+0x2c18] ;  /* 0x002c180001047983 */ /* 0x001ea80000300800 */
[----:B------:R-:W2:Y:S04]  /*1dcf70*/  LDL.LU R5, [R1+0x2c1c] ;  /* 0x002c1c0001057983 */ /* 0x000ea80000300800 */
[----:B------:R0:W-:Y:S04]  /*1dcf80*/  STL.64 [R1+0x8090], R28 ;  /* 0x0080901c01007387 */ /* 0x0001e80000100a00 */
[----:B0-----:R-:W2:Y:S04]  /*1dcf90*/  LDL.LU R28, [R1+0x2c38] ;  /* 0x002c3800011c7983 */ /* 0x001ea80000300800 */
[----:B------:R-:W2:Y:S04]  /*1dcfa0*/  LDL.LU R29, [R1+0x2c3c] ;  /* 0x002c3c00011d7983 */ /* 0x000ea80000300800 */
[----:B------:R0:W-:Y:S04]  /*1dcfb0*/  STL.64 [R1+0x2c50], R22 ;  /* 0x002c501601007387 */ /* 0x0001e80000100a00 */
[----:B------:R-:W2:Y:S04]  /*1dcfc0*/  LDL.LU R26, [R1+0x2c00] ;  /* 0x002c0000011a7983 */ /* 0x000ea80000300800 */
[----:B------:R-:W-:Y:S04]  /*1dcfd0*/  STL [R1+0x610], R9 ;  /* 0x0006100901007387 */ /* 0x000fe80000100800 */
[----:B------:R-:W2:Y:S04]  /*1dcfe0*/  LDL.LU R27, [R1+0x2c04] ;  /* 0x002c0400011b7983 */ /* 0x000ea80000300800 */
[----:B------:R1:W-:Y:S01]  /*1dcff0*/  STL [R1+0x60c], R8 ;  /* 0x00060c0801007387 */ /* 0x0003e20000100800 */
[----:B0-----:R-:W-:-:S03]  /*1dd000*/  IADD3 R22, P1, PT, R0, R17, RZ ;  /* 0x0000001100167210 */ /* 0x001fc60007f3e0ff */
[----:B-1----:R-:W2:Y:S04]  /*1dd010*/  LDL.LU R8, [R1+0x2c08] ;  /* 0x002c080001087983 */ /* 0x002ea80000300800 */
[----:B------:R-:W2:Y:S04]  /*1dd020*/  LDL.LU R9, [R1+0x2c0c] ;  /* 0x002c0c0001097983 */ /* 0x000ea80000300800 */
[----:B------:R-:W2:Y:S04]  /*1dd030*/  LDL.LU R10, [R1+0x2bf0] ;  /* 0x002bf000010a7983 */ /* 0x000ea80000300800 */
[----:B------:R-:W2:Y:S04]  /*1dd040*/  LDL.LU R12, [R1+0x2bf4] ;  /* 0x002bf400010c7983 */ /* 0x000ea80000300800 */
[----:B------:R0:W-:Y:S04]  /*1dd050*/  STL [R1+0x8088], R17 ;  /* 0x0080881101007387 */ /* 0x0001e80000100800 */
[----:B0-----:R-:W2:Y:S01]  /*1dd060*/  LDL.LU R17, [R1+0x2c34] ;  /* 0x002c340001117983 */ /* 0x001ea20000300800 */
[----:B------:R-:W-:-:S05]  /*1dd070*/  IMAD.X R23, R20, 0x1, R15, P1 ;  /* 0x0000000114177824 */ /* 0x000fca00008e060f */
[----:B------:R0:W-:Y:S04]  /*1dd080*/  STL.64 [R1+0x2c40], R22 ;  /* 0x002c401601007387 */ /* 0x0001e80000100a00 */
[----:B0-----:R-:W3:Y:S01]  /*1dd090*/  LDL.LU.64 R22, [R1+0x80a8] ;  /* 0x0080a80001167983 */ /* 0x001ee20000300a00 */
[----:B--2---:R-:W-:-:S03]  /*1dd0a0*/  F2FP.SATFINITE.E5M2.F32.PACK_AB_MERGE_C R17, R17, R25, RZ ;  /* 0x000000191111723e */ /* 0x004fc600048060ff */
[----:B------:R-:W2:Y:S04]  /*1dd0b0*/  LDL.LU R25, [R1+0x80a4] ;  /* 0x0080a40001197983 */ /* 0x000ea80000300800 */
[----:B------:R0:W-:Y:S01]  /*1dd0c0*/  STL [R1+0x5f8], R17 ;  /* 0x0005f81101007387 */ /* 0x0001e20000100800 */
[----:B----4-:R-:W-:Y:S02]  /*1dd0d0*/  F2FP.SATFINITE.E5M2.F32.PACK_AB_MERGE_C R7, R7, R6, RZ ;  /* 0x000000060707723e */ /* 0x010fe400048060ff */
[----:B0-----:R-:W-:Y:S02]  /*1dd0e0*/  F2FP.SATFINITE.E5M2.F32.PACK_AB_MERGE_C R17, R29, R28, RZ ;  /* 0x0000001c1d11723e */ /* 0x001fe400048060ff */
[----:B---3--:R-:W-:-:S03]  /*1dd0f0*/  F2FP.SATFINITE.E5M2.F32.PACK_AB_MERGE_C R6, R11, R13, RZ ;  /* 0x0000000d0b06723e */ /* 0x008fc600048060ff */
[----:B------:R-:W-:Y:S01]  /*1dd100*/  STL [R1+0x5f4], R17 ;  /* 0x0005f41101007387 */ /* 0x000fe20000100800 */
[----:B------:R-:W-:Y:S02]  /*1dd110*/  F2FP.SATFINITE.E5M2.F32.PACK_AB_MERGE_C R3, R3, R2, RZ ;  /* 0x000000020303723e */ /* 0x000fe400048060ff */
[----:B------:R-:W-:Y:S02]  /*1dd120*/  F2FP.SATFINITE.E5M2.F32.PACK_AB_MERGE_C R4, R5, R4, RZ ;  /* 0x000000040504723e */ /* 0x000fe400048060ff */
[----:B--2---:R-:W-:Y:S01]  /*1dd130*/  IADD3 R28, P1, PT, R0, R25, RZ ;  /* 0x00000019001c7210 */ /* 0x004fe20007f3e0ff */
[----:B------:R0:W-:Y:S04]  /*1dd140*/  STL.64 [R1+0x8080], R24 ;  /* 0x0080801801007387 */ /* 0x0001e80000100a00 */
[----:B------:R-:W-:-:S05]  /*1dd150*/  IMAD.X R29, R20, 0x1, R24, P1 ;  /* 0x00000001141d7824 */ /* 0x000fca00008e0618 */
[----:B------:R1:W-:Y:S01]  /*1dd160*/  STL.64 [R1+0x2c30], R28 ;  /* 0x002c301c01007387 */ /* 0x0003e20000100a00 */
[----:B0-----:R-:W-:-:S05]  /*1dd170*/  IADD3 R24, P1, PT, R0, R16, RZ ;  /* 0x0000001000187210 */ /* 0x001fca0007f3e0ff */
[----:B------:R-:W-:Y:S01]  /*1dd180*/  IMAD.X R25, R20, 0x1, R14, P1 ;  /* 0x0000000114197824 */ /* 0x000fe200008e060e */
[----:B-1----:R-:W2:Y:S04]  /*1dd190*/  LDL.LU R28, [R1+0x2bf8] ;  /* 0x002bf800011c7983 */ /* 0x002ea80000300800 */
[----:B------:R-:W-:Y:S04]  /*1dd1a0*/  STL [R1+0x5e0], R7 ;  /* 0x0005e00701007387 */ /* 0x000fe80000100800 */
[----:B------:R-:W2:Y:S04]  /*1dd1b0*/  LDL.LU R29, [R1+0x2bfc] ;  /* 0x002bfc00011d7983 */ /* 0x000ea80000300800 */
[----:B------:R0:W-:Y:S04]  /*1dd1c0*/  STL [R1+0x5e4], R6 ;  /* 0x0005e40601007387 */ /* 0x0001e80000100800 */
[----:B0-----:R-:W3:Y:S04]  /*1dd1d0*/  LDL.LU R6, [R1+0x1b00] ;  /* 0x001b000001067983 */ /* 0x001ee80000300800 */
[----:B------:R-:W3:Y:S04]  /*1dd1e0*/  LDL.LU R7, [R1+0x1b04] ;  /* 0x001b040001077983 */ /* 0x000ee80000300800 */
[----:B------:R-:W4:Y:S04]  /*1dd1f0*/  LDL.LU R13, [R1+0x1b08] ;  /* 0x001b0800010d7983 */ /* 0x000f280000300800 */
[----:B------:R-:W4:Y:S04]  /*1dd200*/  LDL.LU R11, [R1+0x1b0c] ;  /* 0x001b0c00010b7983 */ /* 0x000f280000300800 */
[----:B------:R-:W2:Y:S04]  /*1dd210*/  LDL.LU R2, [R1+0x2be0] ;  /* 0x002be00001027983 */ /* 0x000ea80000300800 */
[----:B------:R0:W-:Y:S04]  /*1dd220*/  STL.64 [R1+0x2c20], R24 ;  /* 0x002c201801007387 */ /* 0x0001e80000100a00 */
[----:B------:R1:W-:Y:S01]  /*1dd230*/  STL [R1+0x5c4], R3 ;  /* 0x0005c40301007387 */ /* 0x0003e20000100800 */
[----:B0-----:R-:W-:-:S03]  /*1dd240*/  IADD3 R24, P1, PT, R0, R23, RZ ;  /* 0x0000001700187210 */ /* 0x001fc60007f3e0ff */
[----:B-1----:R-:W2:Y:S04]  /*1dd250*/  LDL.LU R3, [R1+0x2be4] ;  /* 0x002be40001037983 */ /* 0x002ea80000300800 */
[----:B------:R0:W-:Y:S01]  /*1dd260*/  STL [R1+0x5cc], R4 ;  /* 0x0005cc0401007387 */ /* 0x0001e20000100800 */
[----:B------:R-:W-:-:S03]  /*1dd270*/  IMAD.X R25, R20, 0x1, R22, P1 ;  /* 0x0000000114197824 */ /* 0x000fc600008e0616 */
[----:B0-----:R-:W2:Y:S04]  /*1dd280*/  LDL.LU R4, [R1+0x2be8] ;  /* 0x002be80001047983 */ /* 0x001ea80000300800 */
[----:B------:R-:W2:Y:S04]  /*1dd290*/  LDL.LU R5, [R1+0x2bec] ;  /* 0x002bec0001057983 */ /* 0x000ea80000300800 */
[----:B------:R-:W2:Y:S01]  /*1dd2a0*/  LDL.LU R20, [R1+0x80a0] ;  /* 0x0080a00001147983 */ /* 0x000ea20000300800 */
[----:B------:R-:W-:Y:S02]  /*1dd2b0*/  F2FP.SATFINITE.E5M2.F32.PACK_AB_MERGE_C R17, R9, R8, RZ ;  /* 0x000000080911723e */ /* 0x000fe400048060ff */
[----:B------:R-:W-:Y:S01]  /*1dd2c0*/  IADD3 R8, P1, PT, R0, R21, RZ ;  /* 0x0000001500087210 */ /* 0x000fe20007f3e0ff */
[----:B------:R0:W-:Y:S04]  /*1dd2d0*/  STL.64 [R1+0x8078], R22 ;  /* 0x0080781601007387 */ /* 0x0001e80000100a00 */
[----:B------:R-:W-:Y:S01]  /*1dd2e0*/  STL.64 [R1+0x2c10], R24 ;  /* 0x002c101801007387 */ /* 0x000fe20000100a00 */
[----:B0-----:R-:W-:-:S02]  /*1dd2f0*/  SHF.R.S32.HI R23, RZ, 0x1f, R0 ;  /* 0x0000001fff177819 */ /* 0x001fc40000011400 */
[----:B------:R-:W-:-:S03]  /*1dd300*/  F2FP.SATFINITE.E5M2.F32.PACK_AB_MERGE_C R22, R27, R26, RZ ;  /* 0x0000001a1b16723e */ /* 0x000fc600048060ff */
[----:B------:R-:W-:Y:S02]  /*1dd310*/  IMAD.X R9, R23, 0x1, R19, P1 ;  /* 0x0000000117097824 */ /* 0x000fe400008e0613 */
[----:B------:R-:W-:Y:S04]  /*1dd320*/  STL [R1+0x5ac], R22 ;  /* 0x0005ac1601007387 */ /* 0x000fe80000100800 */
[----:B------:R0:W-:Y:S04]  /*1dd330*/  STL [R1+0x5b8], R17 ;  /* 0x0005b81101007387 */ /* 0x0001e80000100800 */
[----:B------:R1:W-:Y:S04]  /*1dd340*/  STL.64 [R1+0x2c08], R8 ;  /* 0x002c080801007387 */ /* 0x0003e80000100a00 */
[----:B0-----:R-:W4:Y:S04]  /*1dd350*/  LDL.LU R17, [R1+0x2bd0] ;  /* 0x002bd00001117983 */ /* 0x001f280000300800 */
[----:B------:R-:W4:Y:S01]  /*1dd360*/  LDL.LU R22, [R1+0x2bd4] ;  /* 0x002bd40001167983 */ /* 0x000f220000300800 */
[----:B-1----:R-:W-:-:S05]  /*1dd370*/  F2FP.SATFINITE.E5M2.F32.PACK_AB_MERGE_C R8, R12, R10, RZ ;  /* 0x0000000a0c08723e */ /* 0x002fca00048060ff */
[----:B------:R0:W-:Y:S04]  /*1dd380*/  STL [R1+0x58c], R8 ;  /* 0x00058c0801007387 */ /* 0x0001e80000100800 */
[----:B------:R-:W4:Y:S04]  /*1dd390*/  LDL.LU R24, [R1+0x2bd8] ;  /* 0x002bd80001187983 */ /* 0x000f280000300800 */
[----:B------:R-:W4:Y:S04]  /*1dd3a0*/  LDL.LU R25, [R1+0x2bdc] ;  /* 0x002bdc0001197983 */ /* 0x000f280000300800 */
[----:B0-----:R-:W4:Y:S04]  /*1dd3b0*/  LDL.LU R8, [R1+0x2bc0] ;  /* 0x002bc00001087983 */ /* 0x001f280000300800 */
[----:B------:R-:W4:Y:S04]  /*1dd3c0*/  LDL.LU R9, [R1+0x2bc4] ;  /* 0x002bc40001097983 */ /* 0x000f280000300800 */
[----:B------:R-:W4:Y:S04]  /*1dd3d0*/  LDL.LU R10, [R1+0x2bc8] ;  /* 0x002bc800010a7983 */ /* 0x000f280000300800 */
[----:B------:R-:W4:Y:S01]  /*1dd3e0*/  LDL.LU R12, [R1+0x2bcc] ;  /* 0x002bcc00010c7983 */ /* 0x000f220000300800 */
[----:B--2---:R-:W-:-:S05]  /*1dd3f0*/  IADD3 R26, P1, PT, R0, R20, RZ ;  /* 0x00000014001a7210 */ /* 0x004fca0007f3e0ff */
[----:B------:R-:W-:-:S05]  /*1dd400*/  IMAD.X R27, R23, 0x1, R18, P1 ;  /* 0x00000001171b7824 */ /* 0x000fca00008e0612 */
[----:B------:R0:W-:Y:S04]  /*1dd410*/  STL.64 [R1+0x2c00], R26 ;  /* 0x002c001a01007387 */ /* 0x0001e80000100a00 */
[----:B0-----:R-:W2:Y:S01]  /*1dd420*/  LDL.LU.64 R26, [R1+0x8098] ;  /* 0x00809800011a7983 */ /* 0x001ea20000300a00 */
[----:B------:R-:W-:Y:S02]  /*1dd430*/  F2FP.SATFINITE.E5M2.F32.PACK_AB_MERGE_C R23, R29, R28, RZ ;  /* 0x0000001c1d17723e */ /* 0x000fe400048060ff */
[----:B---3--:R-:W-:Y:S01]  /*1dd440*/  F2FP.SATFINITE.E5M2.F32.PACK_AB_MERGE_C R6, R7, R6, RZ ;  /* 0x000000060706723e */ /* 0x008fe200048060ff */
[----:B------:R-:W-:Y:S01]  /*1dd450*/  VIADD R0, R0, UR6 ;  /* 0x0000000600007c36 */ /* 0x000fe20008000000 */
[----:B----4-:R-:W-:Y:S01]  /*1dd460*/  F2FP.SATFINITE.E5M2.F32.PACK_AB_MERGE_C R7, R11, R13, RZ ;  /* 0x0000000d0b07723e */ /* 0x010fe200048060ff */
[----:B------:R0:W-:Y:S01]  /*1dd470*/  STL [R1+0x598], R23 ;  /* 0x0005981701007387 */ /* 0x0001e20000100800 */
[----:B------:R-:W-:Y:S01]  /*1dd480*/  F2FP.SATFINITE.E5M2.F32.PACK_AB_MERGE_C R3, R3, R2, RZ ;  /* 0x000000020303723e */ /* 0x000fe200048060ff */
[----:B------:R-:W1:Y:S02]  /*1dd490*/  LDCU UR6, c[0x0][0x3b8] ;  /* 0x00007700ff0677ac */ /* 0x000e640008000800 */
[----:B------:R3:W-:Y:S04]  /*1dd4a0*/  STL [R1+0x228], R6 ;  /* 0x0002280601007387 */ /* 0x0007e80000100800 */
[----:B0-----:R-:W4:Y:S04]  /*1dd4b0*/  LDL.LU R23, [R1+0x2bb0] ;  /* 0x002bb00001177983 */ /* 0x001f280000300800 */
[----:B---3--:R-:W4:Y:S04]  /*1dd4c0*/  LDL.LU R6, [R1+0x2bb4] ;  /* 0x002bb40001067983 */ /* 0x008f280000300800 */
[----:B------:R0:W-:Y:S02]  /*1dd4d0*/  STL [R1+0x22c], R7 ;  /* 0x00022c0701007387 */ /* 0x0001e40000100800 */
[----:B0-----:R-:W-:-:S02]  /*1dd4e0*/  SHF.R.S32.HI R7, RZ, 0x1f, R0 ;  /* 0x0000001fff077819 */ /* 0x001fc40000011400 */
[----:B--2---:R-:W-:-:S05]  /*1dd4f0*/  IADD3 R28, P1, PT, R0, R27, RZ ;  /* 0x0000001b001c7210 */ /* 0x004fca0007f3e0ff */
[----:B------:R-:W-:-:S05]  /*1dd500*/  IMAD.X R29, R7, 0x1, R26, P1 ;  /* 0x00000001071d7824 */ /* 0x000fca00008e061a */
[----:B------:R0:W-:Y:S04]  /*1dd510*/  STL.64 [R1+0x2bf0], R28 ;  /* 0x002bf01c01007387 */ /* 0x0001e80000100a00 */
[----:B0-----:R-:W2:Y:S01]  /*1dd520*/  LDL.LU.64 R28, [R1+0x8090] ;  /* 0x00809000011c7983 */ /* 0x001ea20000300a00 */
[----:B------:R-:W-:-:S03]  /*1dd530*/  F2FP.SATFINITE.E5M2.F32.PACK_AB_MERGE_C R4, R5, R4, RZ ;  /* 0x000000040504723e */ /* 0x000fc600048060ff */
[----:B------:R-:W3:Y:S04]  /*1dd540*/  LDL.LU R13, [R1+0x2bb8] ;  /* 0x002bb800010d7983 */ /* 0x000ee80000300800 */
[----:B------:R-:W3:Y:S04]  /*1dd550*/  LDL.LU R11, [R1+0x2bbc] ;  /* 0x002bbc00010b7983 */ /* 0x000ee80000300800 */
[----:B------:R0:W-:Y:S01]  /*1dd560*/  STL [R1+0x52ec], R3 ;  /* 0x0052ec0301007387 */ /* 0x0001e20000100800 */
[----:B------:R-:W-:Y:S02]  /*1dd570*/  F2FP.SATFINITE.E5M2.F32.PACK_AB_MERGE_C R22, R22, R17, RZ ;  /* 0x000000111616723e */ /* 0x000fe400048060ff */
[----:B--2---:R-:W-:Y:S01]  /*1dd580*/  IADD3 R2, P1, PT, R0, R29, RZ ;  /* 0x0000001d00027210 */ /* 0x004fe20007f3e0ff */
[----:B------:R2:W-:Y:S04]  /*1dd590*/  STL [R1+0x8068], R29 ;  /* 0x0080681d01007387 */ /* 0x0005e80000100800 */
[----:B0-----:R-:W-:Y:S01]  /*1dd5a0*/  IMAD.X R3, R7, 0x1, R28, P1 ;  /* 0x0000000107037824 */ /* 0x001fe200008e061c */
[----:B------:R-:W-:Y:S04]  /*1dd5b0*/  STL [R1+0x52f0], R4 ;  /* 0x0052f00401007387 */ /* 0x000fe80000100800 */
[----:B--2---:R-:W2:Y:S04]  /*1dd5c0*/  LDL.LU R29, [R1+0x2b94] ;  /* 0x002b9400011d7983 */ /* 0x004ea80000300800 */
[----:B------:R0:W-:Y:S04]  /*1dd5d0*/  STL.64 [R1+0x2be0], R2 ;  /* 0x002be00201007387 */ /* 0x0001e80000100a00 */
[----:B0-----:R-:W2:Y:S04]  /*1dd5e0*/  LDL.LU R2, [R1+0x2b98] ;  /* 0x002b980001027983 */ /* 0x001ea80000300800 */
[----:B------:R-:W2:Y:S04]  /*1dd5f0*/  LDL.LU R3, [R1+0x2b9c] ;  /* 0x002b9c0001037983 */ /* 0x000ea80000300800 */
[----:B------:R-:W2:Y:S04]  /*1dd600*/  LDL.LU R4, [R1+0x2b80] ;  /* 0x002b800001047983 */ /* 0x000ea80000300800 */
[----:B------:R-:W2:Y:S04]  /*1dd610*/  LDL.LU R5, [R1+0x2b84] ;  /* 0x002b840001057983 */ /* 0x000ea80000300800 */
[----:B------:R0:W-:Y:S04]  /*1dd620*/  STL [R1+0x806c], R28 ;  /* 0x00806c1c01007387 */ /* 0x0001e80000100800 */
[----:B0-----:R-:W2:Y:S04]  /*1dd630*/  LDL.LU R28, [R1+0x2b90] ;  /* 0x002b9000011c7983 */ /* 0x001ea80000300800 */
[----:B------:R-:W2:Y:S04]  /*1dd640*/  LDL.LU R17, [R1+0x8088] ;  /* 0x0080880001117983 */ /* 0x000ea80000300800 */
[----:B------:R0:W-:Y:S02]  /*1dd650*/  STL [R1+0x529c], R22 ;  /* 0x00529c1601007387 */ /* 0x0001e40000100800 */
[----:B0-----:R-:W-:-:S05]  /*1dd660*/  F2FP.SATFINITE.E5M2.F32.PACK_AB_MERGE_C R22, R25, R24, RZ ;  /* 0x000000181916723e */ /* 0x001fca00048060ff */
[----:B------:R-:W-:Y:S01]  /*1dd670*/  STL [R1+0x52b0], R22 ;  /* 0x0052b01601007387 */ /* 0x000fe20000100800 */
[----:B--2---:R-:W-:-:S05]  /*1dd680*/  IADD3 R24, P1, PT, R0, R17, RZ ;  /* 0x0000001100187210 */ /* 0x004fca0007f3e0ff */
[----:B------:R-:W-:-:S05]  /*1dd690*/  IMAD.X R25, R7, 0x1, R15, P1 ;  /* 0x0000000107197824 */ /* 0x000fca00008e060f */
[----:B------:R0:W-:Y:S04]  /*1dd6a0*/  STL.64 [R1+0x2bd0], R24 ;  /* 0x002bd01801007387 */ /* 0x0001e80000100a00 */
[----:B0-----:R-:W2:Y:S01]  /*1dd6b0*/  LDL.LU.64 R24, [R1+0x8080] ;  /* 0x0080800001187983 */ /* 0x001ea20000300a00 */
[----:B------:R-:W-:Y:S02]  /*1dd6c0*/  F2FP.SATFINITE.E5M2.F32.PACK_AB_MERGE_C R22, R9, R8, RZ ;  /* 0x000000080916723e */ /* 0x000fe400048060ff */
[----:B------:R-:W-:-:S03]  /*1dd6d0*/  F2FP.SATFINITE.E5M2.F32.PACK_AB_MERGE_C R10, R12, R10, RZ ;  /* 0x0000000a0c0a723e */ /* 0x000fc600048060ff */
[----:B------:R3:W-:Y:S04]  /*1dd6e0*/  STL [R1+0x5260], R22 ;  /* 0x0052601601007387 */ /* 0x0007e80000100800 */
[----:B------:R-:W-:Y:S01]  /*1dd6f0*/  STL [R1+0x5268], R10 ;  /* 0x0052680a01007387 */ /* 0x000fe20000100800 */
[----:B----4-:R-:W-:Y:S02]  /*1dd700*/  F2FP.SATFINITE.E5M2.F32.PACK_AB_MERGE_C R6, R6, R23, RZ ;  /* 0x000000170606723e */ /* 0x010fe400048060ff */
[----:B---3--:R-:W-:Y:S02]  /*1dd710*/  F2FP.SATFINITE.E5M2.F32.PACK_AB_MERGE_C R22, R11, R13, RZ ;  /* 0x0000000d0b16723e */ /* 0x008fe400048060ff */
[----:B--2---:R-:W-:-:S05]  /*1dd720*/  IADD3 R8, P1, PT, R0, R25, RZ ;  /* 0x0000001900087210 */ /* 0x004fca0007f3e0ff */
[----:B------:R-:W-:-:S05]  /*1dd730*/  IMAD.X R9, R7, 0x1, R24, P1 ;  /* 0x0000000107097824 */ /* 0x000fca00008e0618 */
[----:B------:R0:W-:Y:S04]  /*1dd740*/  STL.64 [R1+0x2bc0], R8 ;  /* 0x002bc00801007387 */ /* 0x0001e80000100a00 */
[----:B0-----:R-:W2:Y:S04]  /*1dd750*/  LDL.LU R8, [R1+0x2b88] ;  /* 0x002b880001087983 */ /* 0x001ea80000300800 */
[----:B------:R-:W2:Y:S04]  /*1dd760*/  LDL.LU R9, [R1+0x2b8c] ;  /* 0x002b8c0001097983 */ /* 0x000ea80000300800 */
[----:B------:R-:W3:Y:S04]  /*1dd770*/  LDL.LU R10, [R1+0x2b70] ;  /* 0x002b7000010a7983 */ /* 0x000ee80000300800 */
[----:B------:R-:W3:Y:S04]  /*1dd780*/  LDL.LU R12, [R1+0x2b74] ;  /* 0x002b7400010c7983 */ /* 0x000ee80000300800 */
[----:B------:R0:W-:Y:S04]  /*1dd790*/  STL.64 [R1+0x8058], R24 ;  /* 0x0080581801007387 */ /* 0x0001e80000100a00 */
[----:B0-----:R-:W4:Y:S04]  /*1dd7a0*/  LDL.LU R24, [R1+0x2ba8] ;  /* 0x002ba80001187983 */ /* 0x001f280000300800 */
[----:B------:R-:W4:Y:S04]  /*1dd7b0*/  LDL.LU R25, [R1+0x2bac] ;  /* 0x002bac0001197983 */ /* 0x000f280000300800 */
[----:B------:R0:W-:Y:S04]  /*1dd7c0*/  STL [R1+0x766c], R6 ;  /* 0x00766c0601007387 */ /* 0x0001e80000100800 */
[----:B0-----:R-:W2:Y:S04]  /*1dd7d0*/  LDL.LU R6, [R1+0x2ba4] ;  /* 0x002ba40001067983 */ /* 0x001ea80000300800 */
[----:B------:R-:W2:Y:S04]  /*1dd7e0*/  LDL.LU R13, [R1+0x2b78] ;  /* 0x002b7800010d7983 */ /* 0x000ea80000300800 */
[----:B------:R-:W2:Y:S04]  /*1dd7f0*/  LDL.LU R11, [R1+0x2b7c] ;  /* 0x002b7c00010b7983 */ /* 0x000ea80000300800 */
[----:B------:R0:W-:Y:S02]  /*1dd800*/  STL [R1+0x5220], R22 ;  /* 0x0052201601007387 */ /* 0x0001e40000100800 */
[----:B0-----:R-:W-:-:S02]  /*1dd810*/  IADD3 R22, P1, PT, R0, R16, RZ ;  /* 0x0000001000167210 */ /* 0x001fc40007f3e0ff */
[----:B------:R0:W-:Y:S03]  /*1dd820*/  STL.64 [R1+0x8060], R16 ;  /* 0x0080601001007387 */ /* 0x0001e60000100a00 */
[----:B------:R-:W-:Y:S01]  /*1dd830*/  IMAD.X R23, R7, 0x1, R14, P1 ;  /* 0x0000000107177824 */ /* 0x000fe200008e060e */
[----:B0-----:R-:W2:Y:S04]  /*1dd840*/  LDL.LU R17, [R1+0x2ba0] ;  /* 0x002ba00001117983 */ /* 0x001ea80000300800 */
[----:B------:R0:W-:Y:S04]  /*1dd850*/  STL.64 [R1+0x2bb0], R22 ;  /* 0x002bb01601007387 */ /* 0x0001e80000100a00 */
[----:B0-----:R-:W3:Y:S04]  /*1dd860*/  LDL.LU.64 R22, [R1+0x8078] ;  /* 0x0080780001167983 */ /* 0x001ee80000300a00 */
[----:B------:R3:W-:Y:S01]  /*1dd870*/  STL.64 [R1+0x8070], R14 ;  /* 0x0080700e01007387 */ /* 0x0007e20000100a00 */
[----:B--2---:R-:W-:-:S02]  /*1dd880*/  F2FP.SATFINITE.E5M2.F32.PACK_AB_MERGE_C R16, R6, R17, RZ ;  /* 0x000000110610723e */ /* 0x004fc400048060ff */
[----:B----4-:R-:W-:-:S03]  /*1dd890*/  F2FP.SATFINITE.E5M2.F32.PACK_AB_MERGE_C R6, R25, R24, RZ ;  /* 0x000000181906723e */ /* 0x010fc600048060ff */
[----:B------:R-:W-:Y:S04]  /*1dd8a0*/  STL [R1+0x51c8], R16 ;  /* 0x0051c81001007387 */ /* 0x000fe80000100800 */
[----:B------:R0:W-:Y:S01]  /*1dd8b0*/  STL [R1+0x5300], R6 ;  /* 0x0053000601007387 */ /* 0x0001e20000100800 */
[----:B---3--:R-:W-:Y:S02]  /*1dd8c0*/  IADD3 R14, P1, PT, R0, R23, RZ ;  /* 0x00000017000e7210 */ /* 0x008fe40007f3e0ff */
[----:B0-----:R-:W-:-:S03]  /*1dd8d0*/  F2FP.SATFINITE.E5M2.F32.PACK_AB_MERGE_C R6, R3, R2, RZ ;  /* 0x000000020306723e */ /* 0x001fc600048060ff */
[----:B------:R-:W-:Y:S01]  /*1dd8e0*/  IMAD.X R15, R7, 0x1, R22, P1 ;  /* 0x00000001070f7824 */ /* 0x000fe200008e0616 */
[----:B------:R-:W-:-:S04]  /*1dd8f0*/  IADD3 R2, P1, PT, R0, R21, RZ ;  /* 0x0000001500027210 */ /* 0x000fc80007f3e0ff */
[----:B------:R0:W-:Y:S01]  /*1dd900*/  STL.64 [R1+0x2ba0], R14 ;  /* 0x002ba00e01007387 */ /* 0x0001e20000100a00 */
[----:B------:R-:W-:Y:S01]  /*1dd910*/  IMAD.X R3, R7, 0x1, R19, P1 ;  /* 0x0000000107037824 */ /* 0x000fe200008e0613 */
[----:B0-----:R-:W-:-:S05]  /*1dd920*/  F2FP.SATFINITE.E5M2.F32.PACK_AB_MERGE_C R14, R29, R28, RZ ;  /* 0x0000001c1d0e723e */ /* 0x001fca00048060ff */
[----:B------:R-:W-:Y:S04]  /*1dd930*/  STL [R1+0x5194], R14 ;  /* 0x0051940e01007387 */ /* 0x000fe80000100800 */
[----:B------:R-:W-:Y:S04]  /*1dd940*/  STL [R1+0x51a0], R6 ;  /* 0x0051a00601007387 */ /* 0x000fe80000100800 */
[----:B------:R0:W-:Y:S04]  /*1dd950*/  STL.64 [R1+0x2b90], R2 ;  /* 0x002b900201007387 */ /* 0x0001e80000100a00 */
[----:B------:R-:W2:Y:S04]  /*1dd960*/  LDL.LU R28, [R1+0x2b60] ;  /* 0x002b6000011c7983 */ /* 0x000ea80000300800 */
[----:B------:R-:W2:Y:S01]  /*1dd970*/  LDL.LU R29, [R1+0x2b64] ;  /* 0x002b6400011d7983 */ /* 0x000ea20000300800 */
[----:B0-----:R-:W-:-:S02]  /*1dd980*/  F2FP.SATFINITE.E5M2.F32.PACK_AB_MERGE_C R2, R5, R4, RZ ;  /* 0x000000040502723e */ /* 0x001fc400048060ff */
[----:B------:R-:W-:-:S03]  /*1dd990*/  IADD3 R4, P1, PT, R0, R20, RZ ;  /* 0x0000001400047210 */ /* 0x000fc60007f3e0ff */
[----:B------:R0:W-:Y:S02]  /*1dd9a0*/  STL [R1+0x2e98], R2 ;  /* 0x002e980201007387 */ /* 0x0001e40000100800 */
[----:B------:R-:W-:Y:S02]  /*1dd9b0*/  IMAD.X R5, R7, 0x1, R18, P1 ;  /* 0x0000000107057824 */ /* 0x000fe400008e0612 */
[----:B------:R-:W3:Y:S04]  /*1dd9c0*/  LDL.LU R16, [R1+0x2b68] ;  /* 0x002b680001107983 */ /* 0x000ee80000300800 */
[----:B------:R-:W3:Y:S04]  /*1dd9d0*/  LDL.LU R17, [R1+0x2b6c] ;  /* 0x002b6c0001117983 */ /* 0x000ee80000300800 */
[----:B------:R-:W4:Y:S04]  /*1dd9e0*/  LDL.LU R24, [R1+0x2b50] ;  /* 0x002b500001187983 */ /* 0x000f280000300800 */
[----:B------:R-:W4:Y:S04]  /*1dd9f0*/  LDL.LU R25, [R1+0x2b54] ;  /* 0x002b540001197983 */ /* 0x000f280000300800 */
[----:B0-----:R-:W4:Y:S04]  /*1dda00*/  LDL.LU R2, [R1+0x2b58] ;  /* 0x002b580001027983 */ /* 0x001f280000300800 */
[----:B------:R-:W4:Y:S04]  /*1dda10*/  LDL.LU R3, [R1+0x2b5c] ;  /* 0x002b5c0001037983 */ /* 0x000f280000300800 */
[----:B------:R0:W-:Y:S04]  /*1dda20*/  STL.64 [R1+0x8050], R20 ;  /* 0x0080501401007387 */ /* 0x0001e80000100a00 */
[----:B------:R0:W-:Y:S01]  /*1dda30*/  STL.64 [R1+0x2b80], R4 ;  /* 0x002b800401007387 */ /* 0x0001e20000100a00 */
[----:B------:R-:W-:Y:S01]  /*1dda40*/  F2FP.SATFINITE.E5M2.F32.PACK_AB_MERGE_C R7, R11, R13, RZ ;  /* 0x0000000d0b07723e */ /* 0x000fe200048060ff */
[----:B-1----:R-:W-:Y:S01]  /*1dda50*/  VIADD R0, R0, UR6 ;  /* 0x0000000600007c36 */ /* 0x002fe20008000000 */
[----:B------:R-:W1:Y:S01]  /*1dda60*/  LDCU UR6, c[0x0][0x3b8] ;  /* 0x00007700ff0677ac */ /* 0x000e620008000800 */
[----:B0-----:R-:W4:Y:S01]  /*1dda70*/  LDL.LU R20, [R1+0x2b40] ;  /* 0x002b400001147983 */ /* 0x001f220000300800 */
[----:B------:R-:W-:-:S02]  /*1dda80*/  F2FP.SATFINITE.E5M2.F32.PACK_AB_MERGE_C R5, R9, R8, RZ ;  /* 0x000000080905723e */ /* 0x000fc400048060ff */
[----:B------:R-:W-:-:S03]  /*1dda90*/  F2FP.SATFINITE.E5M2.F32.PACK_AB_MERGE_C R4, R12, R10, RZ ;  /* 0x0000000a0c04723e */ /* 0x000fc600048060ff */
[----:B------:R-:W-:Y:S04]  /*1ddaa0*/  STL [R1+0x2eac], R5 ;  /* 0x002eac0501007387 */ /* 0x000fe80000100800 */
[----:B------:R-:W4:Y:S04]  /*1ddab0*/  LDL.LU R21, [R1+0x2b44] ;  /* 0x002b440001157983 */ /* 0x000f280000300800 */
[----:B------:R0:W-:Y:S04]  /*1ddac0*/  STL [R1+0x2e2c], R4 ;  /* 0x002e2c0401007387 */ /* 0x0001e80000100800 */
[----:B------:R-:W4:Y:S04]  /*1ddad0*/  LDL.LU R6, [R1+0x2b48] ;  /* 0x002b480001067983 */ /* 0x000f280000300800 */
[----:B0-----:R-:W4:Y:S04]  /*1ddae0*/  LDL.LU R4, [R1+0x2b4c] ;  /* 0x002b4c0001047983 */ /* 0x001f280000300800 */
[----:B------:R-:W4:Y:S04]  /*1ddaf0*/  LDL.LU R5, [R1+0x2b30] ;  /* 0x002b300001057983 */ /* 0x000f280000300800 */
[----:B------:R-:W4:Y:S01]  /*1ddb00*/  LDL.LU R8, [R1+0x2b34] ;  /* 0x002b340001087983 */ /* 0x000f220000300800 */
[----:B------:R-:W-:-:S03]  /*1ddb10*/  IADD3 R14, P1, PT, R0, R27, RZ ;  /* 0x0000001b000e7210 */ /* 0x000fc60007f3e0ff */
[----:B------:R-:W-:Y:S04]  /*1ddb20*/  STL [R1+0x2e3c], R7 ;  /* 0x002e3c0701007387 */ /* 0x000fe80000100800 */
[----:B------:R-:W4:Y:S04]  /*1ddb30*/  LDL.LU R13, [R1+0x2b38] ;  /* 0x002b3800010d7983 */ /* 0x000f280000300800 */
[----:B------:R-:W4:Y:S04]  /*1ddb40*/  LDL.LU R11, [R1+0x2b3c] ;  /* 0x002b3c00010b7983 */ /* 0x000f280000300800 */
[----:B------:R0:W-:Y:S02]  /*1ddb50*/  STL [R1+0x8048], R27 ;  /* 0x0080481b01007387 */ /* 0x0001e40000100800 */
[----:B0-----:R-:W-:-:S05]  /*1ddb60*/  SHF.R.S32.HI R27, RZ, 0x1f, R0 ;  /* 0x0000001fff1b7819 */ /* 0x001fca0000011400 */
[----:B------:R-:W-:-:S05]  /*1ddb70*/  IMAD.X R15, R27, 0x1, R26, P1 ;  /* 0x000000011b0f7824 */ /* 0x000fca00008e061a */
[----:B------:R0:W-:Y:S04]  /*1ddb80*/  STL.64 [R1+0x2b70], R14 ;  /* 0x002b700e01007387 */ /* 0x0001e80000100a00 */
[----:B0-----:R-:W4:Y:S04]  /*1ddb90*/  LDL.LU.64 R14, [R1+0x8070] ;  /* 0x00807000010e7983 */ /* 0x001f280000300a00 */
[----:B------:R-:W4:Y:S04]  /*1ddba0*/  LDL.LU R7, [R1+0x2b20] ;  /* 0x002b200001077983 */ /* 0x000f280000300800 */
[----:B------:R-:W4:Y:S04]  /*1ddbb0*/  LDL.LU R9, [R1+0x2b24] ;  /* 0x002b240001097983 */ /* 0x000f280000300800 */
[----:B------:R-:W4:Y:S04]  /*1ddbc0*/  LDL.LU R10, [R1+0x2b28] ;  /* 0x002b2800010a7983 */ /* 0x000f280000300800 */
[----:B------:R-:W4:Y:S01]  /*1ddbd0*/  LDL.LU R12, [R1+0x2b2c] ;  /* 0x002b2c00010c7983 */ /* 0x000f220000300800 */
[----:B--2---:R-:W-:-:S03]  /*1ddbe0*/  F2FP.SATFINITE.E5M2.F32.PACK_AB_MERGE_C R29, R29, R28, RZ ;  /* 0x0000001c1d1d723e */ /* 0x004fc600048060ff */
[----:B------:R-:W2:Y:S04]  /*1ddbf0*/  LDL.LU R28, [R1+0x806c] ;  /* 0x00806c00011c7983 */ /* 0x000ea80000300800 */
[----:B------:R0:W-:Y:S04]  /*1ddc00*/  STL [R1+0x2dac], R29 ;  /* 0x002dac1d01007387 */ /* 0x0001e80000100800 */
[----:B0-----:R-:W2:Y:S01]  /*1ddc10*/  LDL.LU R29, [R1+0x8068] ;  /* 0x00806800011d7983 */ /* 0x001ea20000300800 */
[----:B---3--:R-:W-:-:S05]  /*1ddc20*/  F2FP.SATFINITE.E5M2.F32.PACK_AB_MERGE_C R17, R17, R16, RZ ;  /* 0x000000101111723e */ /* 0x008fca00048060ff */
[----:B------:R0:W-:Y:S01]  /*1ddc30*/  STL [R1+0x530c], R17 ;  /* 0x00530c1101007387 */ /* 0x0001e20000100800 */
[----:B--2---:R-:W-:-:S05]  /*1ddc40*/  IADD3 R16, P1, PT, R0, R29, RZ ;  /* 0x0000001d00107210 */ /* 0x004fca0007f3e0ff */
[----:B0-----:R-:W-:-:S05]  /*1ddc50*/  IMAD.X R17, R27, 0x1, R28, P1 ;  /* 0x000000011b117824 */ /* 0x001fca00008e061c */
[----:B------:R0:W-:Y:S04]  /*1ddc60*/  STL.64 [R1+0x2b60], R16 ;  /* 0x002b601001007387 */ /* 0x0001e80000100a00 */
[----:B0-----:R-:W2:Y:S01]  /*1ddc70*/  LDL.LU.64 R16, [R1+0x8060] ;  /* 0x0080600001107983 */ /* 0x001ea20000300a00 */
[----:B----4-:R-:W-:Y:S02]  /*1ddc80*/  F2FP.SATFINITE.E5M2.F32.PACK_AB_MERGE_C R25, R25, R24, RZ ;  /* 0x000000181919723e */ /* 0x010fe400048060ff */
[----:B------:R-:W-:Y:S02]  /*1ddc90*/  F2FP.SATFINITE.E5M2.F32.PACK_AB_MERGE_C R24, R3, R2, RZ ;  /* 0x000000020318723e */ /* 0x000fe400048060ff */
[----:B------:R-:W3:Y:S04]  /*1ddca0*/  LDL.LU R2, [R1+0x2b00] ;  /* 0x002b000001027983 */ /* 0x000ee80000300800 */
[----:B------:R-:W-:Y:S04]  /*1ddcb0*/  STL [R1+0x2d58], R25 ;  /* 0x002d581901007387 */ /* 0x000fe80000100800 */
[----:B------:R-:W3:Y:S04]  /*1ddcc0*/  LDL.LU R3, [R1+0x2b04] ;  /* 0x002b040001037983 */ /* 0x000ee80000300800 */
[----:B------:R2:W-:Y:S02]  /*1ddcd0*/  STL [R1+0x2d6c], R24 ;  /* 0x002d6c1801007387 */ /* 0x0005e40000100800 */
[----:B--2---:R-:W-:-:S02]  /*1ddce0*/  IADD3 R24, P1, PT, R0, R17, RZ ;  /* 0x0000001100187210 */ /* 0x004fc40007f3e0ff */
[----:B------:R0:W-:Y:S03]  /*1ddcf0*/  STL [R1+0x8038], R17 ;  /* 0x0080381101007387 */ /* 0x0001e60000100800 */
[----:B------:R-:W-:Y:S01]  /*1ddd00*/  IMAD.X R25, R27, 0x1, R15, P1 ;  /* 0x000000011b197824 */ /* 0x000fe200008e060f */
[----:B0-----:R-:W2:Y:S04]  /*1ddd10*/  LDL.LU R17, [R1+0x2b1c] ;  /* 0x002b1c0001117983 */ /* 0x001ea80000300800 */
[----:B------:R0:W-:Y:S04]  /*1ddd20*/  STL.64 [R1+0x2b50], R24 ;  /* 0x002b501801007387 */ /* 0x0001e80000100a00 */
[----:B0-----:R-:W4:Y:S01]  /*1ddd30*/  LDL.LU.64 R24, [R1+0x8058] ;  /* 0x0080580001187983 */ /* 0x001f220000300a00 */
[----:B------:R-:W-:-:S02]  /*1ddd40*/  F2FP.SATFINITE.E5M2.F32.PACK_AB_MERGE_C R21, R21, R20, RZ ;  /* 0x000000141515723e */ /* 0x000fc400048060ff */
[----:B------:R-:W-:Y:S01]  /*1ddd50*/  F2FP.SATFINITE.E5M2.F32.PACK_AB_MERGE_C R4, R4, R6, RZ ;  /* 0x000000060404723e */ /* 0x000fe200048060ff */
[----:B------:R0:W-:Y:S01]  /*1ddd60*/  STL [R1+0x803c], R15 ;  /* 0x00803c0f01007387 */ /* 0x0001e20000100800 */
[----:B------:R-:W-:-:S03]  /*1ddd70*/  F2FP.SATFINITE.E5M2.F32.PACK_AB_MERGE_C R6, R8, R5, RZ ;  /* 0x000000050806723e */ /* 0x000fc600048060ff */
[----:B0-----:R-:W2:Y:S04]  /*1ddd80*/  LDL.LU R15, [R1+0x2b18] ;  /* 0x002b1800010f7983 */ /* 0x001ea80000300800 */
[----:B------:R-:W-:Y:S04]  /*1ddd90*/  STL [R1+0x2c88], R21 ;  /* 0x002c881501007387 */ /* 0x000fe80000100800 */
[----:B------:R0:W-:Y:S02]  /*1ddda0*/  STL [R1+0x2ca8], R4 ;  /* 0x002ca80401007387 */ /* 0x0001e40000100800 */
[----:B0-----:R-:W-:-:S02]  /*1dddb0*/  F2FP.SATFINITE.E5M2.F32.PACK_AB_MERGE_C R4, R11, R13, RZ ;  /* 0x0000000d0b04723e */ /* 0x001fc400048060ff */
[C---:B----4-:R-:W-:Y:S01]  /*1dddc0*/  IADD3 R20, P1, PT, R0.reuse, R25, RZ ;  /* 0x0000001900147210 */ /* 0x050fe20007f3e0ff */
[----:B------:R0:W-:Y:S04]  /*1dddd0*/  STL.64 [R1+0x8030], R24 ;  /* 0x0080301801007387 */ /* 0x0001e80000100a00 */
[----:B------:R-:W-:Y:S02]  /*1ddde0*/  IMAD.X R21, R27, 0x1, R24, P1 ;  /* 0x000000011b157824 */ /* 0x000fe400008e0618 */
[----:B0-----:R-:W4:Y:S04]  /*1dddf0*/  LDL.LU R24, [R1+0x2b10] ;  /* 0x002b100001187983 */ /* 0x001f280000300800 */
[----:B------:R-:W4:Y:S04]  /*1dde00*/  LDL.LU R25, [R1+0x2b14] ;  /* 0x002b140001197983 */ /* 0x000f280000300800 */
[----:B------:R0:W-:Y:S04]  /*1dde10*/  STL.64 [R1+0x2b40], R20 ;  /* 0x002b401401007387 */ /* 0x0001e80000100a00 */
[----:B------:R-:W3:Y:S04]  /*1dde20*/  LDL.LU R5, [R1+0x2b08] ;  /* 0x002b080001057983 */ /* 0x000ee80000300800 */
[----:B------:R1:W-:Y:S01]  /*1dde30*/  STL [R1+0x2c1c], R6 ;  /* 0x002c1c0601007387 */ /* 0x0003e20000100800 */
[----:B0-----:R-:W-:-:S03]  /*1dde40*/  IADD3 R20, P1, PT, R0, R16, RZ ;  /* 0x0000001000147210 */ /* 0x001fc60007f3e0ff */
[----:B------:R-:W3:Y:S02]  /*1dde50*/  LDL.LU R8, [R1+0x2b0c] ;  /* 0x002b0c0001087983 */ /* 0x000ee40000300800 */
[----:B------:R-:W-:Y:S02]  /*1dde60*/  IMAD.X R21, R27, 0x1, R14, P1 ;  /* 0x000000011b157824 */ /* 0x000fe400008e060e */
[----:B------:R0:W-:Y:S04]  /*1dde70*/  STL [R1+0x2c38], R4 ;  /* 0x002c380401007387 */ /* 0x0001e80000100800 */
[----:B------:R-:W3:Y:S04]  /*1dde80*/  LDL.LU R13, [R1+0x2af0] ;  /* 0x002af000010d7983 */ /* 0x000ee80000300800 */
[----:B------:R-:W3:Y:S04]  /*1dde90*/  LDL.LU R11, [R1+0x2af4] ;  /* 0x002af400010b7983 */ /* 0x000ee80000300800 */
[----:B-1----:R-:W3:Y:S01]  /*1ddea0*/  LDL.LU R6, [R1+0x2af8] ;  /* 0x002af80001067983 */ /* 0x002ee20000300800 */
[----:B0-----:R-:W-:-:S03]  /*1ddeb0*/  F2FP.SATFINITE.E5M2.F32.PACK_AB_MERGE_C R4, R9, R7, RZ ;  /* 0x000000070904723e */ /* 0x001fc600048060ff */
[----:B------:R0:W-:Y:S01]  /*1ddec0*/  STL.64 [R1+0x2b30], R20 ;  /* 0x002b301401007387 */ /* 0x0001e20000100a00 */
[----:B------:R-:W-:-:S03]  /*1dded0*/  F2FP.SATFINITE.E5M2.F32.PACK_AB_MERGE_C R7, R12, R10, RZ ;  /* 0x0000000a0c07723e */ /* 0x000fc600048060ff */
[----:B------:R1:W-:Y:S01]  /*1ddee0*/  STL [R1+0x2ba8], R4 ;  /* 0x002ba80401007387 */ /* 0x0003e20000100800 */
[----:B0-----:R-:W-:-:S03]  /*1ddef0*/  IADD3 R20, P1, PT, R0, R23, RZ ;  /* 0x0000001700147210 */ /* 0x001fc60007f3e0ff */
[----:B-1----:R-:W3:Y:S02]  /*1ddf00*/  LDL.LU R4, [R1+0x2afc] ;  /* 0x002afc0001047983 */ /* 0x002ee40000300800 */
[----:B------:R-:W-:Y:S02]  /*1ddf10*/  IMAD.X R21, R27, 0x1, R22, P1 ;  /* 0x000000011b157824 */ /* 0x000fe400008e0616 */
[----:B------:R-:W-:Y:S04]  /*1ddf20*/  STL [R1+0x532c], R7 ;  /* 0x00532c0701007387 */ /* 0x000fe80000100800 */
[----:B------:R0:W-:Y:S04]  /*1ddf30*/  STL.64 [R1+0x2b20], R20 ;  /* 0x002b201401007387 */ /* 0x0001e80000100a00 */
[----:B0-----:R-:W3:Y:S04]  /*1ddf40*/  LDL.LU.64 R20, [R1+0x8050] ;  /* 0x0080500001147983 */ /* 0x001ee80000300a00 */
[----:B------:R-:W3:Y:S01]  /*1ddf50*/  LDL.LU R7, [R1+0x2ae0] ;  /* 0x002ae00001077983 */ /* 0x000ee20000300800 */
[----:B--2---:R-:W-:-:S03]  /*1ddf60*/  F2FP.SATFINITE.E5M2.F32.PACK_AB_MERGE_C R15, R17, R15, RZ ;  /* 0x0000000f110f723e */ /* 0x004fc600048060ff */
[----:B------:R-:W2:Y:S04]  /*1ddf70*/  LDL.LU R12, [R1+0x2ae4] ;  /* 0x002ae400010c7983 */ /* 0x000ea80000300800 */
[----:B------:R-:W2:Y:S04]  /*1ddf80*/  LDL.LU R9, [R1+0x2ae8] ;  /* 0x002ae80001097983 */ /* 0x000ea80000300800 */
[----:B------:R-:W2:Y:S04]  /*1ddf90*/  LDL.LU R10, [R1+0x2aec] ;  /* 0x002aec00010a7983 */ /* 0x000ea80000300800 */
[----:B------:R-:W-:Y:S01]  /*1ddfa0*/  STL.64 [R1+0x8028], R22 ;  /* 0x0080281601007387 */ /* 0x000fe20000100a00 */
[----:B----4-:R-:W-:-:S05]  /*1ddfb0*/  F2FP.SATFINITE.E5M2.F32.PACK_AB_MERGE_C R24, R25, R24, RZ ;  /* 0x000000181918723e */ /* 0x010fca00048060ff */
[----:B------:R-:W-:Y:S04]  /*1ddfc0*/  STL [R1+0x2b38], R24 ;  /* 0x002b381801007387 */ /* 0x000fe80000100800 */
[----:B------:R3:W-:Y:S02]  /*1ddfd0*/  STL [R1+0x2b3c], R15 ;  /* 0x002b3c0f01007387 */ /* 0x0007e40000100800 */
[----:B---3--:R-:W-:Y:S02]  /*1ddfe0*/  F2FP.SATFINITE.E5M2.F32.PACK_AB_MERGE_C R15, R3, R2, RZ ;  /* 0x00000002030f723e */ /* 0x008fe400048060ff */
[C---:B------:R-:W-:Y:S01]  /*1ddff0*/  IADD3 R22, P1, PT, R0.reuse, R21, RZ ;  /* 0x0000001500167210 */ /* 0x040fe20007f3e0ff */
[----:B------:R-:W-:Y:S04]  /*1de000*/  STL.64 [R1+0x8040], R20 ;  /* 0x0080401401007387 */ /* 0x000fe80000100a00 */
[----:B------:R-:W-:Y:S01]  /*1de010*/  IMAD.X R23, R27, 0x1, R19, P1 ;  /* 0x000000011b177824 */ /* 0x000fe200008e0613 */
[----:B------:R-:W-:-:S04]  /*1de020*/  IADD3 R2, P1, PT, R0, R20, RZ ;  /* 0x0000001400027210 */ /* 0x000fc80007f3e0ff */
[----:B------:R-:W-:Y:S01]  /*1de030*/  STL.64 [R1+0x2b10], R22 ;  /* 0x002b101601007387 */ /* 0x000fe20000100a00 */
[----:B------:R-:W-:-:S03]  /*1de040*/  IMAD.X R3, R27, 0x1, R18, P1 ;  /* 0x000000011b037824 */ /* 0x000fc600008e0612 */
[----:B------:R0:W-:Y:S04]  /*1de050*/  STL [R1+0x2b18], R15 ;  /* 0x002b180f01007387 */ /* 0x0001e80000100800 */
[----:B------:R-:W3:Y:S04]  /*1de060*/  LDL.LU R27, [R1+0x8048] ;  /* 0x00804800011b7983 */ /* 0x000ee80000300800 */
[----:B0-----:R-:W4:Y:S04]  /*1de070*/  LDL.LU R15, [R1+0x2ad0] ;  /* 0x002ad000010f7983 */ /* 0x001f280000300800 */
[----:B------:R-:W4:Y:S01]  /*1de080*/  LDL.LU R17, [R1+0x2ad4] ;  /* 0x002ad40001117983 */ /* 0x000f220000300800 */
[----:B------:R-:W-:Y:S01]  /*1de090*/  VIADD R0, R0, UR6 ;  /* 0x0000000600007c36 */ /* 0x000fe20008000000 */
[----:B------:R-:W-:Y:S01]  /*1de0a0*/  F2FP.SATFINITE.E5M2.F32.PACK_AB_MERGE_C R5, R8, R5, RZ ;  /* 0x000000050805723e */ /* 0x000fe200048060ff */
[----:B------:R-:W0:Y:S01]  /*1de0b0*/  LDCU UR6, c[0x0][0x3b8] ;  /* 0x00007700ff0677ac */ /* 0x000e220008000800 */
[----:B------:R-:W4:Y:S01]  /*1de0c0*/  LDL.LU R24, [R1+0x2ad8] ;  /* 0x002ad80001187983 */ /* 0x000f220000300800 */
[----:B------:R-:W-:-:S03]  /*1de0d0*/  F2FP.SATFINITE.E5M2.F32.PACK_AB_MERGE_C R8, R11, R13, RZ ;  /* 0x0000000d0b08723e */ /* 0x000fc600048060ff */
[----:B------:R1:W-:Y:S01]  /*1de0e0*/  STL.64 [R1+0x2b00], R2 ;  /* 0x002b000201007387 */ /* 0x0003e20000100a00 */
[----:B------:R-:W-:-:S03]  /*1de0f0*/  F2FP.SATFINITE.E5M2.F32.PACK_AB_MERGE_C R4, R4, R6, RZ ;  /* 0x000000060404723e */ /* 0x000fc600048060ff */
[----:B------:R-:W4:Y:S01]  /*1de100*/  LDL.LU R25, [R1+0x2adc] ;  /* 0x002adc0001197983 */ /* 0x000f220000300800 */
[----:B------:R-:W-:-:S03]  /*1de110*/  SHF.R.S32.HI R6, RZ, 0x1f, R0 ;  /* 0x0000001fff067819 */ /* 0x000fc60000011400 */
[----:B------:R-:W4:Y:S04]  /*1de120*/  LDL.LU R22, [R1+0x2ac0] ;  /* 0x002ac00001167983 */ /* 0x000f280000300800 */
[----:B------:R-:W4:Y:S04]  /*1de130*/  LDL.LU R23, [R1+0x2ac4] ;  /* 0x002ac40001177983 */ /* 0x000f280000300800 */
[----:B-1----:R-:W4:Y:S01]  /*1de140*/  LDL.LU R2, [R1+0x2ac8] ;  /* 0x002ac80001027983 */ /* 0x002f220000300800 */
[----:B--2---:R-:W-:-:S03]  /*1de150*/  F2FP.SATFINITE.E5M2.F32.PACK_AB_MERGE_C R12, R12, R7, RZ ;  /* 0x000000070c0c723e */ /* 0x004fc600048060ff */
[----:B------:R-:W2:Y:S04]  /*1de160*/  LDL.LU R3, [R1+0x2acc] ;  /* 0x002acc0001037983 */ /* 0x000ea80000300800 */
[----:B------:R1:W-:Y:S01]  /*1de170*/  STL [R1+0x2b08], R5 ;  /* 0x002b080501007387 */ /* 0x0003e20000100800 */
[----:B------:R-:W-:-:S03]  /*1de180*/  F2FP.SATFINITE.E5M2.F32.PACK_AB_MERGE_C R7, R10, R9, RZ ;  /* 0x000000090a07723e */ /* 0x000fc600048060ff */
[----:B-1----:R-:W2:Y:S04]  /*1de190*/  LDL.LU R5, [R1+0x2ab0] ;  /* 0x002ab00001057983 */ /* 0x002ea80000300800 */
[----:B------:R1:W-:Y:S04]  /*1de1a0*/  STL [R1+0x858], R8 ;  /* 0x0008580801007387 */ /* 0x0003e80000100800 */
[----:B-1----:R-:W2:Y:S04]  /*1de1b0*/  LDL.LU R8, [R1+0x2ab4] ;  /* 0x002ab40001087983 */ /* 0x002ea80000300800 */
[----:B------:R-:W2:Y:S04]  /*1de1c0*/  LDL.LU R13, [R1+0x2ab8] ;  /* 0x002ab800010d7983 */ /* 0x000ea80000300800 */
[----:B------:R-:W2:Y:S04]  /*1de1d0*/  LDL.LU R11, [R1+0x2abc] ;  /* 0x002abc00010b7983 */ /* 0x000ea80000300800 */
[----:B------:R-:W-:Y:S04]  /*1de1e0*/  STL [R1+0x85c], R4 ;  /* 0x00085c0401007387 */ /* 0x000fe80000100800 */
[----:B------:R1:W-:Y:S01]  /*1de1f0*/  STL [R1+0x774c], R12 ;  /* 0x00774c0c01007387 */ /* 0x0003e20000100800 */
[----:B---3--:R-:W-:-:S05]  /*1de200*/  IADD3 R20, P1, PT, R0, R27, RZ ;  /* 0x0000001b00147210 */ /* 0x008fca0007f3e0ff */
[----:B------:R-:W-:-:S05]  /*1de210*/  IMAD.X R21, R6, 0x1, R26, P1 ;  /* 0x0000000106157824 */ /* 0x000fca00008e061a */
[----:B------:R3:W-:Y:S04]  /*1de220*/  STL.64 [R1+0x2af0], R20 ;  /* 0x002af01401007387 */ /* 0x0007e80000100a00 */
[----:B-1----:R-:W2:Y:S04]  /*1de230*/  LDL.LU R12, [R1+0x2a94] ;  /* 0x002a9400010c7983 */ /* 0x002ea80000300800 */
[----:B------:R-:W2:Y:S01]  /*1de240*/  LDL.LU R4, [R1+0x2a98] ;  /* 0x002a980001047983 */ /* 0x000ea20000300800 */
[----:B---3--:R-:W-:-:S03]  /*1de250*/  IADD3 R20, P1, PT, R0, R29, RZ ;  /* 0x0000001d00147210 */ /* 0x008fc60007f3e0ff */
[----:B------:R1:W-:Y:S02]  /*1de260*/  STL [R1+0x533c], R7 ;  /* 0x00533c0701007387 */ /* 0x0003e40000100800 */
[----:B------:R-:W-:Y:S01]  /*1de270*/  IMAD.X R21, R6, 0x1, R28, P1 ;  /* 0x0000000106157824 */ /* 0x000fe200008e061c */
[----:B----4-:R-:W-:Y:S01]  /*1de280*/  F2FP.SATFINITE.E5M2.F32.PACK_AB_MERGE_C R17, R17, R15, RZ ;  /* 0x0000000f1111723e */ /* 0x010fe200048060ff */
[----:B-1----:R-:W3:Y:S04]  /*1de290*/  LDL.LU R7, [R1+0x2a9c] ;  /* 0x002a9c0001077983 */ /* 0x002ee80000300800 */
[----:B------:R1:W-:Y:S04]  /*1de2a0*/  STL [R1+0x8018], R29 ;  /* 0x0080181d01007387 */ /* 0x0003e80000100800 */
[----:B-1----:R-:W4:Y:S04]  /*1de2b0*/  LDL.LU R29, [R1+0x2a90] ;  /* 0x002a9000011d7983 */ /* 0x002f280000300800 */
[----:B------:R1:W-:Y:S04]  /*1de2c0*/  STL.64 [R1+0x2ae0], R20 ;  /* 0x002ae01401007387 */ /* 0x0003e80000100a00 */
[----:B-1----:R-:W2:Y:S04]  /*1de2d0*/  LDL.LU.64 R20, [R1+0x8040] ;  /* 0x0080400001147983 */ /* 0x002ea80000300a00 */
[----:B------:R-:W2:Y:S04]  /*1de2e0*/  LDL.LU R9, [R1+0x2a80] ;  /* 0x002a800001097983 */ /* 0x000ea80000300800 */
[----:B------:R-:W2:Y:S04]  /*1de2f0*/  LDL.LU R10, [R1+0x2a84] ;  /* 0x002a8400010a7983 */ /* 0x000ea80000300800 */
[----:B------:R1:W-:Y:S04]  /*1de300*/  STL [R1+0x801c], R28 ;  /* 0x00801c1c01007387 */ /* 0x0003e80000100800 */
[----:B-1----:R-:W2:Y:S04]  /*1de310*/  LDL.LU R28, [R1+0x2aac] ;  /* 0x002aac00011c7983 */ /* 0x002ea80000300800 */
[----:B------:R-:W2:Y:S04]  /*1de320*/  LDL.LU R15, [R1+0x803c] ;  /* 0x00803c00010f7983 */ /* 0x000ea80000300800 */
[----:B------:R1:W-:Y:S04]  /*1de330*/  STL [R1+0x780], R17 ;  /* 0x0007801101007387 */ /* 0x0003e80000100800 */
[----:B-1----:R-:W2:Y:S01]  /*1de340*/  LDL.LU R17, [R1+0x8038] ;  /* 0x0080380001117983 */ /* 0x002ea20000300800 */
[----:B------:R-:W-:-:S05]  /*1de350*/  F2FP.SATFINITE.E5M2.F32.PACK_AB_MERGE_C R25, R25, R24, RZ ;  /* 0x000000181919723e */ /* 0x000fca00048060ff */
[----:B------:R1:W-:Y:S01]  /*1de360*/  STL [R1+0x788], R25 ;  /* 0x0007881901007387 */ /* 0x0003e20000100800 */
[----:B--2---:R-:W-:-:S05]  /*1de370*/  IADD3 R24, P1, PT, R0, R17, RZ ;  /* 0x0000001100187210 */ /* 0x004fca0007f3e0ff */
[----:B-1----:R-:W-:-:S05]  /*1de380*/  IMAD.X R25, R6, 0x1, R15, P1 ;  /* 0x0000000106197824 */ /* 0x002fca00008e060f */
[----:B------:R1:W-:Y:S04]  /*1de390*/  STL.64 [R1+0x2ad0], R24 ;  /* 0x002ad01801007387 */ /* 0x0003e80000100a00 */
[----:B-1----:R-:W2:Y:S01]  /*1de3a0*/  LDL.LU.64 R24, [R1+0x8030] ;  /* 0x0080300001187983 */ /* 0x002ea20000300a00 */
[----:B------:R-:W-:Y:S02]  /*1de3b0*/  F2FP.SATFINITE.E5M2.F32.PACK_AB_MERGE_C R23, R23, R22, RZ ;  /* 0x000000161717723e */ /* 0x000fe400048060ff */
[----:B------:R-:W-:-:S03]  /*1de3c0*/  F2FP.SATFINITE.E5M2.F32.PACK_AB_MERGE_C R22, R3, R2, RZ ;  /* 0x000000020316723e */ /* 0x000fc600048060ff */
[----:B------:R-:W-:Y:S04]  /*1de3d0*/  STL [R1+0x730], R23 ;  /* 0x0007301701007387 */ /* 0x000fe80000100800 */
[----:B------:R1:W-:Y:S01]  /*1de3e0*/  STL [R1+0x73c], R22 ;  /* 0x00073c1601007387 */ /* 0x0003e20000100800 */
[----:B--2---:R-:W-:-:S03]  /*1de3f0*/  IADD3 R2, P1, PT, R0, R25, RZ ;  /* 0x0000001900027210 */ /* 0x004fc60007f3e0ff */
[----:B------:R2:W-:Y:S02]  /*1de400*/  STL.64 [R1+0x8010], R24 ;  /* 0x0080101801007387 */ /* 0x0005e40000100a00 */
[----:B------:R-:W-:Y:S01]  /*1de410*/  IMAD.X R3, R6, 0x1, R24, P1 ;  /* 0x0000000106037824 */ /* 0x000fe200008e0618 */
[----:B-1----:R-:W-:Y:S01]  /*1de420*/  IADD3 R22, P1, PT, R0, R16, RZ ;  /* 0x0000001000167210 */ /* 0x002fe20007f3e0ff */
[----:B--2---:R-:W2:Y:S04]  /*1de430*/  LDL.LU R24, [R1+0x2aa4] ;  /* 0x002aa40001187983 */ /* 0x004ea80000300800 */
[----:B------:R-:W2:Y:S04]  /*1de440*/  LDL.LU R25, [R1+0x2aa8] ;  /* 0x002aa80001197983 */ /* 0x000ea80000300800 */
[----:B------:R1:W-:Y:S01]  /*1de450*/  STL.64 [R1+0x2ac8], R2 ;  /* 0x002ac80201007387 */ /* 0x0003e20000100a00 */
[----:B------:R-:W-:Y:S01]  /*1de460*/  IMAD.X R23, R6, 0x1, R14, P1 ;  /* 0x0000000106177824 */ /* 0x000fe200008e060e */
[----:B-1----:R-:W-:-:S02]  /*1de470*/  F2FP.SATFINITE.E5M2.F32.PACK_AB_MERGE_C R3, R8, R5, RZ ;  /* 0x000000050803723e */ /* 0x002fc400048060ff */
[----:B------:R-:W2:Y:S01]  /*1de480*/  LDL.LU R2, [R1+0x2a88] ;  /* 0x002a880001027983 */ /* 0x000ea20000300800 */
[----:B------:R-:W-:-:S03]  /*1de490*/  F2FP.SATFINITE.E5M2.F32.PACK_AB_MERGE_C R5, R11, R13, RZ ;  /* 0x0000000d0b05723e */ /* 0x000fc600048060ff */
[----:B------:R1:W-:Y:S04]  /*1de4a0*/  STL [R1+0x6dc], R3 ;  /* 0x0006dc0301007387 */ /* 0x0003e80000100800 */
[----:B-1----:R-:W2:Y:S04]  /*1de4b0*/  LDL.LU R3, [R1+0x2a8c] ;  /* 0x002a8c0001037983 */ /* 0x002ea80000300800 */
[----:B------:R1:W-:Y:S04]  /*1de4c0*/  STL [R1+0x6e8], R5 ;  /* 0x0006e80501007387 */ /* 0x0003e80000100800 */
[----:B-1----:R-:W2:Y:S04]  /*1de4d0*/  LDL.LU R5, [R1+0x2a70] ;  /* 0x002a700001057983 */ /* 0x002ea80000300800 */
[----:B------:R-:W2:Y:S04]  /*1de4e0*/  LDL.LU R8, [R1+0x2a74] ;  /* 0x002a740001087983 */ /* 0x000ea80000300800 */
[----:B------:R-:W2:Y:S04]  /*1de4f0*/  LDL.LU R13, [R1+0x2a78] ;  /* 0x002a7800010d7983 */ /* 0x000ea80000300800 */
[----:B------:R-:W2:Y:S04]  /*1de500*/  LDL.LU R11, [R1+0x2a7c] ;  /* 0x002a7c00010b7983 */ /* 0x000ea80000300800 */
[----:B------:R1:W-:Y:S04]  /*1de510*/  STL.64 [R1+0x8020], R16 ;  /* 0x0080201001007387 */ /* 0x0003e80000100a00 */
[----:B-1----:R-:W2:Y:S04]  /*1de520*/  LDL.LU R17, [R1+0x2aa0] ;  /* 0x002aa00001117983 */ /* 0x002ea80000300800 */
[----:B------:R1:W-:Y:S04]  /*1de530*/  STL.64 [R1+0x2ac0], R22 ;  /* 0x002ac01601007387 */ /* 0x0003e80000100a00 */
[----:B-1----:R-:W2:Y:S01]  /*1de540*/  LDL.LU.64 R22, [R1+0x8028] ;  /* 0x0080280001167983 */ /* 0x002ea20000300a00 */
[----:B----4-:R-:W-:-:S02]  /*1de550*/  F2FP.SATFINITE.E5M2.F32.PACK_AB_MERGE_C R12, R12, R29, RZ ;  /* 0x0000001d0c0c723e */ /* 0x010fc400048060ff */
[----:B---3--:R-:W-:Y:S02]  /*1de560*/  F2FP.SATFINITE.E5M2.F32.PACK_AB_MERGE_C R4, R7, R4, RZ ;  /* 0x000000040704723e */ /* 0x008fe400048060ff */
[----:B--2---:R-:W-:Y:S02]  /*1de570*/  F2FP.SATFINITE.E5M2.F32.PACK_AB_MERGE_C R17, R24, R17, RZ ;  /* 0x000000111811723e */ /* 0x004fe400048060ff */
[----:B------:R-:W-:-:S03]  /*1de580*/  F2FP.SATFINITE.E5M2.F32.PACK_AB_MERGE_C R24, R28, R25, RZ ;  /* 0x000000191c18723e */ /* 0x000fc600048060ff */
[----:B------:R1:W-:Y:S01]  /*1de590*/  STL [R1+0x690], R17 ;  /* 0x0006901101007387 */ /* 0x0003e20000100800 */
[----:B------:R-:W-:-:S03]  /*1de5a0*/  IADD3 R16, P1, PT, R0, R23, RZ ;  /* 0x0000001700107210 */ /* 0x000fc60007f3e0ff */
[----:B------:R-:W-:Y:S02]  /*1de5b0*/  STL [R1+0x5350], R24 ;  /* 0x0053501801007387 */ /* 0x000fe40000100800 */
[----:B-1----:R-:W-:Y:S02]  /*1de5c0*/  IMAD.X R17, R6, 0x1, R22, P1 ;  /* 0x0000000106117824 */ /* 0x002fe400008e0616 */
[----:B------:R-:W-:Y:S04]  /*1de5d0*/  STL.64 [R1+0x8008], R22 ;  /* 0x0080081601007387 */ /* 0x000fe80000100a00 */
[----:B------:R1:W-:Y:S04]  /*1de5e0*/  STL.64 [R1+0x2ab8], R16 ;  /* 0x002ab81001007387 */ /* 0x0003e80000100a00 */
[----:B------:R-:W-:Y:S04]  /*1de5f0*/  STL [R1+0x618], R12 ;  /* 0x0006180c01007387 */ /* 0x000fe80000100800 */
[----:B------:R2:W-:Y:S04]  /*1de600*/  STL [R1+0x5348], R4 ;  /* 0x0053480401007387 */ /* 0x0005e80000100800 */
[----:B------:R-:W3:Y:S04]  /*1de610*/  LDL.LU R28, [R1+0x2a60] ;  /* 0x002a6000011c7983 */ /* 0x000ee80000300800 */
[----:B------:R-:W3:Y:S01]  /*1de620*/  LDL.LU R29, [R1+0x2a64] ;  /* 0x002a6400011d7983 */ /* 0x000ee20000300800 */
[----:B-1----:R-:W-:-:S02]  /*1de630*/  IADD3 R16, P1, PT, R0, R21, RZ ;  /* 0x0000001500107210 */ /* 0x002fc40007f3e0ff */
[----:B--2---:R-:W-:-:S03]  /*1de640*/  F2FP.SATFINITE.E5M2.F32.PACK_AB_MERGE_C R4, R10, R9, RZ ;  /* 0x000000090a04723e */ /* 0x004fc600048060ff */
[----:B------:R-:W-:-:S05]  /*1de650*/  IMAD.X R17, R6, 0x1, R19, P1 ;  /* 0x0000000106117824 */ /* 0x000fca00008e0613 */
[----:B------:R1:W-:Y:S04]  /*1de660*/  STL.64 [R1+0x2ab0], R16 ;  /* 0x002ab01001007387 */ /* 0x0003e80000100a00 */
[----:B------:R2:W-:Y:S04]  /*1de670*/  STL [R1+0x600], R4 ;  /* 0x0006000401007387 */ /* 0x0005e80000100800 */
[----:B------:R-:W4:Y:S01]  /*1de680*/  LDL.LU R24, [R1+0x2a68] ;  /* 0x002a680001187983 */ /* 0x000f220000300800 */
[----:B-1----:R-:W-:-:S03]  /*1de690*/  IADD3 R16, P1, PT, R0, R20, RZ ;  /* 0x0000001400107210 */ /* 0x002fc60007f3e0ff */
[----:B------:R-:W4:Y:S04]  /*1de6a0*/  LDL.LU R25, [R1+0x2a6c] ;  /* 0x002a6c0001197983 */ /* 0x000f280000300800 */
[----:B--2---:R-:W2:Y:S01]  /*1de6b0*/  LDL.LU R4, [R1+0x2a50] ;  /* 0x002a500001047983 */ /* 0x004ea20000300800 */
[----:B------:R-:W-:-:S03]  /*1de6c0*/  IMAD.X R17, R6, 0x1, R18, P1 ;  /* 0x0000000106117824 */ /* 0x000fc600008e0612 */
[----:B------:R-:W2:Y:S01]  /*1de6d0*/  LDL.LU R7, [R1+0x2a54] ;  /* 0x002a540001077983 */ /* 0x000ea20000300800 */
[----:B------:R-:W-:-:S03]  /*1de6e0*/  F2FP.SATFINITE.E5M2.F32.PACK_AB_MERGE_C R2, R3, R2, RZ ;  /* 0x000000020302723e */ /* 0x000fc600048060ff */
[----:B------:R-:W2:Y:S04]  /*1de6f0*/  LDL.LU R9, [R1+0x2a58] ;  /* 0x002a580001097983 */ /* 0x000ea80000300800 */
[----:B------:R-:W2:Y:S04]  /*1de700*/  LDL.LU R10, [R1+0x2a5c] ;  /* 0x002a5c00010a7983 */ /* 0x000ea80000300800 */
[----:B------:R1:W-:Y:S01]  /*1de710*/  STL.64 [R1+0x8000], R20 ;  /* 0x0080001401007387 */ /* 0x0003e20000100a00 */
[----:B------:R-:W-:-:S03]  /*1de720*/  F2FP.SATFINITE.E5M2.F32.PACK_AB_MERGE_C R3, R8, R5, RZ ;  /* 0x000000050803723e */ /* 0x000fc600048060ff */
[----:B------:R-:W2:Y:S04]  /*1de730*/  LDL.LU R22, [R1+0x2a40] ;  /* 0x002a400001167983 */ /* 0x000ea80000300800 */
[----:B------:R-:W2:Y:S04]  /*1de740*/  LDL.LU R23, [R1+0x2a44] ;  /* 0x002a440001177983 */ /* 0x000ea80000300800 */
[----:B------:R-:W2:Y:S04]  /*1de750*/  LDL.LU R12, [R1+0x2a48] ;  /* 0x002a4800010c7983 */ /* 0x000ea80000300800 */
[----:B------:R-:W-:Y:S04]  /*1de760*/  STL.64 [R1+0x2aa8], R16 ;  /* 0x002aa81001007387 */ /* 0x000fe80000100a00 */
[----:B------:R-:W2:Y:S04]  /*1de770*/  LDL.LU R6, [R1+0x2a4c] ;  /* 0x002a4c0001067983 */ /* 0x000ea80000300800 */
[----:B------:R0:W-:Y:S04]  /*1de780*/  STL [R1+0x608], R2 ;  /* 0x0006080201007387 */ /* 0x0001e80000100800 */
[----:B------:R-:W-:Y:S04]  /*1de790*/  STL [R1+0x5ec], R3 ;  /* 0x0005ec0301007387 */ /* 0x000fe80000100800 */
[----:B-1----:R-:W2:Y:S01]  /*1de7a0*/  LDL.LU R20, [R1+0x2a30] ;  /* 0x002a300001147983 */ /* 0x002ea20000300800 */
[----:B0-----:R-:W-:-:S03]  /*1de7b0*/  F2FP.SATFINITE.E5M2.F32.PACK_AB_MERGE_C R2, R11, R13, RZ ;  /* 0x0000000d0b02723e */ /* 0x001fc600048060ff */
[----:B------:R-:W2:Y:S01]  /*1de7c0*/  LDL.LU R21, [R1+0x2a34] ;  /* 0x002a340001157983 */ /* 0x000ea20000300800 */
[----:B------:R-:W-:Y:S01]  /*1de7d0*/  VIADD R0, R0, UR6 ;  /* 0x0000000600007c36 */ /* 0x000fe20008000000 */
[----:B------:R-:W0:Y:S02]  /*1de7e0*/  LDCU UR6, c[0x0][0x3b8] ;  /* 0x00007700ff0677ac */ /* 0x000e240008000800 */
[----:B------:R1:W-:Y:S02]  /*1de7f0*/  STL [R1+0x5f0], R2 ;  /* 0x0005f00201007387 */ /* 0x0003e40000100800 */
[----:B------:R-:W-:Y:S02]  /*1de800*/  IADD3 R16, P1, PT, R0, R27, RZ ;  /* 0x0000001b00107210 */ /* 0x000fe40007f3e0ff */
[----:B-1----:R-:W2:Y:S04]  /*1de810*/  LDL.LU R2, [R1+0x2a38] ;  /* 0x002a380001027983 */ /* 0x002ea80000300800 */
[----:B------:R-:W2:Y:S04]  /*1de820*/  LDL.LU R3, [R1+0x2a3c] ;  /* 0x002a3c0001037983 */ /* 0x000ea80000300800 */
[----:B------:R-:W2:Y:S04]  /*1de830*/  LDL.LU R5, [R1+0x2a20] ;  /* 0x002a200001057983 */ /* 0x000ea80000300800 */
[----:B------:R-:W2:Y:S04]  /*1de840*/  LDL.LU R8, [R1+0x2a24] ;  /* 0x002a240001087983 */ /* 0x000ea80000300800 */
[----:B------:R-:W2:Y:S04]  /*1de850*/  LDL.LU R13, [R1+0x2a28] ;  /* 0x002a2800010d7983 */ /* 0x000ea80000300800 */
[----:B------:R-:W2:Y:S04]  /*1de860*/  LDL.LU R11, [R1+0x2a2c] ;  /* 0x002a2c00010b7983 */ /* 0x000ea80000300800 */
[----:B------:R1:W-:Y:S02]  /*1de870*/  STL [R1+0x7ff8], R27 ;  /* 0x007ff81b01007387 */ /* 0x0003e40000100800 */
[----:B-1----:R-:W-:-:S05]  /*1de880*/  SHF.R.S32.HI R27, RZ, 0x1f, R0 ;  /* 0x0000001fff1b7819 */ /* 0x002fca0000011400 */
[----:B------:R-:W-:-:S05]  /*1de890*/  IMAD.X R17, R27, 0x1, R26, P1 ;  /* 0x000000011b117824 */ /* 0x000fca00008e061a */
[----:B------:R1:W-:Y:S04]  /*1de8a0*/  STL.64 [R1+0x2aa0], R16 ;  /* 0x002aa01001007387 */ /* 0x0003e80000100a00 */
[----:B-1----:R-:W2:Y:S01]  /*1de8b0*/  LDL.LU.64 R16, [R1+0x8020] ;  /* 0x0080200001107983 */ /* 0x002ea20000300a00 */
[----:B---3--:R-:W-:-:S03]  /*1de8c0*/  F2FP.SATFINITE.E5M2.F32.PACK_AB_MERGE_C R29, R29, R28, RZ ;  /* 0x0000001c1d1d723e */ /* 0x008fc600048060ff */
[----:B------:R-:W3:Y:S04]  /*1de8d0*/  LDL.LU R28, [R1+0x801c] ;  /* 0x00801c00011c7983 */ /* 0x000ee80000300800 */
[----:B------:R1:W-:Y:S04]  /*1de8e0*/  STL [R1+0x5d4], R29 ;  /* 0x0005d41d01007387 */ /* 0x0003e80000100800 */
[----:B-1----:R-:W3:Y:S01]  /*1de8f0*/  LDL.LU R29, [R1+0x8018] ;  /* 0x00801800011d7983 */ /* 0x002ee20000300800 */
[----:B----4-:R-:W-:-:S05]  /*1de900*/  F2FP.SATFINITE.E5M2.F32.PACK_AB_MERGE_C R25, R25, R24, RZ ;  /* 0x000000181919723e */ /* 0x010fca00048060ff */
[----:B------:R1:W-:Y:S01]  /*1de910*/  STL [R1+0x5d8], R25 ;  /* 0x0005d81901007387 */ /* 0x0003e20000100800 */
[----:B--2---:R-:W-:-:S03]  /*1de920*/  F2FP.SATFINITE.E5M2.F32.PACK_AB_MERGE_C R7, R7, R4, RZ ;  /* 0x000000040707723e */ /* 0x004fc600048060ff */
        /* <DEDUP_REMOVED lines=13> */
[----:B-1----:R-:W4:Y:S01]  /*1dea00*/  LDL.LU.64 R24, [R1+0x8010] ;  /* 0x0080100001187983 */ /* 0x002f220000300a00 */
[----:B------:R-:W-:-:S02]  /*1dea10*/  F2FP.SATFINITE.E5M2.F32.PACK_AB_MERGE_C R23, R23, R22, RZ ;  /* 0x000000161717723e */ /* 0x000fc400048060ff */
[----:B------:R-:W-:-:S03]  /*1dea20*/  F2FP.SATFINITE.E5M2.F32.PACK_AB_MERGE_C R6, R6, R12, RZ ;  /* 0x0000000c0606723e */ /* 0x000fc600048060ff */
[----:B------:R1:W-:Y:S01]  /*1dea30*/  STL [R1+0x5a4], R23 ;  /* 0x0005a41701007387 */ /* 0x0003e20000100800 */
[----:B------:R-:W-:Y:S02]  /*1dea40*/  F2FP.SATFINITE.E5M2.F32.PACK_AB_MERGE_C R21, R21, R20, RZ ;  /* 0x000000141515723e */ /* 0x000fe400048060ff */
[----:B----4-:R-:W-:Y:S01]  /*1dea50*/  IADD3 R22, P1, PT, R0, R25, RZ ;  /* 0x0000001900167210 */ /* 0x010fe20007f3e0ff */
[----:B------:R-:W-:Y:S04]  /*1dea60*/  STL [R1+0x7fe8], R25 ;  /* 0x007fe81901007387 */ /* 0x000fe80000100800 */
[----:B-1----:R-:W-:Y:S01]  /*1dea70*/  IMAD.X R23, R27, 0x1, R24, P1 ;  /* 0x000000011b177824 */ /* 0x002fe200008e0618 */
[----:B------:R-:W-:Y:S04]  /*1dea80*/  STL [R1+0x5a8], R6 ;  /* 0x0005a80601007387 */ /* 0x000fe80000100800 */
[----:B------:R1:W-:Y:S04]  /*1dea90*/  STL.64 [R1+0x2a88], R22 ;  /* 0x002a881601007387 */ /* 0x0003e80000100a00 */
[----:B-1----:R-:W4:Y:S01]  /*1deaa0*/  LDL.LU.64 R22, [R1+0x8008] ;  /* 0x0080080001167983 */ /* 0x002f220000300a00 */
[----:B------:R-:W-:-:S03]  /*1deab0*/  F2FP.SATFINITE.E5M2.F32.PACK_AB_MERGE_C R20, R3, R2, RZ ;  /* 0x000000020314723e */ /* 0x000fc600048060ff */
[----:B------:R-:W2:Y:S04]  /*1deac0*/  LDL.LU R25, [R1+0x2a0c] ;  /* 0x002a0c0001197983 */ /* 0x000ea80000300800 */
[----:B------:R-:W2:Y:S04]  /*1dead0*/  LDL.LU R12, [R1+0x1900] ;  /* 0x00190000010c7983 */ /* 0x000ea80000300800 */
[----:B------:R-:W2:Y:S04]  /*1deae0*/  LDL.LU R6, [R1+0x1904] ;  /* 0x0019040001067983 */ /* 0x000ea80000300800 */
[----:B------:R1:W-:Y:S04]  /*1deaf0*/  STL [R1+0x7fec], R24 ;  /* 0x007fec1801007387 */ /* 0x0003e80000100800 */
[----:B-1----:R-:W2:Y:S04]  /*1deb00*/  LDL.LU R24, [R1+0x2a08] ;  /* 0x002a080001187983 */ /* 0x002ea80000300800 */
[----:B------:R-:W2:Y:S04]  /*1deb10*/  LDL.LU R2, [R1+0x1908] ;  /* 0x0019080001027983 */ /* 0x000ea80000300800 */
[----:B------:R-:W-:Y:S04]  /*1deb20*/  STL [R1+0x580], R21 ;  /* 0x0005801501007387 */ /* 0x000fe80000100800 */
[----:B------:R-:W2:Y:S04]  /*1deb30*/  LDL.LU R3, [R1+0x190c] ;  /* 0x00190c0001037983 */ /* 0x000ea80000300800 */
[----:B------:R1:W-:Y:S02]  /*1deb40*/  STL [R1+0x57c], R20 ;  /* 0x00057c1401007387 */ /* 0x0003e40000100800 */
[----:B-1----:R-:W-:-:S05]  /*1deb50*/  IADD3 R20, P1, PT, R0, R16, RZ ;  /* 0x0000001000147210 */ /* 0x002fca0007f3e0ff */
[----:B------:R-:W-:Y:S01]  /*1deb60*/  IMAD.X R21, R27, 0x1, R14, P1 ;  /* 0x000000011b157824 */ /* 0x000fe200008e060e */
[----:B------:R-:W-:-:S04]  /*1deb70*/  F2FP.SATFINITE.E5M2.F32.PACK_AB_MERGE_C R8, R8, R5, RZ ;  /* 0x000000050808723e */ /* 0x000fc800048060ff */
[----:B------:R4:W-:Y:S01]  /*1deb80*/  STL.64 [R1+0x2a80], R20 ;  /* 0x002a801401007387 */ /* 0x0009e20000100a00 */
[----:B------:R-:W-:-:S03]  /*1deb90*/  F2FP.SATFINITE.E5M2.F32.PACK_AB_MERGE_C R5, R11, R13, RZ ;  /* 0x0000000d0b05723e */ /* 0x000fc600048060ff */
[----:B------:R-:W-:Y:S04]  /*1deba0*/  STL [R1+0x570], R8 ;  /* 0x0005700801007387 */ /* 0x000fe80000100800 */
[----:B------:R-:W-:Y:S01]  /*1debb0*/  STL [R1+0x536c], R5 ;  /* 0x00536c0501007387 */ /* 0x000fe20000100800 */
[----:B----4-:R-:W-:-:S05]  /*1debc0*/  IADD3 R20, P1, PT, R0, R23, RZ ;  /* 0x0000001700147210 */ /* 0x010fca0007f3e0ff */
[----:B------:R-:W-:-:S05]  /*1debd0*/  IMAD.X R21, R27, 0x1, R22, P1 ;  /* 0x000000011b157824 */ /* 0x000fca00008e0616 */
[----:B------:R1:W-:Y:S04]  /*1debe0*/  STL.64 [R1+0x2a78], R20 ;  /* 0x002a781401007387 */ /* 0x0003e80000100a00 */
[----:B-1----:R-:W4:Y:S04]  /*1debf0*/  LDL.LU.64 R20, [R1+0x8000] ;  /* 0x0080000001147983 */ /* 0x002f280000300a00 */
[----:B------:R-:W4:Y:S04]  /*1dec00*/  LDL.LU R5, [R1+0x29f0] ;  /* 0x0029f00001057983 */ /* 0x000f280000300800 */
[----:B------:R-:W4:Y:S04]  /*1dec10*/  LDL.LU R8, [R1+0x29f4] ;  /* 0x0029f40001087983 */ /* 0x000f280000300800 */
[----:B------:R-:W4:Y:S04]  /*1dec20*/  LDL.LU R13, [R1+0x29f8] ;  /* 0x0029f800010d7983 */ /* 0x000f280000300800 */
[----:B------:R-:W4:Y:S04]  /*1dec30*/  LDL.LU R11, [R1+0x29fc] ;  /* 0x0029fc00010b7983 */ /* 0x000f280000300800 */
[----:B------:R1:W-:Y:S04]  /*1dec40*/  STL.64 [R1+0x7fe0], R22 ;  /* 0x007fe01601007387 */ /* 0x0003e80000100a00 */
[----:B-1----:R-:W4:Y:S04]  /*1dec50*/  LDL.LU R22, [R1+0x2a10] ;  /* 0x002a100001167983 */ /* 0x002f280000300800 */
[----:B------:R-:W4:Y:S01]  /*1dec60*/  LDL.LU R23, [R1+0x2a14] ;  /* 0x002a140001177983 */ /* 0x000f220000300800 */
[----:B--2---:R-:W-:-:S02]  /*1dec70*/  F2FP.SATFINITE.E5M2.F32.PACK_AB_MERGE_C R4, R7, R4, RZ ;  /* 0x000000040704723e */ /* 0x004fc400048060ff */
[----:B---3--:R-:W-:Y:S02]  /*1dec80*/  F2FP.SATFINITE.E5M2.F32.PACK_AB_MERGE_C R9, R10, R9, RZ ;  /* 0x000000090a09723e */ /* 0x008fe400048060ff */
[----:B------:R-:W-:Y:S02]  /*1dec90*/  F2FP.SATFINITE.E5M2.F32.PACK_AB_MERGE_C R6, R6, R12, RZ ;  /* 0x0000000c0606723e */ /* 0x000fe400048060ff */
[----:B----4-:R-:W-:Y:S02]  /*1deca0*/  F2FP.SATFINITE.E5M2.F32.PACK_AB_MERGE_C R23, R23, R22, RZ ;  /* 0x000000161717723e */ /* 0x010fe400048060ff */
[----:B------:R-:W-:-:S03]  /*1decb0*/  IADD3 R22, P1, PT, R0, R21, RZ ;  /* 0x0000001500167210 */ /* 0x000fc60007f3e0ff */
[----:B------:R1:W-:Y:S04]  /*1decc0*/  STL [R1+0x55c], R23 ;  /* 0x00055c1701007387 */ /* 0x0003e80000100800 */
[----:B------:R2:W-:Y:S01]  /*1decd0*/  STL [R1+0x5360], R4 ;  /* 0x0053600401007387 */ /* 0x0005e20000100800 */
[----:B-1----:R-:W-:-:S03]  /*1dece0*/  IMAD.X R23, R27, 0x1, R19, P1 ;  /* 0x000000011b177824 */ /* 0x002fc600008e0613 */
[----:B--2---:R-:W2:Y:S04]  /*1decf0*/  LDL.LU R4, [R1+0x27e0] ;  /* 0x0027e00001047983 */ /* 0x004ea80000300800 */
[----:B------:R-:W2:Y:S04]  /*1ded00*/  LDL.LU R7, [R1+0x27e4] ;  /* 0x0027e40001077983 */ /* 0x000ea80000300800 */
[----:B------:R1:W-:Y:S04]  /*1ded10*/  STL.64 [R1+0x2a70], R22 ;  /* 0x002a701601007387 */ /* 0x0003e80000100a00 */
[----:B------:R3:W-:Y:S01]  /*1ded20*/  STL [R1+0x544], R9 ;  /* 0x0005440901007387 */ /* 0x0007e20000100800 */
[----:B-1----:R-:W-:-:S03]  /*1ded30*/  IADD3 R22, P1, PT, R0, R20, RZ ;  /* 0x0000001400167210 */ /* 0x002fc60007f3e0ff */
[----:B---3--:R-:W3:Y:S02]  /*1ded40*/  LDL.LU R9, [R1+0x27e8] ;  /* 0x0027e80001097983 */ /* 0x008ee40000300800 */
[----:B------:R-:W-:Y:S02]  /*1ded50*/  IMAD.X R23, R27, 0x1, R18, P1 ;  /* 0x000000011b177824 */ /* 0x000fe400008e0612 */
[----:B------:R-:W3:Y:S04]  /*1ded60*/  LDL.LU R10, [R1+0x27ec] ;  /* 0x0027ec00010a7983 */ /* 0x000ee80000300800 */
[----:B------:R1:W-:Y:S04]  /*1ded70*/  STL.64 [R1+0x7ff0], R20 ;  /* 0x007ff01401007387 */ /* 0x0003e80000100a00 */
[----:B------:R-:W4:Y:S04]  /*1ded80*/  LDL.LU R27, [R1+0x7ff8] ;  /* 0x007ff800011b7983 */ /* 0x000f280000300800 */
[----:B------:R0:W-:Y:S01]  /*1ded90*/  STL.64 [R1+0x2a68], R22 ;  /* 0x002a681601007387 */ /* 0x0001e20000100a00 */
[----:B-1----:R-:W-:-:S05]  /*1deda0*/  F2FP.SATFINITE.E5M2.F32.PACK_AB_MERGE_C R20, R25, R24, RZ ;  /* 0x000000181914723e */ /* 0x002fca00048060ff */
[----:B------:R1:W-:Y:S04]  /*1dedb0*/  STL [R1+0x54c], R20 ;  /* 0x00054c1401007387 */ /* 0x0003e80000100800 */
[----:B------:R-:W2:Y:S04]  /*1dedc0*/  LDL.LU R24, [R1+0x27d0] ;  /* 0x0027d00001187983 */ /* 0x000ea80000300800 */
[----:B------:R1:W-:Y:S04]  /*1dedd0*/  STL [R1+0x21c], R6 ;  /* 0x00021c0601007387 */ /* 0x0003e80000100800 */
[----:B------:R-:W2:Y:S01]  /*1dede0*/  LDL.LU R25, [R1+0x27d4] ;  /* 0x0027d40001197983 */ /* 0x000ea20000300800 */
[----:B------:R-:W-:Y:S01]  /*1dedf0*/  F2FP.SATFINITE.E5M2.F32.PACK_AB_MERGE_C R2, R3, R2, RZ ;  /* 0x000000020302723e */ /* 0x000fe200048060ff */
[----:B0-----:R-:W-:Y:S01]  /*1dee00*/  VIADD R0, R0, UR6 ;  /* 0x0000000600007c36 */ /* 0x001fe20008000000 */
[----:B------:R-:W0:Y:S01]  /*1dee10*/  LDCU UR6, c[0x0][0x3b8] ;  /* 0x00007700ff0677ac */ /* 0x000e220008000800 */
[----:B------:R-:W2:Y:S04]  /*1dee20*/  LDL.LU R22, [R1+0x27d8] ;  /* 0x0027d80001167983 */ /* 0x000ea80000300800 */
[----:B------:R-:W2:Y:S01]  /*1dee30*/  LDL.LU R23, [R1+0x27dc] ;  /* 0x0027dc0001177983 */ /* 0x000ea20000300800 */
[----:B-1----:R-:W-:-:S03]  /*1dee40*/  SHF.R.S32.HI R20, RZ, 0x1f, R0 ;  /* 0x0000001fff147819 */ /* 0x002fc60000011400 */
[----:B------:R-:W2:Y:S04]  /*1dee50*/  LDL.LU R12, [R1+0x27c8] ;  /* 0x0027c800010c7983 */ /* 0x000ea80000300800 */
[----:B------:R-:W2:Y:S04]  /*1dee60*/  LDL.LU R6, [R1+0x27cc] ;  /* 0x0027cc0001067983 */ /* 0x000ea80000300800 */
[----:B------:R4:W-:Y:S02]  /*1dee70*/  STL [R1+0x220], R2 ;  /* 0x0002200201007387 */ /* 0x0009e40000100800 */
[----:B----4-:R-:W-:-:S02]  /*1dee80*/  IADD3 R2, P1, PT, R0, R27, RZ ;  /* 0x0000001b00027210 */ /* 0x010fc40007f3e0ff */
[----:B------:R1:W-:Y:S03]  /*1dee90*/  STL.64 [R1+0x7fd0], R26 ;  /* 0x007fd01a01007387 */ /* 0x0003e60000100a00 */
[----:B------:R-:W-:Y:S02]  /*1deea0*/  IMAD.X R3, R20, 0x1, R26, P1 ;  /* 0x0000000114037824 */ /* 0x000fe400008e061a */
[----:B-1----:R-:W4:Y:S04]  /*1deeb0*/  LDL.LU R26, [R1+0x27c0] ;  /* 0x0027c000011a7983 */ /* 0x002f280000300800 */
[----:B------:R-:W4:Y:S04]  /*1deec0*/  LDL.LU R27, [R1+0x27c4] ;  /* 0x0027c400011b7983 */ /* 0x000f280000300800 */
[----:B------:R1:W-:Y:S02]  /*1deed0*/  STL.64 [R1+0x2a60], R2 ;  /* 0x002a600201007387 */ /* 0x0003e40000100a00 */
[----:B-1----:R-:W-:-:S02]  /*1deee0*/  F2FP.SATFINITE.E5M2.F32.PACK_AB_MERGE_C R3, R8, R5, RZ ;  /* 0x000000050803723e */ /* 0x002fc400048060ff */
[----:B------:R-:W-:Y:S01]  /*1deef0*/  F2FP.SATFINITE.E5M2.F32.PACK_AB_MERGE_C R2, R11, R13, RZ ;  /* 0x0000000d0b02723e */ /* 0x000fe200048060ff */
[----:B------:R-:W4:Y:S04]  /*1def00*/  LDL.LU R5, [R1+0x27b0] ;  /* 0x0027b00001057983 */ /* 0x000f280000300800 */
[----:B------:R-:W-:Y:S04]  /*1def10*/  STL [R1+0x5288], R3 ;  /* 0x0052880301007387 */ /* 0x000fe80000100800 */
[----:B------:R-:W4:Y:S04]  /*1def20*/  LDL.LU R8, [R1+0x27b4] ;  /* 0x0027b40001087983 */ /* 0x000f280000300800 */
[----:B------:R1:W-:Y:S04]  /*1def30*/  STL [R1+0x5294], R2 ;  /* 0x0052940201007387 */ /* 0x0003e80000100800 */
[----:B------:R-:W4:Y:S04]  /*1def40*/  LDL.LU R13, [R1+0x27b8] ;  /* 0x0027b800010d7983 */ /* 0x000f280000300800 */
[----:B------:R-:W4:Y:S01]  /*1def50*/  LDL.LU R11, [R1+0x27bc] ;  /* 0x0027bc00010b7983 */ /* 0x000f220000300800 */
[----:B-1----:R-:W-:-:S03]  /*1def60*/  IADD3 R2, P1, PT, R0, R29, RZ ;  /* 0x0000001d00027210 */ /* 0x002fc60007f3e0ff */
[----:B------:R1:W-:Y:S02]  /*1def70*/  STL [R1+0x7fd8], R29 ;  /* 0x007fd81d01007387 */ /* 0x0003e40000100800 */
[----:B-1----:R-:W-:-:S05]  /*1def80*/  SHF.R.S32.HI R29, RZ, 0x1f, R0 ;  /* 0x0000001fff1d7819 */ /* 0x002fca0000011400 */
[----:B------:R-:W-:Y:S01]  /*1def90*/  IMAD.X R3, R29, 0x1, R28, P1 ;  /* 0x000000011d037824 */ /* 0x000fe200008e061c */
[----:B------:R-:W-:-:S04]  /*1defa0*/  IADD3 R20, P1, PT, R0, R17, RZ ;  /* 0x0000001100147210 */ /* 0x000fc80007f3e0ff */
[----:B------:R1:W-:Y:S01]  /*1defb0*/  STL.64 [R1+0x2a58], R2 ;  /* 0x002a580201007387 */ /* 0x0003e20000100a00 */
[----:B------:R-:W-:Y:S01]  /*1defc0*/  IMAD.X R21, R29, 0x1, R15, P1 ;  /* 0x000000011d157824 */ /* 0x000fe200008e060f */
[----:B--2---:R-:W-:Y:S02]  /*1defd0*/  F2FP.SATFINITE.E5M2.F32.PACK_AB_MERGE_C R25, R25, R24, RZ ;  /* 0x000000181919723e */ /* 0x004fe400048060ff */
[----:B-1----:R-:W-:Y:S01]  /*1defe0*/  F2FP.SATFINITE.E5M2.F32.PACK_AB_MERGE_C R3, R7, R4, RZ ;  /* 0x000000040703723e */ /* 0x002fe200048060ff */
[----:B------:R-:W2:Y:S01]  /*1deff0*/  LDL.LU R2, [R1+0x27a0] ;  /* 0x0027a00001027983 */ /* 0x000ea20000300800 */
[----:B---3--:R-:W-:-:S03]  /*1df000*/  F2FP.SATFINITE.E5M2.F32.PACK_AB_MERGE_C R4, R10, R9, RZ ;  /* 0x000000090a04723e */ /* 0x008fc600048060ff */
[----:B------:R1:W-:Y:S04]  /*1df010*/  STL [R1+0x5244], R3 ;  /* 0x0052440301007387 */ /* 0x0003e80000100800 */
[----:B-1----:R-:W2:Y:S04]  /*1df020*/  LDL.LU R3, [R1+0x27a4] ;  /* 0x0027a40001037983 */ /* 0x002ea80000300800 */
[----:B------:R1:W-:Y:S04]  /*1df030*/  STL [R1+0x524c], R4 ;  /* 0x00524c0401007387 */ /* 0x0003e80000100800 */
[----:B-1----:R-:W3:Y:S04]  /*1df040*/  LDL.LU R4, [R1+0x27a8] ;  /* 0x0027a80001047983 */ /* 0x002ee80000300800 */
[----:B------:R-:W3:Y:S04]  /*1df050*/  LDL.LU R7, [R1+0x27ac] ;  /* 0x0027ac0001077983 */ /* 0x000ee80000300800 */
[----:B------:R1:W-:Y:S04]  /*1df060*/  STL.64 [R1+0x2a50], R20 ;  /* 0x002a501401007387 */ /* 0x0003e80000100a00 */
[----:B-1----:R-:W2:Y:S04]  /*1df070*/  LDL.LU.64 R20, [R1+0x7ff0] ;  /* 0x007ff00001147983 */ /* 0x002ea80000300a00 */
[----:B------:R-:W2:Y:S04]  /*1df080*/  LDL.LU R9, [R1+0x2790] ;  /* 0x0027900001097983 */ /* 0x000ea80000300800 */
[----:B------:R-:W2:Y:S04]  /*1df090*/  LDL.LU R10, [R1+0x2794] ;  /* 0x00279400010a7983 */ /* 0x000ea80000300800 */
        /* <DEDUP_REMOVED lines=9> */
[----:B----4-:R-:W-:-:S03]  /*1df130*/  F2FP.SATFINITE.E5M2.F32.PACK_AB_MERGE_C R26, R27, R26, RZ ;  /* 0x0000001a1b1a723e */ /* 0x010fc600048060ff */
[----:B------:R1:W-:Y:S01]  /*1df140*/  STL.64 [R1+0x7fc8], R24 ;  /* 0x007fc81801007387 */ /* 0x0003e20000100a00 */
[----:B------:R-:W-:-:S03]  /*1df150*/  F2FP.SATFINITE.E5M2.F32.PACK_AB_MERGE_C R6, R6, R12, RZ ;  /* 0x0000000c0606723e */ /* 0x000fc600048060ff */
[----:B------:R-:W-:Y:S01]  /*1df160*/  STL [R1+0x51ac], R26 ;  /* 0x0051ac1a01007387 */ /* 0x000fe20000100800 */
[----:B-1----:R-:W-:-:S03]  /*1df170*/  IADD3 R24, P1, PT, R0, R16, RZ ;  /* 0x0000001000187210 */ /* 0x002fc60007f3e0ff */
[----:B------:R1:W-:Y:S02]  /*1df180*/  STL [R1+0x7fb8], R16 ;  /* 0x007fb81001007387 */ /* 0x0003e40000100800 */
[----:B------:R-:W-:Y:S02]  /*1df190*/  IMAD.X R25, R29, 0x1, R14, P1 ;  /* 0x000000011d197824 */ /* 0x000fe400008e060e */
[----:B------:R-:W-:Y:S01]  /*1df1a0*/  STL [R1+0x51b4], R6 ;  /* 0x0051b40601007387 */ /* 0x000fe20000100800 */
[----:B------:R-:W-:-:S03]  /*1df1b0*/  F2FP.SATFINITE.E5M2.F32.PACK_AB_MERGE_C R8, R8, R5, RZ ;  /* 0x000000050808723e */ /* 0x000fc600048060ff */
[----:B-1----:R-:W4:Y:S01]  /*1df1c0*/  LDL.LU R16, [R1+0x2780] ;  /* 0x0027800001107983 */ /* 0x002f220000300800 */
[----:B------:R-:W-:-:S03]  /*1df1d0*/  F2FP.SATFINITE.E5M2.F32.PACK_AB_MERGE_C R5, R11, R13, RZ ;  /* 0x0000000d0b05723e */ /* 0x000fc600048060ff */
[----:B------:R1:W-:Y:S04]  /*1df1e0*/  STL.64 [R1+0x2a40], R24 ;  /* 0x002a401801007387 */ /* 0x0003e80000100a00 */
[----:B-1----:R-:W4:Y:S04]  /*1df1f0*/  LDL.LU R24, [R1+0x2784] ;  /* 0x0027840001187983 */ /* 0x002f280000300800 */
[----:B------:R-:W4:Y:S04]  /*1df200*/  LDL.LU R25, [R1+0x2788] ;  /* 0x0027880001197983 */ /* 0x000f280000300800 */
[----:B------:R-:W4:Y:S04]  /*1df210*/  LDL.LU R6, [R1+0x278c] ;  /* 0x00278c0001067983 */ /* 0x000f280000300800 */
[----:B------:R1:W-:Y:S04]  /*1df220*/  STL [R1+0x7fbc], R14 ;  /* 0x007fbc0e01007387 */ /* 0x0003e80000100800 */
[----:B-1----:R-:W4:Y:S04]  /*1df230*/  LDL.LU R14, [R1+0x279c] ;  /* 0x00279c00010e7983 */ /* 0x002f280000300800 */
[----:B------:R-:W-:Y:S01]  /*1df240*/  STL [R1+0x2ecc], R8 ;  /* 0x002ecc0801007387 */ /* 0x000fe20000100800 */
[----:B---3--:R-:W-:-:S02]  /*1df250*/  F2FP.SATFINITE.E5M2.F32.PACK_AB_MERGE_C R4, R7, R4, RZ ;  /* 0x000000040704723e */ /* 0x008fc400048060ff */
[----:B--2---:R-:W-:Y:S01]  /*1df260*/  IADD3 R12, P1, PT, R0, R23, RZ ;  /* 0x00000017000c7210 */ /* 0x004fe20007f3e0ff */
[----:B------:R1:W-:Y:S04]  /*1df270*/  STL [R1+0x7fa8], R23 ;  /* 0x007fa81701007387 */ /* 0x0003e80000100800 */
[----:B------:R-:W-:Y:S01]  /*1df280*/  IMAD.X R13, R29, 0x1, R22, P1 ;  /* 0x000000011d0d7824 */ /* 0x000fe200008e0616 */
[----:B------:R2:W-:Y:S04]  /*1df290*/  STL [R1+0x2f68], R5 ;  /* 0x002f680501007387 */ /* 0x0005e80000100800 */
[----:B-1----:R-:W3:Y:S04]  /*1df2a0*/  LDL.LU R23, [R1+0x2798] ;  /* 0x0027980001177983 */ /* 0x002ee80000300800 */
[----:B--2---:R-:W2:Y:S04]  /*1df2b0*/  LDL.LU R5, [R1+0x2770] ;  /* 0x0027700001057983 */ /* 0x004ea80000300800 */
[----:B------:R-:W2:Y:S04]  /*1df2c0*/  LDL.LU R8, [R1+0x2774] ;  /* 0x0027740001087983 */ /* 0x000ea80000300800 */
[----:B------:R1:W-:Y:S02]  /*1df2d0*/  STL.64 [R1+0x2a38], R12 ;  /* 0x002a380c01007387 */ /* 0x0003e40000100a00 */
[----:B-1----:R-:W-:-:S02]  /*1df2e0*/  F2FP.SATFINITE.E5M2.F32.PACK_AB_MERGE_C R12, R3, R2, RZ ;  /* 0x00000002030c723e */ /* 0x002fc400048060ff */
[----:B------:R-:W2:Y:S01]  /*1df2f0*/  LDL.LU R13, [R1+0x2778] ;  /* 0x00277800010d7983 */ /* 0x000ea20000300800 */
[----:B------:R-:W-:-:S03]  /*1df300*/  IADD3 R2, P1, PT, R0, R21, RZ ;  /* 0x0000001500027210 */ /* 0x000fc60007f3e0ff */
[----:B------:R-:W2:Y:S02]  /*1df310*/  LDL.LU R11, [R1+0x277c] ;  /* 0x00277c00010b7983 */ /* 0x000ea40000300800 */
[----:B------:R-:W-:Y:S02]  /*1df320*/  IMAD.X R3, R29, 0x1, R19, P1 ;  /* 0x000000011d037824 */ /* 0x000fe400008e0613 */
[----:B------:R1:W-:Y:S04]  /*1df330*/  STL [R1+0x2e7c], R12 ;  /* 0x002e7c0c01007387 */ /* 0x0003e80000100800 */
[----:B------:R-:W-:Y:S04]  /*1df340*/  STL [R1+0x2e8c], R4 ;  /* 0x002e8c0401007387 */ /* 0x000fe80000100800 */
[----:B------:R0:W-:Y:S01]  /*1df350*/  STL.64 [R1+0x2a30], R2 ;  /* 0x002a300201007387 */ /* 0x0001e20000100a00 */
[----:B------:R-:W-:-:S03]  /*1df360*/  IADD3 R26, P1, PT, R0, R20, RZ ;  /* 0x00000014001a7210 */ /* 0x000fc60007f3e0ff */
[----:B-1----:R-:W2:Y:S01]  /*1df370*/  LDL.LU R12, [R1+0x2764] ;  /* 0x00276400010c7983 */ /* 0x002ea20000300800 */
[----:B0-----:R-:W-:-:S03]  /*1df380*/  F2FP.SATFINITE.E5M2.F32.PACK_AB_MERGE_C R3, R10, R9, RZ ;  /* 0x000000090a03723e */ /* 0x001fc600048060ff */
[----:B------:R-:W2:Y:S01]  /*1df390*/  LDL.LU R2, [R1+0x2768] ;  /* 0x0027680001027983 */ /* 0x000ea20000300800 */
[----:B------:R-:W-:-:S03]  /*1df3a0*/  IMAD.X R27, R29, 0x1, R18, P1 ;  /* 0x000000011d1b7824 */ /* 0x000fc600008e0612 */
[----:B------:R0:W-:Y:S04]  /*1df3b0*/  STL [R1+0x2e0c], R3 ;  /* 0x002e0c0301007387 */ /* 0x0001e80000100800 */
[----:B0-----:R-:W2:Y:S04]  /*1df3c0*/  LDL.LU R3, [R1+0x276c] ;  /* 0x00276c0001037983 */ /* 0x001ea80000300800 */
[----:B------:R-:W2:Y:S04]  /*1df3d0*/  LDL.LU R4, [R1+0x2750] ;  /* 0x0027500001047983 */ /* 0x000ea80000300800 */
[----:B------:R-:W2:Y:S04]  /*1df3e0*/  LDL.LU R7, [R1+0x2754] ;  /* 0x0027540001077983 */ /* 0x000ea80000300800 */
[----:B------:R-:W2:Y:S04]  /*1df3f0*/  LDL.LU R9, [R1+0x2758] ;  /* 0x0027580001097983 */ /* 0x000ea80000300800 */
[----:B------:R-:W2:Y:S04]  /*1df400*/  LDL.LU R10, [R1+0x275c] ;  /* 0x00275c00010a7983 */ /* 0x000ea80000300800 */
[----:B------:R-:W-:Y:S04]  /*1df410*/  STL.64 [R1+0x7fb0], R20 ;  /* 0x007fb01401007387 */ /* 0x000fe80000100a00 */
[----:B------:R-:W2:Y:S04]  /*1df420*/  LDL.LU R29, [R1+0x7fd8] ;  /* 0x007fd800011d7983 */ /* 0x000ea80000300800 */
[----:B------:R0:W-:Y:S04]  /*1df430*/  STL.64 [R1+0x2a28], R26 ;  /* 0x002a281a01007387 */ /* 0x0001e80000100a00 */
[----:B0-----:R-:W2:Y:S04]  /*1df440*/  LDL.LU.64 R26, [R1+0x7fd0] ;  /* 0x007fd000011a7983 */ /* 0x001ea80000300a00 */
[----:B------:R0:W-:Y:S01]  /*1df450*/  STL.64 [R1+0x7fc0], R18 ;  /* 0x007fc01201007387 */ /* 0x0001e20000100a00 */
[----:B----4-:R-:W-:Y:S01]  /*1df460*/  F2FP.SATFINITE.E5M2.F32.PACK_AB_MERGE_C R6, R6, R25, RZ ;  /* 0x000000190606723e */ /* 0x010fe200048060ff */
[----:B------:R-:W-:Y:S01]  /*1df470*/  VIADD R0, R0, UR6 ;  /* 0x0000000600007c36 */ /* 0x000fe20008000000 */
[----:B------:R-:W1:Y:S01]  /*1df480*/  LDCU UR6, c[0x0][0x3b8] ;  /* 0x00007700ff0677ac */ /* 0x000e620008000800 */
[----:B0-----:R-:W4:Y:S01]  /*1df490*/  LDL.LU R19, [R1+0x2760] ;  /* 0x0027600001137983 */ /* 0x001f220000300800 */
[----:B---3--:R-:W-:-:S02]  /*1df4a0*/  F2FP.SATFINITE.E5M2.F32.PACK_AB_MERGE_C R18, R14, R23, RZ ;  /* 0x000000170e12723e */ /* 0x008fc400048060ff */
[----:B------:R-:W-:-:S03]  /*1df4b0*/  F2FP.SATFINITE.E5M2.F32.PACK_AB_MERGE_C R14, R24, R16, RZ ;  /* 0x00000010180e723e */ /* 0x000fc600048060ff */
[----:B------:R-:W-:Y:S04]  /*1df4c0*/  STL [R1+0x2e18], R18 ;  /* 0x002e181201007387 */ /* 0x000fe80000100800 */
[----:B------:R0:W-:Y:S04]  /*1df4d0*/  STL [R1+0x2d88], R14 ;  /* 0x002d880e01007387 */ /* 0x0001e80000100800 */
[----:B0-----:R-:W3:Y:S04]  /*1df4e0*/  LDL.LU R14, [R1+0x2740] ;  /* 0x00274000010e7983 */ /* 0x001ee80000300800 */
[----:B------:R-:W3:Y:S04]  /*1df4f0*/  LDL.LU R16, [R1+0x2744] ;  /* 0x0027440001107983 */ /* 0x000ee80000300800 */
[----:B------:R0:W-:Y:S04]  /*1df500*/  STL [R1+0x2d8c], R6 ;  /* 0x002d8c0601007387 */ /* 0x0001e80000100800 */
[----:B------:R-:W3:Y:S04]  /*1df510*/  LDL.LU R20, [R1+0x2748] ;  /* 0x0027480001147983 */ /* 0x000ee80000300800 */
[----:B------:R-:W3:Y:S01]  /*1df520*/  LDL.LU R21, [R1+0x274c] ;  /* 0x00274c0001157983 */ /* 0x000ee20000300800 */
[----:B0-----:R-:W-:-:S03]  /*1df530*/  SHF.R.S32.HI R6, RZ, 0x1f, R0 ;  /* 0x0000001fff067819 */ /* 0x001fc60000011400 */
[----:B------:R-:W3:Y:S01]  /*1df540*/  LDL.LU R23, [R1+0x2730] ;  /* 0x0027300001177983 */ /* 0x000ee20000300800 */
[----:B--2---:R-:W-:Y:S02]  /*1df550*/  F2FP.SATFINITE.E5M2.F32.PACK_AB_MERGE_C R8, R8, R5, RZ ;  /* 0x000000050808723e */ /* 0x004fe400048060ff */
[----:B------:R-:W-:Y:S02]  /*1df560*/  F2FP.SATFINITE.E5M2.F32.PACK_AB_MERGE_C R5, R11, R13, RZ ;  /* 0x0000000d0b05723e */ /* 0x000fe400048060ff */
[----:B------:R-:W-:-:S05]  /*1df570*/  IADD3 R24, P1, PT, R0, R27, RZ ;  /* 0x0000001b00187210 */ /* 0x000fca0007f3e0ff */
[----:B------:R-:W-:-:S05]  /*1df580*/  IMAD.X R25, R6, 0x1, R26, P1 ;  /* 0x0000000106197824 */ /* 0x000fca00008e061a */
[----:B------:R0:W-:Y:S04]  /*1df590*/  STL.64 [R1+0x2a20], R24 ;  /* 0x002a201801007387 */ /* 0x0001e80000100a00 */
[----:B------:R-:W-:Y:S04]  /*1df5a0*/  STL [R1+0x2cb8], R8 ;  /* 0x002cb80801007387 */ /* 0x000fe80000100800 */
[----:B------:R-:W2:Y:S01]  /*1df5b0*/  LDL.LU R13, [R1+0x2720] ;  /* 0x00272000010d7983 */ /* 0x000ea20000300800 */
[----:B0-----:R-:W-:-:S03]  /*1df5c0*/  IADD3 R24, P1, PT, R0, R29, RZ ;  /* 0x0000001d00187210 */ /* 0x001fc60007f3e0ff */
[----:B------:R-:W-:Y:S02]  /*1df5d0*/  STL [R1+0x2d3c], R5 ;  /* 0x002d3c0501007387 */ /* 0x000fe40000100800 */
[----:B------:R-:W-:Y:S02]  /*1df5e0*/  IMAD.X R25, R6, 0x1, R28, P1 ;  /* 0x0000000106197824 */ /* 0x000fe400008e061c */
[----:B------:R-:W2:Y:S04]  /*1df5f0*/  LDL.LU R11, [R1+0x2724] ;  /* 0x00272400010b7983 */ /* 0x000ea80000300800 */
[----:B------:R0:W-:Y:S04]  /*1df600*/  STL.64 [R1+0x2a18], R24 ;  /* 0x002a181801007387 */ /* 0x0001e80000100a00 */
[----:B0-----:R-:W2:Y:S01]  /*1df610*/  LDL.LU.64 R24, [R1+0x7fc8] ;  /* 0x007fc80001187983 */ /* 0x001ea20000300a00 */
[----:B------:R-:W-:-:S02]  /*1df620*/  F2FP.SATFINITE.E5M2.F32.PACK_AB_MERGE_C R18, R3, R2, RZ ;  /* 0x000000020312723e */ /* 0x000fc400048060ff */
[----:B------:R-:W-:Y:S01]  /*1df630*/  IADD3 R2, P1, PT, R0, R17, RZ ;  /* 0x0000001100027210 */ /* 0x000fe20007f3e0ff */
[----:B------:R-:W2:Y:S01]  /*1df640*/  LDL.LU R5, [R1+0x2728] ;  /* 0x0027280001057983 */ /* 0x000ea20000300800 */
[----:B----4-:R-:W-:-:S03]  /*1df650*/  F2FP.SATFINITE.E5M2.F32.PACK_AB_MERGE_C R19, R12, R19, RZ ;  /* 0x000000130c13723e */ /* 0x010fc600048060ff */
[----:B------:R-:W-:Y:S01]  /*1df660*/  IMAD.X R3, R6, 0x1, R15, P1 ;  /* 0x0000000106037824 */ /* 0x000fe200008e060f */
[----:B------:R-:W4:Y:S04]  /*1df670*/  LDL.LU R8, [R1+0x272c] ;  /* 0x00272c0001087983 */ /* 0x000f280000300800 */
[----:B------:R-:W4:Y:S04]  /*1df680*/  LDL.LU R12, [R1+0x2714] ;  /* 0x00271400010c7983 */ /* 0x000f280000300800 */
[----:B------:R-:W-:Y:S04]  /*1df690*/  STL [R1+0x2c5c], R19 ;  /* 0x002c5c1301007387 */ /* 0x000fe80000100800 */
[----:B------:R-:W-:Y:S04]  /*1df6a0*/  STL [R1+0x2c68], R18 ;  /* 0x002c681201007387 */ /* 0x000fe80000100800 */
[----:B------:R0:W-:Y:S02]  /*1df6b0*/  STL.64 [R1+0x2a10], R2 ;  /* 0x002a100201007387 */ /* 0x0001e40000100a00 */
[----:B0-----:R-:W-:-:S02]  /*1df6c0*/  F2FP.SATFINITE.E5M2.F32.PACK_AB_MERGE_C R3, R7, R4, RZ ;  /* 0x000000040703723e */ /* 0x001fc400048060ff */
[----:B------:R-:W4:Y:S01]  /*1df6d0*/  LDL.LU R2, [R1+0x2718] ;  /* 0x0027180001027983 */ /* 0x000f220000300800 */
[----:B------:R-:W-:-:S03]  /*1df6e0*/  F2FP.SATFINITE.E5M2.F32.PACK_AB_MERGE_C R4, R10, R9, RZ ;  /* 0x000000090a04723e */ /* 0x000fc600048060ff */
[----:B------:R0:W-:Y:S04]  /*1df6f0*/  STL [R1+0x2bb8], R3 ;  /* 0x002bb80301007387 */ /* 0x0001e80000100800 */
[----:B0-----:R-:W4:Y:S04]  /*1df700*/  LDL.LU R3, [R1+0x271c] ;  /* 0x00271c0001037983 */ /* 0x001f280000300800 */
[----:B------:R0:W-:Y:S04]  /*1df710*/  STL [R1+0x2bf8], R4 ;  /* 0x002bf80401007387 */ /* 0x0001e80000100800 */
[----:B0-----:R-:W4:Y:S04]  /*1df720*/  LDL.LU R4, [R1+0x2700] ;  /* 0x0027000001047983 */ /* 0x001f280000300800 */
[----:B------:R-:W4:Y:S04]  /*1df730*/  LDL.LU R7, [R1+0x2704] ;  /* 0x0027040001077983 */ /* 0x000f280000300800 */
[----:B------:R-:W4:Y:S04]  /*1df740*/  LDL.LU R9, [R1+0x2708] ;  /* 0x0027080001097983 */ /* 0x000f280000300800 */
[----:B------:R-:W4:Y:S01]  /*1df750*/  LDL.LU R10, [R1+0x270c] ;  /* 0x00270c00010a7983 */ /* 0x000f220000300800 */
[----:B---3--:R-:W-:-:S02]  /*1df760*/  F2FP.SATFINITE.E5M2.F32.PACK_AB_MERGE_C R16, R16, R14, RZ ;  /* 0x0000000e1010723e */ /* 0x008fc400048060ff */
[----:B--2---:R-:W-:-:S05]  /*1df770*/  IADD3 R18, P1, PT, R0, R25, RZ ;  /* 0x0000001900127210 */ /* 0x004fca0007f3e0ff */
[----:B------:R-:W-:-:S05]  /*1df780*/  IMAD.X R19, R6, 0x1, R24, P1 ;  /* 0x0000000106137824 */ /* 0x000fca00008e0618 */
[----:B------:R0:W-:Y:S04]  /*1df790*/  STL.64 [R1+0x2a08], R18 ;  /* 0x002a081201007387 */ /* 0x0001e80000100a00 */
[----:B0-----:R-:W2:Y:S04]  /*1df7a0*/  LDL.LU.64 R18, [R1+0x7fc0] ;  /* 0x007fc00001127983 */ /* 0x001ea80000300a00 */
[----:B------:R0:W-:Y:S04]  /*1df7b0*/  STL.64 [R1+0x7f98], R24 ;  /* 0x007f981801007387 */ /* 0x0001e80000100a00 */
[----:B0-----:R-:W3:Y:S04]  /*1df7c0*/  LDL.LU R24, [R1+0x273c] ;  /* 0x00273c0001187983 */ /* 0x001ee80000300800 */
[----:B------:R-:W4:Y:S04]  /*1df7d0*/  LDL.LU R25, [R1+0x2710] ;  /* 0x0027100001197983 */ /* 0x000f280000300800 */
[----:B------:R-:W2:Y:S04]  /*1df7e0*/  LDL.LU R14, [R1+0x7fbc] ;  /* 0x007fbc00010e7983 */ /* 0x000ea80000300800 */
[----:B------:R0:W-:Y:S04]  /*1df7f0*/  STL [R1+0x2b5c], R16 ;  /* 0x002b5c1001007387 */ /* 0x0001e80000100800 */
[----:B0-----:R-:W2:Y:S01]  /*1df800*/  LDL.LU R16, [R1+0x7fb8] ;  /* 0x007fb80001107983 */ /* 0x001ea20000300800 */
[----:B------:R-:W-:-:S05]  /*1df810*/  F2FP.SATFINITE.E5M2.F32.PACK_AB_MERGE_C R21, R21, R20, RZ ;  /* 0x000000141515723e */ /* 0x000fca00048060ff */
[----:B------:R-:W-:Y:S01]  /*1df820*/  STL [R1+0x2b7c], R21 ;  /* 0x002b7c1501007387 */ /* 0x000fe20000100800 */
[----:B--2---:R-:W-:-:S03]  /*1df830*/  IADD3 R20, P1, PT, R0, R16, RZ ;  /* 0x0000001000147210 */ /* 0x004fc60007f3e0ff */
[----:B------:R0:W-:Y:S04]  /*1df840*/  STL.64 [R1+0x7fa0], R16 ;  /* 0x007fa01001007387 */ /* 0x0001e80000100a00 */
[----:B0-----:R-:W2:Y:S01]  /*1df850*/  LDL.LU R16, [R1+0x2734] ;  /* 0x0027340001107983 */ /* 0x001ea20000300800 */
[----:B------:R-:W-:-:S03]  /*1df860*/  IMAD.X R21, R6, 0x1, R14, P1 ;  /* 0x0000000106157824 */ /* 0x000fc600008e060e */
[----:B------:R-:W3:Y:S04]  /*1df870*/  LDL.LU R17, [R1+0x2738] ;  /* 0x0027380001117983 */ /* 0x000ee80000300800 */
[----:B------:R0:W-:Y:S04]  /*1df880*/  STL.64 [R1+0x2a00], R20 ;  /* 0x002a001401007387 */ /* 0x0001e80000100a00 */
[----:B0-----:R-:W4:Y:S01]  /*1df890*/  LDL.LU.64 R20, [R1+0x7fb0] ;  /* 0x007fb00001147983 */ /* 0x001f220000300a00 */
[----:B--2---:R-:W-:-:S03]  /*1df8a0*/  F2FP.SATFINITE.E5M2.F32.PACK_AB_MERGE_C R16, R16, R23, RZ ;  /* 0x000000171010723e */ /* 0x004fc600048060ff */
[----:B------:R-:W2:Y:S04]  /*1df8b0*/  LDL.LU R23, [R1+0x7fa8] ;  /* 0x007fa80001177983 */ /* 0x000ea80000300800 */
[----:B------:R2:W-:Y:S01]  /*1df8c0*/  STL [R1+0x2af8], R16 ;  /* 0x002af81001007387 */ /* 0x0005e20000100800 */
[----:B---3--:R-:W-:-:S05]  /*1df8d0*/  F2FP.SATFINITE.E5M2.F32.PACK_AB_MERGE_C R24, R24, R17, RZ ;  /* 0x000000111818723e */ /* 0x008fca00048060ff */
[----:B------:R-:W-:Y:S01]  /*1df8e0*/  STL [R1+0x2b28], R24 ;  /* 0x002b281801007387 */ /* 0x000fe20000100800 */
[----:B----4-:R-:W-:Y:S02]  /*1df8f0*/  F2FP.SATFINITE.E5M2.F32.PACK_AB_MERGE_C R12, R12, R25, RZ ;  /* 0x000000190c0c723e */ /* 0x010fe400048060ff */
[----:B--2---:R-:W-:Y:S01]  /*1df900*/  IADD3 R16, P1, PT, R0, R23, RZ ;  /* 0x0000001700107210 */ /* 0x004fe20007f3e0ff */
[----:B------:R-:W-:Y:S04]  /*1df910*/  STL.64 [R1+0x7f88], R22 ;  /* 0x007f881601007387 */ /* 0x000fe80000100a00 */
[----:B------:R-:W-:-:S05]  /*1df920*/  IMAD.X R17, R6, 0x1, R22, P1 ;  /* 0x0000000106117824 */ /* 0x000fca00008e0616 */
[----:B------:R0:W-:Y:S02]  /*1df930*/  STL.64 [R1+0x29f8], R16 ;  /* 0x0029f81001007387 */ /* 0x0001e40000100a00 */
[----:B0-----:R-:W-:Y:S02]  /*1df940*/  F2FP.SATFINITE.E5M2.F32.PACK_AB_MERGE_C R16, R11, R13, RZ ;  /* 0x0000000d0b10723e */ /* 0x001fe400048060ff */
[----:B------:R-:W2:Y:S04]  /*1df950*/  LDL.LU R13, [R1+0x26f0] ;  /* 0x0026f000010d7983 */ /* 0x000ea80000300800 */
[----:B------:R-:W2:Y:S04]  /*1df960*/  LDL.LU R11, [R1+0x26f4] ;  /* 0x0026f400010b7983 */ /* 0x000ea80000300800 */
[----:B------:R0:W-:Y:S02]  /*1df970*/  STL [R1+0x2adc], R16 ;  /* 0x002adc1001007387 */ /* 0x0001e40000100800 */
[----:B0-----:R-:W-:-:S02]  /*1df980*/  F2FP.SATFINITE.E5M2.F32.PACK_AB_MERGE_C R16, R8, R5, RZ ;  /* 0x000000050810723e */ /* 0x001fc400048060ff */
[----:B------:R-:W3:Y:S04]  /*1df990*/  LDL.LU R5, [R1+0x26f8] ;  /* 0x0026f80001057983 */ /* 0x000ee80000300800 */
[----:B------:R-:W3:Y:S04]  /*1df9a0*/  LDL.LU R8, [R1+0x26fc] ;  /* 0x0026fc0001087983 */ /* 0x000ee80000300800 */
[----:B------:R0:W-:Y:S02]  /*1df9b0*/  STL [R1+0x2aec], R16 ;  /* 0x002aec1001007387 */ /* 0x0001e40000100800 */
[----:B0-----:R-:W-:-:S05]  /*1df9c0*/  IADD3 R16, P1, PT, R0, R21, RZ ;  /* 0x0000001500107210 */ /* 0x001fca0007f3e0ff */
[----:B------:R-:W-:-:S05]  /*1df9d0*/  IMAD.X R17, R6, 0x1, R19, P1 ;  /* 0x0000000106117824 */ /* 0x000fca00008e0613 */
[----:B------:R0:W-:Y:S01]  /*1df9e0*/  STL.64 [R1+0x29f0], R16 ;  /* 0x0029f01001007387 */ /* 0x0001e20000100a00 */
[----:B------:R-:W-:-:S03]  /*1df9f0*/  F2FP.SATFINITE.E5M2.F32.PACK_AB_MERGE_C R2, R3, R2, RZ ;  /* 0x000000020302723e */ /* 0x000fc600048060ff */
[----:B------:R4:W-:Y:S01]  /*1dfa00*/  STL.64 [R1+0x7f90], R20 ;  /* 0x007f901401007387 */ /* 0x0009e20000100a00 */
[----:B0-----:R-:W-:-:S03]  /*1dfa10*/  IADD3 R16, P1, PT, R0, R20, RZ ;  /* 0x0000001400107210 */ /* 0x001fc60007f3e0ff */
[----:B------:R-:W-:Y:S02]  /*1dfa20*/  STL [R1+0x828], R12 ;  /* 0x0008280c01007387 */ /* 0x000fe40000100800 */
[----:B------:R-:W-:Y:S02]  /*1dfa30*/  IMAD.X R17, R6, 0x1, R18, P1 ;  /* 0x0000000106117824 */ /* 0x000fe400008e0612 */
[----:B------:R-:W3:Y:S01]  /*1dfa40*/  LDL.LU R24, [R1+0x26e8] ;  /* 0x0026e80001187983 */ /* 0x000ee20000300800 */
[----:B------:R-:W-:-:S03]  /*1dfa50*/  F2FP.SATFINITE.E5M2.F32.PACK_AB_MERGE_C R3, R7, R4, RZ ;  /* 0x000000040703723e */ /* 0x000fc600048060ff */
[----:B------:R-:W3:Y:S01]  /*1dfa60*/  LDL.LU R25, [R1+0x26ec] ;  /* 0x0026ec0001197983 */ /* 0x000ee20000300800 */
[----:B-1----:R-:W-:Y:S01]  /*1dfa70*/  VIADD R0, R0, UR6 ;  /* 0x0000000600007c36 */ /* 0x002fe20008000000 */
[----:B------:R-:W0:Y:S02]  /*1dfa80*/  LDCU UR6, c[0x0][0x3b8] ;  /* 0x00007700ff0677ac */ /* 0x000e240008000800 */
[----:B------:R-:W-:Y:S04]  /*1dfa90*/  STL.64 [R1+0x27e8], R16 ;  /* 0x0027e81001007387 */ /* 0x000fe80000100a00 */
[----:B------:R1:W-:Y:S04]  /*1dfaa0*/  STL [R1+0x830], R2 ;  /* 0x0008300201007387 */ /* 0x0003e80000100800 */
[----:B------:R-:W-:Y:S01]  /*1dfab0*/  STL [R1+0x794], R3 ;  /* 0x0007940301007387 */ /* 0x000fe20000100800 */
[----:B------:R-:W-:-:S03]  /*1dfac0*/  SHF.R.S32.HI R7, RZ, 0x1f, R0 ;  /* 0x0000001fff077819 */ /* 0x000fc60000011400 */
[----:B----4-:R-:W4:Y:S01]  /*1dfad0*/  LDL.LU R20, [R1+0x26d0] ;  /* 0x0026d00001147983 */ /* 0x010f220000300800 */
[----:B-1----:R-:W-:-:S03]  /*1dfae0*/  F2FP.SATFINITE.E5M2.F32.PACK_AB_MERGE_C R2, R10, R9, RZ ;  /* 0x000000090a02723e */ /* 0x002fc600048060ff */
[----:B------:R-:W4:Y:S04]  /*1dfaf0*/  LDL.LU R21, [R1+0x26d4] ;  /* 0x0026d40001157983 */ /* 0x000f280000300800 */
[----:B------:R1:W-:Y:S04]  /*1dfb00*/  STL [R1+0x7a8], R2 ;  /* 0x0007a80201007387 */ /* 0x0003e80000100800 */
[----:B------:R-:W4:Y:S04]  /*1dfb10*/  LDL.LU R9, [R1+0x26d8] ;  /* 0x0026d80001097983 */ /* 0x000f280000300800 */
[----:B------:R-:W4:Y:S01]  /*1dfb20*/  LDL.LU R10, [R1+0x26dc] ;  /* 0x0026dc00010a7983 */ /* 0x000f220000300800 */
[----:B-1----:R-:W-:-:S03]  /*1dfb30*/  IADD3 R2, P1, PT, R0, R27, RZ ;  /* 0x0000001b00027210 */ /* 0x002fc60007f3e0ff */
[----:B------:R-:W4:Y:S02]  /*1dfb40*/  LDL.LU R22, [R1+0x26c0] ;  /* 0x0026c00001167983 */ /* 0x000f240000300800 */
[----:B------:R-:W-:Y:S02]  /*1dfb50*/  IMAD.X R3, R7, 0x1, R26, P1 ;  /* 0x0000000107037824 */ /* 0x000fe400008e061a */
[----:B------:R-:W4:Y:S01]  /*1dfb60*/  LDL.LU R23, [R1+0x26c4] ;  /* 0x0026c40001177983 */ /* 0x000f220000300800 */
[----:B------:R-:W-:-:S03]  /*1dfb70*/  IADD3 R16, P1, PT, R0, R29, RZ ;  /* 0x0000001d00107210 */ /* 0x000fc60007f3e0ff */
[----:B------:R-:W4:Y:S04]  /*1dfb80*/  LDL.LU R6, [R1+0x26c8] ;  /* 0x0026c80001067983 */ /* 0x000f280000300800 */
[----:B------:R1:W-:Y:S01]  /*1dfb90*/  STL.64 [R1+0x27e0], R2 ;  /* 0x0027e00201007387 */ /* 0x0003e20000100a00 */
[----:B------:R-:W-:-:S03]  /*1dfba0*/  IMAD.X R17, R7, 0x1, R28, P1 ;  /* 0x0000000107117824 */ /* 0x000fc600008e061c */
[----:B-1----:R-:W4:Y:S04]  /*1dfbb0*/  LDL.LU R2, [R1+0x26cc] ;  /* 0x0026cc0001027983 */ /* 0x002f280000300800 */
[----:B------:R1:W-:Y:S04]  /*1dfbc0*/  STL.64 [R1+0x7f78], R26 ;  /* 0x007f781a01007387 */ /* 0x0003e80000100a00 */
[----:B-1----:R-:W4:Y:S04]  /*1dfbd0*/  LDL.LU R26, [R1+0x26e0] ;  /* 0x0026e000011a7983 */ /* 0x002f280000300800 */
[----:B------:R-:W4:Y:S01]  /*1dfbe0*/  LDL.LU R27, [R1+0x26e4] ;  /* 0x0026e400011b7983 */ /* 0x000f220000300800 */
[----:B--2---:R-:W-:-:S03]  /*1dfbf0*/  F2FP.SATFINITE.E5M2.F32.PACK_AB_MERGE_C R3, R11, R13, RZ ;  /* 0x0000000d0b03723e */ /* 0x004fc600048060ff */
[----:B------:R-:W2:Y:S04]  /*1dfc00*/  LDL.LU R13, [R1+0x26b0] ;  /* 0x0026b000010d7983 */ /* 0x000ea80000300800 */
[----:B------:R-:W2:Y:S04]  /*1dfc10*/  LDL.LU R11, [R1+0x26b4] ;  /* 0x0026b400010b7983 */ /* 0x000ea80000300800 */
[----:B------:R1:W-:Y:S01]  /*1dfc20*/  STL [R1+0x744], R3 ;  /* 0x0007440301007387 */ /* 0x0003e20000100800 */
[----:B---3--:R-:W-:-:S03]  /*1dfc30*/  F2FP.SATFINITE.E5M2.F32.PACK_AB_MERGE_C R12, R8, R5, RZ ;  /* 0x00000005080c723e */ /* 0x008fc600048060ff */
[----:B-1----:R-:W3:Y:S04]  /*1dfc40*/  LDL.LU R3, [R1+0x26b8] ;  /* 0x0026b80001037983 */ /* 0x002ee80000300800 */
[----:B------:R-:W3:Y:S04]  /*1dfc50*/  LDL.LU R4, [R1+0x26bc] ;  /* 0x0026bc0001047983 */ /* 0x000ee80000300800 */
[----:B------:R-:W-:Y:S04]  /*1dfc60*/  STL [R1+0x7b80], R12 ;  /* 0x007b800c01007387 */ /* 0x000fe80000100800 */
[----:B------:R1:W-:Y:S04]  /*1dfc70*/  STL.64 [R1+0x27d8], R16 ;  /* 0x0027d81001007387 */ /* 0x0003e80000100a00 */
[----:B-1----:R-:W2:Y:S04]  /*1dfc80*/  LDL.LU.64 R16, [R1+0x7fa0] ;  /* 0x007fa00001107983 */ /* 0x002ea80000300a00 */
[----:B------:R-:W3:Y:S04]  /*1dfc90*/  LDL.LU R5, [R1+0x26a0] ;  /* 0x0026a00001057983 */ /* 0x000ee80000300800 */
[----:B------:R-:W3:Y:S04]  /*1dfca0*/  LDL.LU R8, [R1+0x26a4] ;  /* 0x0026a40001087983 */ /* 0x000ee80000300800 */
[----:B------:R1:W-:Y:S01]  /*1dfcb0*/  STL.64 [R1+0x7f80], R28 ;  /* 0x007f801c01007387 */ /* 0x0003e20000100a00 */
[----:B------:R-:W-:-:S03]  /*1dfcc0*/  F2FP.SATFINITE.E5M2.F32.PACK_AB_MERGE_C R24, R25, R24, RZ ;  /* 0x000000181918723e */ /* 0x000fc600048060ff */
[----:B-1----:R-:W3:Y:S01]  /*1dfcd0*/  LDL.LU R29, [R1+0x26a8] ;  /* 0x0026a800011d7983 */ /* 0x002ee20000300800 */
[----:B----4-:R-:W-:-:S05]  /*1dfce0*/  F2FP.SATFINITE.E5M2.F32.PACK_AB_MERGE_C R12, R27, R26, RZ ;  /* 0x0000001a1b0c723e */ /* 0x010fca00048060ff */
[----:B------:R1:W-:Y:S04]  /*1dfcf0*/  STL [R1+0x6f8], R12 ;  /* 0x0006f80c01007387 */ /* 0x0003e80000100800 */
[----:B-1----:R-:W4:Y:S04]  /*1dfd00*/  LDL.LU R12, [R1+0x26ac] ;  /* 0x0026ac00010c7983 */ /* 0x002f280000300800 */
[----:B------:R2:W-:Y:S04]  /*1dfd10*/  STL [R1+0x708], R24 ;  /* 0x0007081801007387 */ /* 0x0005e80000100800 */
[----:B------:R-:W3:Y:S04]  /*1dfd20*/  LDL.LU R26, [R1+0x2690] ;  /* 0x00269000011a7983 */ /* 0x000ee80000300800 */
[----:B------:R-:W3:Y:S01]  /*1dfd30*/  LDL.LU R27, [R1+0x2694] ;  /* 0x00269400011b7983 */ /* 0x000ee20000300800 */
[----:B--2---:R-:W-:-:S03]  /*1dfd40*/  IADD3 R24, P1, PT, R0, R17, RZ ;  /* 0x0000001100187210 */ /* 0x004fc60007f3e0ff */
[----:B------:R-:W-:Y:S02]  /*1dfd50*/  STL [R1+0x7f68], R17 ;  /* 0x007f681101007387 */ /* 0x000fe40000100800 */
[----:B------:R-:W-:-:S05]  /*1dfd60*/  IMAD.X R25, R7, 0x1, R15, P1 ;  /* 0x0000000107197824 */ /* 0x000fca00008e060f */
[----:B------:R1:W-:Y:S04]  /*1dfd70*/  STL.64 [R1+0x27d0], R24 ;  /* 0x0027d01801007387 */ /* 0x0003e80000100a00 */
[----:B-1----:R-:W2:Y:S01]  /*1dfd80*/  LDL.LU.64 R24, [R1+0x7f98] ;  /* 0x007f980001187983 */ /* 0x002ea20000300a00 */
[----:B------:R-:W-:-:S03]  /*1dfd90*/  F2FP.SATFINITE.E5M2.F32.PACK_AB_MERGE_C R17, R21, R20, RZ ;  /* 0x000000141511723e */ /* 0x000fc600048060ff */
[----:B------:R1:W-:Y:S02]  /*1dfda0*/  STL [R1+0x7f6c], R15 ;  /* 0x007f6c0f01007387 */ /* 0x0003e40000100800 */
[----:B-1----:R-:W-:Y:S02]  /*1dfdb0*/  F2FP.SATFINITE.E5M2.F32.PACK_AB_MERGE_C R15, R10, R9, RZ ;  /* 0x000000090a0f723e */ /* 0x002fe400048060ff */
[----:B------:R-:W3:Y:S04]  /*1dfdc0*/  LDL.LU R9, [R1+0x2698] ;  /* 0x0026980001097983 */ /* 0x000ee80000300800 */
[----:B------:R-:W-:Y:S04]  /*1dfdd0*/  STL [R1+0x694], R17 ;  /* 0x0006941101007387 */ /* 0x000fe80000100800 */
[----:B------:R-:W3:Y:S04]  /*1dfde0*/  LDL.LU R10, [R1+0x269c] ;  /* 0x00269c00010a7983 */ /* 0x000ee80000300800 */
[----:B------:R1:W-:Y:S01]  /*1dfdf0*/  STL [R1+0x698], R15 ;  /* 0x0006980f01007387 */ /* 0x0003e20000100800 */
[----:B------:R-:W-:-:S02]  /*1dfe00*/  F2FP.SATFINITE.E5M2.F32.PACK_AB_MERGE_C R2, R2, R6, RZ ;  /* 0x000000060202723e */ /* 0x000fc400048060ff */
[----:B-1----:R-:W-:Y:S02]  /*1dfe10*/  F2FP.SATFINITE.E5M2.F32.PACK_AB_MERGE_C R15, R23, R22, RZ ;  /* 0x00000016170f723e */ /* 0x002fe400048060ff */
[----:B--2---:R-:W-:-:S05]  /*1dfe20*/  IADD3 R20, P1, PT, R0, R25, RZ ;  /* 0x0000001900147210 */ /* 0x004fca0007f3e0ff */
[C---:B------:R-:W-:Y:S01]  /*1dfe30*/  IMAD.X R21, R7.reuse, 0x1, R24, P1 ;  /* 0x0000000107157824 */ /* 0x040fe200008e0618 */
[----:B------:R-:W-:Y:S01]  /*1dfe40*/  IADD3 R22, P1, PT, R0, R16, RZ ;  /* 0x0000001000167210 */ /* 0x000fe20007f3e0ff */
[----:B------:R-:W-:Y:S04]  /*1dfe50*/  STL [R1+0x7f58], R25 ;  /* 0x007f581901007387 */ /* 0x000fe80000100800 */
[----:B------:R-:W-:Y:S01]  /*1dfe60*/  IMAD.X R23, R7, 0x1, R14, P1 ;  /* 0x0000000107177824 */ /* 0x000fe200008e060e */
[----:B------:R1:W-:Y:S04]  /*1dfe70*/  STL.64 [R1+0x27c8], R20 ;  /* 0x0027c81401007387 */ /* 0x0003e80000100a00 */
[----:B-1----:R-:W2:Y:S04]  /*1dfe80*/  LDL.LU.64 R20, [R1+0x7f90] ;  /* 0x007f900001147983 */ /* 0x002ea80000300a00 */
[----:B------:R-:W-:Y:S04]  /*1dfe90*/  STL [R1+0x5dc], R15 ;  /* 0x0005dc0f01007387 */ /* 0x000fe80000100800 */
[----:B------:R-:W-:Y:S04]  /*1dfea0*/  STL [R1+0x5e8], R2 ;  /* 0x0005e80201007387 */ /* 0x000fe80000100800 */
[----:B------:R1:W-:Y:S04]  /*1dfeb0*/  STL.64 [R1+0x27c0], R22 ;  /* 0x0027c01601007387 */ /* 0x0003e80000100a00 */
[----:B-1----:R-:W2:Y:S01]  /*1dfec0*/  LDL.LU.64 R22, [R1+0x7f88] ;  /* 0x007f880001167983 */ /* 0x002ea20000300a00 */
[----:B------:R-:W-:-:S03]  /*1dfed0*/  F2FP.SATFINITE.E5M2.F32.PACK_AB_MERGE_C R2, R11, R13, RZ ;  /* 0x0000000d0b02723e */ /* 0x000fc600048060ff */
[----:B------:R-:W2:Y:S04]  /*1dfee0*/  LDL.LU R13, [R1+0x2680] ;  /* 0x00268000010d7983 */ /* 0x000ea80000300800 */
[----:B------:R-:W2:Y:S04]  /*1dfef0*/  LDL.LU R11, [R1+0x2684] ;  /* 0x00268400010b7983 */ /* 0x000ea80000300800 */
[----:B------:R2:W-:Y:S01]  /*1dff00*/  STL [R1+0x5c8], R2 ;  /* 0x0005c80201007387 */ /* 0x0005e20000100800 */
[----:B---3--:R-:W-:Y:S02]  /*1dff10*/  F2FP.SATFINITE.E5M2.F32.PACK_AB_MERGE_C R4, R4, R3, RZ ;  /* 0x000000030404723e */ /* 0x008fe400048060ff */
[----:B------:R-:W-:-:S02]  /*1dff20*/  F2FP.SATFINITE.E5M2.F32.PACK_AB_MERGE_C R5, R8, R5, RZ ;  /* 0x000000050805723e */ /* 0x000fc400048060ff */
[----:B----4-:R-:W-:Y:S02]  /*1dff30*/  F2FP.SATFINITE.E5M2.F32.PACK_AB_MERGE_C R12, R12, R29, RZ ;  /* 0x0000001d0c0c723e */ /* 0x010fe400048060ff */
[C---:B--2---:R-:W-:Y:S01]  /*1dff40*/  IADD3 R2, P1, PT, R0.reuse, R23, RZ ;  /* 0x0000001700027210 */ /* 0x044fe20007f3e0ff */
[----:B------:R-:W-:Y:S04]  /*1dff50*/  STL [R1+0x7f48], R23 ;  /* 0x007f481701007387 */ /* 0x000fe80000100800 */
[----:B------:R-:W-:Y:S01]  /*1dff60*/  IMAD.X R3, R7, 0x1, R22, P1 ;  /* 0x0000000107037824 */ /* 0x000fe200008e0616 */
[----:B------:R-:W-:Y:S04]  /*1dff70*/  STL [R1+0x5d0], R4 ;  /* 0x0005d00401007387 */ /* 0x000fe80000100800 */
[----:B------:R-:W2:Y:S01]  /*1dff80*/  LDL.LU R6, [R1+0x2688] ;  /* 0x0026880001067983 */ /* 0x000ea20000300800 */
[----:B------:R-:W-:-:S03]  /*1dff90*/  IADD3 R28, P1, PT, R0, R21, RZ ;  /* 0x00000015001c7210 */ /* 0x000fc60007f3e0ff */
[----:B------:R1:W-:Y:S02]  /*1dffa0*/  STL.64 [R1+0x27b8], R2 ;  /* 0x0027b80201007387 */ /* 0x0003e40000100a00 */
[----:B------:R-:W-:Y:S02]  /*1dffb0*/  IMAD.X R29, R7, 0x1, R19, P1 ;  /* 0x00000001071d7824 */ /* 0x000fe400008e0613 */
[----:B-1----:R-:W2:Y:S04]  /*1dffc0*/  LDL.LU R2, [R1+0x268c] ;  /* 0x00268c0001027983 */ /* 0x002ea80000300800 */
[----:B------:R-:W3:Y:S04]  /*1dffd0*/  LDL.LU R3, [R1+0x2670] ;  /* 0x0026700001037983 */ /* 0x000ee80000300800 */
[----:B------:R-:W3:Y:S04]  /*1dffe0*/  LDL.LU R4, [R1+0x2674] ;  /* 0x0026740001047983 */ /* 0x000ee80000300800 */
[----:B------:R1:W-:Y:S04]  /*1dfff0*/  STL [R1+0x5b0], R5 ;  /* 0x0005b00501007387 */ /* 0x0003e80000100800 */
[----:B-1----:R-:W4:Y:S04]  /*1e0000*/  LDL.LU R5, [R1+0x2678] ;  /* 0x0026780001057983 */ /* 0x002f280000300800 */
[----:B------:R-:W4:Y:S04]  /*1e0010*/  LDL.LU R8, [R1+0x267c] ;  /* 0x00267c0001087983 */ /* 0x000f280000300800 */
[----:B------:R1:W-:Y:S02]  /*1e0020*/  STL [R1+0x5b4], R12 ;  /* 0x0005b40c01007387 */ /* 0x0003e40000100800 */
[----:B-1----:R-:W-:-:S02]  /*1e0030*/  F2FP.SATFINITE.E5M2.F32.PACK_AB_MERGE_C R12, R27, R26, RZ ;  /* 0x0000001a1b0c723e */ /* 0x002fc400048060ff */
[----:B------:R-:W-:Y:S01]  /*1e0040*/  IADD3 R26, P1, PT, R0, R20, RZ ;  /* 0x00000014001a7210 */ /* 0x000fe20007f3e0ff */
[----:B------:R1:W-:Y:S04]  /*1e0050*/  STL.64 [R1+0x27b0], R28 ;  /* 0x0027b01c01007387 */ /* 0x0003e80000100a00 */
[----:B------:R-:W-:Y:S01]  /*1e0060*/  IMAD.X R27, R7, 0x1, R18, P1 ;  /* 0x00000001071b7824 */ /* 0x000fe200008e0612 */
[----:B-1----:R-:W4:Y:S04]  /*1e0070*/  LDL.LU.64 R28, [R1+0x7f80] ;  /* 0x007f8000011c7983 */ /* 0x002f280000300a00 */
[----:B------:R-:W-:Y:S04]  /*1e0080*/  STL.64 [R1+0x7f50], R20 ;  /* 0x007f501401007387 */ /* 0x000fe80000100a00 */
[----:B------:R-:W-:Y:S04]  /*1e0090*/  STL [R1+0x590], R12 ;  /* 0x0005900c01007387 */ /* 0x000fe80000100800 */
[----:B------:R1:W-:Y:S04]  /*1e00a0*/  STL.64 [R1+0x27a8], R26 ;  /* 0x0027a81a01007387 */ /* 0x0003e80000100a00 */
[----:B-1----:R-:W4:Y:S04]  /*1e00b0*/  LDL.LU.64 R26, [R1+0x7f78] ;  /* 0x007f7800011a7983 */ /* 0x002f280000300a00 */
[----:B------:R1:W-:Y:S04]  /*1e00c0*/  STL.64 [R1+0x7f60], R18 ;  /* 0x007f601201007387 */ /* 0x0003e80000100a00 */
[----:B------:R-:W4:Y:S01]  /*1e00d0*/  LDL.LU R15, [R1+0x2660] ;  /* 0x00266000010f7983 */ /* 0x000f220000300800 */
[----:B------:R-:W-:Y:S01]  /*1e00e0*/  F2FP.SATFINITE.E5M2.F32.PACK_AB_MERGE_C R7, R10, R9, RZ ;  /* 0x000000090a07723e */ /* 0x000fe200048060ff */
[----:B0-----:R-:W-:Y:S01]  /*1e00f0*/  VIADD R0, R0, UR6 ;  /* 0x0000000600007c36 */ /* 0x001fe20008000000 */
[----:B------:R-:W-:Y:S01]  /*1e0100*/  F2FP.SATFINITE.E5M2.F32.PACK_AB_MERGE_C R10, R11, R13, RZ ;  /* 0x0000000d0b0a723e */ /* 0x000fe200048060ff */
[----:B------:R-:W0:Y:S03]  /*1e0110*/  LDCU UR6, c[0x0][0x3b8] ;  /* 0x00007700ff0677ac */ /* 0x000e260008000800 */
[----:B------:R-:W-:-:S02]  /*1e0120*/  SHF.R.S32.HI R12, RZ, 0x1f, R0 ;  /* 0x0000001fff0c7819 */ /* 0x000fc40000011400 */
[----:B--2---:R-:W-:Y:S02]  /*1e0130*/  F2FP.SATFINITE.E5M2.F32.PACK_AB_MERGE_C R2, R2, R6, RZ ;  /* 0x000000060202723e */ /* 0x004fe400048060ff */
[----:B---3--:R-:W-:Y:S01]  /*1e0140*/  F2FP.SATFINITE.E5M2.F32.PACK_AB_MERGE_C R3, R4, R3, RZ ;  /* 0x000000030403723e */ /* 0x008fe200048060ff */
[----:B----4-:R2:W-:Y:S04]  /*1e0150*/  STL.64 [R1+0x7f70], R14 ;  /* 0x007f700e01007387 */ /* 0x0105e80000100a00 */
[----:B------:R3:W-:Y:S04]  /*1e0160*/  STL [R1+0x594], R7 ;  /* 0x0005940701007387 */ /* 0x0007e80000100800 */
[----:B------:R-:W4:Y:S04]  /*1e0170*/  LDL.LU R17, [R1+0x2664] ;  /* 0x0026640001117983 */ /* 0x000f280000300800 */
[----:B-1----:R-:W4:Y:S01]  /*1e0180*/  LDL.LU R18, [R1+0x2668] ;  /* 0x0026680001127983 */ /* 0x002f220000300800 */
[----:B--2---:R-:W-:-:S03]  /*1e0190*/  IADD3 R14, P1, PT, R0, R27, RZ ;  /* 0x0000001b000e7210 */ /* 0x004fc60007f3e0ff */
[----:B------:R-:W2:Y:S04]  /*1e01a0*/  LDL.LU R19, [R1+0x266c] ;  /* 0x00266c0001137983 */ /* 0x000ea80000300800 */
[----:B------:R-:W2:Y:S04]  /*1e01b0*/  LDL.LU R25, [R1+0x2650] ;  /* 0x0026500001197983 */ /* 0x000ea80000300800 */
[----:B------:R-:W2:Y:S04]  /*1e01c0*/  LDL.LU R20, [R1+0x2654] ;  /* 0x0026540001147983 */ /* 0x000ea80000300800 */
[----:B------:R-:W2:Y:S01]  /*1e01d0*/  LDL.LU R21, [R1+0x2658] ;  /* 0x0026580001157983 */ /* 0x000ea20000300800 */
[----:B------:R-:W-:-:S03]  /*1e01e0*/  IMAD.X R15, R12, 0x1, R26, P1 ;  /* 0x000000010c0f7824 */ /* 0x000fc600008e061a */
[----:B---3--:R-:W3:Y:S04]  /*1e01f0*/  LDL.LU R7, [R1+0x265c] ;  /* 0x00265c0001077983 */ /* 0x008ee80000300800 */
[----:B------:R-:W2:Y:S04]  /*1e0200*/  LDL.LU R9, [R1+0x2640] ;  /* 0x0026400001097983 */ /* 0x000ea80000300800 */
[----:B------:R1:W-:Y:S04]  /*1e0210*/  STL [R1+0x574], R10 ;  /* 0x0005740a01007387 */ /* 0x0003e80000100800 */
[----:B-1----:R-:W2:Y:S04]  /*1e0220*/  LDL.LU R10, [R1+0x2644] ;  /* 0x00264400010a7983 */ /* 0x002ea80000300800 */
[----:B------:R-:W2:Y:S04]  /*1e0230*/  LDL.LU R13, [R1+0x2648] ;  /* 0x00264800010d7983 */ /* 0x000ea80000300800 */
[----:B------:R-:W2:Y:S04]  /*1e0240*/  LDL.LU R11, [R1+0x264c] ;  /* 0x00264c00010b7983 */ /* 0x000ea80000300800 */
[----:B------:R1:W-:Y:S04]  /*1e0250*/  STL [R1+0x578], R2 ;  /* 0x0005780201007387 */ /* 0x0003e80000100800 */
[----:B------:R-:W2:Y:S04]  /*1e0260*/  LDL.LU R23, [R1+0x2630] ;  /* 0x0026300001177983 */ /* 0x000ea80000300800 */
[----:B------:R0:W-:Y:S01]  /*1e0270*/  STL.64 [R1+0x27a0], R14 ;  /* 0x0027a00e01007387 */ /* 0x0001e20000100a00 */
[----:B-1----:R-:W-:-:S03]  /*1e0280*/  F2FP.SATFINITE.E5M2.F32.PACK_AB_MERGE_C R2, R8, R5, RZ ;  /* 0x000000050802723e */ /* 0x002fc600048060ff */
[----:B------:R-:W-:Y:S04]  /*1e0290*/  STL [R1+0x568], R3 ;  /* 0x0005680301007387 */ /* 0x000fe80000100800 */
[----:B------:R-:W2:Y:S01]  /*1e02a0*/  LDL.LU R6, [R1+0x2620] ;  /* 0x0026200001067983 */ /* 0x000ea20000300800 */
[----:B0-----:R-:W-:-:S03]  /*1e02b0*/  IADD3 R14, P1, PT, R0, R29, RZ ;  /* 0x0000001d000e7210 */ /* 0x001fc60007f3e0ff */
[----:B------:R0:W-:Y:S02]  /*1e02c0*/  STL [R1+0x564], R2 ;  /* 0x0005640201007387 */ /* 0x0001e40000100800 */
[----:B------:R-:W-:Y:S02]  /*1e02d0*/  IMAD.X R15, R12, 0x1, R28, P1 ;  /* 0x000000010c0f7824 */ /* 0x000fe400008e061c */
[----:B0-----:R-:W2:Y:S04]  /*1e02e0*/  LDL.LU R2, [R1+0x2624] ;  /* 0x0026240001027983 */ /* 0x001ea80000300800 */
[----:B------:R-:W2:Y:S04]  /*1e02f0*/  LDL.LU R3, [R1+0x2628] ;  /* 0x0026280001037983 */ /* 0x000ea80000300800 */
[----:B------:R-:W2:Y:S04]  /*1e0300*/  LDL.LU R4, [R1+0x262c] ;  /* 0x00262c0001047983 */ /* 0x000ea80000300800 */
[----:B------:R0:W-:Y:S04]  /*1e0310*/  STL [R1+0x7f40], R29 ;  /* 0x007f401d01007387 */ /* 0x0001e80000100800 */
[----:B0-----:R-:W2:Y:S04]  /*1e0320*/  LDL.LU R29, [R1+0x263c] ;  /* 0x00263c00011d7983 */ /* 0x001ea80000300800 */
[----:B------:R0:W-:Y:S04]  /*1e0330*/  STL.64 [R1+0x2798], R14 ;  /* 0x0027980e01007387 */ /* 0x0001e80000100a00 */
[----:B0-----:R-:W4:Y:S04]  /*1e0340*/  LDL.LU.64 R14, [R1+0x7f70] ;  /* 0x007f7000010e7983 */ /* 0x001f280000300a00 */
[----:B------:R-:W2:Y:S04]  /*1e0350*/  LDL.LU R5, [R1+0x2610] ;  /* 0x0026100001057983 */ /* 0x000ea80000300800 */
[----:B------:R-:W2:Y:S04]  /*1e0360*/  LDL.LU R8, [R1+0x2614] ;  /* 0x0026140001087983 */ /* 0x000ea80000300800 */
[----:B------:R0:W-:Y:S04]  /*1e0370*/  STL [R1+0x7f44], R28 ;  /* 0x007f441c01007387 */ /* 0x0001e80000100800 */
[----:B0-----:R-:W3:Y:S01]  /*1e0380*/  LDL.LU R28, [R1+0x2638] ;  /* 0x00263800011c7983 */ /* 0x001ee20000300800 */
[----:B----4-:R-:W-:-:S03]  /*1e0390*/  F2FP.SATFINITE.E5M2.F32.PACK_AB_MERGE_C R17, R17, R15, RZ ;  /* 0x0000000f1111723e */ /* 0x010fc600048060ff */
[----:B------:R-:W4:Y:S04]  /*1e03a0*/  LDL.LU R15, [R1+0x7f6c] ;  /* 0x007f6c00010f7983 */ /* 0x000f280000300800 */
[----:B------:R0:W-:Y:S04]  /*1e03b0*/  STL [R1+0x558], R17 ;  /* 0x0005581101007387 */ /* 0x0001e80000100800 */
[----:B0-----:R-:W3:Y:S01]  /*1e03c0*/  LDL.LU R17, [R1+0x7f68] ;  /* 0x007f680001117983 */ /* 0x001ee20000300800 */
[----:B--2---:R-:W-:-:S05]  /*1e03d0*/  F2FP.SATFINITE.E5M2.F32.PACK_AB_MERGE_C R19, R19, R18, RZ ;  /* 0x000000121313723e */ /* 0x004fca00048060ff */
[----:B------:R4:W-:Y:S01]  /*1e03e0*/  STL [R1+0x554], R19 ;  /* 0x0005541301007387 */ /* 0x0009e20000100800 */
[----:B------:R-:W-:Y:S02]  /*1e03f0*/  F2FP.SATFINITE.E5M2.F32.PACK_AB_MERGE_C R20, R20, R25, RZ ;  /* 0x000000191414723e */ /* 0x000fe400048060ff */
[----:B---3--:R-:W-:-:S05]  /*1e0400*/  IADD3 R18, P1, PT, R0, R17, RZ ;  /* 0x0000001100127210 */ /* 0x008fca0007f3e0ff */
[----:B----4-:R-:W-:-:S05]  /*1e0410*/  IMAD.X R19, R12, 0x1, R15, P1 ;  /* 0x000000010c137824 */ /* 0x010fca00008e060f */
[----:B------:R0:W-:Y:S04]  /*1e0420*/  STL.64 [R1+0x2790], R18 ;  /* 0x0027901201007387 */ /* 0x0001e80000100a00 */
[----:B0-----:R-:W2:Y:S04]  /*1e0430*/  LDL.LU.64 R18, [R1+0x7f60] ;  /* 0x007f600001127983 */ /* 0x001ea80000300a00 */
[----:B------:R-:W3:Y:S01]  /*1e0440*/  LDL.LU R25, [R1+0x7f58] ;  /* 0x007f580001197983 */ /* 0x000ee20000300800 */
[----:B------:R-:W-:-:S03]  /*1e0450*/  F2FP.SATFINITE.E5M2.F32.PACK_AB_MERGE_C R7, R7, R21, RZ ;  /* 0x000000150707723e */ /* 0x000fc600048060ff */
[----:B------:R0:W-:Y:S01]  /*1e0460*/  STL [R1+0x540], R20 ;  /* 0x0005401401007387 */ /* 0x0001e20000100800 */
[----:B------:R-:W-:Y:S02]  /*1e0470*/  F2FP.SATFINITE.E5M2.F32.PACK_AB_MERGE_C R9, R10, R9, RZ ;  /* 0x000000090a09723e */ /* 0x000fe400048060ff */
[----:B------:R-:W-:Y:S01]  /*1e0480*/  F2FP.SATFINITE.E5M2.F32.PACK_AB_MERGE_C R10, R11, R13, RZ ;  /* 0x0000000d0b0a723e */ /* 0x000fe200048060ff */
[----:B---3--:R1:W-:Y:S01]  /*1e0490*/  STL [R1+0x7f34], R25 ;  /* 0x007f341901007387 */ /* 0x0083e20000100800 */
[----:B0-----:R-:W-:-:S03]  /*1e04a0*/  IADD3 R20, P1, PT, R0, R25, RZ ;  /* 0x0000001900147210 */ /* 0x001fc60007f3e0ff */
[----:B------:R0:W-:Y:S04]  /*1e04b0*/  STL [R1+0x53c], R7 ;  /* 0x00053c0701007387 */ /* 0x0001e80000100800 */
[----:B-1----:R-:W3:Y:S01]  /*1e04c0*/  LDL.LU R25, [R1+0x2634] ;  /* 0x0026340001197983 */ /* 0x002ee20000300800 */
[----:B------:R-:W-:-:S03]  /*1e04d0*/  IMAD.X R21, R12, 0x1, R24, P1 ;  /* 0x000000010c157824 */ /* 0x000fc600008e0618 */
[----:B0-----:R-:W4:Y:S04]  /*1e04e0*/  LDL.LU R7, [R1+0x261c] ;  /* 0x00261c0001077983 */ /* 0x001f280000300800 */
[----:B------:R0:W-:Y:S04]  /*1e04f0*/  STL.64 [R1+0x2788], R20 ;  /* 0x0027881401007387 */ /* 0x0001e80000100a00 */
[----:B------:R1:W-:Y:S01]  /*1e0500*/  STL [R1+0x52c], R9 ;  /* 0x00052c0901007387 */ /* 0x0003e20000100800 */
[----:B0-----:R-:W-:-:S03]  /*1e0510*/  IADD3 R20, P1, PT, R0, R16, RZ ;  /* 0x0000001000147210 */ /* 0x001fc60007f3e0ff */
[----:B-1----:R-:W2:Y:S02]  /*1e0520*/  LDL.LU R9, [R1+0x1700] ;  /* 0x0017000001097983 */ /* 0x002ea40000300800 */
[----:B------:R-:W-:Y:S02]  /*1e0530*/  IMAD.X R21, R12, 0x1, R14, P1 ;  /* 0x000000010c157824 */ /* 0x000fe400008e060e */
[----:B------:R0:W-:Y:S04]  /*1e0540*/  STL [R1+0x530], R10 ;  /* 0x0005300a01007387 */ /* 0x0001e80000100800 */
[----:B0-----:R-:W2:Y:S04]  /*1e0550*/  LDL.LU R10, [R1+0x1704] ;  /* 0x00170400010a7983 */ /* 0x001ea80000300800 */
[----:B------:R-:W2:Y:S04]  /*1e0560*/  LDL.LU R13, [R1+0x1708] ;  /* 0x00170800010d7983 */ /* 0x000ea80000300800 */
[----:B------:R-:W2:Y:S04]  /*1e0570*/  LDL.LU R11, [R1+0x170c] ;  /* 0x00170c00010b7983 */ /* 0x000ea80000300800 */
[----:B------:R0:W-:Y:S04]  /*1e0580*/  STL [R1+0x7f30], R16 ;  /* 0x007f301001007387 */ /* 0x0001e80000100800 */
[----:B0-----:R-:W4:Y:S04]  /*1e0590*/  LDL.LU R16, [R1+0x2618] ;  /* 0x0026180001107983 */ /* 0x001f280000300800 */
[----:B------:R0:W-:Y:S04]  /*1e05a0*/  STL.64 [R1+0x2780], R20 ;  /* 0x0027801401007387 */ /* 0x0001e80000100a00 */
[----:B0-----:R-:W2:Y:S01]  /*1e05b0*/  LDL.LU.64 R20, [R1+0x7f50] ;  /* 0x007f500001147983 */ /* 0x001ea20000300a00 */
[----:B---3--:R-:W-:-:S03]  /*1e05c0*/  F2FP.SATFINITE.E5M2.F32.PACK_AB_MERGE_C R25, R25, R23, RZ ;  /* 0x000000171919723e */ /* 0x008fc600048060ff */
[----:B------:R-:W3:Y:S04]  /*1e05d0*/  LDL.LU R23, [R1+0x7f48] ;  /* 0x007f480001177983 */ /* 0x000ee80000300800 */
[----:B------:R0:W-:Y:S01]  /*1e05e0*/  STL [R1+0x51c], R25 ;  /* 0x00051c1901007387 */ /* 0x0001e20000100800 */
[----:B------:R-:W-:Y:S02]  /*1e05f0*/  F2FP.SATFINITE.E5M2.F32.PACK_AB_MERGE_C R6, R2, R6, RZ ;  /* 0x000000060206723e */ /* 0x000fe400048060ff */
[----:B0-----:R-:W-:Y:S02]  /*1e0600*/  F2FP.SATFINITE.E5M2.F32.PACK_AB_MERGE_C R25, R29, R28, RZ ;  /* 0x0000001c1d19723e */ /* 0x001fe400048060ff */
[----:B------:R-:W-:-:S03]  /*1e0610*/  F2FP.SATFINITE.E5M2.F32.PACK_AB_MERGE_C R4, R4, R3, RZ ;  /* 0x000000030404723e */ /* 0x000fc600048060ff */
[----:B------:R-:W-:Y:S01]  /*1e0620*/  STL [R1+0x520], R25 ;  /* 0x0005201901007387 */ /* 0x000fe20000100800 */
[----:B---3--:R-:W-:-:S05]  /*1e0630*/  IADD3 R28, P1, PT, R0, R23, RZ ;  /* 0x00000017001c7210 */ /* 0x008fca0007f3e0ff */
[----:B------:R-:W-:Y:S01]  /*1e0640*/  IMAD.X R29, R12, 0x1, R22, P1 ;  /* 0x000000010c1d7824 */ /* 0x000fe200008e0616 */
[----:B--2---:R-:W-:Y:S01]  /*1e0650*/  IADD3 R2, P1, PT, R0, R21, RZ ;  /* 0x0000001500027210 */ /* 0x004fe20007f3e0ff */
[----:B------:R-:W-:Y:S04]  /*1e0660*/  STL.64 [R1+0x7f38], R22 ;  /* 0x007f381601007387 */ /* 0x000fe80000100a00 */
[----:B------:R-:W-:Y:S01]  /*1e0670*/  IMAD.X R3, R12, 0x1, R19, P1 ;  /* 0x000000010c037824 */ /* 0x000fe200008e0613 */
[----:B------:R0:W-:Y:S04]  /*1e0680*/  STL.64 [R1+0x2778], R28 ;  /* 0x0027781c01007387 */ /* 0x0001e80000100a00 */
[----:B------:R-:W-:Y:S04]  /*1e0690*/  STL [R1+0x50c], R6 ;  /* 0x00050c0601007387 */ /* 0x000fe80000100800 */
[----:B------:R-:W-:Y:S04]  /*1e06a0*/  STL [R1+0x510], R4 ;  /* 0x0005100401007387 */ /* 0x000fe80000100800 */
[----:B------:R1:W-:Y:S04]  /*1e06b0*/  STL.64 [R1+0x2770], R2 ;  /* 0x0027700201007387 */ /* 0x0003e80000100a00 */
[----:B0-----:R-:W2:Y:S04]  /*1e06c0*/  LDL.LU R28, [R1+0x2600] ;  /* 0x00260000011c7983 */ /* 0x001ea80000300800 */
[----:B------:R-:W2:Y:S01]  /*1e06d0*/  LDL.LU R29, [R1+0x2604] ;  /* 0x00260400011d7983 */ /* 0x000ea20000300800 */
[----:B-1----:R-:W-:-:S05]  /*1e06e0*/  F2FP.SATFINITE.E5M2.F32.PACK_AB_MERGE_C R2, R8, R5, RZ ;  /* 0x000000050802723e */ /* 0x002fca00048060ff */
[----:B------:R0:W-:Y:S04]  /*1e06f0*/  STL [R1+0x208], R2 ;  /* 0x0002080201007387 */ /* 0x0001e80000100800 */
[----:B------:R-:W3:Y:S04]  /*1e0700*/  LDL.LU R22, [R1+0x2608] ;  /* 0x0026080001167983 */ /* 0x000ee80000300800 */
[----:B------:R-:W3:Y:S01]  /*1e0710*/  LDL.LU R23, [R1+0x260c] ;  /* 0x00260c0001177983 */ /* 0x000ee20000300800 */
[----:B0-----:R-:W-:-:S03]  /*1e0720*/  IADD3 R2, P1, PT, R0, R20, RZ ;  /* 0x0000001400027210 */ /* 0x001fc60007f3e0ff */
[----:B------:R-:W3:Y:S02]  /*1e0730*/  LDL.LU R6, [R1+0x25f0] ;  /* 0x0025f00001067983 */ /* 0x000ee40000300800 */
[----:B------:R-:W-:Y:S02]  /*1e0740*/  IMAD.X R3, R12, 0x1, R18, P1 ;  /* 0x000000010c037824 */ /* 0x000fe400008e0612 */
[----:B------:R-:W3:Y:S01]  /*1e0750*/  LDL.LU R4, [R1+0x25f4] ;  /* 0x0025f40001047983 */ /* 0x000ee20000300800 */
[----:B----4-:R-:W-:-:S03]  /*1e0760*/  F2FP.SATFINITE.E5M2.F32.PACK_AB_MERGE_C R16, R7, R16, RZ ;  /* 0x000000100710723e */ /* 0x010fc600048060ff */
[----:B------:R-:W4:Y:S01]  /*1e0770*/  LDL.LU R5, [R1+0x25f8] ;  /* 0x0025f80001057983 */ /* 0x000f220000300800 */
[----:B------:R-:W-:-:S03]  /*1e0780*/  F2FP.SATFINITE.E5M2.F32.PACK_AB_MERGE_C R7, R10, R9, RZ ;  /* 0x000000090a07723e */ /* 0x000fc600048060ff */
[----:B------:R-:W4:Y:S04]  /*1e0790*/  LDL.LU R8, [R1+0x25fc] ;  /* 0x0025fc0001087983 */ /* 0x000f280000300800 */
[----:B------:R-:W-:Y:S04]  /*1e07a0*/  STL.64 [R1+0x7f28], R20 ;  /* 0x007f281401007387 */ /* 0x000fe80000100a00 */
[----:B------:R-:W4:Y:S01]  /*1e07b0*/  LDL.LU R25, [R1+0x25e0] ;  /* 0x0025e00001197983 */ /* 0x000f220000300800 */
[----:B------:R-:W-:-:S03]  /*1e07c0*/  F2FP.SATFINITE.E5M2.F32.PACK_AB_MERGE_C R9, R11, R13, RZ ;  /* 0x0000000d0b09723e */ /* 0x000fc600048060ff */
[----:B------:R-:W4:Y:S01]  /*1e07d0*/  LDL.LU R12, [R1+0x25e4] ;  /* 0x0025e400010c7983 */ /* 0x000f220000300800 */
[----:B------:R-:W-:Y:S01]  /*1e07e0*/  VIADD R0, R0, UR6 ;  /* 0x0000000600007c36 */ /* 0x000fe20008000000 */
[----:B------:R-:W0:Y:S02]  /*1e07f0*/  LDCU UR6, c[0x0][0x3b8] ;  /* 0x00007700ff0677ac */ /* 0x000e240008000800 */
[----:B------:R1:W-:Y:S02]  /*1e0800*/  STL.64 [R1+0x2768], R2 ;  /* 0x0027680201007387 */ /* 0x0003e40000100a00 */
[----:B------:R-:W-:Y:S02]  /*1e0810*/  IADD3 R10, P1, PT, R0, R27, RZ ;  /* 0x0000001b000a7210 */ /* 0x000fe40007f3e0ff */
[----:B-1----:R-:W4:Y:S04]  /*1e0820*/  LDL.LU R2, [R1+0x25e8] ;  /* 0x0025e80001027983 */ /* 0x002f280000300800 */
[----:B------:R-:W4:Y:S04]  /*1e0830*/  LDL.LU R3, [R1+0x25ec] ;  /* 0x0025ec0001037983 */ /* 0x000f280000300800 */
[----:B------:R1:W-:Y:S04]  /*1e0840*/  STL [R1+0x214], R16 ;  /* 0x0002141001007387 */ /* 0x0003e80000100800 */
[----:B------:R0:W-:Y:S04]  /*1e0850*/  STL [R1+0x200], R7 ;  /* 0x0002000701007387 */ /* 0x0001e80000100800 */
[----:B-1----:R-:W4:Y:S04]  /*1e0860*/  LDL.LU R16, [R1+0x25d0] ;  /* 0x0025d00001107983 */ /* 0x002f280000300800 */
[----:B0-----:R-:W4:Y:S04]  /*1e0870*/  LDL.LU R7, [R1+0x25d4] ;  /* 0x0025d40001077983 */ /* 0x001f280000300800 */
[----:B------:R-:W-:Y:S04]  /*1e0880*/  STL [R1+0x204], R9 ;  /* 0x0002040901007387 */ /* 0x000fe80000100800 */
[----:B------:R0:W-:Y:S04]  /*1e0890*/  STL [R1+0x7f20], R27 ;  /* 0x007f201b01007387 */ /* 0x0001e80000100800 */
[----:B------:R-:W4:Y:S04]  /*1e08a0*/  LDL.LU R20, [R1+0x25d8] ;  /* 0x0025d80001147983 */ /* 0x000f280000300800 */
[----:B------:R-:W4:Y:S01]  /*1e08b0*/  LDL.LU R21, [R1+0x25dc] ;  /* 0x0025dc0001157983 */ /* 0x000f220000300800 */
[----:B0-----:R-:W-:-:S03]  /*1e08c0*/  SHF.R.S32.HI R27, RZ, 0x1f, R0 ;  /* 0x0000001fff1b7819 */ /* 0x001fc60000011400 */
[----:B------:R-:W4:Y:S02]  /*1e08d0*/  LDL.LU R9, [R1+0x25c0] ;  /* 0x0025c00001097983 */ /* 0x000f240000300800 */
[----:B------:R-:W-:-:S05]  /*1e08e0*/  IMAD.X R11, R27, 0x1, R26, P1 ;  /* 0x000000011b0b7824 */ /* 0x000fca00008e061a */
[----:B------:R0:W-:Y:S04]  /*1e08f0*/  STL.64 [R1+0x2760], R10 ;  /* 0x0027600a01007387 */ /* 0x0001e80000100a00 */
[----:B0-----:R-:W4:Y:S04]  /*1e0900*/  LDL.LU R10, [R1+0x25c4] ;  /* 0x0025c400010a7983 */ /* 0x001f280000300800 */
        /* <DEDUP_REMOVED lines=8> */
[----:B------:R-:W-:-:S03]  /*1e0990*/  F2FP.SATFINITE.E5M2.F32.PACK_AB_MERGE_C R4, R4, R6, RZ ;  /* 0x000000060404723e */ /* 0x000fc600048060ff */
[----:B------:R-:W3:Y:S01]  /*1e09a0*/  LDL.LU R6, [R1+0x25b8] ;  /* 0x0025b80001067983 */ /* 0x000ee20000300800 */
[----:B----4-:R-:W-:Y:S02]  /*1e09b0*/  F2FP.SATFINITE.E5M2.F32.PACK_AB_MERGE_C R5, R8, R5, RZ ;  /* 0x000000050805723e */ /* 0x010fe400048060ff */
[----:B------:R-:W-:Y:S02]  /*1e09c0*/  F2FP.SATFINITE.E5M2.F32.PACK_AB_MERGE_C R12, R12, R25, RZ ;  /* 0x000000190c0c723e */ /* 0x000fe400048060ff */
[----:B--2---:R-:W-:-:S05]  /*1e09d0*/  IADD3 R22, P1, PT, R0, R29, RZ ;  /* 0x0000001d00167210 */ /* 0x004fca0007f3e0ff */
[----:B0-----:R-:W-:-:S05]  /*1e09e0*/  IMAD.X R23, R27, 0x1, R28, P1 ;  /* 0x000000011b177824 */ /* 0x001fca00008e061c */
[----:B------:R0:W-:Y:S04]  /*1e09f0*/  STL.64 [R1+0x2758], R22 ;  /* 0x0027581601007387 */ /* 0x0001e80000100a00 */
[----:B------:R1:W-:Y:S01]  /*1e0a00*/  STL [R1+0x5200], R4 ;  /* 0x0052000401007387 */ /* 0x0003e20000100800 */
[----:B0-----:R-:W-:-:S03]  /*1e0a10*/  IADD3 R22, P1, PT, R0, R17, RZ ;  /* 0x0000001100167210 */ /* 0x001fc60007f3e0ff */
[----:B-1----:R-:W3:Y:S02]  /*1e0a20*/  LDL.LU R4, [R1+0x25bc] ;  /* 0x0025bc0001047983 */ /* 0x002ee40000300800 */
[----:B------:R-:W-:Y:S02]  /*1e0a30*/  IMAD.X R23, R27, 0x1, R15, P1 ;  /* 0x000000011b177824 */ /* 0x000fe400008e060f */
[----:B------:R-:W-:Y:S04]  /*1e0a40*/  STL [R1+0x521c], R5 ;  /* 0x00521c0501007387 */ /* 0x000fe80000100800 */
[----:B------:R0:W-:Y:S04]  /*1e0a50*/  STL.64 [R1+0x2750], R22 ;  /* 0x0027501601007387 */ /* 0x0001e80000100a00 */
[----:B0-----:R-:W2:Y:S04]  /*1e0a60*/  LDL.LU.64 R22, [R1+0x7f38] ;  /* 0x007f380001167983 */ /* 0x001ea80000300a00 */
[----:B------:R-:W4:Y:S04]  /*1e0a70*/  LDL.LU R5, [R1+0x25a0] ;  /* 0x0025a00001057983 */ /* 0x000f280000300800 */
[----:B------:R-:W4:Y:S04]  /*1e0a80*/  LDL.LU R8, [R1+0x25a4] ;  /* 0x0025a40001087983 */ /* 0x000f280000300800 */
[----:B------:R-:W2:Y:S04]  /*1e0a90*/  LDL.LU R25, [R1+0x7f34] ;  /* 0x007f340001197983 */ /* 0x000ea80000300800 */
[----:B------:R0:W-:Y:S02]  /*1e0aa0*/  STL [R1+0x51b8], R12 ;  /* 0x0051b80c01007387 */ /* 0x0001e40000100800 */
[----:B0-----:R-:W-:-:S02]  /*1e0ab0*/  F2FP.SATFINITE.E5M2.F32.PACK_AB_MERGE_C R12, R3, R2, RZ ;  /* 0x00000002030c723e */ /* 0x001fc400048060ff */
[----:B------:R-:W-:Y:S02]  /*1e0ac0*/  F2FP.SATFINITE.E5M2.F32.PACK_AB_MERGE_C R7, R7, R16, RZ ;  /* 0x000000100707723e */ /* 0x000fe400048060ff */
[----:B--2---:R-:W-:Y:S01]  /*1e0ad0*/  IADD3 R2, P1, PT, R0, R25, RZ ;  /* 0x0000001900027210 */ /* 0x004fe20007f3e0ff */
[----:B------:R0:W-:Y:S04]  /*1e0ae0*/  STL [R1+0x7f10], R25 ;  /* 0x007f101901007387 */ /* 0x0001e80000100800 */
[----:B------:R-:W-:Y:S01]  /*1e0af0*/  IMAD.X R3, R27, 0x1, R24, P1 ;  /* 0x000000011b037824 */ /* 0x000fe200008e0618 */
[----:B------:R1:W-:Y:S04]  /*1e0b00*/  STL [R1+0x51c4], R12 ;  /* 0x0051c40c01007387 */ /* 0x0003e80000100800 */
[----:B0-----:R-:W2:Y:S04]  /*1e0b10*/  LDL.LU R25, [R1+0x2590] ;  /* 0x0025900001197983 */ /* 0x001ea80000300800 */
[----:B-1----:R-:W2:Y:S04]  /*1e0b20*/  LDL.LU R12, [R1+0x2594] ;  /* 0x00259400010c7983 */ /* 0x002ea80000300800 */
[----:B------:R0:W-:Y:S04]  /*1e0b30*/  STL.64 [R1+0x2748], R2 ;  /* 0x0027480201007387 */ /* 0x0001e80000100a00 */
[----:B0-----:R-:W2:Y:S04]  /*1e0b40*/  LDL.LU R2, [R1+0x2598] ;  /* 0x0025980001027983 */ /* 0x001ea80000300800 */
[----:B------:R-:W2:Y:S04]  /*1e0b50*/  LDL.LU R3, [R1+0x259c] ;  /* 0x00259c0001037983 */ /* 0x000ea80000300800 */
[----:B------:R0:W-:Y:S04]  /*1e0b60*/  STL [R1+0x7f14], R24 ;  /* 0x007f141801007387 */ /* 0x0001e80000100800 */
[----:B0-----:R-:W2:Y:S04]  /*1e0b70*/  LDL.LU R24, [R1+0x25ac] ;  /* 0x0025ac0001187983 */ /* 0x001ea80000300800 */
[----:B------:R-:W2:Y:S01]  /*1e0b80*/  LDL.LU R16, [R1+0x7f30] ;  /* 0x007f300001107983 */ /* 0x000ea20000300800 */
[----:B------:R-:W-:-:S03]  /*1e0b90*/  F2FP.SATFINITE.E5M2.F32.PACK_AB_MERGE_C R21, R21, R20, RZ ;  /* 0x000000141515723e */ /* 0x000fc600048060ff */
[----:B------:R0:W-:Y:S01]  /*1e0ba0*/  STL [R1+0x7670], R7 ;  /* 0x0076700701007387 */ /* 0x0001e20000100800 */
[----:B------:R-:W-:-:S03]  /*1e0bb0*/  F2FP.SATFINITE.E5M2.F32.PACK_AB_MERGE_C R10, R10, R9, RZ ;  /* 0x000000090a0a723e */ /* 0x000fc600048060ff */
[----:B0-----:R-:W3:Y:S04]  /*1e0bc0*/  LDL.LU R7, [R1+0x25a8] ;  /* 0x0025a80001077983 */ /* 0x001ee80000300800 */
[----:B------:R0:W-:Y:S04]  /*1e0bd0*/  STL [R1+0x2f6c], R21 ;  /* 0x002f6c1501007387 */ /* 0x0001e80000100800 */
[----:B------:R-:W3:Y:S01]  /*1e0be0*/  LDL.LU R9, [R1+0x2580] ;  /* 0x0025800001097983 */ /* 0x000ee20000300800 */
[----:B------:R-:W-:Y:S02]  /*1e0bf0*/  F2FP.SATFINITE.E5M2.F32.PACK_AB_MERGE_C R11, R11, R13, RZ ;  /* 0x0000000d0b0b723e */ /* 0x000fe400048060ff */
[----:B--2---:R-:W-:-:S05]  /*1e0c00*/  IADD3 R20, P1, PT, R0, R16, RZ ;  /* 0x0000001000147210 */ /* 0x004fca0007f3e0ff */
[----:B0-----:R-:W-:-:S05]  /*1e0c10*/  IMAD.X R21, R27, 0x1, R14, P1 ;  /* 0x000000011b157824 */ /* 0x001fca00008e060e */
[----:B------:R0:W-:Y:S04]  /*1e0c20*/  STL.64 [R1+0x2740], R20 ;  /* 0x0027401401007387 */ /* 0x0001e80000100a00 */
[----:B------:R1:W-:Y:S01]  /*1e0c30*/  STL [R1+0x2e78], R10 ;  /* 0x002e780a01007387 */ /* 0x0003e20000100800 */
[----:B0-----:R-:W-:-:S03]  /*1e0c40*/  IADD3 R20, P1, PT, R0, R23, RZ ;  /* 0x0000001700147210 */ /* 0x001fc60007f3e0ff */
[----:B-1----:R-:W2:Y:S02]  /*1e0c50*/  LDL.LU R10, [R1+0x2584] ;  /* 0x00258400010a7983 */ /* 0x002ea40000300800 */
[----:B------:R-:W-:Y:S02]  /*1e0c60*/  IMAD.X R21, R27, 0x1, R22, P1 ;  /* 0x000000011b157824 */ /* 0x000fe400008e0616 */
[----:B------:R0:W-:Y:S04]  /*1e0c70*/  STL [R1+0x5284], R11 ;  /* 0x0052840b01007387 */ /* 0x0001e80000100800 */
[----:B------:R-:W2:Y:S04]  /*1e0c80*/  LDL.LU R13, [R1+0x2588] ;  /* 0x00258800010d7983 */ /* 0x000ea80000300800 */
[----:B0-----:R-:W2:Y:S04]  /*1e0c90*/  LDL.LU R11, [R1+0x258c] ;  /* 0x00258c00010b7983 */ /* 0x001ea80000300800 */
[----:B------:R0:W-:Y:S04]  /*1e0ca0*/  STL.64 [R1+0x2738], R20 ;  /* 0x0027381401007387 */ /* 0x0001e80000100a00 */
[----:B0-----:R-:W2:Y:S04]  /*1e0cb0*/  LDL.LU.64 R20, [R1+0x7f28] ;  /* 0x007f280001147983 */ /* 0x001ea80000300a00 */
[----:B------:R0:W-:Y:S04]  /*1e0cc0*/  STL.64 [R1+0x7f00], R22 ;  /* 0x007f001601007387 */ /* 0x0001e80000100a00 */
[----:B0-----:R-:W2:Y:S04]  /*1e0cd0*/  LDL.LU R22, [R1+0x25b0] ;  /* 0x0025b00001167983 */ /* 0x001ea80000300800 */
[----:B------:R-:W2:Y:S01]  /*1e0ce0*/  LDL.LU R23, [R1+0x25b4] ;  /* 0x0025b40001177983 */ /* 0x000ea20000300800 */
[----:B---3--:R-:W-:-:S02]  /*1e0cf0*/  F2FP.SATFINITE.E5M2.F32.PACK_AB_MERGE_C R4, R4, R6, RZ ;  /* 0x000000060404723e */ /* 0x008fc400048060ff */
[----:B----4-:R-:W-:Y:S02]  /*1e0d00*/  F2FP.SATFINITE.E5M2.F32.PACK_AB_MERGE_C R5, R8, R5, RZ ;  /* 0x000000050805723e */ /* 0x010fe400048060ff */
[----:B--2---:R-:W-:Y:S02]  /*1e0d10*/  F2FP.SATFINITE.E5M2.F32.PACK_AB_MERGE_C R23, R23, R22, RZ ;  /* 0x000000161717723e */ /* 0x004fe400048060ff */
[----:B------:R-:W-:-:S03]  /*1e0d20*/  IADD3 R22, P1, PT, R0, R21, RZ ;  /* 0x0000001500167210 */ /* 0x000fc60007f3e0ff */
[----:B------:R0:W-:Y:S04]  /*1e0d30*/  STL [R1+0x2e28], R23 ;  /* 0x002e281701007387 */ /* 0x0001e80000100800 */
[----:B------:R1:W-:Y:S04]  /*1e0d40*/  STL [R1+0x2e4c], R4 ;  /* 0x002e4c0401007387 */ /* 0x0003e80000100800 */
[----:B------:R-:W2:Y:S01]  /*1e0d50*/  LDL.LU R6, [R1+0x2570] ;  /* 0x0025700001067983 */ /* 0x000ea20000300800 */
[----:B0-----:R-:W-:-:S03]  /*1e0d60*/  IMAD.X R23, R27, 0x1, R19, P1 ;  /* 0x000000011b177824 */ /* 0x001fc600008e0613 */
[----:B-1----:R-:W2:Y:S04]  /*1e0d70*/  LDL.LU R4, [R1+0x2574] ;  /* 0x0025740001047983 */ /* 0x002ea80000300800 */
[----:B------:R0:W-:Y:S04]  /*1e0d80*/  STL.64 [R1+0x2730], R22 ;  /* 0x0027301601007387 */ /* 0x0001e80000100a00 */
[----:B------:R1:W-:Y:S01]  /*1e0d90*/  STL [R1+0x2d9c], R5 ;  /* 0x002d9c0501007387 */ /* 0x0003e20000100800 */
[----:B0-----:R-:W-:-:S03]  /*1e0da0*/  IADD3 R22, P1, PT, R0, R20, RZ ;  /* 0x0000001400167210 */ /* 0x001fc60007f3e0ff */
[----:B-1----:R-:W3:Y:S02]  /*1e0db0*/  LDL.LU R5, [R1+0x2578] ;  /* 0x0025780001057983 */ /* 0x002ee40000300800 */
[----:B------:R-:W-:Y:S02]  /*1e0dc0*/  IMAD.X R23, R27, 0x1, R18, P1 ;  /* 0x000000011b177824 */ /* 0x000fe400008e0612 */
[----:B------:R-:W3:Y:S04]  /*1e0dd0*/  LDL.LU R8, [R1+0x257c] ;  /* 0x00257c0001087983 */ /* 0x000ee80000300800 */
[----:B------:R-:W-:Y:S04]  /*1e0de0*/  STL.64 [R1+0x7f08], R20 ;  /* 0x007f081401007387 */ /* 0x000fe80000100a00 */
[----:B------:R-:W4:Y:S04]  /*1e0df0*/  LDL.LU R27, [R1+0x7f20] ;  /* 0x007f2000011b7983 */ /* 0x000f280000300800 */
[----:B------:R0:W-:Y:S04]  /*1e0e00*/  STL.64 [R1+0x7f18], R18 ;  /* 0x007f181201007387 */ /* 0x0001e80000100a00 */
[----:B------:R-:W-:Y:S01]  /*1e0e10*/  STL.64 [R1+0x2728], R22 ;  /* 0x0027281601007387 */ /* 0x000fe20000100a00 */
[----:B0-----:R-:W-:-:S02]  /*1e0e20*/  F2FP.SATFINITE.E5M2.F32.PACK_AB_MERGE_C R18, R24, R7, RZ ;  /* 0x000000071812723e */ /* 0x001fc400048060ff */
[----:B------:R-:W-:-:S03]  /*1e0e30*/  F2FP.SATFINITE.E5M2.F32.PACK_AB_MERGE_C R7, R12, R25, RZ ;  /* 0x000000190c07723e */ /* 0x000fc600048060ff */
[----:B------:R-:W-:Y:S04]  /*1e0e40*/  STL [R1+0x2dcc], R18 ;  /* 0x002dcc1201007387 */ /* 0x000fe80000100800 */
[----:B------:R0:W-:Y:S04]  /*1e0e50*/  STL [R1+0x2cbc], R7 ;  /* 0x002cbc0701007387 */ /* 0x0001e80000100800 */
[----:B------:R-:W3:Y:S04]  /*1e0e60*/  LDL.LU R24, [R1+0x2560] ;  /* 0x0025600001187983 */ /* 0x000ee80000300800 */
[----:B------:R-:W3:Y:S01]  /*1e0e70*/  LDL.LU R25, [R1+0x2564] ;  /* 0x0025640001197983 */ /* 0x000ee20000300800 */
[----:B------:R-:W-:Y:S01]  /*1e0e80*/  F2FP.SATFINITE.E5M2.F32.PACK_AB_MERGE_C R2, R3, R2, RZ ;  /* 0x000000020302723e */ /* 0x000fe200048060ff */
[----:B------:R-:W-:Y:S01]  /*1e0e90*/  VIADD R0, R0, UR6 ;  /* 0x0000000600007c36 */ /* 0x000fe20008000000 */
[----:B------:R-:W1:Y:S03]  /*1e0ea0*/  LDCU UR6, c[0x0][0x3b8] ;  /* 0x00007700ff0677ac */ /* 0x000e660008000800 */
[----:B------:R4:W-:Y:S01]  /*1e0eb0*/  STL [R1+0x2cdc], R2 ;  /* 0x002cdc0201007387 */ /* 0x0009e20000100800 */
[----:B0-----:R-:W-:-:S03]  /*1e0ec0*/  SHF.R.S32.HI R7, RZ, 0x1f, R0 ;  /* 0x0000001fff077819 */ /* 0x001fc60000011400 */
[----:B------:R-:W3:Y:S04]  /*1e0ed0*/  LDL.LU R20, [R1+0x2568] ;  /* 0x0025680001147983 */ /* 0x000ee80000300800 */
[----:B------:R-:W3:Y:S01]  /*1e0ee0*/  LDL.LU R21, [R1+0x256c] ;  /* 0x00256c0001157983 */ /* 0x000ee20000300800 */
[----:B--2---:R-:W-:Y:S02]  /*1e0ef0*/  F2FP.SATFINITE.E5M2.F32.PACK_AB_MERGE_C R6, R4, R6, RZ ;  /* 0x000000060406723e */ /* 0x004fe400048060ff */
[----:B----4-:R-:W-:-:S05]  /*1e0f00*/  IADD3 R2, P1, PT, R0, R27, RZ ;  /* 0x0000001b00027210 */ /* 0x010fca0007f3e0ff */
[----:B------:R-:W-:-:S05]  /*1e0f10*/  IMAD.X R3, R7, 0x1, R26, P1 ;  /* 0x0000000107037824 */ /* 0x000fca00008e061a */
[----:B------:R0:W-:Y:S01]  /*1e0f20*/  STL.64 [R1+0x2720], R2 ;  /* 0x0027200201007387 */ /* 0x0001e20000100a00 */
[----:B------:R-:W-:Y:S02]  /*1e0f30*/  IADD3 R18, P1, PT, R0, R29, RZ ;  /* 0x0000001d00127210 */ /* 0x000fe40007f3e0ff */
[----:B0-----:R-:W-:Y:S02]  /*1e0f40*/  F2FP.SATFINITE.E5M2.F32.PACK_AB_MERGE_C R2, R10, R9, RZ ;  /* 0x000000090a02723e */ /* 0x001fe400048060ff */
[----:B------:R-:W2:Y:S04]  /*1e0f50*/  LDL.LU R9, [R1+0x2550] ;  /* 0x0025500001097983 */ /* 0x000ea80000300800 */
[----:B------:R-:W2:Y:S04]  /*1e0f60*/  LDL.LU R10, [R1+0x2554] ;  /* 0x00255400010a7983 */ /* 0x000ea80000300800 */
[----:B------:R0:W-:Y:S04]  /*1e0f70*/  STL [R1+0x2c3c], R2 ;  /* 0x002c3c0201007387 */ /* 0x0001e80000100800 */
[----:B------:R-:W4:Y:S01]  /*1e0f80*/  LDL.LU R22, [R1+0x2558] ;  /* 0x0025580001167983 */ /* 0x000f220000300800 */
[----:B------:R-:W-:-:S03]  /*1e0f90*/  IMAD.X R19, R7, 0x1, R28, P1 ;  /* 0x0000000107137824 */ /* 0x000fc600008e061c */
[----:B------:R-:W4:Y:S01]  /*1e0fa0*/  LDL.LU R23, [R1+0x255c] ;  /* 0x00255c0001177983 */ /* 0x000f220000300800 */
[----:B0-----:R-:W-:-:S05]  /*1e0fb0*/  F2FP.SATFINITE.E5M2.F32.PACK_AB_MERGE_C R2, R11, R13, RZ ;  /* 0x0000000d0b02723e */ /* 0x001fca00048060ff */
[----:B------:R0:W-:Y:S01]  /*1e0fc0*/  STL [R1+0x5290], R2 ;  /* 0x0052900201007387 */ /* 0x0001e20000100800 */
[----:B---3--:R-:W-:-:S03]  /*1e0fd0*/  F2FP.SATFINITE.E5M2.F32.PACK_AB_MERGE_C R4, R8, R5, RZ ;  /* 0x000000050804723e */ /* 0x008fc600048060ff */
[----:B0-----:R-:W3:Y:S04]  /*1e0fe0*/  LDL.LU R2, [R1+0x2530] ;  /* 0x0025300001027983 */ /* 0x001ee80000300800 */
[----:B------:R-:W3:Y:S04]  /*1e0ff0*/  LDL.LU R3, [R1+0x2534] ;  /* 0x0025340001037983 */ /* 0x000ee80000300800 */
[----:B------:R-:W3:Y:S04]  /*1e1000*/  LDL.LU R13, [R1+0x2538] ;  /* 0x00253800010d7983 */ /* 0x000ee80000300800 */
[----:B------:R-:W3:Y:S04]  /*1e1010*/  LDL.LU R11, [R1+0x253c] ;  /* 0x00253c00010b7983 */ /* 0x000ee80000300800 */
[----:B------:R0:W-:Y:S01]  /*1e1020*/  STL.64 [R1+0x7ef8], R28 ;  /* 0x007ef81c01007387 */ /* 0x0001e20000100a00 */
[----:B------:R-:W-:-:S03]  /*1e1030*/  F2FP.SATFINITE.E5M2.F32.PACK_AB_MERGE_C R25, R25, R24, RZ ;  /* 0x000000181919723e */ /* 0x000fc600048060ff */
[----:B0-----:R-:W3:Y:S04]  /*1e1040*/  LDL.LU R28, [R1+0x254c] ;  /* 0x00254c00011c7983 */ /* 0x001ee80000300800 */
[----:B------:R0:W-:Y:S04]  /*1e1050*/  STL.64 [R1+0x2718], R18 ;  /* 0x0027181201007387 */ /* 0x0001e80000100a00 */
[----:B------:R-:W3:Y:S04]  /*1e1060*/  LDL.LU R29, [R1+0x2520] ;  /* 0x00252000011d7983 */ /* 0x000ee80000300800 */
[----:B------:R1:W-:Y:S01]  /*1e1070*/  STL [R1+0x2bd8], R6 ;  /* 0x002bd80601007387 */ /* 0x0003e20000100800 */
[----:B0-----:R-:W-:-:S03]  /*1e1080*/  IADD3 R18, P1, PT, R0, R17, RZ ;  /* 0x0000001100127210 */ /* 0x001fc60007f3e0ff */
[----:B------:R-:W3:Y:S04]  /*1e1090*/  LDL.LU R12, [R1+0x2524] ;  /* 0x00252400010c7983 */ /* 0x000ee80000300800 */
[----:B------:R0:W-:Y:S01]  /*1e10a0*/  STL [R1+0x2bfc], R4 ;  /* 0x002bfc0401007387 */ /* 0x0001e20000100800 */
[----:B------:R-:W-:-:S03]  /*1e10b0*/  IMAD.X R19, R7, 0x1, R15, P1 ;  /* 0x0000000107137824 */ /* 0x000fc600008e060f */
[----:B-1----:R-:W3:Y:S04]  /*1e10c0*/  LDL.LU R6, [R1+0x2528] ;  /* 0x0025280001067983 */ /* 0x002ee80000300800 */
[----:B0-----:R-:W3:Y:S04]  /*1e10d0*/  LDL.LU R4, [R1+0x252c] ;  /* 0x00252c0001047983 */ /* 0x001ee80000300800 */
[----:B------:R-:W3:Y:S04]  /*1e10e0*/  LDL.LU R5, [R1+0x2510] ;  /* 0x0025100001057983 */ /* 0x000ee80000300800 */
[----:B------:R-:W3:Y:S04]  /*1e10f0*/  LDL.LU R8, [R1+0x2514] ;  /* 0x0025140001087983 */ /* 0x000ee80000300800 */
[----:B------:R0:W-:Y:S04]  /*1e1100*/  STL [R1+0x7ef0], R17 ;  /* 0x007ef01101007387 */ /* 0x0001e80000100800 */
[----:B0-----:R-:W3:Y:S04]  /*1e1110*/  LDL.LU R17, [R1+0x2548] ;  /* 0x0025480001117983 */ /* 0x001ee80000300800 */
[----:B------:R0:W-:Y:S04]  /*1e1120*/  STL.64 [R1+0x2710], R18 ;  /* 0x0027101201007387 */ /* 0x0001e80000100a00 */
[----:B0-----:R-:W3:Y:S04]  /*1e1130*/  LDL.LU.64 R18, [R1+0x7f18] ;  /* 0x007f180001127983 */ /* 0x001ee80000300a00 */
[----:B------:R-:W3:Y:S04]  /*1e1140*/  LDL.LU R24, [R1+0x7f14] ;  /* 0x007f140001187983 */ /* 0x000ee80000300800 */
[----:B------:R0:W-:Y:S04]  /*1e1150*/  STL [R1+0x2b68], R25 ;  /* 0x002b681901007387 */ /* 0x0001e80000100800 */
[----:B0-----:R-:W3:Y:S01]  /*1e1160*/  LDL.LU R25, [R1+0x7f10] ;  /* 0x007f100001197983 */ /* 0x001ee20000300800 */
[----:B------:R-:W-:-:S05]  /*1e1170*/  F2FP.SATFINITE.E5M2.F32.PACK_AB_MERGE_C R21, R21, R20, RZ ;  /* 0x000000141515723e */ /* 0x000fca00048060ff */
[----:B------:R0:W-:Y:S01]  /*1e1180*/  STL [R1+0x2b8c], R21 ;  /* 0x002b8c1501007387 */ /* 0x0001e20000100800 */
[----:B--2---:R-:W-:Y:S02]  /*1e1190*/  F2FP.SATFINITE.E5M2.F32.PACK_AB_MERGE_C R10, R10, R9, RZ ;  /* 0x000000090a0a723e */ /* 0x004fe400048060ff */
[----:B----4-:R-:W-:Y:S02]  /*1e11a0*/  F2FP.SATFINITE.E5M2.F32.PACK_AB_MERGE_C R23, R23, R22, RZ ;  /* 0x000000161717723e */ /* 0x010fe400048060ff */
[----:B---3--:R-:W-:-:S05]  /*1e11b0*/  IADD3 R20, P1, PT, R0, R25, RZ ;  /* 0x0000001900147210 */ /* 0x008fca0007f3e0ff */
[----:B0-----:R-:W-:Y:S01]  /*1e11c0*/  IMAD.X R21, R7, 0x1, R24, P1 ;  /* 0x0000000107157824 */ /* 0x001fe200008e0618 */
[----:B------:R-:W-:-:S04]  /*1e11d0*/  IADD3 R22, P1, PT, R0, R16, RZ ;  /* 0x0000001000167210 */ /* 0x000fc80007f3e0ff */
[----:B------:R0:W-:Y:S04]  /*1e11e0*/  STL.64 [R1+0x2708], R20 ;  /* 0x0027081401007387 */ /* 0x0001e80000100a00 */
[----:B0-----:R-:W2:Y:S04]  /*1e11f0*/  LDL.LU.64 R20, [R1+0x7f08] ;  /* 0x007f080001147983 */ /* 0x001ea80000300a00 */
[----:B------:R0:W-:Y:S04]  /*1e1200*/  STL.64 [R1+0x7ee8], R24 ;  /* 0x007ee81801007387 */ /* 0x0001e80000100a00 */
[----:B0-----:R-:W3:Y:S04]  /*1e1210*/  LDL.LU R24, [R1+0x2540] ;  /* 0x0025400001187983 */ /* 0x001ee80000300800 */
[----:B------:R-:W3:Y:S04]  /*1e1220*/  LDL.LU R25, [R1+0x2544] ;  /* 0x0025440001197983 */ /* 0x000ee80000300800 */
[----:B------:R-:W4:Y:S04]  /*1e1230*/  LDL.LU R9, [R1+0x2518] ;  /* 0x0025180001097983 */ /* 0x000f280000300800 */
[----:B------:R0:W-:Y:S04]  /*1e1240*/  STL [R1+0x2b1c], R10 ;  /* 0x002b1c0a01007387 */ /* 0x0001e80000100800 */
[----:B0-----:R-:W4:Y:S04]  /*1e1250*/  LDL.LU R10, [R1+0x251c] ;  /* 0x00251c00010a7983 */ /* 0x001f280000300800 */
[----:B------:R0:W-:Y:S02]  /*1e1260*/  STL [R1+0x2b2c], R23 ;  /* 0x002b2c1701007387 */ /* 0x0001e40000100800 */
[----:B0-----:R-:W-:-:S05]  /*1e1270*/  IMAD.X R23, R7, 0x1, R14, P1 ;  /* 0x0000000107177824 */ /* 0x001fca00008e060e */
[----:B------:R0:W-:Y:S04]  /*1e1280*/  STL.64 [R1+0x2700], R22 ;  /* 0x0027001601007387 */ /* 0x0001e80000100a00 */
[----:B0-----:R-:W2:Y:S01]  /*1e1290*/  LDL.LU.64 R22, [R1+0x7f00] ;  /* 0x007f000001167983 */ /* 0x001ea20000300a00 */
[----:B------:R-:W-:Y:S02]  /*1e12a0*/  F2FP.SATFINITE.E5M2.F32.PACK_AB_MERGE_C R17, R28, R17, RZ ;  /* 0x000000111c11723e */ /* 0x000fe400048060ff */
[----:B------:R-:W-:Y:S02]  /*1e12b0*/  F2FP.SATFINITE.E5M2.F32.PACK_AB_MERGE_C R12, R12, R29, RZ ;  /* 0x0000001d0c0c723e */ /* 0x000fe400048060ff */
[----:B------:R-:W-:Y:S02]  /*1e12c0*/  F2FP.SATFINITE.E5M2.F32.PACK_AB_MERGE_C R6, R4, R6, RZ ;  /* 0x000000060406723e */ /* 0x000fe400048060ff */
[----:B------:R-:W-:-:S02]  /*1e12d0*/  F2FP.SATFINITE.E5M2.F32.PACK_AB_MERGE_C R4, R8, R5, RZ ;  /* 0x000000050804723e */ /* 0x000fc400048060ff */
[----:B---3--:R-:W-:-:S05]  /*1e12e0*/  F2FP.SATFINITE.E5M2.F32.PACK_AB_MERGE_C R25, R25, R24, RZ ;  /* 0x000000181919723e */ /* 0x008fca00048060ff */
[----:B------:R-:W-:Y:S04]  /*1e12f0*/  STL [R1+0x2ae8], R25 ;  /* 0x002ae81901007387 */ /* 0x000fe80000100800 */
[----:B------:R0:W-:Y:S02]  /*1e1300*/  STL [R1+0x52ac], R17 ;  /* 0x0052ac1101007387 */ /* 0x0001e40000100800 */
[----:B0-----:R-:W-:Y:S02]  /*1e1310*/  F2FP.SATFINITE.E5M2.F32.PACK_AB_MERGE_C R17, R3, R2, RZ ;  /* 0x000000020311723e */ /* 0x001fe400048060ff */
[----:B------:R-:W-:Y:S02]  /*1e1320*/  F2FP.SATFINITE.E5M2.F32.PACK_AB_MERGE_C R3, R11, R13, RZ ;  /* 0x0000000d0b03723e */ /* 0x000fe400048060ff */
[----:B--2---:R-:W-:Y:S01]  /*1e1330*/  IADD3 R24, P1, PT, R0, R23, RZ ;  /* 0x0000001700187210 */ /* 0x004fe20007f3e0ff */
[----:B------:R0:W-:Y:S04]  /*1e1340*/  STL.64 [R1+0x7ee0], R22 ;  /* 0x007ee01601007387 */ /* 0x0001e80000100a00 */
[----:B------:R-:W-:-:S05]  /*1e1350*/  IMAD.X R25, R7, 0x1, R22, P1 ;  /* 0x0000000107197824 */ /* 0x000fca00008e0616 */
[----:B------:R-:W-:Y:S01]  /*1e1360*/  STL.64 [R1+0x26f8], R24 ;  /* 0x0026f81801007387 */ /* 0x000fe20000100a00 */
[----:B0-----:R-:W-:-:S03]  /*1e1370*/  IADD3 R22, P1, PT, R0, R21, RZ ;  /* 0x0000001500167210 */ /* 0x001fc60007f3e0ff */
[----:B------:R-:W2:Y:S04]  /*1e1380*/  LDL.LU R2, [R1+0x2500] ;  /* 0x0025000001027983 */ /* 0x000ea80000300800 */
[----:B------:R-:W-:Y:S01]  /*1e1390*/  STL [R1+0x820], R17 ;  /* 0x0008201101007387 */ /* 0x000fe20000100800 */
[----:B------:R-:W-:-:S03]  /*1e13a0*/  IMAD.X R23, R7, 0x1, R19, P1 ;  /* 0x0000000107177824 */ /* 0x000fc600008e0613 */
[----:B------:R-:W2:Y:S04]  /*1e13b0*/  LDL.LU R13, [R1+0x2504] ;  /* 0x00250400010d7983 */ /* 0x000ea80000300800 */
[----:B------:R0:W-:Y:S04]  /*1e13c0*/  STL [R1+0x838], R3 ;  /* 0x0008380301007387 */ /* 0x0001e80000100800 */
[----:B0-----:R-:W3:Y:S04]  /*1e13d0*/  LDL.LU R3, [R1+0x2508] ;  /* 0x0025080001037983 */ /* 0x001ee80000300800 */
[----:B------:R-:W3:Y:S04]  /*1e13e0*/  LDL.LU R11, [R1+0x250c] ;  /* 0x00250c00010b7983 */ /* 0x000ee80000300800 */
[----:B------:R0:W-:Y:S02]  /*1e13f0*/  STL.64 [R1+0x26f0], R22 ;  /* 0x0026f01601007387 */ /* 0x0001e40000100a00 */
[----:B0-----:R-:W-:-:S02]  /*1e1400*/  IADD3 R22, P1, PT, R0, R20, RZ ;  /* 0x0000001400167210 */ /* 0x001fc40007f3e0ff */
[----:B------:R-:W-:Y:S03]  /*1e1410*/  STL [R1+0x7a0], R12 ;  /* 0x0007a00c01007387 */ /* 0x000fe60000100800 */
[----:B------:R-:W-:Y:S02]  /*1e1420*/  IMAD.X R23, R7, 0x1, R18, P1 ;  /* 0x0000000107177824 */ /* 0x000fe400008e0612 */
[----:B------:R-:W-:Y:S01]  /*1e1430*/  VIADD R0, R0, UR6 ;  /* 0x0000000600007c36 */ /* 0x000fe20008000000 */
[----:B------:R-:W0:Y:S02]  /*1e1440*/  LDCU UR6, c[0x0][0x3b8] ;  /* 0x00007700ff0677ac */ /* 0x000e240008000800 */
[----:B------:R-:W-:Y:S04]  /*1e1450*/  STL.64 [R1+0x26e8], R22 ;  /* 0x0026e81601007387 */ /* 0x000fe80000100a00 */
[----:B------:R-:W3:Y:S01]  /*1e1460*/  LDL.LU R17, [R1+0x24f0] ;  /* 0x0024f00001117983 */ /* 0x000ee20000300800 */
[----:B------:R-:W-:-:S03]  /*1e1470*/  IADD3 R28, P1, PT, R0, R27, RZ ;  /* 0x0000001b001c7210 */ /* 0x000fc60007f3e0ff */
[----:B------:R4:W-:Y:S04]  /*1e1480*/  STL [R1+0x7ac], R6 ;  /* 0x0007ac0601007387 */ /* 0x0009e80000100800 */
[----:B------:R-:W3:Y:S04]  /*1e1490*/  LDL.LU R24, [R1+0x24f8] ;  /* 0x0024f80001187983 */ /* 0x000ee80000300800 */
[----:B------:R1:W-:Y:S01]  /*1e14a0*/  STL [R1+0x748], R4 ;  /* 0x0007480401007387 */ /* 0x0003e20000100800 */
[----:B----4-:R-:W-:Y:S02]  /*1e14b0*/  F2FP.SATFINITE.E5M2.F32.PACK_AB_MERGE_C R6, R10, R9, RZ ;  /* 0x000000090a06723e */ /* 0x010fe400048060ff */
[----:B------:R-:W-:Y:S01]  /*1e14c0*/  SHF.R.S32.HI R10, RZ, 0x1f, R0 ;  /* 0x0000001fff0a7819 */ /* 0x000fe20000011400 */
[----:B------:R-:W4:Y:S04]  /*1e14d0*/  LDL.LU R25, [R1+0x24fc] ;  /* 0x0024fc0001197983 */ /* 0x000f280000300800 */
[----:B------:R-:W4:Y:S01]  /*1e14e0*/  LDL.LU R22, [R1+0x24e0] ;  /* 0x0024e00001167983 */ /* 0x000f220000300800 */
[----:B------:R-:W-:-:S03]  /*1e14f0*/  IMAD.X R29, R10, 0x1, R26, P1 ;  /* 0x000000010a1d7824 */ /* 0x000fc600008e061a */
[----:B------:R-:W4:Y:S04]  /*1e1500*/  LDL.LU R23, [R1+0x24e4] ;  /* 0x0024e40001177983 */ /* 0x000f280000300800 */
[----:B-1----:R-:W4:Y:S04]  /*1e1510*/  LDL.LU R4, [R1+0x24e8] ;  /* 0x0024e80001047983 */ /* 0x002f280000300800 */
[----:B------:R-:W4:Y:S04]  /*1e1520*/  LDL.LU R5, [R1+0x24ec] ;  /* 0x0024ec0001057983 */ /* 0x000f280000300800 */
[----:B------:R-:W4:Y:S04]  /*1e1530*/  LDL.LU R7, [R1+0x24d4] ;  /* 0x0024d40001077983 */ /* 0x000f280000300800 */
[----:B------:R-:W4:Y:S04]  /*1e1540*/  LDL.LU R8, [R1+0x24d8] ;  /* 0x0024d80001087983 */ /* 0x000f280000300800 */
[----:B------:R-:W-:Y:S04]  /*1e1550*/  STL [R1+0x74c], R6 ;  /* 0x00074c0601007387 */ /* 0x000fe80000100800 */
[----:B------:R-:W4:Y:S04]  /*1e1560*/  LDL.LU R9, [R1+0x24dc] ;  /* 0x0024dc0001097983 */ /* 0x000f280000300800 */
[----:B------:R1:W-:Y:S04]  /*1e1570*/  STL.64 [R1+0x26e0], R28 ;  /* 0x0026e01c01007387 */ /* 0x0003e80000100a00 */
[----:B-1----:R-:W4:Y:S04]  /*1e1580*/  LDL.LU.64 R28, [R1+0x7ef8] ;  /* 0x007ef800011c7983 */ /* 0x002f280000300a00 */
[----:B------:R-:W4:Y:S04]  /*1e1590*/  LDL.LU R12, [R1+0x24c8] ;  /* 0x0024c800010c7983 */ /* 0x000f280000300800 */
[----:B------:R-:W4:Y:S04]  /*1e15a0*/  LDL.LU R6, [R1+0x24cc] ;  /* 0x0024cc0001067983 */ /* 0x000f280000300800 */
[----:B------:R1:W-:Y:S04]  /*1e15b0*/  STL.64 [R1+0x7ed8], R26 ;  /* 0x007ed81a01007387 */ /* 0x0003e80000100a00 */
[----:B-1----:R-:W4:Y:S04]  /*1e15c0*/  LDL.LU R26, [R1+0x24c0] ;  /* 0x0024c000011a7983 */ /* 0x002f280000300800 */
[----:B------:R-:W4:Y:S01]  /*1e15d0*/  LDL.LU R27, [R1+0x24c4] ;  /* 0x0024c400011b7983 */ /* 0x000f220000300800 */
[----:B--2---:R-:W-:-:S05]  /*1e15e0*/  F2FP.SATFINITE.E5M2.F32.PACK_AB_MERGE_C R13, R13, R2, RZ ;  /* 0x000000020d0d723e */ /* 0x004fca00048060ff */
[----:B------:R1:W-:Y:S04]  /*1e15f0*/  STL [R1+0x7750], R13 ;  /* 0x0077500d01007387 */ /* 0x0003e80000100800 */
[----:B-1----:R-:W2:Y:S01]  /*1e1600*/  LDL.LU R13, [R1+0x24d0] ;  /* 0x0024d000010d7983 */ /* 0x002ea20000300800 */
[----:B---3--:R-:W-:-:S05]  /*1e1610*/  F2FP.SATFINITE.E5M2.F32.PACK_AB_MERGE_C R11, R11, R3, RZ ;  /* 0x000000030b0b723e */ /* 0x008fca00048060ff */
[----:B------:R1:W-:Y:S01]  /*1e1620*/  STL [R1+0x52c0], R11 ;  /* 0x0052c00b01007387 */ /* 0x0003e20000100800 */
[----:B----4-:R-:W-:-:S05]  /*1e1630*/  IADD3 R2, P1, PT, R0, R29, RZ ;  /* 0x0000001d00027210 */ /* 0x010fca0007f3e0ff */
[----:B------:R-:W-:Y:S02]  /*1e1640*/  IMAD.X R3, R10, 0x1, R28, P1 ;  /* 0x000000010a037824 */ /* 0x000fe400008e061c */
[----:B------:R-:W3:Y:S04]  /*1e1650*/  LDL.LU R10, [R1+0x24b0] ;  /* 0x0024b000010a7983 */ /* 0x000ee80000300800 */
[----:B-1----:R-:W3:Y:S04]  /*1e1660*/  LDL.LU R11, [R1+0x24b4] ;  /* 0x0024b400010b7983 */ /* 0x002ee80000300800 */
[----:B------:R1:W-:Y:S04]  /*1e1670*/  STL.64 [R1+0x26d8], R2 ;  /* 0x0026d80201007387 */ /* 0x0003e80000100a00 */
[----:B-1----:R-:W4:Y:S04]  /*1e1680*/  LDL.LU R2, [R1+0x24b8] ;  /* 0x0024b80001027983 */ /* 0x002f280000300800 */
[----:B------:R-:W4:Y:S04]  /*1e1690*/  LDL.LU R3, [R1+0x24bc] ;  /* 0x0024bc0001037983 */ /* 0x000f280000300800 */
[----:B------:R1:W-:Y:S04]  /*1e16a0*/  STL.64 [R1+0x7ed0], R28 ;  /* 0x007ed01c01007387 */ /* 0x0003e80000100a00 */
[----:B-1----:R-:W2:Y:S02]  /*1e16b0*/  LDL.LU R29, [R1+0x24f4] ;  /* 0x0024f400011d7983 */ /* 0x002ea40000300800 */
[----:B--2---:R-:W-:-:S02]  /*1e16c0*/  F2FP.SATFINITE.E5M2.F32.PACK_AB_MERGE_C R29, R29, R17, RZ ;  /* 0x000000111d1d723e */ /* 0x004fc400048060ff */
[----:B------:R-:W2:Y:S01]  /*1e16d0*/  LDL.LU R17, [R1+0x7ef0] ;  /* 0x007ef00001117983 */ /* 0x000ea20000300800 */
[----:B------:R-:W-:-:S03]  /*1e16e0*/  SHF.R.S32.HI R28, RZ, 0x1f, R0 ;  /* 0x0000001fff1c7819 */ /* 0x000fc60000011400 */
[----:B------:R1:W-:Y:S02]  /*1e16f0*/  STL [R1+0x688], R29 ;  /* 0x0006881d01007387 */ /* 0x0003e40000100800 */
[----:B-1----:R-:W-:-:S05]  /*1e1700*/  F2FP.SATFINITE.E5M2.F32.PACK_AB_MERGE_C R29, R25, R24, RZ ;  /* 0x00000018191d723e */ /* 0x002fca00048060ff */
[----:B------:R-:W-:Y:S01]  /*1e1710*/  STL [R1+0x68c], R29 ;  /* 0x00068c1d01007387 */ /* 0x000fe20000100800 */
[----:B--2---:R-:W-:-:S05]  /*1e1720*/  IADD3 R24, P1, PT, R0, R17, RZ ;  /* 0x0000001100187210 */ /* 0x004fca0007f3e0ff */
[----:B------:R-:W-:-:S05]  /*1e1730*/  IMAD.X R25, R28, 0x1, R15, P1 ;  /* 0x000000011c197824 */ /* 0x000fca00008e060f */
[----:B------:R1:W-:Y:S04]  /*1e1740*/  STL.64 [R1+0x26d0], R24 ;  /* 0x0026d01801007387 */ /* 0x0003e80000100a00 */
[----:B-1----:R-:W2:Y:S01]  /*1e1750*/  LDL.LU.64 R24, [R1+0x7ee8] ;  /* 0x007ee80001187983 */ /* 0x002ea20000300a00 */
[----:B------:R-:W-:Y:S02]  /*1e1760*/  F2FP.SATFINITE.E5M2.F32.PACK_AB_MERGE_C R23, R23, R22, RZ ;  /* 0x000000161717723e */ /* 0x000fe400048060ff */
[----:B------:R-:W-:Y:S02]  /*1e1770*/  F2FP.SATFINITE.E5M2.F32.PACK_AB_MERGE_C R22, R5, R4, RZ ;  /* 0x000000040516723e */ /* 0x000fe400048060ff */
[----:B------:R-:W3:Y:S04]  /*1e1780*/  LDL.LU R4, [R1+0x24a0] ;  /* 0x0024a00001047983 */ /* 0x000ee80000300800 */
[----:B------:R-:W-:Y:S04]  /*1e1790*/  STL [R1+0x5a0], R23 ;  /* 0x0005a01701007387 */ /* 0x000fe80000100800 */
[----:B------:R-:W3:Y:S04]  /*1e17a0*/  LDL.LU R5, [R1+0x24a4] ;  /* 0x0024a40001057983 */ /* 0x000ee80000300800 */
[----:B------:R2:W-:Y:S02]  /*1e17b0*/  STL [R1+0x59c], R22 ;  /* 0x00059c1601007387 */ /* 0x0005e40000100800 */
[----:B--2---:R-:W-:-:S05]  /*1e17c0*/  IADD3 R22, P1, PT, R0, R25, RZ ;  /* 0x0000001900167210 */ /* 0x004fca0007f3e0ff */
[----:B------:R-:W-:-:S05]  /*1e17d0*/  IMAD.X R23, R28, 0x1, R24, P1 ;  /* 0x000000011c177824 */ /* 0x000fca00008e0618 */
[----:B------:R1:W-:Y:S04]  /*1e17e0*/  STL.64 [R1+0x26c8], R22 ;  /* 0x0026c81601007387 */ /* 0x0003e80000100a00 */
[----:B-1----:R-:W2:Y:S01]  /*1e17f0*/  LDL.LU.64 R22, [R1+0x7ee0] ;  /* 0x007ee00001167983 */ /* 0x002ea20000300a00 */
[----:B------:R-:W-:Y:S02]  /*1e1800*/  F2FP.SATFINITE.E5M2.F32.PACK_AB_MERGE_C R13, R7, R13, RZ ;  /* 0x0000000d070d723e */ /* 0x000fe400048060ff */
[----:B------:R-:W-:Y:S02]  /*1e1810*/  F2FP.SATFINITE.E5M2.F32.PACK_AB_MERGE_C R7, R9, R8, RZ ;  /* 0x000000080907723e */ /* 0x000fe400048060ff */
[----:B------:R-:W-:Y:S01]  /*1e1820*/  IADD3 R8, P1, PT, R0, R16, RZ ;  /* 0x0000001000087210 */ /* 0x000fe20007f3e0ff */
[----:B------:R1:W-:Y:S01]  /*1e1830*/  STL.64 [R1+0x7ec8], R24 ;  /* 0x007ec81801007387 */ /* 0x0003e20000100a00 */
[----:B------:R-:W-:-:S03]  /*1e1840*/  F2FP.SATFINITE.E5M2.F32.PACK_AB_MERGE_C R6, R6, R12, RZ ;  /* 0x0000000c0606723e */ /* 0x000fc600048060ff */
[----:B------:R-:W-:Y:S01]  /*1e1850*/  IMAD.X R9, R28, 0x1, R14, P1 ;  /* 0x000000011c097824 */ /* 0x000fe200008e060e */
[----:B------:R-:W-:Y:S04]  /*1e1860*/  STL [R1+0x584], R13 ;  /* 0x0005840d01007387 */ /* 0x000fe80000100800 */
[----:B------:R0:W-:Y:S01]  /*1e1870*/  STL [R1+0x588], R7 ;  /* 0x0005880701007387 */ /* 0x0001e20000100800 */
[----:B-1----:R-:W-:-:S03]  /*1e1880*/  F2FP.SATFINITE.E5M2.F32.PACK_AB_MERGE_C R24, R27, R26, RZ ;  /* 0x0000001a1b18723e */ /* 0x002fc600048060ff */
[----:B------:R-:W2:Y:S04]  /*1e1890*/  LDL.LU R29, [R1+0x24a8] ;  /* 0x0024a800011d7983 */ /* 0x000ea80000300800 */
[----:B0-----:R-:W2:Y:S04]  /*1e18a0*/  LDL.LU R7, [R1+0x24ac] ;  /* 0x0024ac0001077983 */ /* 0x001ea80000300800 */
[----:B------:R0:W-:Y:S01]  /*1e18b0*/  STL.64 [R1+0x26c0], R8 ;  /* 0x0026c00801007387 */ /* 0x0001e20000100a00 */
[----:B----4-:R-:W-:-:S03]  /*1e18c0*/  F2FP.SATFINITE.E5M2.F32.PACK_AB_MERGE_C R2, R3, R2, RZ ;  /* 0x000000020302723e */ /* 0x010fc600048060ff */
[----:B0-----:R-:W4:Y:S04]  /*1e18d0*/  LDL.LU R8, [R1+0x2490] ;  /* 0x0024900001087983 */ /* 0x001f280000300800 */
[----:B------:R-:W4:Y:S04]  /*1e18e0*/  LDL.LU R9, [R1+0x2494] ;  /* 0x0024940001097983 */ /* 0x000f280000300800 */
[----:B------:R-:W-:Y:S04]  /*1e18f0*/  STL [R1+0x56c], R24 ;  /* 0x00056c1801007387 */ /* 0x000fe80000100800 */
[----:B------:R-:W-:Y:S01]  /*1e1900*/  STL [R1+0x52c8], R6 ;  /* 0x0052c80601007387 */ /* 0x000fe20000100800 */
[----:B---3--:R-:W-:-:S02]  /*1e1910*/  F2FP.SATFINITE.E5M2.F32.PACK_AB_MERGE_C R4, R5, R4, RZ ;  /* 0x000000040504723e */ /* 0x008fc400048060ff */
[----:B--2---:R-:W-:-:S05]  /*1e1920*/  IADD3 R12, P1, PT, R0, R23, RZ ;  /* 0x00000017000c7210 */ /* 0x004fca0007f3e0ff */
[----:B------:R-:W-:-:S05]  /*1e1930*/  IMAD.X R13, R28, 0x1, R22, P1 ;  /* 0x000000011c0d7824 */ /* 0x000fca00008e0616 */
[----:B------:R0:W-:Y:S04]  /*1e1940*/  STL.64 [R1+0x26b8], R12 ;  /* 0x0026b80c01007387 */ /* 0x0001e80000100a00 */
[----:B0-----:R-:W2:Y:S01]  /*1e1950*/  LDL.LU R12, [R1+0x2498] ;  /* 0x00249800010c7983 */ /* 0x001ea20000300800 */
[----:B------:R-:W-:-:S03]  /*1e1960*/  F2FP.SATFINITE.E5M2.F32.PACK_AB_MERGE_C R13, R11, R10, RZ ;  /* 0x0000000a0b0d723e */ /* 0x000fc600048060ff */
[----:B------:R-:W2:Y:S04]  /*1e1970*/  LDL.LU R6, [R1+0x249c] ;  /* 0x00249c0001067983 */ /* 0x000ea80000300800 */
[----:B------:R-:W-:Y:S04]  /*1e1980*/  STL.64 [R1+0x7ec0], R22 ;  /* 0x007ec01601007387 */ /* 0x000fe80000100a00 */
[----:B------:R-:W3:Y:S04]  /*1e1990*/  LDL.LU R10, [R1+0x2480] ;  /* 0x00248000010a7983 */ /* 0x000ee80000300800 */
[----:B------:R-:W3:Y:S04]  /*1e19a0*/  LDL.LU R11, [R1+0x2484] ;  /* 0x00248400010b7983 */ /* 0x000ee80000300800 */
[----:B------:R-:W-:Y:S04]  /*1e19b0*/  STL [R1+0x560], R13 ;  /* 0x0005600d01007387 */ /* 0x000fe80000100800 */
[----:B------:R-:W3:Y:S04]  /*1e19c0*/  LDL.LU R24, [R1+0x2488] ;  /* 0x0024880001187983 */ /* 0x000ee80000300800 */
[----:B------:R-:W3:Y:S04]  /*1e19d0*/  LDL.LU R25, [R1+0x248c] ;  /* 0x00248c0001197983 */ /* 0x000ee80000300800 */
[----:B------:R0:W-:Y:S04]  /*1e19e0*/  STL [R1+0x52c4], R2 ;  /* 0x0052c40201007387 */ /* 0x0001e80000100800 */
[----:B------:R1:W-:Y:S01]  /*1e19f0*/  STL [R1+0x7eb0], R21 ;  /* 0x007eb01501007387 */ /* 0x0003e20000100800 */
[----:B0-----:R-:W-:-:S03]  /*1e1a00*/  IADD3 R2, P1, PT, R0, R21, RZ ;  /* 0x0000001500027210 */ /* 0x001fc60007f3e0ff */
[----:B-1----:R-:W3:Y:S02]  /*1e1a10*/  LDL.LU R21, [R1+0x2470] ;  /* 0x0024700001157983 */ /* 0x002ee40000300800 */
[----:B------:R-:W-:Y:S01]  /*1e1a20*/  IMAD.X R3, R28, 0x1, R19, P1 ;  /* 0x000000011c037824 */ /* 0x000fe200008e0613 */
[----:B------:R-:W-:Y:S01]  /*1e1a30*/  IADD3 R26, P1, PT, R0, R20, RZ ;  /* 0x00000014001a7210 */ /* 0x000fe20007f3e0ff */
[----:B------:R-:W3:Y:S04]  /*1e1a40*/  LDL.LU R13, [R1+0x2474] ;  /* 0x00247400010d7983 */ /* 0x000ee80000300800 */
[----:B------:R-:W3:Y:S01]  /*1e1a50*/  LDL.LU R22, [R1+0x2478] ;  /* 0x0024780001167983 */ /* 0x000ee20000300800 */
[----:B------:R-:W-:-:S03]  /*1e1a60*/  IMAD.X R27, R28, 0x1, R18, P1 ;  /* 0x000000011c1b7824 */ /* 0x000fc600008e0612 */
[----:B------:R0:W-:Y:S04]  /*1e1a70*/  STL.64 [R1+0x26b0], R2 ;  /* 0x0026b00201007387 */ /* 0x0001e80000100a00 */
[----:B------:R-:W3:Y:S04]  /*1e1a80*/  LDL.LU R23, [R1+0x247c] ;  /* 0x00247c0001177983 */ /* 0x000ee80000300800 */
[----:B0-----:R-:W3:Y:S04]  /*1e1a90*/  LDL.LU R2, [R1+0x2460] ;  /* 0x0024600001027983 */ /* 0x001ee80000300800 */
[----:B------:R-:W3:Y:S04]  /*1e1aa0*/  LDL.LU R3, [R1+0x2464] ;  /* 0x0024640001037983 */ /* 0x000ee80000300800 */
[----:B------:R0:W-:Y:S04]  /*1e1ab0*/  STL [R1+0x548], R4 ;  /* 0x0005480401007387 */ /* 0x0001e80000100800 */
[----:B0-----:R-:W3:Y:S04]  /*1e1ac0*/  LDL.LU R4, [R1+0x2468] ;  /* 0x0024680001047983 */ /* 0x001ee80000300800 */
[----:B------:R-:W3:Y:S04]  /*1e1ad0*/  LDL.LU R5, [R1+0x246c] ;  /* 0x00246c0001057983 */ /* 0x000ee80000300800 */
[----:B------:R0:W-:Y:S04]  /*1e1ae0*/  STL.64 [R1+0x26a8], R26 ;  /* 0x0026a81a01007387 */ /* 0x0001e80000100a00 */
[----:B0-----:R-:W3:Y:S04]  /*1e1af0*/  LDL.LU.64 R26, [R1+0x7ed8] ;  /* 0x007ed800011a7983 */ /* 0x001ee80000300a00 */
[----:B------:R0:W-:Y:S01]  /*1e1b00*/  STL.64 [R1+0x7eb8], R18 ;  /* 0x007eb81201007387 */ /* 0x0001e20000100a00 */
[----:B------:R-:W-:Y:S01]  /*1e1b10*/  VIADD R0, R0, UR6 ;  /* 0x0000000600007c36 */ /* 0x000fe20008000000 */
[----:B------:R-:W1:Y:S01]  /*1e1b20*/  LDCU UR6, c[0x0][0x3b8] ;  /* 0x00007700ff0677ac */ /* 0x000e620008000800 */
[----:B0-----:R-:W-:-:S02]  /*1e1b30*/  F2FP.SATFINITE.E5M2.F32.PACK_AB_MERGE_C R18, R7, R29, RZ ;  /* 0x0000001d0712723e */ /* 0x001fc400048060ff */
[----:B----4-:R-:W-:-:S03]  /*1e1b40*/  F2FP.SATFINITE.E5M2.F32.PACK_AB_MERGE_C R7, R9, R8, RZ ;  /* 0x000000080907723e */ /* 0x010fc600048060ff */
[----:B------:R0:W-:Y:S04]  /*1e1b50*/  STL [R1+0x550], R18 ;  /* 0x0005501201007387 */ /* 0x0001e80000100800 */
[----:B0-----:R-:W4:Y:S04]  /*1e1b60*/  LDL.LU R18, [R1+0x2450] ;  /* 0x0024500001127983 */ /* 0x001f280000300800 */
[----:B------:R2:W-:Y:S04]  /*1e1b70*/  STL [R1+0x534], R7 ;  /* 0x0005340701007387 */ /* 0x0005e80000100800 */
[----:B------:R-:W4:Y:S04]  /*1e1b80*/  LDL.LU R19, [R1+0x2454] ;  /* 0x0024540001137983 */ /* 0x000f280000300800 */
[----:B------:R-:W4:Y:S04]  /*1e1b90*/  LDL.LU R8, [R1+0x2458] ;  /* 0x0024580001087983 */ /* 0x000f280000300800 */
[----:B------:R-:W4:Y:S01]  /*1e1ba0*/  LDL.LU R9, [R1+0x245c] ;  /* 0x00245c0001097983 */ /* 0x000f220000300800 */
[----:B--2---:R-:W-:-:S02]  /*1e1bb0*/  F2FP.SATFINITE.E5M2.F32.PACK_AB_MERGE_C R7, R6, R12, RZ ;  /* 0x0000000c0607723e */ /* 0x004fc400048060ff */
[----:B------:R-:W-:-:S03]  /*1e1bc0*/  SHF.R.S32.HI R6, RZ, 0x1f, R0 ;  /* 0x0000001fff067819 */ /* 0x000fc60000011400 */
[----:B------:R-:W-:Y:S01]  /*1e1bd0*/  STL [R1+0x538], R7 ;  /* 0x0005380701007387 */ /* 0x000fe20000100800 */
[----:B---3--:R-:W-:-:S05]  /*1e1be0*/  IADD3 R28, P1, PT, R0, R27, RZ ;  /* 0x0000001b001c7210 */ /* 0x008fca0007f3e0ff */
[----:B------:R-:W-:-:S05]  /*1e1bf0*/  IMAD.X R29, R6, 0x1, R26, P1 ;  /* 0x00000001061d7824 */ /* 0x000fca00008e061a */
[----:B------:R0:W-:Y:S04]  /*1e1c00*/  STL.64 [R1+0x26a0], R28 ;  /* 0x0026a01c01007387 */ /* 0x0001e80000100a00 */
[----:B0-----:R-:W2:Y:S01]  /*1e1c10*/  LDL.LU.64 R28, [R1+0x7ed0] ;  /* 0x007ed000011c7983 */ /* 0x001ea20000300a00 */
[----:B------:R-:W-:Y:S02]  /*1e1c20*/  F2FP.SATFINITE.E5M2.F32.PACK_AB_MERGE_C R10, R11, R10, RZ ;  /* 0x0000000a0b0a723e */ /* 0x000fe400048060ff */
[----:B------:R-:W-:Y:S01]  /*1e1c30*/  F2FP.SATFINITE.E5M2.F32.PACK_AB_MERGE_C R25, R25, R24, RZ ;  /* 0x000000181919723e */ /* 0x000fe200048060ff */
[----:B------:R-:W3:Y:S04]  /*1e1c40*/  LDL.LU R7, [R1+0x2440] ;  /* 0x0024400001077983 */ /* 0x000ee80000300800 */
[----:B------:R-:W3:Y:S04]  /*1e1c50*/  LDL.LU R12, [R1+0x2444] ;  /* 0x00244400010c7983 */ /* 0x000ee80000300800 */
[----:B------:R0:W-:Y:S04]  /*1e1c60*/  STL [R1+0x524], R10 ;  /* 0x0005240a01007387 */ /* 0x0001e80000100800 */
[----:B0-----:R-:W3:Y:S04]  /*1e1c70*/  LDL.LU R10, [R1+0x2448] ;  /* 0x00244800010a7983 */ /* 0x001ee80000300800 */
[----:B------:R-:W3:Y:S04]  /*1e1c80*/  LDL.LU R11, [R1+0x244c] ;  /* 0x00244c00010b7983 */ /* 0x000ee80000300800 */
[----:B------:R0:W-:Y:S01]  /*1e1c90*/  STL [R1+0x528], R25 ;  /* 0x0005281901007387 */ /* 0x0001e20000100800 */
[----:B--2---:R-:W-:-:S05]  /*1e1ca0*/  IADD3 R24, P1, PT, R0, R29, RZ ;  /* 0x0000001d00187210 */ /* 0x004fca0007f3e0ff */
[----:B0-----:R-:W-:-:S05]  /*1e1cb0*/  IMAD.X R25, R6, 0x1, R28, P1 ;  /* 0x0000000106197824 */ /* 0x001fca00008e061c */
[----:B------:R0:W-:Y:S04]  /*1e1cc0*/  STL.64 [R1+0x2698], R24 ;  /* 0x0026981801007387 */ /* 0x0001e80000100a00 */
[----:B0-----:R-:W2:Y:S01]  /*1e1cd0*/  LDL.LU.64 R24, [R1+0x7ec8] ;  /* 0x007ec80001187983 */ /* 0x001ea20000300a00 */
[----:B------:R-:W-:Y:S02]  /*1e1ce0*/  F2FP.SATFINITE.E5M2.F32.PACK_AB_MERGE_C R21, R13, R21, RZ ;  /* 0x000000150d15723e */ /* 0x000fe400048060ff */
[----:B------:R-:W-:Y:S01]  /*1e1cf0*/  F2FP.SATFINITE.E5M2.F32.PACK_AB_MERGE_C R23, R23, R22, RZ ;  /* 0x000000161717723e */ /* 0x000fe200048060ff */
[----:B------:R-:W3:Y:S01]  /*1e1d00*/  LDL.LU R13, [R1+0x243c] ;  /* 0x00243c00010d7983 */ /* 0x000ee20000300800 */
[----:B------:R-:W-:-:S03]  /*1e1d10*/  IADD3 R22, P1, PT, R0, R17, RZ ;  /* 0x0000001100167210 */ /* 0x000fc60007f3e0ff */
[----:B------:R0:W-:Y:S01]  /*1e1d20*/  STL [R1+0x514], R21 ;  /* 0x0005141501007387 */ /* 0x0001e20000100800 */
[----:B------:R-:W-:-:S03]  /*1e1d30*/  F2FP.SATFINITE.E5M2.F32.PACK_AB_MERGE_C R3, R3, R2, RZ ;  /* 0x000000020303723e */ /* 0x000fc600048060ff */
[----:B0-----:R-:W3:Y:S04]  /*1e1d40*/  LDL.LU R21, [R1+0x2430] ;  /* 0x0024300001157983 */ /* 0x001ee80000300800 */
[----:B------:R0:W-:Y:S04]  /*1e1d50*/  STL [R1+0x518], R23 ;  /* 0x0005181701007387 */ /* 0x0001e80000100800 */
[----:B------:R-:W3:Y:S01]  /*1e1d60*/  LDL.LU R2, [R1+0x2428] ;  /* 0x0024280001027983 */ /* 0x000ee20000300800 */
[----:B0-----:R-:W-:Y:S01]  /*1e1d70*/  IMAD.X R23, R6, 0x1, R15, P1 ;  /* 0x0000000106177824 */ /* 0x001fe200008e060f */
[----:B------:R-:W-:-:S04]  /*1e1d80*/  F2FP.SATFINITE.E5M2.F32.PACK_AB_MERGE_C R4, R5, R4, RZ ;  /* 0x000000040504723e */ /* 0x000fc800048060ff */
[----:B------:R-:W-:Y:S04]  /*1e1d90*/  STL.64 [R1+0x2690], R22 ;  /* 0x0026901601007387 */ /* 0x000fe80000100a00 */
[----:B------:R0:W-:Y:S04]  /*1e1da0*/  STL [R1+0x4fc], R3 ;  /* 0x0004fc0301007387 */ /* 0x0001e80000100800 */
[----:B0-----:R-:W3:Y:S04]  /*1e1db0*/  LDL.LU R3, [R1+0x242c] ;  /* 0x00242c0001037983 */ /* 0x001ee80000300800 */
[----:B------:R0:W-:Y:S04]  /*1e1dc0*/  STL [R1+0x500], R4 ;  /* 0x0005000401007387 */ /* 0x0001e80000100800 */
[----:B0-----:R-:W3:Y:S04]  /*1e1dd0*/  LDL.LU R4, [R1+0x1500] ;  /* 0x0015000001047983 */ /* 0x001ee80000300800 */
[----:B------:R-:W3:Y:S01]  /*1e1de0*/  LDL.LU R5, [R1+0x1504] ;  /* 0x0015040001057983 */ /* 0x000ee20000300800 */
[----:B--2---:R-:W-:-:S05]  /*1e1df0*/  IADD3 R22, P1, PT, R0, R25, RZ ;  /* 0x0000001900167210 */ /* 0x004fca0007f3e0ff */
[----:B------:R-:W-:-:S05]  /*1e1e00*/  IMAD.X R23, R6, 0x1, R24, P1 ;  /* 0x0000000106177824 */ /* 0x000fca00008e0618 */
[----:B------:R0:W-:Y:S04]  /*1e1e10*/  STL.64 [R1+0x2688], R22 ;  /* 0x0026881601007387 */ /* 0x0001e80000100a00 */
[----:B0-----:R-:W2:Y:S04]  /*1e1e20*/  LDL.LU.64 R22, [R1+0x7ec0] ;  /* 0x007ec00001167983 */ /* 0x001ea80000300a00 */
[----:B------:R0:W-:Y:S04]  /*1e1e30*/  STL.64 [R1+0x7ea0], R24 ;  /* 0x007ea01801007387 */ /* 0x0001e80000100a00 */
[----:B0-----:R-:W2:Y:S01]  /*1e1e40*/  LDL.LU R24, [R1+0x2434] ;  /* 0x0024340001187983 */ /* 0x001ea20000300800 */
[----:B----4-:R-:W-:-:S02]  /*1e1e50*/  F2FP.SATFINITE.E5M2.F32.PACK_AB_MERGE_C R19, R19, R18, RZ ;  /* 0x000000121313723e */ /* 0x010fc400048060ff */
[----:B------:R-:W-:Y:S01]  /*1e1e60*/  F2FP.SATFINITE.E5M2.F32.PACK_AB_MERGE_C R18, R9, R8, RZ ;  /* 0x000000080912723e */ /* 0x000fe200048060ff */
[----:B------:R-:W4:Y:S04]  /*1e1e70*/  LDL.LU R25, [R1+0x2438] ;  /* 0x0024380001197983 */ /* 0x000f280000300800 */
[----:B------:R-:W4:Y:S04]  /*1e1e80*/  LDL.LU R8, [R1+0x1508] ;  /* 0x0015080001087983 */ /* 0x000f280000300800 */
[----:B------:R-:W-:Y:S04]  /*1e1e90*/  STL [R1+0x4f0], R19 ;  /* 0x0004f01301007387 */ /* 0x000fe80000100800 */
[----:B------:R-:W4:Y:S04]  /*1e1ea0*/  LDL.LU R9, [R1+0x150c] ;  /* 0x00150c0001097983 */ /* 0x000f280000300800 */
[----:B------:R0:W-:Y:S01]  /*1e1eb0*/  STL [R1+0x4ec], R18 ;  /* 0x0004ec1201007387 */ /* 0x0001e20000100800 */
[----:B---3--:R-:W-:-:S03]  /*1e1ec0*/  F2FP.SATFINITE.E5M2.F32.PACK_AB_MERGE_C R12, R12, R7, RZ ;  /* 0x000000070c0c723e */ /* 0x008fc600048060ff */
[----:B------:R3:W-:Y:S01]  /*1e1ed0*/  STL.64 [R1+0x7ea8], R16 ;  /* 0x007ea81001007387 */ /* 0x0007e20000100a00 */
[----:B0-----:R-:W-:-:S05]  /*1e1ee0*/  IADD3 R18, P1, PT, R0, R16, RZ ;  /* 0x0000001000127210 */ /* 0x001fca0007f3e0ff */
[----:B------:R-:W-:Y:S01]  /*1e1ef0*/  IMAD.X R19, R6, 0x1, R14, P1 ;  /* 0x0000000106137824 */ /* 0x000fe200008e060e */
[----:B---3--:R-:W3:Y:S04]  /*1e1f00*/  LDL.LU R16, [R1+0x2420] ;  /* 0x0024200001107983 */ /* 0x008ee80000300800 */
[----:B------:R-:W3:Y:S04]  /*1e1f10*/  LDL.LU R17, [R1+0x2424] ;  /* 0x0024240001117983 */ /* 0x000ee80000300800 */
[----:B------:R-:W3:Y:S01]  /*1e1f20*/  LDL.LU R7, [R1+0x2410] ;  /* 0x0024100001077983 */ /* 0x000ee20000300800 */
[----:B------:R-:W-:-:S03]  /*1e1f30*/  F2FP.SATFINITE.E5M2.F32.PACK_AB_MERGE_C R10, R11, R10, RZ ;  /* 0x0000000a0b0a723e */ /* 0x000fc600048060ff */
        /* <DEDUP_REMOVED lines=8> */
[----:B------:R0:W-:Y:S01]  /*1e1fc0*/  STL.64 [R1+0x2678], R18 ;  /* 0x0026781201007387 */ /* 0x0001e20000100a00 */
[----:B------:R-:W-:-:S03]  /*1e1fd0*/  F2FP.SATFINITE.E5M2.F32.PACK_AB_MERGE_C R24, R24, R21, RZ ;  /* 0x000000151818723e */ /* 0x000fc600048060ff */
[----:B0-----:R-:W2:Y:S04]  /*1e1fe0*/  LDL.LU.64 R18, [R1+0x7eb8] ;  /* 0x007eb80001127983 */ /* 0x001ea80000300a00 */
[----:B------:R-:W2:Y:S04]  /*1e1ff0*/  LDL.LU R21, [R1+0x7eb0] ;  /* 0x007eb00001157983 */ /* 0x000ea80000300800 */
[----:B------:R2:W-:Y:S01]  /*1e2000*/  STL [R1+0x1fc], R24 ;  /* 0x0001fc1801007387 */ /* 0x0005e20000100800 */
[----:B----4-:R-:W-:-:S05]  /*1e2010*/  F2FP.SATFINITE.E5M2.F32.PACK_AB_MERGE_C R13, R13, R25, RZ ;  /* 0x000000190d0d723e */ /* 0x010fca00048060ff */
[----:B------:R-:W-:Y:S01]  /*1e2020*/  STL [R1+0x52dc], R13 ;  /* 0x0052dc0d01007387 */ /* 0x000fe20000100800 */
[----:B------:R-:W-:Y:S02]  /*1e2030*/  F2FP.SATFINITE.E5M2.F32.PACK_AB_MERGE_C R3, R3, R2, RZ ;  /* 0x000000020303723e */ /* 0x000fe400048060ff */
[----:B------:R-:W-:Y:S02]  /*1e2040*/  F2FP.SATFINITE.E5M2.F32.PACK_AB_MERGE_C R2, R5, R4, RZ ;  /* 0x000000040502723e */ /* 0x000fe400048060ff */
[----:B---3--:R-:W-:Y:S02]  /*1e2050*/  F2FP.SATFINITE.E5M2.F32.PACK_AB_MERGE_C R17, R17, R16, RZ ;  /* 0x000000101111723e */ /* 0x008fe400048060ff */
[----:B------:R-:W-:Y:S02]  /*1e2060*/  F2FP.SATFINITE.E5M2.F32.PACK_AB_MERGE_C R12, R12, R7, RZ ;  /* 0x000000070c0c723e */ /* 0x000fe400048060ff */
[----:B------:R-:W-:Y:S02]  /*1e2070*/  F2FP.SATFINITE.E5M2.F32.PACK_AB_MERGE_C R10, R11, R10, RZ ;  /* 0x0000000a0b0a723e */ /* 0x000fe400048060ff */
[----:B--2---:R-:W-:-:S05]  /*1e2080*/  IADD3 R24, P1, PT, R0, R21, RZ ;  /* 0x0000001500187210 */ /* 0x004fca0007f3e0ff */
[----:B------:R-:W-:Y:S01]  /*1e2090*/  IMAD.X R25, R6, 0x1, R19, P1 ;  /* 0x0000000106197824 */ /* 0x000fe200008e0613 */
[----:B------:R-:W-:-:S04]  /*1e20a0*/  IADD3 R16, P1, PT, R0, R20, RZ ;  /* 0x0000001400107210 */ /* 0x000fc80007f3e0ff */
[----:B------:R0:W-:Y:S04]  /*1e20b0*/  STL.64 [R1+0x2670], R24 ;  /* 0x0026701801007387 */ /* 0x0001e80000100a00 */
[----:B0-----:R-:W2:Y:S04]  /*1e20c0*/  LDL.LU R24, [R1+0x2404] ;  /* 0x0024040001187983 */ /* 0x001ea80000300800 */
[----:B------:R-:W3:Y:S04]  /*1e20d0*/  LDL.LU R25, [R1+0x2408] ;  /* 0x0024080001197983 */ /* 0x000ee80000300800 */
[----:B------:R-:W3:Y:S04]  /*1e20e0*/  LDL.LU R13, [R1+0x240c] ;  /* 0x00240c00010d7983 */ /* 0x000ee80000300800 */
[----:B------:R0:W-:Y:S04]  /*1e20f0*/  STL [R1+0x1f8], R17 ;  /* 0x0001f81101007387 */ /* 0x0001e80000100800 */
[----:B------:R4:W-:Y:S01]  /*1e2100*/  STL.64 [R1+0x7e98], R20 ;  /* 0x007e981401007387 */ /* 0x0009e20000100a00 */
[----:B0-----:R-:W-:Y:S01]  /*1e2110*/  IMAD.X R17, R6, 0x1, R18, P1 ;  /* 0x0000000106117824 */ /* 0x001fe200008e0612 */
[----:B------:R-:W-:-:S04]  /*1e2120*/  F2FP.SATFINITE.E5M2.F32.PACK_AB_MERGE_C R6, R9, R8, RZ ;  /* 0x000000080906723e */ /* 0x000fc800048060ff */
[----:B------:R0:W-:Y:S04]  /*1e2130*/  STL.64 [R1+0x2668], R16 ;  /* 0x0026681001007387 */ /* 0x0001e80000100a00 */
[----:B----4-:R-:W4:Y:S01]  /*1e2140*/  LDL.LU R20, [R1+0x23f0] ;  /* 0x0023f00001147983 */ /* 0x010f220000300800 */
[----:B-1----:R-:W-:Y:S01]  /*1e2150*/  VIADD R0, R0, UR6 ;  /* 0x0000000600007c36 */ /* 0x002fe20008000000 */
[----:B------:R-:W1:Y:S02]  /*1e2160*/  LDCU UR6, c[0x0][0x3b8] ;  /* 0x00007700ff0677ac */ /* 0x000e640008000800 */
[----:B------:R-:W-:Y:S04]  /*1e2170*/  STL [R1+0x2da8], R3 ;  /* 0x002da80301007387 */ /* 0x000fe80000100800 */
[----:B------:R-:W4:Y:S04]  /*1e2180*/  LDL.LU R21, [R1+0x23f4] ;  /* 0x0023f40001157983 */ /* 0x000f280000300800 */
[----:B------:R1:W-:Y:S01]  /*1e2190*/  STL [R1+0x1f4], R2 ;  /* 0x0001f40201007387 */ /* 0x0003e20000100800 */
[----:B0-----:R-:W-:-:S03]  /*1e21a0*/  IADD3 R16, P1, PT, R0, R27, RZ ;  /* 0x0000001b00107210 */ /* 0x001fc60007f3e0ff */
[----:B-1----:R-:W2:Y:S04]  /*1e21b0*/  LDL.LU R2, [R1+0x23f8] ;  /* 0x0023f80001027983 */ /* 0x002ea80000300800 */
[----:B------:R-:W2:Y:S04]  /*1e21c0*/  LDL.LU R3, [R1+0x23fc] ;  /* 0x0023fc0001037983 */ /* 0x000ea80000300800 */
[----:B------:R-:W2:Y:S04]  /*1e21d0*/  LDL.LU R4, [R1+0x23e0] ;  /* 0x0023e00001047983 */ /* 0x000ea80000300800 */
[----:B------:R-:W2:Y:S04]  /*1e21e0*/  LDL.LU R5, [R1+0x23e4] ;  /* 0x0023e40001057983 */ /* 0x000ea80000300800 */
[----:B------:R0:W-:Y:S04]  /*1e21f0*/  STL [R1+0x2d98], R6 ;  /* 0x002d980601007387 */ /* 0x0001e80000100800 */
[----:B------:R-:W2:Y:S04]  /*1e2200*/  LDL.LU R8, [R1+0x23e8] ;  /* 0x0023e80001087983 */ /* 0x000ea80000300800 */
[----:B------:R-:W2:Y:S01]  /*1e2210*/  LDL.LU R9, [R1+0x23ec] ;  /* 0x0023ec0001097983 */ /* 0x000ea20000300800 */
[----:B0-----:R-:W-:-:S03]  /*1e2220*/  SHF.R.S32.HI R6, RZ, 0x1f, R0 ;  /* 0x0000001fff067819 */ /* 0x001fc60000011400 */
[----:B------:R-:W2:Y:S02]  /*1e2230*/  LDL.LU R7, [R1+0x23d0] ;  /* 0x0023d00001077983 */ /* 0x000ea40000300800 */
[----:B------:R-:W-:-:S05]  /*1e2240*/  IMAD.X R17, R6, 0x1, R26, P1 ;  /* 0x0000000106117824 */ /* 0x000fca00008e061a */
        /* <DEDUP_REMOVED lines=8> */
[----:B------:R0:W-:Y:S04]  /*1e22d0*/  STL.64 [R1+0x2658], R16 ;  /* 0x0026581001007387 */ /* 0x0001e80000100a00 */
[----:B0-----:R-:W2:Y:S04]  /*1e22e0*/  LDL.LU.64 R16, [R1+0x7ea8] ;  /* 0x007ea80001107983 */ /* 0x001ea80000300a00 */
[----:B------:R0:W-:Y:S04]  /*1e22f0*/  STL.64 [R1+0x7e90], R28 ;  /* 0x007e901c01007387 */ /* 0x0001e80000100a00 */
[----:B0-----:R-:W2:Y:S04]  /*1e2300*/  LDL.LU R29, [R1+0x2400] ;  /* 0x00240000011d7983 */ /* 0x001ea80000300800 */
[----:B------:R-:W4:Y:S01]  /*1e2310*/  LDL.LU R28, [R1+0x23cc] ;  /* 0x0023cc00011c7983 */ /* 0x000f220000300800 */
[----:B---3--:R-:W-:-:S02]  /*1e2320*/  F2FP.SATFINITE.E5M2.F32.PACK_AB_MERGE_C R13, R13, R25, RZ ;  /* 0x000000190d0d723e */ /* 0x008fc400048060ff */
[----:B--2---:R-:W-:-:S05]  /*1e2330*/  F2FP.SATFINITE.E5M2.F32.PACK_AB_MERGE_C R24, R24, R29, RZ ;  /* 0x0000001d1818723e */ /* 0x004fca00048060ff */
[----:B------:R0:W-:Y:S04]  /*1e2340*/  STL [R1+0x5378], R24 ;  /* 0x0053781801007387 */ /* 0x0001e80000100800 */
[----:B------:R-:W2:Y:S01]  /*1e2350*/  LDL.LU R29, [R1+0x23b0] ;  /* 0x0023b000011d7983 */ /* 0x000ea20000300800 */
[----:B0-----:R-:W-:-:S03]  /*1e2360*/  IADD3 R24, P1, PT, R0, R17, RZ ;  /* 0x0000001100187210 */ /* 0x001fc60007f3e0ff */
[----:B------:R0:W-:Y:S02]  /*1e2370*/  STL [R1+0x5374], R13 ;  /* 0x0053740d01007387 */ /* 0x0001e40000100800 */
[----:B------:R-:W-:Y:S02]  /*1e2380*/  IMAD.X R25, R6, 0x1, R15, P1 ;  /* 0x0000000106197824 */ /* 0x000fe400008e060f */
[----:B0-----:R-:W2:Y:S04]  /*1e2390*/  LDL.LU R13, [R1+0x23b4] ;  /* 0x0023b400010d7983 */ /* 0x001ea80000300800 */
[----:B------:R0:W-:Y:S04]  /*1e23a0*/  STL [R1+0x7e88], R17 ;  /* 0x007e881101007387 */ /* 0x0001e80000100800 */
[----:B0-----:R-:W3:Y:S04]  /*1e23b0*/  LDL.LU R17, [R1+0x23c8] ;  /* 0x0023c80001117983 */ /* 0x001ee80000300800 */
[----:B------:R0:W-:Y:S04]  /*1e23c0*/  STL.64 [R1+0x2650], R24 ;  /* 0x0026501801007387 */ /* 0x0001e80000100a00 */
[----:B0-----:R-:W2:Y:S01]  /*1e23d0*/  LDL.LU.64 R24, [R1+0x7ea0] ;  /* 0x007ea00001187983 */ /* 0x001ea20000300a00 */
[----:B----4-:R-:W-:-:S02]  /*1e23e0*/  F2FP.SATFINITE.E5M2.F32.PACK_AB_MERGE_C R21, R21, R20, RZ ;  /* 0x000000141515723e */ /* 0x010fc400048060ff */
[----:B------:R-:W-:Y:S01]  /*1e23f0*/  F2FP.SATFINITE.E5M2.F32.PACK_AB_MERGE_C R20, R3, R2, RZ ;  /* 0x000000020314723e */ /* 0x000fe200048060ff */
[----:B------:R0:W-:Y:S01]  /*1e2400*/  STL [R1+0x7e8c], R15 ;  /* 0x007e8c0f01007387 */ /* 0x0001e20000100800 */
[----:B------:R-:W-:Y:S02]  /*1e2410*/  F2FP.SATFINITE.E5M2.F32.PACK_AB_MERGE_C R5, R5, R4, RZ ;  /* 0x000000040505723e */ /* 0x000fe400048060ff */
[----:B------:R-:W-:Y:S01]  /*1e2420*/  F2FP.SATFINITE.E5M2.F32.PACK_AB_MERGE_C R8, R9, R8, RZ ;  /* 0x000000080908723e */ /* 0x000fe200048060ff */
[----:B0-----:R-:W4:Y:S04]  /*1e2430*/  LDL.LU R15, [R1+0x23c4] ;  /* 0x0023c400010f7983 */ /* 0x001f280000300800 */
[----:B------:R-:W-:Y:S04]  /*1e2440*/  STL [R1+0x538c], R21 ;  /* 0x00538c1501007387 */ /* 0x000fe80000100800 */
[----:B------:R0:W-:Y:S01]  /*1e2450*/  STL [R1+0x5388], R20 ;  /* 0x0053881401007387 */ /* 0x0001e20000100800 */
[----:B------:R-:W-:-:S02]  /*1e2460*/  F2FP.SATFINITE.E5M2.F32.PACK_AB_MERGE_C R12, R12, R7, RZ ;  /* 0x000000070c0c723e */ /* 0x000fc400048060ff */
        /* <DEDUP_REMOVED lines=9> */
[----:B0-----:R-:W4:Y:S04]  /*1e2500*/  LDL.LU R25, [R1+0x23c0] ;  /* 0x0023c00001197983 */ /* 0x001f280000300800 */
[----:B------:R-:W2:Y:S04]  /*1e2510*/  LDL.LU R4, [R1+0x23a0] ;  /* 0x0023a00001047983 */ /* 0x000ea80000300800 */
[----:B------:R0:W-:Y:S04]  /*1e2520*/  STL [R1+0x53a4], R5 ;  /* 0x0053a40501007387 */ /* 0x0001e80000100800 */
[----:B0-----:R-:W2:Y:S04]  /*1e2530*/  LDL.LU R5, [R1+0x23a4] ;  /* 0x0023a40001057983 */ /* 0x001ea80000300800 */
[----:B------:R0:W-:Y:S04]  /*1e2540*/  STL [R1+0x53a0], R8 ;  /* 0x0053a00801007387 */ /* 0x0001e80000100800 */
[----:B0-----:R-:W2:Y:S04]  /*1e2550*/  LDL.LU R8, [R1+0x23a8] ;  /* 0x0023a80001087983 */ /* 0x001ea80000300800 */
[----:B------:R-:W2:Y:S04]  /*1e2560*/  LDL.LU R9, [R1+0x23ac] ;  /* 0x0023ac0001097983 */ /* 0x000ea80000300800 */
[----:B------:R-:W2:Y:S04]  /*1e2570*/  LDL.LU R7, [R1+0x2390] ;  /* 0x0023900001077983 */ /* 0x000ea80000300800 */
        /* <DEDUP_REMOVED lines=10> */
[----:B------:R0:W-:Y:S01]  /*1e2620*/  STL.64 [R1+0x7e78], R22 ;  /* 0x007e781601007387 */ /* 0x0001e20000100a00 */
[----:B------:R-:W-:-:S02]  /*1e2630*/  F2FP.SATFINITE.E5M2.F32.PACK_AB_MERGE_C R13, R13, R29, RZ ;  /* 0x0000001d0d0d723e */ /* 0x000fc400048060ff */
[----:B----4-:R-:W-:Y:S02]  /*1e2640*/  F2FP.SATFINITE.E5M2.F32.PACK_AB_MERGE_C R24, R15, R25, RZ ;  /* 0x000000190f18723e */ /* 0x010fe400048060ff */
[----:B---3--:R-:W-:-:S03]  /*1e2650*/  F2FP.SATFINITE.E5M2.F32.PACK_AB_MERGE_C R15, R28, R17, RZ ;  /* 0x000000111c0f723e */ /* 0x008fc600048060ff */
[----:B------:R-:W-:Y:S04]  /*1e2660*/  STL [R1+0x53cc], R24 ;  /* 0x0053cc1801007387 */ /* 0x000fe80000100800 */
[----:B------:R1:W-:Y:S01]  /*1e2670*/  STL [R1+0x53c8], R15 ;  /* 0x0053c80f01007387 */ /* 0x0003e20000100800 */
[----:B--2---:R-:W-:Y:S02]  /*1e2680*/  F2FP.SATFINITE.E5M2.F32.PACK_AB_MERGE_C R2, R3, R2, RZ ;  /* 0x000000020302723e */ /* 0x004fe400048060ff */
[----:B------:R-:W-:Y:S02]  /*1e2690*/  F2FP.SATFINITE.E5M2.F32.PACK_AB_MERGE_C R4, R5, R4, RZ ;  /* 0x000000040504723e */ /* 0x000fe400048060ff */
[----:B0-----:R-:W-:-:S05]  /*1e26a0*/  IADD3 R22, P1, PT, R0, R21, RZ ;  /* 0x0000001500167210 */ /* 0x001fca0007f3e0ff */
[----:B------:R-:W-:-:S05]  /*1e26b0*/  IMAD.X R23, R6, 0x1, R19, P1 ;  /* 0x0000000106177824 */ /* 0x000fca00008e0613 */
[----:B------:R0:W-:Y:S04]  /*1e26c0*/  STL.64 [R1+0x2630], R22 ;  /* 0x0026301601007387 */ /* 0x0001e80000100a00 */
[----:B------:R-:W-:Y:S04]  /*1e26d0*/  STL [R1+0x53e0], R13 ;  /* 0x0053e00d01007387 */ /* 0x000fe80000100800 */
[----:B-1----:R-:W2:Y:S01]  /*1e26e0*/  LDL.LU R15, [R1+0x2380] ;  /* 0x00238000010f7983 */ /* 0x002ea20000300800 */
[----:B0-----:R-:W-:-:S03]  /*1e26f0*/  IADD3 R22, P1, PT, R0, R20, RZ ;  /* 0x0000001400167210 */ /* 0x001fc60007f3e0ff */
[----:B------:R-:W2:Y:S02]  /*1e2700*/  LDL.LU R17, [R1+0x2384] ;  /* 0x0023840001117983 */ /* 0x000ea40000300800 */
[----:B------:R-:W-:Y:S02]  /*1e2710*/  IMAD.X R23, R6, 0x1, R18, P1 ;  /* 0x0000000106177824 */ /* 0x000fe400008e0612 */
[----:B------:R-:W3:Y:S04]  /*1e2720*/  LDL.LU R24, [R1+0x2388] ;  /* 0x0023880001187983 */ /* 0x000ee80000300800 */
[----:B------:R0:W-:Y:S04]  /*1e2730*/  STL.64 [R1+0x2628], R22 ;  /* 0x0026281601007387 */ /* 0x0001e80000100a00 */
[----:B------:R-:W3:Y:S01]  /*1e2740*/  LDL.LU R25, [R1+0x238c] ;  /* 0x00238c0001197983 */ /* 0x000ee20000300800 */
[----:B------:R-:W-:Y:S01]  /*1e2750*/  F2FP.SATFINITE.E5M2.F32.PACK_AB_MERGE_C R6, R9, R8, RZ ;  /* 0x000000080906723e */ /* 0x000fe200048060ff */
[----:B------:R-:W-:Y:S01]  /*1e2760*/  VIADD R0, R0, UR6 ;  /* 0x0000000600007c36 */ /* 0x000fe20008000000 */
[----:B------:R-:W-:Y:S01]  /*1e2770*/  F2FP.SATFINITE.E5M2.F32.PACK_AB_MERGE_C R12, R12, R7, RZ ;  /* 0x000000070c0c723e */ /* 0x000fe200048060ff */
[----:B------:R-:W1:Y:S01]  /*1e2780*/  LDCU UR6, c[0x0][0x3b8] ;  /* 0x00007700ff0677ac */ /* 0x000e620008000800 */
[----:B0-----:R-:W4:Y:S04]  /*1e2790*/  LDL.LU R22, [R1+0x2370] ;  /* 0x0023700001167983 */ /* 0x001f280000300800 */
[----:B------:R-:W4:Y:S04]  /*1e27a0*/  LDL.LU R23, [R1+0x2374] ;  /* 0x0023740001177983 */ /* 0x000f280000300800 */
[----:B------:R0:W-:Y:S01]  /*1e27b0*/  STL [R1+0x53dc], R2 ;  /* 0x0053dc0201007387 */ /* 0x0001e20000100800 */
[----:B------:R-:W-:-:S03]  /*1e27c0*/  IADD3 R28, P1, PT, R0, R27, RZ ;  /* 0x0000001b001c7210 */ /* 0x000fc60007f3e0ff */
[----:B0-----:R-:W3:Y:S04]  /*1e27d0*/  LDL.LU R2, [R1+0x2378] ;  /* 0x0023780001027983 */ /* 0x001ee80000300800 */
[----:B------:R-:W3:Y:S04]  /*1e27e0*/  LDL.LU R3, [R1+0x237c] ;  /* 0x00237c0001037983 */ /* 0x000ee80000300800 */
[----:B------:R0:W-:Y:S04]  /*1e27f0*/  STL [R1+0x53f8], R4 ;  /* 0x0053f80401007387 */ /* 0x0001e80000100800 */
[----:B0-----:R-:W3:Y:S04]  /*1e2800*/  LDL.LU R4, [R1+0x2360] ;  /* 0x0023600001047983 */ /* 0x001ee80000300800 */
[----:B------:R-:W3:Y:S04]  /*1e2810*/  LDL.LU R5, [R1+0x2364] ;  /* 0x0023640001057983 */ /* 0x000ee80000300800 */
[----:B------:R0:W-:Y:S04]  /*1e2820*/  STL [R1+0x53f4], R6 ;  /* 0x0053f40601007387 */ /* 0x0001e80000100800 */
[----:B------:R-:W3:Y:S04]  /*1e2830*/  LDL.LU R8, [R1+0x2368] ;  /* 0x0023680001087983 */ /* 0x000ee80000300800 */
[----:B------:R-:W3:Y:S01]  /*1e2840*/  LDL.LU R9, [R1+0x236c] ;  /* 0x00236c0001097983 */ /* 0x000ee20000300800 */
[----:B0-----:R-:W-:-:S05]  /*1e2850*/  SHF.R.S32.HI R6, RZ, 0x1f, R0 ;  /* 0x0000001fff067819 */ /* 0x001fca0000011400 */
[----:B------:R-:W-:-:S05]  /*1e2860*/  IMAD.X R29, R6, 0x1, R26, P1 ;  /* 0x00000001061d7824 */ /* 0x000fca00008e061a */
[----:B------:R0:W-:Y:S04]  /*1e2870*/  STL.64 [R1+0x2620], R28 ;  /* 0x0026201c01007387 */ /* 0x0001e80000100a00 */
[----:B0-----:R-:W3:Y:S01]  /*1e2880*/  LDL.LU.64 R28, [R1+0x7e90] ;  /* 0x007e9000011c7983 */ /* 0x001ee20000300a00 */
[----:B------:R-:W-:-:S03]  /*1e2890*/  F2FP.SATFINITE.E5M2.F32.PACK_AB_MERGE_C R7, R11, R10, RZ ;  /* 0x0000000a0b07723e */ /* 0x000fc600048060ff */
[----:B------:R-:W4:Y:S04]  /*1e28a0*/  LDL.LU R10, [R1+0x2358] ;  /* 0x00235800010a7983 */ /* 0x000f280000300800 */
[----:B------:R3:W-:Y:S04]  /*1e28b0*/  STL [R1+0x5414], R12 ;  /* 0x0054140c01007387 */ /* 0x0007e80000100800 */
[----:B------:R-:W4:Y:S04]  /*1e28c0*/  LDL.LU R11, [R1+0x235c] ;  /* 0x00235c00010b7983 */ /* 0x000f280000300800 */
[----:B------:R-:W-:Y:S01]  /*1e28d0*/  STL [R1+0x540c], R7 ;  /* 0x00540c0701007387 */ /* 0x000fe20000100800 */
[----:B--2---:R-:W-:-:S02]  /*1e28e0*/  F2FP.SATFINITE.E5M2.F32.PACK_AB_MERGE_C R17, R17, R15, RZ ;  /* 0x0000000f1111723e */ /* 0x004fc400048060ff */
[----:B---3--:R-:W-:Y:S01]  /*1e28f0*/  IADD3 R12, P1, PT, R0, R29, RZ ;  /* 0x0000001d000c7210 */ /* 0x008fe20007f3e0ff */
[----:B------:R0:W-:Y:S04]  /*1e2900*/  STL [R1+0x7e70], R29 ;  /* 0x007e701d01007387 */ /* 0x0001e80000100800 */
[----:B------:R-:W-:Y:S01]  /*1e2910*/  IMAD.X R13, R6, 0x1, R28, P1 ;  /* 0x00000001060d7824 */ /* 0x000fe200008e061c */
[----:B0-----:R-:W2:Y:S04]  /*1e2920*/  LDL.LU R29, [R1+0x2340] ;  /* 0x00234000011d7983 */ /* 0x001ea80000300800 */
[----:B------:R0:W-:Y:S04]  /*1e2930*/  STL.64 [R1+0x2618], R12 ;  /* 0x0026180c01007387 */ /* 0x0001e80000100a00 */
[----:B0-----:R-:W2:Y:S04]  /*1e2940*/  LDL.LU R13, [R1+0x2344] ;  /* 0x00234400010d7983 */ /* 0x001ea80000300800 */
[----:B------:R-:W3:Y:S04]  /*1e2950*/  LDL.LU R7, [R1+0x2348] ;  /* 0x0023480001077983 */ /* 0x000ee80000300800 */
[----:B------:R-:W3:Y:S04]  /*1e2960*/  LDL.LU R12, [R1+0x234c] ;  /* 0x00234c00010c7983 */ /* 0x000ee80000300800 */
[----:B------:R0:W-:Y:S04]  /*1e2970*/  STL [R1+0x7e74], R28 ;  /* 0x007e741c01007387 */ /* 0x0001e80000100800 */
[----:B0-----:R-:W2:Y:S04]  /*1e2980*/  LDL.LU R28, [R1+0x2354] ;  /* 0x00235400011c7983 */ /* 0x001ea80000300800 */
[----:B------:R-:W2:Y:S04]  /*1e2990*/  LDL.LU R15, [R1+0x7e8c] ;  /* 0x007e8c00010f7983 */ /* 0x000ea80000300800 */
[----:B------:R0:W-:Y:S04]  /*1e29a0*/  STL [R1+0x5428], R17 ;  /* 0x0054281101007387 */ /* 0x0001e80000100800 */
[----:B0-----:R-:W2:Y:S01]  /*1e29b0*/  LDL.LU R17, [R1+0x7e88] ;  /* 0x007e880001117983 */ /* 0x001ea20000300800 */
[----:B------:R-:W-:-:S05]  /*1e29c0*/  F2FP.SATFINITE.E5M2.F32.PACK_AB_MERGE_C R25, R25, R24, RZ ;  /* 0x000000181919723e */ /* 0x000fca00048060ff */
[----:B------:R0:W-:Y:S01]  /*1e29d0*/  STL [R1+0x5424], R25 ;  /* 0x0054241901007387 */ /* 0x0001e20000100800 */
[----:B--2---:R-:W-:-:S03]  /*1e29e0*/  IADD3 R24, P1, PT, R0, R17, RZ ;  /* 0x0000001100187210 */ /* 0x004fc60007f3e0ff */
[----:B------:R2:W-:Y:S02]  /*1e29f0*/  STL [R1+0x7e60], R17 ;  /* 0x007e601101007387 */ /* 0x0005e40000100800 */
[----:B0-----:R-:W-:Y:S02]  /*1e2a00*/  IMAD.X R25, R6, 0x1, R15, P1 ;  /* 0x0000000106197824 */ /* 0x001fe400008e060f */
[----:B--2---:R-:W2:Y:S04]  /*1e2a10*/  LDL.LU R17, [R1+0x2350] ;  /* 0x0023500001117983 */ /* 0x004ea80000300800 */
[----:B------:R0:W-:Y:S04]  /*1e2a20*/  STL.64 [R1+0x2610], R24 ;  /* 0x0026101801007387 */ /* 0x0001e80000100a00 */
[----:B0-----:R-:W2:Y:S01]  /*1e2a30*/  LDL.LU.64 R24, [R1+0x7e80] ;  /* 0x007e800001187983 */ /* 0x001ea20000300a00 */
[----:B----4-:R-:W-:-:S02]  /*1e2a40*/  F2FP.SATFINITE.E5M2.F32.PACK_AB_MERGE_C R23, R23, R22, RZ ;  /* 0x000000161717723e */ /* 0x010fc400048060ff */
[----:B------:R-:W-:Y:S02]  /*1e2a50*/  F2FP.SATFINITE.E5M2.F32.PACK_AB_MERGE_C R22, R3, R2, RZ ;  /* 0x000000020316723e */ /* 0x000fe400048060ff */
[----:B------:R-:W4:Y:S04]  /*1e2a60*/  LDL.LU R2, [R1+0x2330] ;  /* 0x0023300001027983 */ /* 0x000f280000300800 */
[----:B------:R-:W-:Y:S04]  /*1e2a70*/  STL [R1+0x5438], R23 ;  /* 0x0054381701007387 */ /* 0x000fe80000100800 */
[----:B------:R-:W4:Y:S04]  /*1e2a80*/  LDL.LU R3, [R1+0x2334] ;  /* 0x0023340001037983 */ /* 0x000f280000300800 */
[----:B------:R2:W-:Y:S02]  /*1e2a90*/  STL [R1+0x5434], R22 ;  /* 0x0054341601007387 */ /* 0x0005e40000100800 */
[----:B--2---:R-:W-:-:S05]  /*1e2aa0*/  IADD3 R22, P1, PT, R0, R25, RZ ;  /* 0x0000001900167210 */ /* 0x004fca0007f3e0ff */
[----:B------:R-:W-:-:S05]  /*1e2ab0*/  IMAD.X R23, R6, 0x1, R24, P1 ;  /* 0x0000000106177824 */ /* 0x000fca00008e0618 */
[----:B------:R0:W-:Y:S04]  /*1e2ac0*/  STL.64 [R1+0x2608], R22 ;  /* 0x0026081601007387 */ /* 0x0001e80000100a00 */
[----:B0-----:R-:W2:Y:S01]  /*1e2ad0*/  LDL.LU.64 R22, [R1+0x7e78] ;  /* 0x007e780001167983 */ /* 0x001ea20000300a00 */
[----:B------:R-:W-:Y:S02]  /*1e2ae0*/  F2FP.SATFINITE.E5M2.F32.PACK_AB_MERGE_C R5, R5, R4, RZ ;  /* 0x000000040505723e */ /* 0x000fe400048060ff */
[----:B------:R-:W-:Y:S01]  /*1e2af0*/  F2FP.SATFINITE.E5M2.F32.PACK_AB_MERGE_C R8, R9, R8, RZ ;  /* 0x000000080908723e */ /* 0x000fe200048060ff */
[----:B------:R0:W-:Y:S04]  /*1e2b00*/  STL.64 [R1+0x7e58], R24 ;  /* 0x007e581801007387 */ /* 0x0001e80000100a00 */
[----:B------:R-:W3:Y:S04]  /*1e2b10*/  LDL.LU R4, [R1+0x2338] ;  /* 0x0023380001047983 */ /* 0x000ee80000300800 */
[----:B------:R1:W-:Y:S01]  /*1e2b20*/  STL [R1+0x5448], R5 ;  /* 0x0054480501007387 */ /* 0x0003e20000100800 */
[----:B0-----:R-:W-:-:S03]  /*1e2b30*/  IADD3 R24, P1, PT, R0, R16, RZ ;  /* 0x0000001000187210 */ /* 0x001fc60007f3e0ff */
[----:B-1----:R-:W3:Y:S02]  /*1e2b40*/  LDL.LU R5, [R1+0x233c] ;  /* 0x00233c0001057983 */ /* 0x002ee40000300800 */
[----:B------:R-:W-:Y:S02]  /*1e2b50*/  IMAD.X R25, R6, 0x1, R14, P1 ;  /* 0x0000000106197824 */ /* 0x000fe400008e060e */
[----:B------:R0:W-:Y:S04]  /*1e2b60*/  STL [R1+0x5444], R8 ;  /* 0x0054440801007387 */ /* 0x0001e80000100800 */
[----:B0-----:R-:W4:Y:S04]  /*1e2b70*/  LDL.LU R8, [R1+0x2320] ;  /* 0x0023200001087983 */ /* 0x001f280000300800 */
[----:B------:R-:W4:Y:S04]  /*1e2b80*/  LDL.LU R9, [R1+0x2324] ;  /* 0x0023240001097983 */ /* 0x000f280000300800 */
[----:B------:R0:W-:Y:S04]  /*1e2b90*/  STL.64 [R1+0x7e68], R14 ;  /* 0x007e680e01007387 */ /* 0x0001e80000100a00 */
[----:B------:R-:W-:Y:S01]  /*1e2ba0*/  STL.64 [R1+0x2600], R24 ;  /* 0x0026001801007387 */ /* 0x000fe20000100a00 */
[----:B0-----:R-:W-:-:S02]  /*1e2bb0*/  F2FP.SATFINITE.E5M2.F32.PACK_AB_MERGE_C R15, R28, R17, RZ ;  /* 0x000000111c0f723e */ /* 0x001fc400048060ff */
[----:B------:R-:W-:Y:S02]  /*1e2bc0*/  F2FP.SATFINITE.E5M2.F32.PACK_AB_MERGE_C R14, R11, R10, RZ ;  /* 0x0000000a0b0e723e */ /* 0x000fe400048060ff */
[----:B------:R-:W4:Y:S04]  /*1e2bd0*/  LDL.LU R10, [R1+0x2328] ;  /* 0x00232800010a7983 */ /* 0x000f280000300800 */
[----:B------:R-:W-:Y:S04]  /*1e2be0*/  STL [R1+0x5458], R15 ;  /* 0x0054580f01007387 */ /* 0x000fe80000100800 */
[----:B------:R-:W4:Y:S04]  /*1e2bf0*/  LDL.LU R11, [R1+0x232c] ;  /* 0x00232c00010b7983 */ /* 0x000f280000300800 */
[----:B------:R2:W-:Y:S01]  /*1e2c00*/  STL [R1+0x5454], R14 ;  /* 0x0054540e01007387 */ /* 0x0005e20000100800 */
[----:B------:R-:W-:-:S02]  /*1e2c10*/  F2FP.SATFINITE.E5M2.F32.PACK_AB_MERGE_C R13, R13, R29, RZ ;  /* 0x0000001d0d0d723e */ /* 0x000fc400048060ff */
[----:B--2---:R-:W-:Y:S01]  /*1e2c20*/  IADD3 R14, P1, PT, R0, R23, RZ ;  /* 0x00000017000e7210 */ /* 0x004fe20007f3e0ff */
[----:B------:R0:W-:Y:S04]  /*1e2c30*/  STL.64 [R1+0x7e50], R22 ;  /* 0x007e501601007387 */ /* 0x0001e80000100a00 */
[----:B------:R-:W-:-:S05]  /*1e2c40*/  IMAD.X R15, R6, 0x1, R22, P1 ;  /* 0x00000001060f7824 */ /* 0x000fca00008e0616 */
[----:B------:R1:W-:Y:S04]  /*1e2c50*/  STL.64 [R1+0x25f8], R14 ;  /* 0x0025f80e01007387 */ /* 0x0003e80000100a00 */
[----:B------:R-:W2:Y:S04]  /*1e2c60*/  LDL.LU R28, [R1+0x2310] ;  /* 0x00231000011c7983 */ /* 0x000ea80000300800 */
[----:B------:R-:W-:Y:S04]  /*1e2c70*/  STL [R1+0x5468], R13 ;  /* 0x0054680d01007387 */ /* 0x000fe80000100800 */
[----:B------:R-:W2:Y:S01]  /*1e2c80*/  LDL.LU R29, [R1+0x2314] ;  /* 0x00231400011d7983 */ /* 0x000ea20000300800 */
[----:B---3--:R-:W-:-:S02]  /*1e2c90*/  F2FP.SATFINITE.E5M2.F32.PACK_AB_MERGE_C R7, R12, R7, RZ ;  /* 0x000000070c07723e */ /* 0x008fc400048060ff */
[----:B0-----:R-:W-:-:S03]  /*1e2ca0*/  IADD3 R22, P1, PT, R0, R21, RZ ;  /* 0x0000001500167210 */ /* 0x001fc60007f3e0ff */
[----:B------:R4:W-:Y:S02]  /*1e2cb0*/  STL [R1+0x5464], R7 ;  /* 0x0054640701007387 */ /* 0x0009e40000100800 */
[----:B------:R-:W-:Y:S02]  /*1e2cc0*/  IMAD.X R23, R6, 0x1, R19, P1 ;  /* 0x0000000106177824 */ /* 0x000fe400008e0613 */
[----:B-1----:R-:W3:Y:S04]  /*1e2cd0*/  LDL.LU R14, [R1+0x2318] ;  /* 0x00231800010e7983 */ /* 0x002ee80000300800 */
[----:B------:R-:W3:Y:S01]  /*1e2ce0*/  LDL.LU R15, [R1+0x231c] ;  /* 0x00231c00010f7983 */ /* 0x000ee20000300800 */
[----:B----4-:R-:W-:Y:S02]  /*1e2cf0*/  F2FP.SATFINITE.E5M2.F32.PACK_AB_MERGE_C R7, R3, R2, RZ ;  /* 0x000000020307723e */ /* 0x010fe400048060ff */
[----:B------:R-:W-:Y:S01]  /*1e2d00*/  IADD3 R2, P1, PT, R0, R20, RZ ;  /* 0x0000001400027210 */ /* 0x000fe20007f3e0ff */
[----:B------:R-:W4:Y:S04]  /*1e2d10*/  LDL.LU R17, [R1+0x2300] ;  /* 0x0023000001117983 */ /* 0x000f280000300800 */
[----:B------:R-:W4:Y:S01]  /*1e2d20*/  LDL.LU R24, [R1+0x2304] ;  /* 0x0023040001187983 */ /* 0x000f220000300800 */
[----:B------:R-:W-:-:S03]  /*1e2d30*/  IMAD.X R3, R6, 0x1, R18, P1 ;  /* 0x0000000106037824 */ /* 0x000fc600008e0612 */
[----:B------:R-:W4:Y:S04]  /*1e2d40*/  LDL.LU R25, [R1+0x2308] ;  /* 0x0023080001197983 */ /* 0x000f280000300800 */
[----:B------:R-:W4:Y:S01]  /*1e2d50*/  LDL.LU R13, [R1+0x230c] ;  /* 0x00230c00010d7983 */ /* 0x000f220000300800 */
[----:B------:R-:W-:Y:S01]  /*1e2d60*/  VIADD R0, R0, UR6 ;  /* 0x0000000600007c36 */ /* 0x000fe20008000000 */
[----:B------:R-:W0:Y:S02]  /*1e2d70*/  LDCU UR6, c[0x0][0x3b8] ;  /* 0x00007700ff0677ac */ /* 0x000e240008000800 */
[----:B------:R1:W-:Y:S04]  /*1e2d80*/  STL.64 [R1+0x25f0], R22 ;  /* 0x0025f01601007387 */ /* 0x0003e80000100a00 */
[----:B------:R0:W-:Y:S04]  /*1e2d90*/  STL [R1+0x5478], R7 ;  /* 0x0054780701007387 */ /* 0x0001e80000100800 */
[----:B-1----:R-:W4:Y:S04]  /*1e2da0*/  LDL.LU R22, [R1+0x22f0] ;  /* 0x0022f00001167983 */ /* 0x002f280000300800 */
[----:B------:R-:W4:Y:S04]  /*1e2db0*/  LDL.LU R23, [R1+0x22f4] ;  /* 0x0022f40001177983 */ /* 0x000f280000300800 */
[----:B------:R-:W4:Y:S01]  /*1e2dc0*/  LDL.LU R12, [R1+0x22f8] ;  /* 0x0022f800010c7983 */ /* 0x000f220000300800 */
[----:B0-----:R-:W-:-:S03]  /*1e2dd0*/  SHF.R.S32.HI R7, RZ, 0x1f, R0 ;  /* 0x0000001fff077819 */ /* 0x001fc60000011400 */
[----:B------:R0:W-:Y:S01]  /*1e2de0*/  STL.64 [R1+0x25e8], R2 ;  /* 0x0025e80201007387 */ /* 0x0001e20000100a00 */
[----:B------:R-:W-:-:S03]  /*1e2df0*/  F2FP.SATFINITE.E5M2.F32.PACK_AB_MERGE_C R10, R11, R10, RZ ;  /* 0x0000000a0b0a723e */ /* 0x000fc600048060ff */
[----:B------:R-:W4:Y:S01]  /*1e2e00*/  LDL.LU R6, [R1+0x22fc] ;  /* 0x0022fc0001067983 */ /* 0x000f220000300800 */
[----:B0-----:R-:W-:Y:S02]  /*1e2e10*/  F2FP.SATFINITE.E5M2.F32.PACK_AB_MERGE_C R2, R5, R4, RZ ;  /* 0x000000040502723e */ /* 0x001fe400048060ff */
[----:B------:R-:W-:Y:S02]  /*1e2e20*/  F2FP.SATFINITE.E5M2.F32.PACK_AB_MERGE_C R3, R9, R8, RZ ;  /* 0x000000080903723e */ /* 0x000fe400048060ff */
[----:B------:R-:W-:Y:S01]  /*1e2e30*/  IADD3 R8, P1, PT, R0, R27, RZ ;  /* 0x0000001b00087210 */ /* 0x000fe20007f3e0ff */
[----:B------:R0:W-:Y:S04]  /*1e2e40*/  STL [R1+0x5474], R2 ;  /* 0x0054740201007387 */ /* 0x0001e80000100800 */
[----:B------:R-:W-:Y:S01]  /*1e2e50*/  IMAD.X R9, R7, 0x1, R26, P1 ;  /* 0x0000000107097824 */ /* 0x000fe200008e061a */
[----:B0-----:R-:W4:Y:S04]  /*1e2e60*/  LDL.LU R2, [R1+0x22e0] ;  /* 0x0022e00001027983 */ /* 0x001f280000300800 */
[----:B------:R0:W-:Y:S04]  /*1e2e70*/  STL [R1+0x5488], R3 ;  /* 0x0054880301007387 */ /* 0x0001e80000100800 */
[----:B0-----:R-:W4:Y:S04]  /*1e2e80*/  LDL.LU R3, [R1+0x22e4] ;  /* 0x0022e40001037983 */ /* 0x001f280000300800 */
[----:B------:R-:W4:Y:S04]  /*1e2e90*/  LDL.LU R4, [R1+0x22e8] ;  /* 0x0022e80001047983 */ /* 0x000f280000300800 */
[----:B------:R-:W4:Y:S04]  /*1e2ea0*/  LDL.LU R5, [R1+0x22ec] ;  /* 0x0022ec0001057983 */ /* 0x000f280000300800 */
[----:B------:R-:W-:Y:S04]  /*1e2eb0*/  STL [R1+0x5484], R10 ;  /* 0x0054840a01007387 */ /* 0x000fe80000100800 */
[----:B------:R0:W-:Y:S04]  /*1e2ec0*/  STL.64 [R1+0x25e0], R8 ;  /* 0x0025e00801007387 */ /* 0x0001e80000100a00 */
[----:B0-----:R-:W4:Y:S04]  /*1e2ed0*/  LDL.LU R8, [R1+0x22d0] ;  /* 0x0022d00001087983 */ /* 0x001f280000300800 */
        /* <DEDUP_REMOVED lines=9> */
[----:B----4-:R-:W-:Y:S02]  /*1e2f70*/  F2FP.SATFINITE.E5M2.F32.PACK_AB_MERGE_C R24, R24, R17, RZ ;  /* 0x000000111818723e */ /* 0x010fe400048060ff */
[----:B--2---:R-:W-:-:S05]  /*1e2f80*/  IADD3 R14, P1, PT, R0, R29, RZ ;  /* 0x0000001d000e7210 */ /* 0x004fca0007f3e0ff */
[----:B0-----:R-:W-:-:S05]  /*1e2f90*/  IMAD.X R15, R7, 0x1, R28, P1 ;  /* 0x00000001070f7824 */ /* 0x001fca00008e061c */
[----:B------:R0:W-:Y:S04]  /*1e2fa0*/  STL.64 [R1+0x25d8], R14 ;  /* 0x0025d80e01007387 */ /* 0x0001e80000100a00 */
[----:B0-----:R-:W2:Y:S04]  /*1e2fb0*/  LDL.LU.64 R14, [R1+0x7e68] ;  /* 0x007e6800010e7983 */ /* 0x001ea80000300a00 */
[----:B------:R-:W3:Y:S04]  /*1e2fc0*/  LDL.LU R17, [R1+0x7e60] ;  /* 0x007e600001117983 */ /* 0x000ee80000300800 */
[----:B------:R3:W-:Y:S01]  /*1e2fd0*/  STL [R1+0x52a8], R24 ;  /* 0x0052a81801007387 */ /* 0x0007e20000100800 */
[----:B------:R-:W-:-:S02]  /*1e2fe0*/  F2FP.SATFINITE.E5M2.F32.PACK_AB_MERGE_C R13, R13, R25, RZ ;  /* 0x000000190d0d723e */ /* 0x000fc400048060ff */
[----:B---3--:R-:W-:Y:S01]  /*1e2ff0*/  IADD3 R24, P1, PT, R0, R17, RZ ;  /* 0x0000001100187210 */ /* 0x008fe20007f3e0ff */
[----:B------:R-:W-:Y:S04]  /*1e3000*/  STL [R1+0x7e48], R17 ;  /* 0x007e481101007387 */ /* 0x000fe80000100800 */
[----:B--2---:R-:W-:Y:S01]  /*1e3010*/  IMAD.X R25, R7, 0x1, R15, P1 ;  /* 0x0000000107197824 */ /* 0x004fe200008e060f */
[----:B------:R-:W-:Y:S04]  /*1e3020*/  STL [R1+0x52a4], R13 ;  /* 0x0052a40d01007387 */ /* 0x000fe80000100800 */
[----:B------:R0:W-:Y:S04]  /*1e3030*/  STL.64 [R1+0x25d0], R24 ;  /* 0x0025d01801007387 */ /* 0x0001e80000100a00 */
[----:B0-----:R-:W2:Y:S01]  /*1e3040*/  LDL.LU.64 R24, [R1+0x7e58] ;  /* 0x007e580001187983 */ /* 0x001ea20000300a00 */
[----:B------:R-:W-:-:S02]  /*1e3050*/  F2FP.SATFINITE.E5M2.F32.PACK_AB_MERGE_C R23, R23, R22, RZ ;  /* 0x000000161717723e */ /* 0x000fc400048060ff */
[----:B------:R-:W-:Y:S01]  /*1e3060*/  F2FP.SATFINITE.E5M2.F32.PACK_AB_MERGE_C R6, R6, R12, RZ ;  /* 0x0000000c0606723e */ /* 0x000fe200048060ff */
[----:B------:R-:W3:Y:S04]  /*1e3070*/  LDL.LU R17, [R1+0x22b0] ;  /* 0x0022b00001117983 */ /* 0x000ee80000300800 */
[----:B------:R-:W3:Y:S04]  /*1e3080*/  LDL.LU R13, [R1+0x22b4] ;  /* 0x0022b400010d7983 */ /* 0x000ee80000300800 */
[----:B------:R0:W-:Y:S01]  /*1e3090*/  STL [R1+0x7e4c], R15 ;  /* 0x007e4c0f01007387 */ /* 0x0001e20000100800 */
[----:B------:R-:W-:-:S03]  /*1e30a0*/  F2FP.SATFINITE.E5M2.F32.PACK_AB_MERGE_C R3, R3, R2, RZ ;  /* 0x000000020303723e */ /* 0x000fc600048060ff */
[----:B0-----:R-:W4:Y:S04]  /*1e30b0*/  LDL.LU R15, [R1+0x22cc] ;  /* 0x0022cc00010f7983 */ /* 0x001f280000300800 */
[----:B------:R0:W-:Y:S01]  /*1e30c0*/  STL [R1+0x527c], R23 ;  /* 0x00527c1701007387 */ /* 0x0001e20000100800 */
[----:B------:R-:W-:Y:S02]  /*1e30d0*/  F2FP.SATFINITE.E5M2.F32.PACK_AB_MERGE_C R4, R5, R4, RZ ;  /* 0x000000040504723e */ /* 0x000fe400048060ff */
[C---:B--2---:R-:W-:Y:S01]  /*1e30e0*/  IADD3 R22, P1, PT, R0.reuse, R25, RZ ;  /* 0x0000001900167210 */ /* 0x044fe20007f3e0ff */
[----:B------:R1:W-:Y:S04]  /*1e30f0*/  STL [R1+0x7e38], R25 ;  /* 0x007e381901007387 */ /* 0x0003e80000100800 */
[----:B0-----:R-:W-:Y:S01]  /*1e3100*/  IMAD.X R23, R7, 0x1, R24, P1 ;  /* 0x0000000107177824 */ /* 0x001fe200008e0618 */
[----:B------:R-:W-:Y:S04]  /*1e3110*/  STL [R1+0x5274], R6 ;  /* 0x0052740601007387 */ /* 0x000fe80000100800 */
[----:B-1----:R-:W4:Y:S04]  /*1e3120*/  LDL.LU R25, [R1+0x22c8] ;  /* 0x0022c80001197983 */ /* 0x002f280000300800 */
[----:B------:R0:W-:Y:S04]  /*1e3130*/  STL [R1+0x7e3c], R24 ;  /* 0x007e3c1801007387 */ /* 0x0001e80000100800 */
[----:B0-----:R-:W2:Y:S04]  /*1e3140*/  LDL.LU R24, [R1+0x22c4] ;  /* 0x0022c40001187983 */ /* 0x001ea80000300800 */
[----:B------:R0:W-:Y:S04]  /*1e3150*/  STL.64 [R1+0x25c8], R22 ;  /* 0x0025c81601007387 */ /* 0x0001e80000100a00 */
[----:B------:R-:W2:Y:S01]  /*1e3160*/  LDL.LU R2, [R1+0x22b8] ;  /* 0x0022b80001027983 */ /* 0x000ea20000300800 */
[----:B0-----:R-:W-:-:S03]  /*1e3170*/  IADD3 R22, P1, PT, R0, R16, RZ ;  /* 0x0000001000167210 */ /* 0x001fc60007f3e0ff */
[----:B------:R0:W-:Y:S02]  /*1e3180*/  STL [R1+0x525c], R3 ;  /* 0x00525c0301007387 */ /* 0x0001e40000100800 */
[----:B------:R-:W-:Y:S02]  /*1e3190*/  IMAD.X R23, R7, 0x1, R14, P1 ;  /* 0x0000000107177824 */ /* 0x000fe400008e060e */
[----:B0-----:R-:W2:Y:S04]  /*1e31a0*/  LDL.LU R3, [R1+0x22bc] ;  /* 0x0022bc0001037983 */ /* 0x001ea80000300800 */
[----:B------:R0:W-:Y:S04]  /*1e31b0*/  STL [R1+0x5258], R4 ;  /* 0x0052580401007387 */ /* 0x0001e80000100800 */
[----:B0-----:R-:W2:Y:S04]  /*1e31c0*/  LDL.LU R4, [R1+0x22a0] ;  /* 0x0022a00001047983 */ /* 0x001ea80000300800 */
[----:B------:R-:W2:Y:S04]  /*1e31d0*/  LDL.LU R5, [R1+0x22a4] ;  /* 0x0022a40001057983 */ /* 0x000ea80000300800 */
[----:B------:R0:W-:Y:S04]  /*1e31e0*/  STL.64 [R1+0x25c0], R22 ;  /* 0x0025c01601007387 */ /* 0x0001e80000100a00 */
[----:B0-----:R-:W2:Y:S01]  /*1e31f0*/  LDL.LU.64 R22, [R1+0x7e50] ;  /* 0x007e500001167983 */ /* 0x001ea20000300a00 */
[----:B------:R-:W-:-:S02]  /*1e3200*/  F2FP.SATFINITE.E5M2.F32.PACK_AB_MERGE_C R6, R9, R8, RZ ;  /* 0x000000080906723e */ /* 0x000fc400048060ff */
[----:B------:R-:W-:Y:S01]  /*1e3210*/  F2FP.SATFINITE.E5M2.F32.PACK_AB_MERGE_C R8, R11, R10, RZ ;  /* 0x0000000a0b08723e */ /* 0x000fe200048060ff */
[----:B------:R-:W3:Y:S04]  /*1e3220*/  LDL.LU R12, [R1+0x22a8] ;  /* 0x0022a800010c7983 */ /* 0x000ee80000300800 */
[----:B------:R0:W-:Y:S04]  /*1e3230*/  STL [R1+0x523c], R6 ;  /* 0x00523c0601007387 */ /* 0x0001e80000100800 */
[----:B0-----:R-:W3:Y:S04]  /*1e3240*/  LDL.LU R6, [R1+0x22ac] ;  /* 0x0022ac0001067983 */ /* 0x001ee80000300800 */
[----:B------:R2:W-:Y:S02]  /*1e3250*/  STL [R1+0x5240], R8 ;  /* 0x0052400801007387 */ /* 0x0005e40000100800 */
[----:B--2---:R-:W-:-:S05]  /*1e3260*/  IADD3 R8, P1, PT, R0, R23, RZ ;  /* 0x0000001700087210 */ /* 0x004fca0007f3e0ff */
[----:B------:R-:W-:-:S05]  /*1e3270*/  IMAD.X R9, R7, 0x1, R22, P1 ;  /* 0x0000000107097824 */ /* 0x000fca00008e0616 */
[----:B------:R0:W-:Y:S04]  /*1e3280*/  STL.64 [R1+0x25b8], R8 ;  /* 0x0025b80801007387 */ /* 0x0001e80000100a00 */
[----:B0-----:R-:W2:Y:S04]  /*1e3290*/  LDL.LU R8, [R1+0x2290] ;  /* 0x0022900001087983 */ /* 0x001ea80000300800 */
[----:B------:R-:W2:Y:S04]  /*1e32a0*/  LDL.LU R9, [R1+0x2294] ;  /* 0x0022940001097983 */ /* 0x000ea80000300800 */
[----:B------:R-:W2:Y:S04]  /*1e32b0*/  LDL.LU R10, [R1+0x2298] ;  /* 0x00229800010a7983 */ /* 0x000ea80000300800 */
[----:B------:R-:W2:Y:S04]  /*1e32c0*/  LDL.LU R11, [R1+0x229c] ;  /* 0x00229c00010b7983 */ /* 0x000ea80000300800 */
[----:B------:R0:W-:Y:S04]  /*1e32d0*/  STL.64 [R1+0x7e30], R22 ;  /* 0x007e301601007387 */ /* 0x0001e80000100a00 */
[----:B0-----:R-:W2:Y:S01]  /*1e32e0*/  LDL.LU R23, [R1+0x22c0] ;  /* 0x0022c00001177983 */ /* 0x001ea20000300800 */
[----:B------:R-:W-:-:S02]  /*1e32f0*/  IADD3 R22, P1, PT, R0, R21, RZ ;  /* 0x0000001500167210 */ /* 0x000fc40007f3e0ff */
[----:B----4-:R-:W-:Y:S02]  /*1e3300*/  F2FP.SATFINITE.E5M2.F32.PACK_AB_MERGE_C R15, R15, R25, RZ ;  /* 0x000000190f0f723e */ /* 0x010fe400048060ff */
[----:B---3--:R-:W-:Y:S02]  /*1e3310*/  F2FP.SATFINITE.E5M2.F32.PACK_AB_MERGE_C R13, R13, R17, RZ ;  /* 0x000000110d0d723e */ /* 0x008fe400048060ff */
[----:B------:R-:W-:Y:S02]  /*1e3320*/  F2FP.SATFINITE.E5M2.F32.PACK_AB_MERGE_C R3, R3, R2, RZ ;  /* 0x000000020303723e */ /* 0x000fe400048060ff */
[----:B------:R-:W-:Y:S02]  /*1e3330*/  F2FP.SATFINITE.E5M2.F32.PACK_AB_MERGE_C R4, R5, R4, RZ ;  /* 0x000000040504723e */ /* 0x000fe400048060ff */
[----:B--2---:R-:W-:Y:S01]  /*1e3340*/  F2FP.SATFINITE.E5M2.F32.PACK_AB_MERGE_C R24, R24, R23, RZ ;  /* 0x000000171818723e */ /* 0x004fe200048060ff */
[----:B------:R-:W-:-:S04]  /*1e3350*/  IMAD.X R23, R7, 0x1, R19, P1 ;  /* 0x0000000107177824 */ /* 0x000fc800008e0613 */
[----:B------:R-:W-:Y:S04]  /*1e3360*/  STL [R1+0x5228], R24 ;  /* 0x0052281801007387 */ /* 0x000fe80000100800 */
[----:B------:R0:W-:Y:S04]  /*1e3370*/  STL [R1+0x522c], R15 ;  /* 0x00522c0f01007387 */ /* 0x0001e80000100800 */
[----:B------:R1:W-:Y:S04]  /*1e3380*/  STL.64 [R1+0x25b0], R22 ;  /* 0x0025b01601007387 */ /* 0x0003e80000100a00 */
[----:B------:R-:W-:Y:S04]  /*1e3390*/  STL.64 [R1+0x7e40], R20 ;  /* 0x007e401401007387 */ /* 0x000fe80000100a00 */
[----:B------:R2:W-:Y:S04]  /*1e33a0*/  STL [R1+0x5204], R13 ;  /* 0x0052040d01007387 */ /* 0x0005e80000100800 */
[----:B0-----:R-:W3:Y:S04]  /*1e33b0*/  LDL.LU R15, [R1+0x2280] ;  /* 0x00228000010f7983 */ /* 0x001ee80000300800 */
[----:B------:R-:W3:Y:S01]  /*1e33c0*/  LDL.LU R17, [R1+0x2284] ;  /* 0x0022840001117983 */ /* 0x000ee20000300800 */
[C---:B-1----:R-:W-:Y:S01]  /*1e33d0*/  IADD3 R22, P1, PT, R0.reuse, R20, RZ ;  /* 0x0000001400167210 */ /* 0x042fe20007f3e0ff */
[----:B------:R-:W-:Y:S01]  /*1e33e0*/  VIADD R0, R0, UR6 ;  /* 0x0000000600007c36 */ /* 0x000fe20008000000 */
[----:B--2---:R-:W-:Y:S01]  /*1e33f0*/  F2FP.SATFINITE.E5M2.F32.PACK_AB_MERGE_C R13, R6, R12, RZ ;  /* 0x0000000c060d723e */ /* 0x004fe200048060ff */
[----:B------:R-:W2:Y:S01]  /*1e3400*/  LDL.LU R20, [R1+0x2288] ;  /* 0x0022880001147983 */ /* 0x000ea20000300800 */
[----:B------:R-:W0:Y:S01]  /*1e3410*/  LDCU UR6, c[0x0][0x3b8] ;  /* 0x00007700ff0677ac */ /* 0x000e220008000800 */
[----:B------:R-:W-:Y:S01]  /*1e3420*/  IMAD.X R23, R7, 0x1, R18, P1 ;  /* 0x0000000107177824 */ /* 0x000fe200008e0612 */
[----:B------:R-:W-:-:S04]  /*1e3430*/  SHF.R.S32.HI R12, RZ, 0x1f, R0 ;  /* 0x0000001fff0c7819 */ /* 0x000fc80000011400 */
[----:B------:R1:W-:Y:S01]  /*1e3440*/  STL.64 [R1+0x25a8], R22 ;  /* 0x0025a81601007387 */ /* 0x0003e20000100a00 */
[----:B------:R-:W-:-:S03]  /*1e3450*/  IADD3 R6, P1, PT, R0, R27, RZ ;  /* 0x0000001b00067210 */ /* 0x000fc60007f3e0ff */
[----:B------:R-:W2:Y:S04]  /*1e3460*/  LDL.LU R21, [R1+0x228c] ;  /* 0x00228c0001157983 */ /* 0x000ea80000300800 */
[----:B------:R-:W4:Y:S04]  /*1e3470*/  LDL.LU R24, [R1+0x2270] ;  /* 0x0022700001187983 */ /* 0x000f280000300800 */
[----:B------:R-:W4:Y:S04]  /*1e3480*/  LDL.LU R25, [R1+0x2274] ;  /* 0x0022740001197983 */ /* 0x000f280000300800 */
[----:B-1----:R-:W4:Y:S01]  /*1e3490*/  LDL.LU R22, [R1+0x2278] ;  /* 0x0022780001167983 */ /* 0x002f220000300800 */
[----:B------:R-:W-:-:S03]  /*1e34a0*/  IMAD.X R7, R12, 0x1, R26, P1 ;  /* 0x000000010c077824 */ /* 0x000fc600008e061a */
[----:B------:R-:W4:Y:S04]  /*1e34b0*/  LDL.LU R23, [R1+0x227c] ;  /* 0x00227c0001177983 */ /* 0x000f280000300800 */
[----:B------:R-:W4:Y:S04]  /*1e34c0*/  LDL.LU R2, [R1+0x2260] ;  /* 0x0022600001027983 */ /* 0x000f280000300800 */
[----:B------:R1:W-:Y:S04]  /*1e34d0*/  STL [R1+0x5208], R3 ;  /* 0x0052080301007387 */ /* 0x0003e80000100800 */
[----:B-1----:R-:W4:Y:S04]  /*1e34e0*/  LDL.LU R3, [R1+0x2264] ;  /* 0x0022640001037983 */ /* 0x002f280000300800 */
[----:B------:R1:W-:Y:S04]  /*1e34f0*/  STL [R1+0x51e8], R4 ;  /* 0x0051e80401007387 */ /* 0x0003e80000100800 */
[----:B-1----:R-:W4:Y:S04]  /*1e3500*/  LDL.LU R4, [R1+0x2268] ;  /* 0x0022680001047983 */ /* 0x002f280000300800 */
[----:B------:R-:W4:Y:S04]  /*1e3510*/  LDL.LU R5, [R1+0x226c] ;  /* 0x00226c0001057983 */ /* 0x000f280000300800 */
[----:B------:R-:W-:Y:S04]  /*1e3520*/  STL [R1+0x51e4], R13 ;  /* 0x0051e40d01007387 */ /* 0x000fe80000100800 */
[----:B------:R1:W-:Y:S02]  /*1e3530*/  STL.64 [R1+0x25a0], R6 ;  /* 0x0025a00601007387 */ /* 0x0003e40000100a00 */
[----:B-1----:R-:W-:-:S02]  /*1e3540*/  F2FP.SATFINITE.E5M2.F32.PACK_AB_MERGE_C R7, R9, R8, RZ ;  /* 0x000000080907723e */ /* 0x002fc400048060ff */
[----:B------:R-:W-:Y:S01]  /*1e3550*/  F2FP.SATFINITE.E5M2.F32.PACK_AB_MERGE_C R6, R11, R10, RZ ;  /* 0x0000000a0b06723e */ /* 0x000fe200048060ff */
[----:B------:R-:W4:Y:S01]  /*1e3560*/  LDL.LU R8, [R1+0x2250] ;  /* 0x0022500001087983 */ /* 0x000f220000300800 */
[----:B------:R-:W-:-:S03]  /*1e3570*/  IADD3 R10, P1, PT, R0, R29, RZ ;  /* 0x0000001d000a7210 */ /* 0x000fc60007f3e0ff */
[----:B------:R1:W-:Y:S02]  /*1e3580*/  STL [R1+0x54b8], R7 ;  /* 0x0054b80701007387 */ /* 0x0003e40000100800 */
[----:B------:R-:W-:Y:S02]  /*1e3590*/  IMAD.X R11, R12, 0x1, R28, P1 ;  /* 0x000000010c0b7824 */ /* 0x000fe400008e061c */
[----:B------:R-:W4:Y:S04]  /*1e35a0*/  LDL.LU R9, [R1+0x2254] ;  /* 0x0022540001097983 */ /* 0x000f280000300800 */
[----:B------:R0:W-:Y:S04]  /*1e35b0*/  STL [R1+0x54b4], R6 ;  /* 0x0054b40601007387 */ /* 0x0001e80000100800 */
[----:B------:R-:W4:Y:S04]  /*1e35c0*/  LDL.LU R13, [R1+0x2244] ;  /* 0x00224400010d7983 */ /* 0x000f280000300800 */
[----:B-1----:R-:W4:Y:S04]  /*1e35d0*/  LDL.LU R7, [R1+0x2248] ;  /* 0x0022480001077983 */ /* 0x002f280000300800 */
[----:B0-----:R-:W4:Y:S04]  /*1e35e0*/  LDL.LU R6, [R1+0x224c] ;  /* 0x00224c0001067983 */ /* 0x001f280000300800 */
[----:B------:R0:W-:Y:S04]  /*1e35f0*/  STL [R1+0x7e20], R29 ;  /* 0x007e201d01007387 */ /* 0x0001e80000100800 */
[----:B0-----:R-:W4:Y:S04]  /*1e3600*/  LDL.LU R29, [R1+0x2240] ;  /* 0x00224000011d7983 */ /* 0x001f280000300800 */
[----:B------:R0:W-:Y:S04]  /*1e3610*/  STL.64 [R1+0x2598], R10 ;  /* 0x0025980a01007387 */ /* 0x0001e80000100a00 */
[----:B0-----:R-:W4:Y:S04]  /*1e3620*/  LDL.LU R10, [R1+0x2230] ;  /* 0x00223000010a7983 */ /* 0x001f280000300800 */
[----:B------:R-:W4:Y:S01]  /*1e3630*/  LDL.LU R11, [R1+0x2234] ;  /* 0x00223400010b7983 */ /* 0x000f220000300800 */
[----:B---3--:R-:W-:-:S03]  /*1e3640*/  F2FP.SATFINITE.E5M2.F32.PACK_AB_MERGE_C R17, R17, R15, RZ ;  /* 0x0000000f1111723e */ /* 0x008fc600048060ff */
[----:B------:R-:W3:Y:S04]  /*1e3650*/  LDL.LU R15, [R1+0x7e4c] ;  /* 0x007e4c00010f7983 */ /* 0x000ee80000300800 */
[----:B------:R0:W-:Y:S04]  /*1e3660*/  STL [R1+0x54c8], R17 ;  /* 0x0054c81101007387 */ /* 0x0001e80000100800 */
[----:B0-----:R-:W3:Y:S01]  /*1e3670*/  LDL.LU R17, [R1+0x7e48] ;  /* 0x007e480001117983 */ /* 0x001ee20000300800 */
[----:B--2---:R-:W-:-:S05]  /*1e3680*/  F2FP.SATFINITE.E5M2.F32.PACK_AB_MERGE_C R21, R21, R20, RZ ;  /* 0x000000141515723e */ /* 0x004fca00048060ff */
[----:B------:R0:W-:Y:S01]  /*1e3690*/  STL [R1+0x54c4], R21 ;  /* 0x0054c41501007387 */ /* 0x0001e20000100800 */
[----:B----4-:R-:W-:Y:S02]  /*1e36a0*/  F2FP.SATFINITE.E5M2.F32.PACK_AB_MERGE_C R25, R25, R24, RZ ;  /* 0x000000181919723e */ /* 0x010fe400048060ff */
[----:B---3--:R-:W-:-:S05]  /*1e36b0*/  IADD3 R20, P1, PT, R0, R17, RZ ;  /* 0x0000001100147210 */ /* 0x008fca0007f3e0ff */
[----:B0-----:R-:W-:-:S05]  /*1e36c0*/  IMAD.X R21, R12, 0x1, R15, P1 ;  /* 0x000000010c157824 */ /* 0x001fca00008e060f */
[----:B------:R0:W-:Y:S04]  /*1e36d0*/  STL.64 [R1+0x2590], R20 ;  /* 0x0025901401007387 */ /* 0x0001e80000100a00 */
[----:B0-----:R-:W2:Y:S04]  /*1e36e0*/  LDL.LU.64 R20, [R1+0x7e40] ;  /* 0x007e400001147983 */ /* 0x001ea80000300a00 */
[----:B------:R-:W3:Y:S04]  /*1e36f0*/  LDL.LU R24, [R1+0x7e3c] ;  /* 0x007e3c0001187983 */ /* 0x000ee80000300800 */
[----:B------:R0:W-:Y:S04]  /*1e3700*/  STL [R1+0x54d8], R25 ;  /* 0x0054d81901007387 */ /* 0x0001e80000100800 */
[----:B0-----:R-:W4:Y:S01]  /*1e3710*/  LDL.LU R25, [R1+0x7e38] ;  /* 0x007e380001197983 */ /* 0x001f220000300800 */
[----:B------:R-:W-:-:S05]  /*1e3720*/  F2FP.SATFINITE.E5M2.F32.PACK_AB_MERGE_C R23, R23, R22, RZ ;  /* 0x000000161717723e */ /* 0x000fca00048060ff */
[----:B------:R3:W-:Y:S01]  /*1e3730*/  STL [R1+0x54d4], R23 ;  /* 0x0054d41701007387 */ /* 0x0007e20000100800 */
[----:B------:R-:W-:Y:S02]  /*1e3740*/  F2FP.SATFINITE.E5M2.F32.PACK_AB_MERGE_C R3, R3, R2, RZ ;  /* 0x000000020303723e */ /* 0x000fe400048060ff */
[----:B----4-:R-:W-:-:S05]  /*1e3750*/  IADD3 R22, P1, PT, R0, R25, RZ ;  /* 0x0000001900167210 */ /* 0x010fca0007f3e0ff */
[----:B---3--:R-:W-:-:S05]  /*1e3760*/  IMAD.X R23, R12, 0x1, R24, P1 ;  /* 0x000000010c177824 */ /* 0x008fca00008e0618 */
[----:B------:R0:W-:Y:S04]  /*1e3770*/  STL.64 [R1+0x2588], R22 ;  /* 0x0025881601007387 */ /* 0x0001e80000100a00 */
[----:B0-----:R-:W3:Y:S04]  /*1e3780*/  LDL.LU.64 R22, [R1+0x7e30] ;  /* 0x007e300001167983 */ /* 0x001ee80000300a00 */
[----:B------:R0:W-:Y:S04]  /*1e3790*/  STL.64 [R1+0x7e10], R24 ;  /* 0x007e101801007387 */ /* 0x0001e80000100a00 */
[----:B0-----:R-:W4:Y:S04]  /*1e37a0*/  LDL.LU R24, [R1+0x2258] ;  /* 0x0022580001187983 */ /* 0x001f280000300800 */
[----:B------:R-:W4:Y:S01]  /*1e37b0*/  LDL.LU R25, [R1+0x225c] ;  /* 0x00225c0001197983 */ /* 0x000f220000300800 */
[----:B------:R-:W-:-:S02]  /*1e37c0*/  IADD3 R2, P1, PT, R0, R16, RZ ;  /* 0x0000001000027210 */ /* 0x000fc40007f3e0ff */
[----:B------:R-:W-:Y:S01]  /*1e37d0*/  F2FP.SATFINITE.E5M2.F32.PACK_AB_MERGE_C R4, R5, R4, RZ ;  /* 0x000000040504723e */ /* 0x000fe200048060ff */
[----:B------:R0:W-:Y:S04]  /*1e37e0*/  STL [R1+0x54e8], R3 ;  /* 0x0054e80301007387 */ /* 0x0001e80000100800 */
[----:B------:R-:W-:Y:S01]  /*1e37f0*/  STL.64 [R1+0x7e18], R16 ;  /* 0x007e181001007387 */ /* 0x000fe20000100a00 */
[----:B0-----:R-:W-:-:S03]  /*1e3800*/  IMAD.X R3, R12, 0x1, R14, P1 ;  /* 0x000000010c037824 */ /* 0x001fc600008e060e */
[----:B------:R-:W-:Y:S04]  /*1e3810*/  STL [R1+0x54e4], R4 ;  /* 0x0054e40401007387 */ /* 0x000fe80000100800 */
[----:B------:R0:W-:Y:S04]  /*1e3820*/  STL.64 [R1+0x2580], R2 ;  /* 0x0025800201007387 */ /* 0x0001e80000100a00 */
[----:B0-----:R-:W2:Y:S04]  /*1e3830*/  LDL.LU R2, [R1+0x2238] ;  /* 0x0022380001027983 */ /* 0x001ea80000300800 */
[----:B------:R-:W2:Y:S04]  /*1e3840*/  LDL.LU R3, [R1+0x223c] ;  /* 0x00223c0001037983 */ /* 0x000ea80000300800 */
[----:B------:R-:W2:Y:S04]  /*1e3850*/  LDL.LU R4, [R1+0x1300] ;  /* 0x0013000001047983 */ /* 0x000ea80000300800 */
[----:B------:R-:W2:Y:S04]  /*1e3860*/  LDL.LU R5, [R1+0x1304] ;  /* 0x0013040001057983 */ /* 0x000ea80000300800 */
[----:B------:R0:W-:Y:S02]  /*1e3870*/  STL.64 [R1+0x7e28], R14 ;  /* 0x007e280e01007387 */ /* 0x0001e40000100a00 */
[----:B0-----:R-:W-:-:S02]  /*1e3880*/  F2FP.SATFINITE.E5M2.F32.PACK_AB_MERGE_C R14, R9, R8, RZ ;  /* 0x00000008090e723e */ /* 0x001fc400048060ff */
[----:B------:R-:W2:Y:S04]  /*1e3890*/  LDL.LU R8, [R1+0x1308] ;  /* 0x0013080001087983 */ /* 0x000ea80000300800 */
[----:B------:R-:W2:Y:S04]  /*1e38a0*/  LDL.LU R9, [R1+0x130c] ;  /* 0x00130c0001097983 */ /* 0x000ea80000300800 */
[----:B------:R3:W-:Y:S02]  /*1e38b0*/  STL [R1+0x54f8], R14 ;  /* 0x0054f80e01007387 */ /* 0x0007e40000100800 */
[----:B---3--:R-:W-:-:S05]  /*1e38c0*/  IADD3 R14, P1, PT, R0, R23, RZ ;  /* 0x00000017000e7210 */ /* 0x008fca0007f3e0ff */
[----:B------:R-:W-:Y:S01]  /*1e38d0*/  IMAD.X R15, R12, 0x1, R22, P1 ;  /* 0x000000010c0f7824 */ /* 0x000fe200008e0616 */
[----:B----4-:R-:W-:-:S05]  /*1e38e0*/  F2FP.SATFINITE.E5M2.F32.PACK_AB_MERGE_C R16, R25, R24, RZ ;  /* 0x000000181910723e */ /* 0x010fca00048060ff */
[----:B------:R-:W-:Y:S04]  /*1e38f0*/  STL [R1+0x54f4], R16 ;  /* 0x0054f41001007387 */ /* 0x000fe80000100800 */
[----:B------:R0:W-:Y:S02]  /*1e3900*/  STL.64 [R1+0x2578], R14 ;  /* 0x0025780e01007387 */ /* 0x0001e40000100a00 */
[----:B0-----:R-:W-:Y:S02]  /*1e3910*/  F2FP.SATFINITE.E5M2.F32.PACK_AB_MERGE_C R14, R13, R29, RZ ;  /* 0x0000001d0d0e723e */ /* 0x001fe400048060ff */
[----:B------:R-:W-:Y:S02]  /*1e3920*/  F2FP.SATFINITE.E5M2.F32.PACK_AB_MERGE_C R13, R6, R7, RZ ;  /* 0x00000007060d723e */ /* 0x000fe400048060ff */
[----:B--2---:R-:W-:Y:S01]  /*1e3930*/  IADD3 R6, P1, PT, R0, R21, RZ ;  /* 0x0000001500067210 */ /* 0x004fe20007f3e0ff */
[----:B------:R-:W-:Y:S04]  /*1e3940*/  STL [R1+0x5500], R14 ;  /* 0x0055000e01007387 */ /* 0x000fe80000100800 */
[----:B------:R-:W-:Y:S01]  /*1e3950*/  IMAD.X R7, R12, 0x1, R19, P1 ;  /* 0x000000010c077824 */ /* 0x000fe200008e0613 */
[----:B------:R0:W-:Y:S04]  /*1e3960*/  STL [R1+0x7e04], R21 ;  /* 0x007e041501007387 */ /* 0x0001e80000100800 */
[----:B------:R-:W-:Y:S04]  /*1e3970*/  STL [R1+0x54fc], R13 ;  /* 0x0054fc0d01007387 */ /* 0x000fe80000100800 */
[----:B------:R1:W-:Y:S04]  /*1e3980*/  STL.64 [R1+0x2570], R6 ;  /* 0x0025700601007387 */ /* 0x0003e80000100a00 */
[----:B------:R-:W2:Y:S04]  /*1e3990*/  LDL.LU R29, [R1+0x2220] ;  /* 0x00222000011d7983 */ /* 0x000ea80000300800 */
[----:B0-----:R-:W2:Y:S01]  /*1e39a0*/  LDL.LU R21, [R1+0x2224] ;  /* 0x0022240001157983 */ /* 0x001ea20000300800 */
[----:B-1----:R-:W-:-:S05]  /*1e39b0*/  F2FP.SATFINITE.E5M2.F32.PACK_AB_MERGE_C R6, R11, R10, RZ ;  /* 0x0000000a0b06723e */ /* 0x002fca00048060ff */
[----:B------:R0:W-:Y:S04]  /*1e39c0*/  STL [R1+0x5508], R6 ;  /* 0x0055080601007387 */ /* 0x0001e80000100800 */
[----:B------:R-:W3:Y:S04]  /*1e39d0*/  LDL.LU R16, [R1+0x2228] ;  /* 0x0022280001107983 */ /* 0x000ee80000300800 */
[----:B------:R-:W3:Y:S01]  /*1e39e0*/  LDL.LU R17, [R1+0x222c] ;  /* 0x00222c0001117983 */ /* 0x000ee20000300800 */
[----:B0-----:R-:W-:-:S03]  /*1e39f0*/  IADD3 R6, P1, PT, R0, R20, RZ ;  /* 0x0000001400067210 */ /* 0x001fc60007f3e0ff */
[----:B------:R-:W4:Y:S02]  /*1e3a00*/  LDL.LU R24, [R1+0x2210] ;  /* 0x0022100001187983 */ /* 0x000f240000300800 */
[----:B------:R-:W-:Y:S02]  /*1e3a10*/  IMAD.X R7, R12, 0x1, R18, P1 ;  /* 0x000000010c077824 */ /* 0x000fe400008e0612 */
[----:B------:R-:W4:Y:S04]  /*1e3a20*/  LDL.LU R25, [R1+0x2214] ;  /* 0x0022140001197983 */ /* 0x000f280000300800 */
[----:B------:R-:W4:Y:S01]  /*1e3a30*/  LDL.LU R10, [R1+0x2218] ;  /* 0x00221800010a7983 */ /* 0x000f220000300800 */
[----:B------:R-:W-:-:S03]  /*1e3a40*/  F2FP.SATFINITE.E5M2.F32.PACK_AB_MERGE_C R2, R3, R2, RZ ;  /* 0x000000020302723e */ /* 0x000fc600048060ff */
[----:B------:R-:W4:Y:S04]  /*1e3a50*/  LDL.LU R11, [R1+0x221c] ;  /* 0x00221c00010b7983 */ /* 0x000f280000300800 */
[----:B------:R-:W4:Y:S01]  /*1e3a60*/  LDL.LU R13, [R1+0x2208] ;  /* 0x00220800010d7983 */ /* 0x000f220000300800 */
[----:B------:R-:W-:-:S03]  /*1e3a70*/  F2FP.SATFINITE.E5M2.F32.PACK_AB_MERGE_C R3, R5, R4, RZ ;  /* 0x000000040503723e */ /* 0x000fc600048060ff */
[----:B------:R0:W-:Y:S01]  /*1e3a80*/  STL.64 [R1+0x2568], R6 ;  /* 0x0025680601007387 */ /* 0x0001e20000100a00 */
[----:B------:R-:W-:Y:S01]  /*1e3a90*/  F2FP.SATFINITE.E5M2.F32.PACK_AB_MERGE_C R4, R9, R8, RZ ;  /* 0x000000080904723e */ /* 0x000fe200048060ff */
[----:B------:R-:W-:Y:S01]  /*1e3aa0*/  VIADD R0, R0, UR6 ;  /* 0x0000000600007c36 */ /* 0x000fe20008000000 */
[----:B------:R-:W1:Y:S01]  /*1e3ab0*/  LDCU UR6, c[0x0][0x3b8] ;  /* 0x00007700ff0677ac */ /* 0x000e620008000800 */
[----:B0-----:R-:W4:Y:S04]  /*1e3ac0*/  LDL.LU R7, [R1+0x220c] ;  /* 0x00220c0001077983 */ /* 0x001f280000300800 */
[----:B------:R0:W-:Y:S04]  /*1e3ad0*/  STL.64 [R1+0x7e08], R18 ;  /* 0x007e081201007387 */ /* 0x0001e80000100a00 */
[----:B0-----:R-:W4:Y:S04]  /*1e3ae0*/  LDL.LU R18, [R1+0x2200] ;  /* 0x0022000001127983 */ /* 0x001f280000300800 */
[----:B------:R-:W4:Y:S04]  /*1e3af0*/  LDL.LU R19, [R1+0x2204] ;  /* 0x0022040001137983 */ /* 0x000f280000300800 */
[----:B------:R-:W4:Y:S04]  /*1e3b00*/  LDL.LU R12, [R1+0x21f0] ;  /* 0x0021f000010c7983 */ /* 0x000f280000300800 */
[----:B------:R0:W-:Y:S01]  /*1e3b10*/  STL [R1+0x5504], R2 ;  /* 0x0055040201007387 */ /* 0x0001e20000100800 */
[----:B------:R-:W-:-:S03]  /*1e3b20*/  IADD3 R14, P1, PT, R0, R27, RZ ;  /* 0x0000001b000e7210 */ /* 0x000fc60007f3e0ff */
[----:B0-----:R-:W4:Y:S04]  /*1e3b30*/  LDL.LU R2, [R1+0x21f4] ;  /* 0x0021f40001027983 */ /* 0x001f280000300800 */
[----:B------:R0:W-:Y:S04]  /*1e3b40*/  STL [R1+0x5510], R3 ;  /* 0x0055100301007387 */ /* 0x0001e80000100800 */
[----:B------:R-:W4:Y:S04]  /*1e3b50*/  LDL.LU R6, [R1+0x21f8] ;  /* 0x0021f80001067983 */ /* 0x000f280000300800 */
[----:B0-----:R-:W4:Y:S04]  /*1e3b60*/  LDL.LU R3, [R1+0x21fc] ;  /* 0x0021fc0001037983 */ /* 0x001f280000300800 */
[----:B------:R0:W-:Y:S04]  /*1e3b70*/  STL [R1+0x550c], R4 ;  /* 0x00550c0401007387 */ /* 0x0001e80000100800 */
[----:B0-----:R-:W4:Y:S04]  /*1e3b80*/  LDL.LU R4, [R1+0x21e0] ;  /* 0x0021e00001047983 */ /* 0x001f280000300800 */
[----:B------:R-:W4:Y:S04]  /*1e3b90*/  LDL.LU R5, [R1+0x21e4] ;  /* 0x0021e40001057983 */ /* 0x000f280000300800 */
[----:B------:R-:W4:Y:S04]  /*1e3ba0*/  LDL.LU R8, [R1+0x21e8] ;  /* 0x0021e80001087983 */ /* 0x000f280000300800 */
[----:B------:R-:W4:Y:S04]  /*1e3bb0*/  LDL.LU R9, [R1+0x21ec] ;  /* 0x0021ec0001097983 */ /* 0x000f280000300800 */
[----:B------:R0:W-:Y:S02]  /*1e3bc0*/  STL [R1+0x7e00], R27 ;  /* 0x007e001b01007387 */ /* 0x0001e40000100800 */
[----:B0-----:R-:W-:-:S05]  /*1e3bd0*/  SHF.R.S32.HI R27, RZ, 0x1f, R0 ;  /* 0x0000001fff1b7819 */ /* 0x001fca0000011400 */
[----:B------:R-:W-:-:S05]  /*1e3be0*/  IMAD.X R15, R27, 0x1, R26, P1 ;  /* 0x000000011b0f7824 */ /* 0x000fca00008e061a */
[----:B------:R0:W-:Y:S04]  /*1e3bf0*/  STL.64 [R1+0x2560], R14 ;  /* 0x0025600e01007387 */ /* 0x0001e80000100a00 */
[----:B0-----:R-:W4:Y:S01]  /*1e3c00*/  LDL.LU.64 R14, [R1+0x7e28] ;  /* 0x007e2800010e7983 */ /* 0x001f220000300a00 */
[----:B--2---:R-:W-:-:S03]  /*1e3c10*/  F2FP.SATFINITE.E5M2.F32.PACK_AB_MERGE_C R21, R21, R29, RZ ;  /* 0x0000001d1515723e */ /* 0x004fc600048060ff */
[----:B------:R-:W2:Y:S04]  /*1e3c20*/  LDL.LU R29, [R1+0x7e20] ;  /* 0x007e2000011d7983 */ /* 0x000ea80000300800 */
[----:B------:R3:W-:Y:S02]  /*1e3c30*/  STL [R1+0x5314], R21 ;  /* 0x0053141501007387 */ /* 0x0007e40000100800 */
[----:B---3--:R-:W-:-:S05]  /*1e3c40*/  F2FP.SATFINITE.E5M2.F32.PACK_AB_MERGE_C R21, R17, R16, RZ ;  /* 0x000000101115723e */ /* 0x008fca00048060ff */
[----:B------:R-:W-:Y:S01]  /*1e3c50*/  STL [R1+0x5310], R21 ;  /* 0x0053101501007387 */ /* 0x000fe20000100800 */
[----:B--2---:R-:W-:-:S05]  /*1e3c60*/  IADD3 R16, P1, PT, R0, R29, RZ ;  /* 0x0000001d00107210 */ /* 0x004fca0007f3e0ff */
[----:B------:R-:W-:-:S05]  /*1e3c70*/  IMAD.X R17, R27, 0x1, R28, P1 ;  /* 0x000000011b117824 */ /* 0x000fca00008e061c */
[----:B------:R0:W-:Y:S04]  /*1e3c80*/  STL.64 [R1+0x2558], R16 ;  /* 0x0025581001007387 */ /* 0x0001e80000100a00 */
[----:B0-----:R-:W2:Y:S01]  /*1e3c90*/  LDL.LU.64 R16, [R1+0x7e18] ;  /* 0x007e180001107983 */ /* 0x001ea20000300a00 */
[----:B----4-:R-:W-:-:S03]  /*1e3ca0*/  F2FP.SATFINITE.E5M2.F32.PACK_AB_MERGE_C R24, R25, R24, RZ ;  /* 0x000000181918723e */ /* 0x010fc600048060ff */
[----:B------:R-:W3:Y:S04]  /*1e3cb0*/  LDL.LU R21, [R1+0x21d0] ;  /* 0x0021d00001157983 */ /* 0x000ee80000300800 */
[----:B------:R-:W-:Y:S01]  /*1e3cc0*/  STL [R1+0x5328], R24 ;  /* 0x0053281801007387 */ /* 0x000fe20000100800 */
[----:B------:R-:W-:-:S03]  /*1e3cd0*/  F2FP.SATFINITE.E5M2.F32.PACK_AB_MERGE_C R11, R11, R10, RZ ;  /* 0x0000000a0b0b723e */ /* 0x000fc600048060ff */
[----:B------:R-:W4:Y:S04]  /*1e3ce0*/  LDL.LU R10, [R1+0x21c0] ;  /* 0x0021c000010a7983 */ /* 0x000f280000300800 */
[----:B------:R0:W-:Y:S04]  /*1e3cf0*/  STL [R1+0x5324], R11 ;  /* 0x0053240b01007387 */ /* 0x0001e80000100800 */
[----:B0-----:R-:W4:Y:S01]  /*1e3d00*/  LDL.LU R11, [R1+0x21c4] ;  /* 0x0021c400010b7983 */ /* 0x001f220000300800 */
[----:B--2---:R-:W-:-:S05]  /*1e3d10*/  IADD3 R24, P1, PT, R0, R17, RZ ;  /* 0x0000001100187210 */ /* 0x004fca0007f3e0ff */
[----:B------:R-:W-:-:S05]  /*1e3d20*/  IMAD.X R25, R27, 0x1, R15, P1 ;  /* 0x000000011b197824 */ /* 0x000fca00008e060f */
[----:B------:R0:W-:Y:S04]  /*1e3d30*/  STL.64 [R1+0x2550], R24 ;  /* 0x0025501801007387 */ /* 0x0001e80000100a00 */
[----:B0-----:R-:W2:Y:S01]  /*1e3d40*/  LDL.LU.64 R24, [R1+0x7e10] ;  /* 0x007e100001187983 */ /* 0x001ea20000300a00 */
[----:B------:R-:W-:Y:S02]  /*1e3d50*/  F2FP.SATFINITE.E5M2.F32.PACK_AB_MERGE_C R19, R19, R18, RZ ;  /* 0x000000121313723e */ /* 0x000fe400048060ff */
[----:B------:R-:W-:-:S03]  /*1e3d60*/  F2FP.SATFINITE.E5M2.F32.PACK_AB_MERGE_C R7, R7, R13, RZ ;  /* 0x0000000d0707723e */ /* 0x000fc600048060ff */
[----:B------:R0:W-:Y:S01]  /*1e3d70*/  STL [R1+0x5338], R19 ;  /* 0x0053381301007387 */ /* 0x0001e20000100800 */
[----:B------:R-:W-:Y:S02]  /*1e3d80*/  F2FP.SATFINITE.E5M2.F32.PACK_AB_MERGE_C R2, R2, R12, RZ ;  /* 0x0000000c0202723e */ /* 0x000fe400048060ff */
[----:B------:R-:W-:Y:S02]  /*1e3d90*/  F2FP.SATFINITE.E5M2.F32.PACK_AB_MERGE_C R3, R3, R6, RZ ;  /* 0x000000060303723e */ /* 0x000fe400048060ff */
[----:B------:R-:W-:Y:S02]  /*1e3da0*/  F2FP.SATFINITE.E5M2.F32.PACK_AB_MERGE_C R4, R5, R4, RZ ;  /* 0x000000040504723e */ /* 0x000fe400048060ff */
[----:B------:R-:W-:Y:S02]  /*1e3db0*/  F2FP.SATFINITE.E5M2.F32.PACK_AB_MERGE_C R8, R9, R8, RZ ;  /* 0x000000080908723e */ /* 0x000fe400048060ff */
[C---:B--2---:R-:W-:Y:S01]  /*1e3dc0*/  IADD3 R18, P1, PT, R0.reuse, R25, RZ ;  /* 0x0000001900127210 */ /* 0x044fe20007f3e0ff */
[----:B------:R2:W-:Y:S04]  /*1e3dd0*/  STL [R1+0x7df0], R25 ;  /* 0x007df01901007387 */ /* 0x0005e80000100800 */
[----:B0-----:R-:W-:Y:S01]  /*1e3de0*/  IMAD.X R19, R27, 0x1, R24, P1 ;  /* 0x000000011b137824 */ /* 0x001fe200008e0618 */
[----:B------:R0:W-:Y:S04]  /*1e3df0*/  STL [R1+0x5334], R7 ;  /* 0x0053340701007387 */ /* 0x0001e80000100800 */
[----:B--2---:R-:W2:Y:S04]  /*1e3e00*/  LDL.LU R25, [R1+0x21dc] ;  /* 0x0021dc0001197983 */ /* 0x004ea80000300800 */
[----:B------:R-:W2:Y:S04]  /*1e3e10*/  LDL.LU R13, [R1+0x21c8] ;  /* 0x0021c800010d7983 */ /* 0x000ea80000300800 */
[----:B0-----:R-:W2:Y:S04]  /*1e3e20*/  LDL.LU R7, [R1+0x21cc] ;  /* 0x0021cc0001077983 */ /* 0x001ea80000300800 */
[----:B------:R0:W-:Y:S04]  /*1e3e30*/  STL.64 [R1+0x2548], R18 ;  /* 0x0025481201007387 */ /* 0x0001e80000100a00 */
[----:B------:R1:W-:Y:S04]  /*1e3e40*/  STL [R1+0x5344], R2 ;  /* 0x0053440201007387 */ /* 0x0003e80000100800 */
[----:B------:R-:W2:Y:S01]  /*1e3e50*/  LDL.LU R12, [R1+0x21b0] ;  /* 0x0021b000010c7983 */ /* 0x000ea20000300800 */
[----:B0-----:R-:W-:-:S03]  /*1e3e60*/  IADD3 R18, P1, PT, R0, R16, RZ ;  /* 0x0000001000127210 */ /* 0x001fc60007f3e0ff */
[----:B-1----:R-:W2:Y:S02]  /*1e3e70*/  LDL.LU R2, [R1+0x21b4] ;  /* 0x0021b40001027983 */ /* 0x002ea40000300800 */
[----:B------:R-:W-:Y:S02]  /*1e3e80*/  IMAD.X R19, R27, 0x1, R14, P1 ;  /* 0x000000011b137824 */ /* 0x000fe400008e060e */
[----:B------:R0:W-:Y:S04]  /*1e3e90*/  STL [R1+0x5340], R3 ;  /* 0x0053400301007387 */ /* 0x0001e80000100800 */
[----:B------:R-:W2:Y:S04]  /*1e3ea0*/  LDL.LU R6, [R1+0x21b8] ;  /* 0x0021b80001067983 */ /* 0x000ea80000300800 */
[----:B0-----:R-:W2:Y:S04]  /*1e3eb0*/  LDL.LU R3, [R1+0x21bc] ;  /* 0x0021bc0001037983 */ /* 0x001ea80000300800 */
[----:B------:R0:W-:Y:S04]  /*1e3ec0*/  STL.64 [R1+0x2540], R18 ;  /* 0x0025401201007387 */ /* 0x0001e80000100a00 */
[----:B------:R1:W-:Y:S01]  /*1e3ed0*/  STL [R1+0x5368], R4 ;  /* 0x0053680401007387 */ /* 0x0003e20000100800 */
[----:B0-----:R-:W-:-:S03]  /*1e3ee0*/  IADD3 R18, P1, PT, R0, R23, RZ ;  /* 0x0000001700127210 */ /* 0x001fc60007f3e0ff */
[----:B-1----:R-:W2:Y:S02]  /*1e3ef0*/  LDL.LU R4, [R1+0x21a0] ;  /* 0x0021a00001047983 */ /* 0x002ea40000300800 */
[----:B------:R-:W-:Y:S02]  /*1e3f00*/  IMAD.X R19, R27, 0x1, R22, P1 ;  /* 0x000000011b137824 */ /* 0x000fe400008e0616 */
[----:B------:R-:W2:Y:S04]  /*1e3f10*/  LDL.LU R5, [R1+0x21a4] ;  /* 0x0021a40001057983 */ /* 0x000ea80000300800 */
[----:B------:R0:W-:Y:S04]  /*1e3f20*/  STL [R1+0x5364], R8 ;  /* 0x0053640801007387 */ /* 0x0001e80000100800 */
[----:B0-----:R-:W2:Y:S04]  /*1e3f30*/  LDL.LU R8, [R1+0x21a8] ;  /* 0x0021a80001087983 */ /* 0x001ea80000300800 */
[----:B------:R-:W2:Y:S04]  /*1e3f40*/  LDL.LU R9, [R1+0x21ac] ;  /* 0x0021ac0001097983 */ /* 0x000ea80000300800 */
[----:B------:R0:W-:Y:S04]  /*1e3f50*/  STL.64 [R1+0x2538], R18 ;  /* 0x0025381201007387 */ /* 0x0001e80000100a00 */
[----:B0-----:R-:W2:Y:S04]  /*1e3f60*/  LDL.LU.64 R18, [R1+0x7e08] ;  /* 0x007e080001127983 */ /* 0x001ea80000300a00 */
[----:B------:R0:W-:Y:S04]  /*1e3f70*/  STL.64 [R1+0x7de8], R22 ;  /* 0x007de81601007387 */ /* 0x0001e80000100a00 */
[----:B0-----:R-:W3:Y:S04]  /*1e3f80*/  LDL.LU R22, [R1+0x21d4] ;  /* 0x0021d40001167983 */ /* 0x001ee80000300800 */
[----:B------:R-:W2:Y:S01]  /*1e3f90*/  LDL.LU R23, [R1+0x21d8] ;  /* 0x0021d80001177983 */ /* 0x000ea20000300800 */
[----:B---3--:R-:W-:-:S03]  /*1e3fa0*/  F2FP.SATFINITE.E5M2.F32.PACK_AB_MERGE_C R22, R22, R21, RZ ;  /* 0x000000151616723e */ /* 0x008fc600048060ff */
[----:B------:R-:W3:Y:S04]  /*1e3fb0*/  LDL.LU R21, [R1+0x7e04] ;  /* 0x007e040001157983 */ /* 0x000ee80000300800 */
[----:B------:R3:W-:Y:S01]  /*1e3fc0*/  STL [R1+0x5384], R22 ;  /* 0x0053841601007387 */ /* 0x0007e20000100800 */
[----:B--2---:R-:W-:-:S05]  /*1e3fd0*/  F2FP.SATFINITE.E5M2.F32.PACK_AB_MERGE_C R25, R25, R23, RZ ;  /* 0x000000171919723e */ /* 0x004fca00048060ff */
[----:B------:R-:W-:Y:S01]  /*1e3fe0*/  STL [R1+0x5380], R25 ;  /* 0x0053801901007387 */ /* 0x000fe20000100800 */
[----:B---3--:R-:W-:-:S05]  /*1e3ff0*/  IADD3 R22, P1, PT, R0, R21, RZ ;  /* 0x0000001500167210 */ /* 0x008fca0007f3e0ff */
[----:B------:R-:W-:-:S05]  /*1e4000*/  IMAD.X R23, R27, 0x1, R19, P1 ;  /* 0x000000011b177824 */ /* 0x000fca00008e0613 */
[----:B------:R4:W-:Y:S02]  /*1e4010*/  STL.64 [R1+0x2530], R22 ;  /* 0x0025301601007387 */ /* 0x0009e40000100a00 */
[----:B----4-:R-:W-:Y:S02]  /*1e4020*/  F2FP.SATFINITE.E5M2.F32.PACK_AB_MERGE_C R22, R11, R10, RZ ;  /* 0x0000000a0b16723e */ /* 0x010fe400048060ff */
[----:B------:R-:W2:Y:S04]  /*1e4030*/  LDL.LU R10, [R1+0x2198] ;  /* 0x00219800010a7983 */ /* 0x000ea80000300800 */
[----:B------:R-:W2:Y:S04]  /*1e4040*/  LDL.LU R11, [R1+0x219c] ;  /* 0x00219c00010b7983 */ /* 0x000ea80000300800 */
[----:B------:R0:W-:Y:S04]  /*1e4050*/  STL [R1+0x5394], R22 ;  /* 0x0053941601007387 */ /* 0x0001e80000100800 */
[----:B------:R1:W-:Y:S01]  /*1e4060*/  STL.64 [R1+0x7df8], R20 ;  /* 0x007df81401007387 */ /* 0x0003e20000100a00 */
[----:B0-----:R-:W-:-:S05]  /*1e4070*/  IADD3 R22, P1, PT, R0, R20, RZ ;  /* 0x0000001400167210 */ /* 0x001fca0007f3e0ff */
[----:B------:R-:W-:Y:S01]  /*1e4080*/  IMAD.X R23, R27, 0x1, R18, P1 ;  /* 0x000000011b177824 */ /* 0x000fe200008e0612 */
[----:B-1----:R-:W3:Y:S04]  /*1e4090*/  LDL.LU R20, [R1+0x2190] ;  /* 0x0021900001147983 */ /* 0x002ee80000300800 */
[----:B------:R-:W3:Y:S04]  /*1e40a0*/  LDL.LU R21, [R1+0x2194] ;  /* 0x0021940001157983 */ /* 0x000ee80000300800 */
[----:B------:R-:W4:Y:S01]  /*1e40b0*/  LDL.LU R27, [R1+0x7e00] ;  /* 0x007e0000011b7983 */ /* 0x000f220000300800 */
[----:B------:R-:W-:Y:S01]  /*1e40c0*/  F2FP.SATFINITE.E5M2.F32.PACK_AB_MERGE_C R7, R7, R13, RZ ;  /* 0x0000000d0707723e */ /* 0x000fe200048060ff */
[----:B------:R-:W-:Y:S01]  /*1e40d0*/  VIADD R0, R0, UR6 ;  /* 0x0000000600007c36 */ /* 0x000fe20008000000 */
[----:B------:R-:W-:Y:S01]  /*1e40e0*/  F2FP.SATFINITE.E5M2.F32.PACK_AB_MERGE_C R2, R2, R12, RZ ;  /* 0x0000000c0202723e */ /* 0x000fe200048060ff */
[----:B------:R-:W2:Y:S01]  /*1e40f0*/  LDL.LU R25, [R1+0x2180] ;  /* 0x0021800001197983 */ /* 0x000ea20000300800 */
[----:B------:R-:W-:Y:S01]  /*1e4100*/  F2FP.SATFINITE.E5M2.F32.PACK_AB_MERGE_C R5, R5, R4, RZ ;  /* 0x000000040505723e */ /* 0x000fe200048060ff */
[----:B------:R-:W0:Y:S02]  /*1e4110*/  LDCU UR6, c[0x0][0x3b8] ;  /* 0x00007700ff0677ac */ /* 0x000e240008000800 */
[----:B------:R1:W-:Y:S04]  /*1e4120*/  STL.64 [R1+0x2528], R22 ;  /* 0x0025281601007387 */ /* 0x0003e80000100a00 */
[----:B-1----:R-:W2:Y:S04]  /*1e4130*/  LDL.LU R22, [R1+0x218c] ;  /* 0x00218c0001167983 */ /* 0x002ea80000300800 */
[----:B------:R-:W2:Y:S04]  /*1e4140*/  LDL.LU R23, [R1+0x2170] ;  /* 0x0021700001177983 */ /* 0x000ea80000300800 */
[----:B------:R1:W-:Y:S04]  /*1e4150*/  STL [R1+0x5390], R7 ;  /* 0x0053900701007387 */ /* 0x0003e80000100800 */
[----:B------:R-:W2:Y:S04]  /*1e4160*/  LDL.LU R13, [R1+0x2174] ;  /* 0x00217400010d7983 */ /* 0x000ea80000300800 */
[----:B------:R0:W-:Y:S01]  /*1e4170*/  STL [R1+0x53ac], R2 ;  /* 0x0053ac0201007387 */ /* 0x0001e20000100800 */
[----:B-1----:R-:W-:-:S02]  /*1e4180*/  F2FP.SATFINITE.E5M2.F32.PACK_AB_MERGE_C R7, R3, R6, RZ ;  /* 0x000000060307723e */ /* 0x002fc400048060ff */
[----:B------:R-:W-:Y:S01]  /*1e4190*/  SHF.R.S32.HI R3, RZ, 0x1f, R0 ;  /* 0x0000001fff037819 */ /* 0x000fe20000011400 */
[----:B------:R-:W2:Y:S04]  /*1e41a0*/  LDL.LU R12, [R1+0x2178] ;  /* 0x00217800010c7983 */ /* 0x000ea80000300800 */
[----:B0-----:R-:W2:Y:S04]  /*1e41b0*/  LDL.LU R2, [R1+0x217c] ;  /* 0x00217c0001027983 */ /* 0x001ea80000300800 */
[----:B------:R0:W-:Y:S01]  /*1e41c0*/  STL [R1+0x53a8], R7 ;  /* 0x0053a80701007387 */ /* 0x0001e20000100800 */
[----:B----4-:R-:W-:-:S05]  /*1e41d0*/  IADD3 R6, P1, PT, R0, R27, RZ ;  /* 0x0000001b00067210 */ /* 0x010fca0007f3e0ff */
[----:B0-----:R-:W-:-:S05]  /*1e41e0*/  IMAD.X R7, R3, 0x1, R26, P1 ;  /* 0x0000000103077824 */ /* 0x001fca00008e061a */
[----:B------:R0:W-:Y:S04]  /*1e41f0*/  STL.64 [R1+0x2520], R6 ;  /* 0x0025200601007387 */ /* 0x0001e80000100a00 */
[----:B------:R-:W4:Y:S04]  /*1e4200*/  LDL.LU R4, [R1+0x2168] ;  /* 0x0021680001047983 */ /* 0x000f280000300800 */
[----:B------:R1:W-:Y:S01]  /*1e4210*/  STL [R1+0x53c4], R5 ;  /* 0x0053c40501007387 */ /* 0x0003e20000100800 */
[----:B0-----:R-:W-:-:S03]  /*1e4220*/  F2FP.SATFINITE.E5M2.F32.PACK_AB_MERGE_C R6, R9, R8, RZ ;  /* 0x000000080906723e */ /* 0x001fc600048060ff */
[----:B-1----:R-:W4:Y:S04]  /*1e4230*/  LDL.LU R5, [R1+0x216c] ;  /* 0x00216c0001057983 */ /* 0x002f280000300800 */
[----:B------:R0:W-:Y:S02]  /*1e4240*/  STL [R1+0x53c0], R6 ;  /* 0x0053c00601007387 */ /* 0x0001e40000100800 */
[----:B0-----:R-:W-:-:S05]  /*1e4250*/  IADD3 R6, P1, PT, R0, R29, RZ ;  /* 0x0000001d00067210 */ /* 0x001fca0007f3e0ff */
[----:B------:R-:W-:-:S05]  /*1e4260*/  IMAD.X R7, R3, 0x1, R28, P1 ;  /* 0x0000000103077824 */ /* 0x000fca00008e061c */
[----:B------:R0:W-:Y:S04]  /*1e4270*/  STL.64 [R1+0x2518], R6 ;  /* 0x0025180601007387 */ /* 0x0001e80000100a00 */
[----:B0-----:R-:W4:Y:S04]  /*1e4280*/  LDL.LU R7, [R1+0x2150] ;  /* 0x0021500001077983 */ /* 0x001f280000300800 */
[----:B------:R-:W4:Y:S04]  /*1e4290*/  LDL.LU R6, [R1+0x2154] ;  /* 0x0021540001067983 */ /* 0x000f280000300800 */
[----:B------:R-:W4:Y:S04]  /*1e42a0*/  LDL.LU R8, [R1+0x2158] ;  /* 0x0021580001087983 */ /* 0x000f280000300800 */
[----:B------:R-:W4:Y:S04]  /*1e42b0*/  LDL.LU R9, [R1+0x215c] ;  /* 0x00215c0001097983 */ /* 0x000f280000300800 */
[----:B------:R0:W-:Y:S04]  /*1e42c0*/  STL.64 [R1+0x7de0], R28 ;  /* 0x007de01c01007387 */ /* 0x0001e80000100a00 */
[----:B0-----:R-:W4:Y:S01]  /*1e42d0*/  LDL.LU R28, [R1+0x2184] ;  /* 0x00218400011c7983 */ /* 0x001f220000300800 */
[----:B---3--:R-:W-:-:S02]  /*1e42e0*/  F2FP.SATFINITE.E5M2.F32.PACK_AB_MERGE_C R21, R21, R20, RZ ;  /* 0x000000141515723e */ /* 0x008fc400048060ff */
[----:B--2---:R-:W-:Y:S01]  /*1e42f0*/  F2FP.SATFINITE.E5M2.F32.PACK_AB_MERGE_C R20, R11, R10, RZ ;  /* 0x0000000a0b14723e */ /* 0x004fe200048060ff */
[----:B------:R-:W2:Y:S04]  /*1e4300*/  LDL.LU R29, [R1+0x2188] ;  /* 0x00218800011d7983 */ /* 0x000ea80000300800 */
[----:B------:R-:W3:Y:S04]  /*1e4310*/  LDL.LU R10, [R1+0x2140] ;  /* 0x00214000010a7983 */ /* 0x000ee80000300800 */
[----:B------:R-:W-:Y:S04]  /*1e4320*/  STL [R1+0x53d8], R21 ;  /* 0x0053d81501007387 */ /* 0x000fe80000100800 */
[----:B------:R-:W3:Y:S04]  /*1e4330*/  LDL.LU R11, [R1+0x2144] ;  /* 0x00214400010b7983 */ /* 0x000ee80000300800 */
[----:B------:R0:W-:Y:S02]  /*1e4340*/  STL [R1+0x53d4], R20 ;  /* 0x0053d41401007387 */ /* 0x0001e40000100800 */
[----:B0-----:R-:W-:-:S05]  /*1e4350*/  IADD3 R20, P1, PT, R0, R17, RZ ;  /* 0x0000001100147210 */ /* 0x001fca0007f3e0ff */
[----:B------:R-:W-:-:S05]  /*1e4360*/  IMAD.X R21, R3, 0x1, R15, P1 ;  /* 0x0000000103157824 */ /* 0x000fca00008e060f */
[----:B------:R0:W-:Y:S04]  /*1e4370*/  STL.64 [R1+0x2510], R20 ;  /* 0x0025101401007387 */ /* 0x0001e80000100a00 */
[----:B0-----:R-:W3:Y:S01]  /*1e4380*/  LDL.LU.64 R20, [R1+0x7df8] ;  /* 0x007df80001147983 */ /* 0x001ee20000300a00 */
[----:B----4-:R-:W-:-:S03]  /*1e4390*/  F2FP.SATFINITE.E5M2.F32.PACK_AB_MERGE_C R28, R28, R25, RZ ;  /* 0x000000191c1c723e */ /* 0x010fc600048060ff */
[----:B------:R-:W4:Y:S01]  /*1e43a0*/  LDL.LU R25, [R1+0x7df0] ;  /* 0x007df00001197983 */ /* 0x000f220000300800 */
[----:B--2---:R-:W-:-:S03]  /*1e43b0*/  F2FP.SATFINITE.E5M2.F32.PACK_AB_MERGE_C R22, R22, R29, RZ ;  /* 0x0000001d1616723e */ /* 0x004fc600048060ff */
[----:B------:R4:W-:Y:S01]  /*1e43c0*/  STL [R1+0x53ec], R28 ;  /* 0x0053ec1c01007387 */ /* 0x0009e20000100800 */
[----:B------:R-:W-:-:S03]  /*1e43d0*/  F2FP.SATFINITE.E5M2.F32.PACK_AB_MERGE_C R13, R13, R23, RZ ;  /* 0x000000170d0d723e */ /* 0x000fc600048060ff */
[----:B------:R0:W-:Y:S01]  /*1e43e0*/  STL [R1+0x53e8], R22 ;  /* 0x0053e81601007387 */ /* 0x0001e20000100800 */
[----:B------:R-:W-:Y:S02]  /*1e43f0*/  F2FP.SATFINITE.E5M2.F32.PACK_AB_MERGE_C R2, R2, R12, RZ ;  /* 0x0000000c0202723e */ /* 0x000fe400048060ff */
[C---:B----4-:R-:W-:Y:S01]  /*1e4400*/  IADD3 R28, P1, PT, R0.reuse, R25, RZ ;  /* 0x00000019001c7210 */ /* 0x050fe20007f3e0ff */
[----:B------:R1:W-:Y:S04]  /*1e4410*/  STL.64 [R1+0x7dd0], R24 ;  /* 0x007dd01801007387 */ /* 0x0003e80000100a00 */
[C---:B------:R-:W-:Y:S01]  /*1e4420*/  IMAD.X R29, R3.reuse, 0x1, R24, P1 ;  /* 0x00000001031d7824 */ /* 0x040fe200008e0618 */
[----:B0-----:R-:W-:Y:S01]  /*1e4430*/  IADD3 R22, P1, PT, R0, R16, RZ ;  /* 0x0000001000167210 */ /* 0x001fe20007f3e0ff */
[----:B-1----:R-:W2:Y:S04]  /*1e4440*/  LDL.LU R24, [R1+0x2160] ;  /* 0x0021600001187983 */ /* 0x002ea80000300800 */
[----:B------:R-:W2:Y:S04]  /*1e4450*/  LDL.LU R25, [R1+0x2164] ;  /* 0x0021640001197983 */ /* 0x000ea80000300800 */
[----:B------:R0:W-:Y:S01]  /*1e4460*/  STL.64 [R1+0x2508], R28 ;  /* 0x0025081c01007387 */ /* 0x0001e20000100a00 */
[----:B------:R-:W-:-:S03]  /*1e4470*/  IMAD.X R23, R3, 0x1, R14, P1 ;  /* 0x0000000103177824 */ /* 0x000fc600008e060e */
[----:B0-----:R-:W4:Y:S04]  /*1e4480*/  LDL.LU R28, [R1+0x214c] ;  /* 0x00214c00011c7983 */ /* 0x001f280000300800 */
[----:B------:R0:W-:Y:S04]  /*1e4490*/  STL [R1+0x5404], R13 ;  /* 0x0054040d01007387 */ /* 0x0001e80000100800 */
[----:B------:R-:W3:Y:S04]  /*1e44a0*/  LDL.LU R29, [R1+0x2130] ;  /* 0x00213000011d7983 */ /* 0x000ee80000300800 */
[----:B------:R1:W-:Y:S04]  /*1e44b0*/  STL [R1+0x5400], R2 ;  /* 0x0054000201007387 */ /* 0x0003e80000100800 */
[----:B0-----:R-:W3:Y:S04]  /*1e44c0*/  LDL.LU R13, [R1+0x2134] ;  /* 0x00213400010d7983 */ /* 0x001ee80000300800 */
[----:B------:R-:W4:Y:S04]  /*1e44d0*/  LDL.LU R12, [R1+0x2138] ;  /* 0x00213800010c7983 */ /* 0x000f280000300800 */
[----:B-1----:R-:W4:Y:S04]  /*1e44e0*/  LDL.LU R2, [R1+0x213c] ;  /* 0x00213c0001027983 */ /* 0x002f280000300800 */
[----:B------:R0:W-:Y:S04]  /*1e44f0*/  STL.64 [R1+0x7dd8], R16 ;  /* 0x007dd81001007387 */ /* 0x0001e80000100a00 */
[----:B0-----:R-:W4:Y:S04]  /*1e4500*/  LDL.LU R16, [R1+0x2148] ;  /* 0x0021480001107983 */ /* 0x001f280000300800 */
[----:B------:R0:W-:Y:S04]  /*1e4510*/  STL.64 [R1+0x2500], R22 ;  /* 0x0025001601007387 */ /* 0x0001e80000100a00 */
[----:B0-----:R-:W4:Y:S01]  /*1e4520*/  LDL.LU.64 R22, [R1+0x7de8] ;  /* 0x007de80001167983 */ /* 0x001f220000300a00 */
[----:B------:R-:W-:-:S02]  /*1e4530*/  F2FP.SATFINITE.E5M2.F32.PACK_AB_MERGE_C R17, R5, R4, RZ ;  /* 0x000000040511723e */ /* 0x000fc400048060ff */
[----:B------:R-:W-:Y:S02]  /*1e4540*/  F2FP.SATFINITE.E5M2.F32.PACK_AB_MERGE_C R7, R6, R7, RZ ;  /* 0x000000070607723e */ /* 0x000fe400048060ff */
[----:B------:R-:W-:Y:S02]  /*1e4550*/  F2FP.SATFINITE.E5M2.F32.PACK_AB_MERGE_C R6, R9, R8, RZ ;  /* 0x000000080906723e */ /* 0x000fe400048060ff */
[----:B--2---:R-:W-:-:S05]  /*1e4560*/  F2FP.SATFINITE.E5M2.F32.PACK_AB_MERGE_C R24, R25, R24, RZ ;  /* 0x000000181918723e */ /* 0x004fca00048060ff */
[----:B------:R-:W-:Y:S01]  /*1e4570*/  STL [R1+0x541c], R24 ;  /* 0x00541c1801007387 */ /* 0x000fe20000100800 */
[----:B---3--:R-:W-:Y:S02]  /*1e4580*/  F2FP.SATFINITE.E5M2.F32.PACK_AB_MERGE_C R13, R13, R29, RZ ;  /* 0x0000001d0d0d723e */ /* 0x008fe400048060ff */
[C---:B----4-:R-:W-:Y:S01]  /*1e4590*/  IADD3 R4, P1, PT, R0.reuse, R23, RZ ;  /* 0x0000001700047210 */ /* 0x050fe20007f3e0ff */
[----:B------:R-:W-:Y:S04]  /*1e45a0*/  STL [R1+0x7dc0], R23 ;  /* 0x007dc01701007387 */ /* 0x000fe80000100800 */
[----:B------:R-:W-:Y:S01]  /*1e45b0*/  IMAD.X R5, R3, 0x1, R22, P1 ;  /* 0x0000000103057824 */ /* 0x000fe200008e0616 */
[----:B------:R-:W-:Y:S04]  /*1e45c0*/  STL [R1+0x5418], R17 ;  /* 0x0054181101007387 */ /* 0x000fe80000100800 */
[----:B------:R0:W-:Y:S04]  /*1e45d0*/  STL.64 [R1+0x24f8], R4 ;  /* 0x0024f80401007387 */ /* 0x0001e80000100a00 */
[----:B0-----:R-:W2:Y:S04]  /*1e45e0*/  LDL.LU R4, [R1+0x2120] ;  /* 0x0021200001047983 */ /* 0x001ea80000300800 */
        /* <DEDUP_REMOVED lines=8> */
[----:B------:R-:W4:Y:S04]  /*1e4670*/  LDL.LU R24, [R1+0x2110] ;  /* 0x0021100001187983 */ /* 0x000f280000300800 */
[----:B------:R-:W4:Y:S01]  /*1e4680*/  LDL.LU R25, [R1+0x2114] ;  /* 0x0021140001197983 */ /* 0x000f220000300800 */
[----:B0-----:R-:W-:Y:S02]  /*1e4690*/  F2FP.SATFINITE.E5M2.F32.PACK_AB_MERGE_C R6, R11, R10, RZ ;  /* 0x0000000a0b06723e */ /* 0x001fe400048060ff */
[----:B------:R-:W-:-:S03]  /*1e46a0*/  IADD3 R10, P1, PT, R0, R20, RZ ;  /* 0x00000014000a7210 */ /* 0x000fc60007f3e0ff */
[----:B------:R0:W-:Y:S02]  /*1e46b0*/  STL [R1+0x5440], R6 ;  /* 0x0054400601007387 */ /* 0x0001e40000100800 */
[----:B------:R-:W-:Y:S02]  /*1e46c0*/  IMAD.X R11, R3, 0x1, R18, P1 ;  /* 0x00000001030b7824 */ /* 0x000fe400008e0612 */
[----:B------:R-:W4:Y:S01]  /*1e46d0*/  LDL.LU R7, [R1+0x2118] ;  /* 0x0021180001077983 */ /* 0x000f220000300800 */
[----:B------:R-:W-:Y:S01]  /*1e46e0*/  F2FP.SATFINITE.E5M2.F32.PACK_AB_MERGE_C R16, R28, R16, RZ ;  /* 0x000000101c10723e */ /* 0x000fe200048060ff */
[----:B------:R-:W-:Y:S01]  /*1e46f0*/  VIADD R0, R0, UR6 ;  /* 0x0000000600007c36 */ /* 0x000fe20008000000 */
[----:B------:R-:W-:Y:S01]  /*1e4700*/  F2FP.SATFINITE.E5M2.F32.PACK_AB_MERGE_C R2, R2, R12, RZ ;  /* 0x0000000c0202723e */ /* 0x000fe200048060ff */
[----:B------:R-:W1:Y:S01]  /*1e4710*/  LDCU UR6, c[0x0][0x3b8] ;  /* 0x00007700ff0677ac */ /* 0x000e620008000800 */
[----:B0-----:R-:W4:Y:S04]  /*1e4720*/  LDL.LU R6, [R1+0x211c] ;  /* 0x00211c0001067983 */ /* 0x001f280000300800 */
[----:B------:R-:W-:Y:S04]  /*1e4730*/  STL.64 [R1+0x7dc8], R20 ;  /* 0x007dc81401007387 */ /* 0x000fe80000100a00 */
[----:B------:R-:W4:Y:S04]  /*1e4740*/  LDL.LU R3, [R1+0x2100] ;  /* 0x0021000001037983 */ /* 0x000f280000300800 */
[----:B------:R-:W4:Y:S04]  /*1e4750*/  LDL.LU R9, [R1+0x2104] ;  /* 0x0021040001097983 */ /* 0x000f280000300800 */
[----:B------:R0:W-:Y:S01]  /*1e4760*/  STL.64 [R1+0x24e8], R10 ;  /* 0x0024e80a01007387 */ /* 0x0001e20000100a00 */
[----:B------:R-:W-:-:S03]  /*1e4770*/  IADD3 R28, P1, PT, R0, R27, RZ ;  /* 0x0000001b001c7210 */ /* 0x000fc60007f3e0ff */
[----:B0-----:R-:W4:Y:S04]  /*1e4780*/  LDL.LU R10, [R1+0x2108] ;  /* 0x00210800010a7983 */ /* 0x001f280000300800 */
[----:B------:R-:W4:Y:S04]  /*1e4790*/  LDL.LU R11, [R1+0x210c] ;  /* 0x00210c00010b7983 */ /* 0x000f280000300800 */
[----:B------:R-:W-:Y:S04]  /*1e47a0*/  STL [R1+0x543c], R16 ;  /* 0x00543c1001007387 */ /* 0x000fe80000100800 */
[----:B------:R0:W-:Y:S04]  /*1e47b0*/  STL [R1+0x5450], R13 ;  /* 0x0054500d01007387 */ /* 0x0001e80000100800 */
[----:B------:R-:W4:Y:S04]  /*1e47c0*/  LDL.LU R20, [R1+0x20f0] ;  /* 0x0020f00001147983 */ /* 0x000f280000300800 */
[----:B------:R-:W4:Y:S01]  /*1e47d0*/  LDL.LU R21, [R1+0x20f4] ;  /* 0x0020f40001157983 */ /* 0x000f220000300800 */
[----:B0-----:R-:W-:-:S03]  /*1e47e0*/  SHF.R.S32.HI R13, RZ, 0x1f, R0 ;  /* 0x0000001fff0d7819 */ /* 0x001fc60000011400 */
[----:B------:R0:W-:Y:S02]  /*1e47f0*/  STL [R1+0x544c], R2 ;  /* 0x00544c0201007387 */ /* 0x0001e40000100800 */
[----:B------:R-:W-:Y:S02]  /*1e4800*/  IMAD.X R29, R13, 0x1, R26, P1 ;  /* 0x000000010d1d7824 */ /* 0x000fe400008e061a */
[----:B------:R-:W4:Y:S04]  /*1e4810*/  LDL.LU R12, [R1+0x20f8] ;  /* 0x0020f800010c7983 */ /* 0x000f280000300800 */
[----:B0-----:R-:W4:Y:S04]  /*1e4820*/  LDL.LU R2, [R1+0x20fc] ;  /* 0x0020fc0001027983 */ /* 0x001f280000300800 */
[----:B------:R0:W-:Y:S04]  /*1e4830*/  STL.64 [R1+0x24e0], R28 ;  /* 0x0024e01c01007387 */ /* 0x0001e80000100a00 */
[----:B0-----:R-:W4:Y:S04]  /*1e4840*/  LDL.LU.64 R28, [R1+0x7de0] ;  /* 0x007de000011c7983 */ /* 0x001f280000300a00 */
[----:B------:R-:W4:Y:S01]  /*1e4850*/  LDL.LU R23, [R1+0x20e0] ;  /* 0x0020e00001177983 */ /* 0x000f220000300800 */
[----:B--2---:R-:W-:-:S03]  /*1e4860*/  F2FP.SATFINITE.E5M2.F32.PACK_AB_MERGE_C R5, R5, R4, RZ ;  /* 0x000000040505723e */ /* 0x004fc600048060ff */
[----:B------:R-:W2:Y:S04]  /*1e4870*/  LDL.LU R4, [R1+0x20e8] ;  /* 0x0020e80001047983 */ /* 0x000ea80000300800 */
[----:B------:R0:W-:Y:S01]  /*1e4880*/  STL [R1+0x52f8], R5 ;  /* 0x0052f80501007387 */ /* 0x0001e20000100800 */
[----:B---3--:R-:W-:-:S03]  /*1e4890*/  F2FP.SATFINITE.E5M2.F32.PACK_AB_MERGE_C R8, R8, R17, RZ ;  /* 0x000000110808723e */ /* 0x008fc600048060ff */
[----:B0-----:R-:W2:Y:S04]  /*1e48a0*/  LDL.LU R5, [R1+0x20ec] ;  /* 0x0020ec0001057983 */ /* 0x001ea80000300800 */
[----:B------:R-:W-:Y:S01]  /*1e48b0*/  STL [R1+0x545c], R8 ;  /* 0x00545c0801007387 */ /* 0x000fe20000100800 */
[----:B----4-:R-:W-:-:S05]  /*1e48c0*/  IADD3 R16, P1, PT, R0, R29, RZ ;  /* 0x0000001d00107210 */ /* 0x010fca0007f3e0ff */
[----:B------:R-:W-:-:S05]  /*1e48d0*/  IMAD.X R17, R13, 0x1, R28, P1 ;  /* 0x000000010d117824 */ /* 0x000fca00008e061c */
[----:B------:R0:W-:Y:S04]  /*1e48e0*/  STL.64 [R1+0x24d8], R16 ;  /* 0x0024d81001007387 */ /* 0x0001e80000100a00 */
[----:B0-----:R-:W3:Y:S01]  /*1e48f0*/  LDL.LU.64 R16, [R1+0x7dd8] ;  /* 0x007dd80001107983 */ /* 0x001ee20000300a00 */
[----:B------:R-:W-:-:S03]  /*1e4900*/  F2FP.SATFINITE.E5M2.F32.PACK_AB_MERGE_C R25, R25, R24, RZ ;  /* 0x000000181919723e */ /* 0x000fc600048060ff */
[----:B------:R-:W4:Y:S01]  /*1e4910*/  LDL.LU R8, [R1+0x20dc] ;  /* 0x0020dc0001087983 */ /* 0x000f220000300800 */
[----:B------:R-:W-:-:S03]  /*1e4920*/  F2FP.SATFINITE.E5M2.F32.PACK_AB_MERGE_C R24, R6, R7, RZ ;  /* 0x000000070618723e */ /* 0x000fc600048060ff */
[----:B------:R0:W-:Y:S04]  /*1e4930*/  STL.64 [R1+0x7db8], R28 ;  /* 0x007db81c01007387 */ /* 0x0001e80000100a00 */
[----:B0-----:R-:W2:Y:S04]  /*1e4940*/  LDL.LU R28, [R1+0x20d4] ;  /* 0x0020d400011c7983 */ /* 0x001ea80000300800 */
[----:B------:R-:W4:Y:S04]  /*1e4950*/  LDL.LU R29, [R1+0x20d8] ;  /* 0x0020d800011d7983 */ /* 0x000f280000300800 */
[----:B------:R-:W2:Y:S04]  /*1e4960*/  LDL.LU R7, [R1+0x1ec0] ;  /* 0x001ec00001077983 */ /* 0x000ea80000300800 */
[----:B------:R-:W-:Y:S04]  /*1e4970*/  STL [R1+0x526c], R25 ;  /* 0x00526c1901007387 */ /* 0x000fe80000100800 */
[----:B------:R-:W2:Y:S04]  /*1e4980*/  LDL.LU R6, [R1+0x1ec4] ;  /* 0x001ec40001067983 */ /* 0x000ea80000300800 */
[----:B------:R3:W-:Y:S02]  /*1e4990*/  STL [R1+0x5460], R24 ;  /* 0x0054601801007387 */ /* 0x0007e40000100800 */
[----:B---3--:R-:W-:-:S05]  /*1e49a0*/  IADD3 R24, P1, PT, R0, R17, RZ ;  /* 0x0000001100187210 */ /* 0x008fca0007f3e0ff */
[----:B------:R-:W-:-:S05]  /*1e49b0*/  IMAD.X R25, R13, 0x1, R15, P1 ;  /* 0x000000010d197824 */ /* 0x000fca00008e060f */
[----:B------:R0:W-:Y:S04]  /*1e49c0*/  STL.64 [R1+0x24d0], R24 ;  /* 0x0024d01801007387 */ /* 0x0001e80000100a00 */
[----:B0-----:R-:W3:Y:S01]  /*1e49d0*/  LDL.LU.64 R24, [R1+0x7dd0] ;  /* 0x007dd00001187983 */ /* 0x001ee20000300a00 */
[----:B------:R-:W-:Y:S02]  /*1e49e0*/  F2FP.SATFINITE.E5M2.F32.PACK_AB_MERGE_C R9, R9, R3, RZ ;  /* 0x000000030909723e */ /* 0x000fe400048060ff */
[----:B------:R-:W-:Y:S01]  /*1e49f0*/  F2FP.SATFINITE.E5M2.F32.PACK_AB_MERGE_C R10, R11, R10, RZ ;  /* 0x0000000a0b0a723e */ /* 0x000fe200048060ff */
[----:B------:R-:W2:Y:S04]  /*1e4a00*/  LDL.LU R3, [R1+0x1ec8] ;  /* 0x001ec80001037983 */ /* 0x000ea80000300800 */
[----:B------:R0:W-:Y:S04]  /*1e4a10*/  STL [R1+0x5234], R9 ;  /* 0x0052340901007387 */ /* 0x0001e80000100800 */
[----:B0-----:R-:W2:Y:S04]  /*1e4a20*/  LDL.LU R9, [R1+0x1ecc] ;  /* 0x001ecc0001097983 */ /* 0x001ea80000300800 */
[----:B------:R3:W-:Y:S02]  /*1e4a30*/  STL [R1+0x546c], R10 ;  /* 0x00546c0a01007387 */ /* 0x0007e40000100800 */
[----:B---3--:R-:W-:-:S05]  /*1e4a40*/  IADD3 R10, P1, PT, R0, R25, RZ ;  /* 0x00000019000a7210 */ /* 0x008fca0007f3e0ff */
[----:B------:R-:W-:-:S05]  /*1e4a50*/  IMAD.X R11, R13, 0x1, R24, P1 ;  /* 0x000000010d0b7824 */ /* 0x000fca00008e0618 */
[----:B------:R0:W-:Y:S04]  /*1e4a60*/  STL.64 [R1+0x24c8], R10 ;  /* 0x0024c80a01007387 */ /* 0x0001e80000100a00 */
[----:B0-----:R-:W3:Y:S04]  /*1e4a70*/  LDL.LU R10, [R1+0x1eb0] ;  /* 0x001eb000010a7983 */ /* 0x001ee80000300800 */
[----:B------:R-:W3:Y:S04]  /*1e4a80*/  LDL.LU R11, [R1+0x1eb4] ;  /* 0x001eb400010b7983 */ /* 0x000ee80000300800 */
[----:B------:R0:W-:Y:S04]  /*1e4a90*/  STL.64 [R1+0x7db0], R24 ;  /* 0x007db01801007387 */ /* 0x0001e80000100a00 */
[----:B0-----:R-:W2:Y:S01]  /*1e4aa0*/  LDL.LU R24, [R1+0x20e4] ;  /* 0x0020e40001187983 */ /* 0x001ea20000300800 */
[----:B------:R-:W-:-:S02]  /*1e4ab0*/  F2FP.SATFINITE.E5M2.F32.PACK_AB_MERGE_C R21, R21, R20, RZ ;  /* 0x000000141515723e */ /* 0x000fc400048060ff */
[----:B------:R-:W-:Y:S01]  /*1e4ac0*/  IADD3 R20, P1, PT, R0, R16, RZ ;  /* 0x0000001000147210 */ /* 0x000fe20007f3e0ff */
[----:B------:R-:W3:Y:S01]  /*1e4ad0*/  LDL.LU R25, [R1+0x20d0] ;  /* 0x0020d00001197983 */ /* 0x000ee20000300800 */
[----:B------:R-:W-:-:S03]  /*1e4ae0*/  F2FP.SATFINITE.E5M2.F32.PACK_AB_MERGE_C R2, R2, R12, RZ ;  /* 0x0000000c0202723e */ /* 0x000fc600048060ff */
[----:B------:R0:W-:Y:S04]  /*1e4af0*/  STL [R1+0x5210], R21 ;  /* 0x0052101501007387 */ /* 0x0001e80000100800 */
[----:B------:R-:W-:Y:S01]  /*1e4b00*/  STL [R1+0x5470], R2 ;  /* 0x0054700201007387 */ /* 0x000fe20000100800 */
[----:B0-----:R-:W-:-:S05]  /*1e4b10*/  IMAD.X R21, R13, 0x1, R14, P1 ;  /* 0x000000010d157824 */ /* 0x001fca00008e060e */
[----:B------:R0:W-:Y:S04]  /*1e4b20*/  STL.64 [R1+0x24c0], R20 ;  /* 0x0024c01401007387 */ /* 0x0001e80000100a00 */
[----:B0-----:R-:W3:Y:S04]  /*1e4b30*/  LDL.LU.64 R20, [R1+0x7dc8] ;  /* 0x007dc80001147983 */ /* 0x001ee80000300a00 */
[----:B------:R-:W3:Y:S04]  /*1e4b40*/  LDL.LU R12, [R1+0x1eb8] ;  /* 0x001eb800010c7983 */ /* 0x000ee80000300800 */
[----:B------:R-:W3:Y:S01]  /*1e4b50*/  LDL.LU R2, [R1+0x1ebc] ;  /* 0x001ebc0001027983 */ /* 0x000ee20000300800 */
[----:B--2---:R-:W-:-:S03]  /*1e4b60*/  F2FP.SATFINITE.E5M2.F32.PACK_AB_MERGE_C R24, R24, R23, RZ ;  /* 0x000000171818723e */ /* 0x004fc600048060ff */
[----:B------:R-:W2:Y:S04]  /*1e4b70*/  LDL.LU R23, [R1+0x7dc0] ;  /* 0x007dc00001177983 */ /* 0x000ea80000300800 */
[----:B------:R0:W-:Y:S02]  /*1e4b80*/  STL [R1+0x51f0], R24 ;  /* 0x0051f01801007387 */ /* 0x0001e40000100800 */
[----:B0-----:R-:W-:-:S05]  /*1e4b90*/  F2FP.SATFINITE.E5M2.F32.PACK_AB_MERGE_C R24, R5, R4, RZ ;  /* 0x000000040518723e */ /* 0x001fca00048060ff */
[----:B------:R-:W-:Y:S01]  /*1e4ba0*/  STL [R1+0x547c], R24 ;  /* 0x00547c1801007387 */ /* 0x000fe20000100800 */
[----:B----4-:R-:W-:Y:S02]  /*1e4bb0*/  F2FP.SATFINITE.E5M2.F32.PACK_AB_MERGE_C R8, R8, R29, RZ ;  /* 0x0000001d0808723e */ /* 0x010fe400048060ff */
[----:B------:R-:W-:Y:S02]  /*1e4bc0*/  F2FP.SATFINITE.E5M2.F32.PACK_AB_MERGE_C R3, R9, R3, RZ ;  /* 0x000000030903723e */ /* 0x000fe400048060ff */
[----:B---3--:R-:W-:Y:S02]  /*1e4bd0*/  F2FP.SATFINITE.E5M2.F32.PACK_AB_MERGE_C R9, R11, R10, RZ ;  /* 0x0000000a0b09723e */ /* 0x008fe400048060ff */
[----:B------:R-:W-:Y:S02]  /*1e4be0*/  F2FP.SATFINITE.E5M2.F32.PACK_AB_MERGE_C R12, R2, R12, RZ ;  /* 0x0000000c020c723e */ /* 0x000fe400048060ff */
[----:B--2---:R-:W-:-:S05]  /*1e4bf0*/  IADD3 R4, P1, PT, R0, R23, RZ ;  /* 0x0000001700047210 */ /* 0x004fca0007f3e0ff */
[----:B------:R-:W-:-:S05]  /*1e4c00*/  IMAD.X R5, R13, 0x1, R22, P1 ;  /* 0x000000010d057824 */ /* 0x000fca00008e0616 */
[----:B------:R0:W-:Y:S04]  /*1e4c10*/  STL.64 [R1+0x24b8], R4 ;  /* 0x0024b80401007387 */ /* 0x0001e80000100a00 */
[----:B0-----:R-:W2:Y:S04]  /*1e4c20*/  LDL.LU R4, [R1+0x1170] ;  /* 0x0011700001047983 */ /* 0x001ea80000300800 */
[----:B------:R-:W2:Y:S04]  /*1e4c30*/  LDL.LU R5, [R1+0x1174] ;  /* 0x0011740001057983 */ /* 0x000ea80000300800 */
[----:B------:R0:W-:Y:S04]  /*1e4c40*/  STL.64 [R1+0x7da8], R22 ;  /* 0x007da81601007387 */ /* 0x0001e80000100a00 */
[----:B------:R-:W3:Y:S01]  /*1e4c50*/  LDL.LU R24, [R1+0x117c] ;  /* 0x00117c0001187983 */ /* 0x000ee20000300800 */
[----:B0-----:R-:W-:-:S05]  /*1e4c60*/  F2FP.SATFINITE.E5M2.F32.PACK_AB_MERGE_C R22, R28, R25, RZ ;  /* 0x000000191c16723e */ /* 0x001fca00048060ff */
[----:B------:R0:W-:Y:S02]  /*1e4c70*/  STL [R1+0x51dc], R22 ;  /* 0x0051dc1601007387 */ /* 0x0001e40000100800 */
[----:B0-----:R-:W-:Y:S02]  /*1e4c80*/  IADD3 R22, P1, PT, R0, R21, RZ ;  /* 0x0000001500167210 */ /* 0x001fe40007f3e0ff */
[----:B------:R0:W-:Y:S03]  /*1e4c90*/  STL [R1+0x5480], R8 ;  /* 0x0054800801007387 */ /* 0x0001e60000100800 */
[----:B------:R-:W-:Y:S01]  /*1e4ca0*/  IMAD.X R23, R13, 0x1, R19, P1 ;  /* 0x000000010d177824 */ /* 0x000fe200008e0613 */
[----:B------:R-:W4:Y:S04]  /*1e4cb0*/  LDL.LU R25, [R1+0x1180] ;  /* 0x0011800001197983 */ /* 0x000f280000300800 */
[----:B0-----:R-:W4:Y:S04]  /*1e4cc0*/  LDL.LU R8, [R1+0x1184] ;  /* 0x0011840001087983 */ /* 0x001f280000300800 */
[----:B------:R0:W-:Y:S02]  /*1e4cd0*/  STL.64 [R1+0x24b0], R22 ;  /* 0x0024b01601007387 */ /* 0x0001e40000100a00 */
[----:B0-----:R-:W-:-:S02]  /*1e4ce0*/  F2FP.SATFINITE.E5M2.F32.PACK_AB_MERGE_C R22, R6, R7, RZ ;  /* 0x000000070616723e */ /* 0x001fc400048060ff */
[C---:B------:R-:W-:Y:S01]  /*1e4cf0*/  IADD3 R6, P1, PT, R0.reuse, R20, RZ ;  /* 0x0000001400067210 */ /* 0x040fe20007f3e0ff */
[----:B-1----:R-:W-:Y:S01]  /*1e4d00*/  VIADD R0, R0, UR6 ;  /* 0x0000000600007c36 */ /* 0x002fe20008000000 */
[----:B------:R-:W0:Y:S03]  /*1e4d10*/  LDCU UR6, c[0x0][0x3b8] ;  /* 0x00007700ff0677ac */ /* 0x000e260008000800 */
[----:B------:R-:W-:Y:S01]  /*1e4d20*/  IMAD.X R7, R13, 0x1, R18, P1 ;  /* 0x000000010d077824 */ /* 0x000fe200008e0612 */
[----:B------:R-:W-:Y:S01]  /*1e4d30*/  STL [R1+0x51bc], R22 ;  /* 0x0051bc1601007387 */ /* 0x000fe20000100800 */
[----:B------:R-:W-:-:S03]  /*1e4d40*/  SHF.R.S32.HI R2, RZ, 0x1f, R0 ;  /* 0x0000001fff027819 */ /* 0x000fc60000011400 */
[----:B------:R-:W3:Y:S01]  /*1e4d50*/  LDL.LU R13, [R1+0x1188] ;  /* 0x00118800010d7983 */ /* 0x000ee20000300800 */
[----:B------:R-:W-:-:S03]  /*1e4d60*/  IADD3 R28, P1, PT, R0, R27, RZ ;  /* 0x0000001b001c7210 */ /* 0x000fc60007f3e0ff */
[----:B------:R1:W-:Y:S02]  /*1e4d70*/  STL.64 [R1+0x24a8], R6 ;  /* 0x0024a80601007387 */ /* 0x0003e40000100a00 */
[----:B------:R-:W-:Y:S02]  /*1e4d80*/  IMAD.X R29, R2, 0x1, R26, P1 ;  /* 0x00000001021d7824 */ /* 0x000fe400008e061a */
[----:B-1----:R-:W3:Y:S04]  /*1e4d90*/  LDL.LU R6, [R1+0x118c] ;  /* 0x00118c0001067983 */ /* 0x002ee80000300800 */
[----:B------:R-:W3:Y:S04]  /*1e4da0*/  LDL.LU R22, [R1+0x1194] ;  /* 0x0011940001167983 */ /* 0x000ee80000300800 */
[----:B------:R-:W3:Y:S04]  /*1e4db0*/  LDL.LU R23, [R1+0x1198] ;  /* 0x0011980001177983 */ /* 0x000ee80000300800 */
[----:B------:R1:W-:Y:S04]  /*1e4dc0*/  STL [R1+0x548c], R3 ;  /* 0x00548c0301007387 */ /* 0x0003e80000100800 */
[----:B------:R-:W3:Y:S04]  /*1e4dd0*/  LDL.LU R7, [R1+0x119c] ;  /* 0x00119c0001077983 */ /* 0x000ee80000300800 */
[----:B-1----:R-:W3:Y:S04]  /*1e4de0*/  LDL.LU R3, [R1+0x11a0] ;  /* 0x0011a00001037983 */ /* 0x002ee80000300800 */
[----:B------:R1:W-:Y:S04]  /*1e4df0*/  STL [R1+0x51b0], R9 ;  /* 0x0051b00901007387 */ /* 0x0003e80000100800 */
[----:B-1----:R-:W3:Y:S04]  /*1e4e00*/  LDL.LU R9, [R1+0x11a4] ;  /* 0x0011a40001097983 */ /* 0x002ee80000300800 */
[----:B------:R-:W3:Y:S04]  /*1e4e10*/  LDL.LU R10, [R1+0x11a8] ;  /* 0x0011a800010a7983 */ /* 0x000ee80000300800 */
[----:B------:R-:W3:Y:S04]  /*1e4e20*/  LDL.LU R11, [R1+0x11ac] ;  /* 0x0011ac00010b7983 */ /* 0x000ee80000300800 */
[----:B------:R-:W-:Y:S04]  /*1e4e30*/  STL [R1+0x5490], R12 ;  /* 0x0054900c01007387 */ /* 0x000fe80000100800 */
[----:B------:R1:W-:Y:S04]  /*1e4e40*/  STL.64 [R1+0x24a0], R28 ;  /* 0x0024a01c01007387 */ /* 0x0003e80000100a00 */
[----:B-1----:R-:W3:Y:S04]  /*1e4e50*/  LDL.LU.64 R28, [R1+0x7db8] ;  /* 0x007db800011c7983 */ /* 0x002ee80000300a00 */
[----:B------:R1:W-:Y:S04]  /*1e4e60*/  STL.64 [R1+0x7da0], R26 ;  /* 0x007da01a01007387 */ /* 0x0003e80000100a00 */
[----:B-1----:R-:W3:Y:S04]  /*1e4e70*/  LDL.LU R27, [R1+0x1178] ;  /* 0x00117800011b7983 */ /* 0x002ee80000300800 */
[----:B------:R-:W3:Y:S01]  /*1e4e80*/  LDL.LU R12, [R1+0x11b4] ;  /* 0x0011b400010c7983 */ /* 0x000ee20000300800 */
[----:B--2---:R-:W-:-:S03]  /*1e4e90*/  F2FP.SATFINITE.E5M2.F32.PACK_AB_MERGE_C R5, R5, R4, RZ ;  /* 0x000000040505723e */ /* 0x004fc600048060ff */
[----:B------:R-:W2:Y:S04]  /*1e4ea0*/  LDL.LU R4, [R1+0x11b8] ;  /* 0x0011b80001047983 */ /* 0x000ea80000300800 */
[----:B------:R1:W-:Y:S04]  /*1e4eb0*/  STL [R1+0x5498], R5 ;  /* 0x0054980501007387 */ /* 0x0003e80000100800 */
[----:B-1----:R-:W2:Y:S01]  /*1e4ec0*/  LDL.LU R5, [R1+0x11bc] ;  /* 0x0011bc0001057983 */ /* 0x002ea20000300800 */
[----:B----4-:R-:W-:Y:S02]  /*1e4ed0*/  F2FP.SATFINITE.E5M2.F32.PACK_AB_MERGE_C R8, R8, R25, RZ ;  /* 0x000000190808723e */ /* 0x010fe400048060ff */
[----:B---3--:R-:W-:-:S02]  /*1e4ee0*/  F2FP.SATFINITE.E5M2.F32.PACK_AB_MERGE_C R6, R6, R13, RZ ;  /* 0x0000000d0606723e */ /* 0x008fc400048060ff */
[----:B------:R-:W-:Y:S02]  /*1e4ef0*/  IADD3 R26, P1, PT, R0, R29, RZ ;  /* 0x0000001d001a7210 */ /* 0x000fe40007f3e0ff */
[----:B------:R-:W-:-:S03]  /*1e4f00*/  F2FP.SATFINITE.E5M2.F32.PACK_AB_MERGE_C R24, R24, R27, RZ ;  /* 0x0000001b1818723e */ /* 0x000fc600048060ff */
[----:B------:R-:W-:Y:S02]  /*1e4f10*/  IMAD.X R27, R2, 0x1, R28, P1 ;  /* 0x00000001021b7824 */ /* 0x000fe400008e061c */
[----:B------:R1:W-:Y:S04]  /*1e4f20*/  STL [R1+0x5494], R24 ;  /* 0x0054941801007387 */ /* 0x0003e80000100800 */
[----:B------:R3:W-:Y:S01]  /*1e4f30*/  STL.64 [R1+0x7d98], R28 ;  /* 0x007d981c01007387 */ /* 0x0007e20000100a00 */
[----:B-1----:R-:W-:-:S03]  /*1e4f40*/  IADD3 R24, P1, PT, R0, R17, RZ ;  /* 0x0000001100187210 */ /* 0x002fc60007f3e0ff */
[----:B---3--:R-:W3:Y:S02]  /*1e4f50*/  LDL.LU R29, [R1+0x1190] ;  /* 0x00119000011d7983 */ /* 0x008ee40000300800 */
[----:B------:R-:W-:Y:S02]  /*1e4f60*/  IMAD.X R25, R2, 0x1, R15, P1 ;  /* 0x0000000102197824 */ /* 0x000fe400008e060f */
[----:B------:R1:W-:Y:S04]  /*1e4f70*/  STL.64 [R1+0x2498], R26 ;  /* 0x0024981a01007387 */ /* 0x0003e80000100a00 */
[----:B------:R-:W4:Y:S04]  /*1e4f80*/  LDL.LU R28, [R1+0x11c0] ;  /* 0x0011c000011c7983 */ /* 0x000f280000300800 */
[----:B-1----:R-:W4:Y:S04]  /*1e4f90*/  LDL.LU R26, [R1+0x11c4] ;  /* 0x0011c400011a7983 */ /* 0x002f280000300800 */
[----:B------:R1:W-:Y:S04]  /*1e4fa0*/  STL [R1+0x54a0], R8 ;  /* 0x0054a00801007387 */ /* 0x0003e80000100800 */
[----:B------:R-:W2:Y:S04]  /*1e4fb0*/  LDL.LU R27, [R1+0x11c8] ;  /* 0x0011c800011b7983 */ /* 0x000ea80000300800 */
[----:B-1----:R-:W2:Y:S04]  /*1e4fc0*/  LDL.LU R8, [R1+0x11cc] ;  /* 0x0011cc0001087983 */ /* 0x002ea80000300800 */
[----:B------:R-:W-:Y:S04]  /*1e4fd0*/  STL [R1+0x549c], R6 ;  /* 0x00549c0601007387 */ /* 0x000fe80000100800 */
[----:B------:R1:W-:Y:S04]  /*1e4fe0*/  STL.64 [R1+0x2490], R24 ;  /* 0x0024901801007387 */ /* 0x0003e80000100a00 */
[----:B-1----:R-:W2:Y:S01]  /*1e4ff0*/  LDL.LU.64 R24, [R1+0x7db0] ;  /* 0x007db00001187983 */ /* 0x002ea20000300a00 */
[----:B------:R-:W-:-:S03]  /*1e5000*/  F2FP.SATFINITE.E5M2.F32.PACK_AB_MERGE_C R7, R7, R23, RZ ;  /* 0x000000170707723e */ /* 0x000fc600048060ff */
[----:B------:R-:W4:Y:S04]  /*1e5010*/  LDL.LU R13, [R1+0x11e0] ;  /* 0x0011e000010d7983 */ /* 0x000f280000300800 */
[----:B------:R-:W4:Y:S01]  /*1e5020*/  LDL.LU R6, [R1+0x11e4] ;  /* 0x0011e40001067983 */ /* 0x000f220000300800 */
[----:B---3--:R-:W-:-:S05]  /*1e5030*/  F2FP.SATFINITE.E5M2.F32.PACK_AB_MERGE_C R29, R22, R29, RZ ;  /* 0x0000001d161d723e */ /* 0x008fca00048060ff */
[----:B------:R-:W-:Y:S04]  /*1e5040*/  STL [R1+0x54a8], R29 ;  /* 0x0054a81d01007387 */ /* 0x000fe80000100800 */
[----:B------:R1:W-:Y:S02]  /*1e5050*/  STL [R1+0x54a4], R7 ;  /* 0x0054a40701007387 */ /* 0x0003e40000100800 */
[----:B-1----:R-:W-:Y:S02]  /*1e5060*/  F2FP.SATFINITE.E5M2.F32.PACK_AB_MERGE_C R7, R9, R3, RZ ;  /* 0x000000030907723e */ /* 0x002fe400048060ff */
[----:B------:R-:W-:Y:S02]  /*1e5070*/  F2FP.SATFINITE.E5M2.F32.PACK_AB_MERGE_C R3, R11, R10, RZ ;  /* 0x0000000a0b03723e */ /* 0x000fe400048060ff */
[----:B--2---:R-:W-:Y:S01]  /*1e5080*/  IADD3 R22, P1, PT, R0, R25, RZ ;  /* 0x0000001900167210 */ /* 0x004fe20007f3e0ff */
[----:B------:R1:W-:Y:S04]  /*1e5090*/  STL.64 [R1+0x7d90], R24 ;  /* 0x007d901801007387 */ /* 0x0003e80000100a00 */
[----:B------:R-:W-:Y:S01]  /*1e50a0*/  IMAD.X R23, R2, 0x1, R24, P1 ;  /* 0x0000000102177824 */ /* 0x000fe200008e0618 */
[----:B-1----:R-:W2:Y:S04]  /*1e50b0*/  LDL.LU R25, [R1+0x11b0] ;  /* 0x0011b00001197983 */ /* 0x002ea80000300800 */
[----:B------:R1:W-:Y:S04]  /*1e50c0*/  STL.64 [R1+0x2488], R22 ;  /* 0x0024881601007387 */ /* 0x0003e80000100a00 */
[----:B------:R-:W3:Y:S04]  /*1e50d0*/  LDL.LU R29, [R1+0x11e8] ;  /* 0x0011e800011d7983 */ /* 0x000ee80000300800 */
[----:B------:R0:W-:Y:S01]  /*1e50e0*/  STL [R1+0x54b0], R7 ;  /* 0x0054b00701007387 */ /* 0x0001e20000100800 */
[----:B-1----:R-:W-:-:S05]  /*1e50f0*/  IADD3 R22, P1, PT, R0, R16, RZ ;  /* 0x0000001000167210 */ /* 0x002fca0007f3e0ff */
[----:B------:R-:W-:Y:S01]  /*1e5100*/  IMAD.X R23, R2, 0x1, R14, P1 ;  /* 0x0000000102177824 */ /* 0x000fe200008e060e */
[----:B0-----:R-:W3:Y:S04]  /*1e5110*/  LDL.LU R7, [R1+0x11ec] ;  /* 0x0011ec0001077983 */ /* 0x001ee80000300800 */
[----:B------:R0:W-:Y:S04]  /*1e5120*/  STL [R1+0x54ac], R3 ;  /* 0x0054ac0301007387 */ /* 0x0001e80000100800 */
[----:B0-----:R-:W3:Y:S04]  /*1e5130*/  LDL.LU R3, [R1+0x11d0] ;  /* 0x0011d00001037983 */ /* 0x001ee80000300800 */
[----:B------:R-:W3:Y:S04]  /*1e5140*/  LDL.LU R9, [R1+0x11d4] ;  /* 0x0011d40001097983 */ /* 0x000ee80000300800 */
[----:B------:R-:W3:Y:S04]  /*1e5150*/  LDL.LU R10, [R1+0x11d8] ;  /* 0x0011d800010a7983 */ /* 0x000ee80000300800 */
[----:B------:R-:W3:Y:S04]  /*1e5160*/  LDL.LU R11, [R1+0x11dc] ;  /* 0x0011dc00010b7983 */ /* 0x000ee80000300800 */
[----:B------:R0:W-:Y:S04]  /*1e5170*/  STL.64 [R1+0x2480], R22 ;  /* 0x0024801601007387 */ /* 0x0001e80000100a00 */
[----:B0-----:R-:W3:Y:S01]  /*1e5180*/  LDL.LU.64 R22, [R1+0x7da8] ;  /* 0x007da80001167983 */ /* 0x001ee20000300a00 */
[----:B------:R-:W-:-:S02]  /*1e5190*/  F2FP.SATFINITE.E5M2.F32.PACK_AB_MERGE_C R8, R8, R27, RZ ;  /* 0x0000001b0808723e */ /* 0x000fc400048060ff */
[----:B----4-:R-:W-:Y:S02]  /*1e51a0*/  F2FP.SATFINITE.E5M2.F32.PACK_AB_MERGE_C R6, R6, R13, RZ ;  /* 0x0000000d0606723e */ /* 0x010fe400048060ff */
[----:B--2---:R-:W-:Y:S02]  /*1e51b0*/  F2FP.SATFINITE.E5M2.F32.PACK_AB_MERGE_C R24, R12, R25, RZ ;  /* 0x000000190c18723e */ /* 0x004fe400048060ff */
[----:B------:R-:W-:-:S03]  /*1e51c0*/  F2FP.SATFINITE.E5M2.F32.PACK_AB_MERGE_C R12, R5, R4, RZ ;  /* 0x00000004050c723e */ /* 0x000fc600048060ff */
[----:B------:R-:W-:Y:S04]  /*1e51d0*/  STL [R1+0x54c0], R24 ;  /* 0x0054c01801007387 */ /* 0x000fe80000100800 */
[----:B------:R0:W-:Y:S04]  /*1e51e0*/  STL [R1+0x54bc], R12 ;  /* 0x0054bc0c01007387 */ /* 0x0001e80000100800 */
[----:B------:R-:W2:Y:S04]  /*1e51f0*/  LDL.LU R25, [R1+0x11f0] ;  /* 0x0011f00001197983 */ /* 0x000ea80000300800 */
[----:B0-----:R-:W2:Y:S01]  /*1e5200*/  LDL.LU R12, [R1+0x11f4] ;  /* 0x0011f400010c7983 */ /* 0x001ea20000300800 */
[----:B------:R-:W-:-:S02]  /*1e5210*/  F2FP.SATFINITE.E5M2.F32.PACK_AB_MERGE_C R24, R26, R28, RZ ;  /* 0x0000001c1a18723e */ /* 0x000fc400048060ff */
[----:B---3--:R-:W-:-:S05]  /*1e5220*/  IADD3 R4, P1, PT, R0, R23, RZ ;  /* 0x0000001700047210 */ /* 0x008fca0007f3e0ff */
[----:B------:R-:W-:-:S05]  /*1e5230*/  IMAD.X R5, R2, 0x1, R22, P1 ;  /* 0x0000000102057824 */ /* 0x000fca00008e0616 */
[----:B------:R0:W-:Y:S04]  /*1e5240*/  STL.64 [R1+0x2478], R4 ;  /* 0x0024780401007387 */ /* 0x0001e80000100a00 */
[----:B0-----:R-:W3:Y:S04]  /*1e5250*/  LDL.LU R4, [R1+0x11f8] ;  /* 0x0011f80001047983 */ /* 0x001ee80000300800 */
[----:B------:R-:W3:Y:S04]  /*1e5260*/  LDL.LU R5, [R1+0x11fc] ;  /* 0x0011fc0001057983 */ /* 0x000ee80000300800 */
        /* <DEDUP_REMOVED lines=10> */
[----:B------:R0:W-:Y:S04]  /*1e5310*/  STL.64 [R1+0x7d80], R20 ;  /* 0x007d801401007387 */ /* 0x0001e80000100a00 */
[----:B------:R-:W-:Y:S04]  /*1e5320*/  STL [R1+0x54e0], R6 ;  /* 0x0054e00601007387 */ /* 0x000fe80000100800 */
[----:B0-----:R-:W2:Y:S04]  /*1e5330*/  LDL.LU R20, [R1+0x1204] ;  /* 0x0012040001147983 */ /* 0x001ea80000300800 */
[----:B------:R0:W-:Y:S04]  /*1e5340*/  STL.64 [R1+0x2468], R26 ;  /* 0x0024681a01007387 */ /* 0x0001e80000100a00 */
[----:B0-----:R-:W2:Y:S01]  /*1e5350*/  LDL.LU.64 R26, [R1+0x7da0] ;  /* 0x007da000011a7983 */ /* 0x001ea20000300a00 */
[----:B------:R-:W-:-:S03]  /*1e5360*/  F2FP.SATFINITE.E5M2.F32.PACK_AB_MERGE_C R7, R7, R29, RZ ;  /* 0x0000001d0707723e */ /* 0x000fc600048060ff */
[----:B------:R-:W3:Y:S01]  /*1e5370*/  LDL.LU R23, [R1+0x1210] ;  /* 0x0012100001177983 */ /* 0x000ee20000300800 */
[----:B------:R-:W-:-:S03]  /*1e5380*/  F2FP.SATFINITE.E5M2.F32.PACK_AB_MERGE_C R3, R9, R3, RZ ;  /* 0x000000030903723e */ /* 0x000fc600048060ff */
[----:B------:R-:W3:Y:S04]  /*1e5390*/  LDL.LU R13, [R1+0x1214] ;  /* 0x00121400010d7983 */ /* 0x000ee80000300800 */
[----:B------:R-:W3:Y:S01]  /*1e53a0*/  LDL.LU R6, [R1+0x1218] ;  /* 0x0012180001067983 */ /* 0x000ee20000300800 */
[----:B------:R-:W-:Y:S01]  /*1e53b0*/  VIADD R0, R0, UR6 ;  /* 0x0000000600007c36 */ /* 0x000fe20008000000 */
[----:B------:R-:W0:Y:S02]  /*1e53c0*/  LDCU UR6, c[0x0][0x3b8] ;  /* 0x00007700ff0677ac */ /* 0x000e240008000800 */
[----:B------:R-:W3:Y:S04]  /*1e53d0*/  LDL.LU R2, [R1+0x121c] ;  /* 0x00121c0001027983 */ /* 0x000ee80000300800 */
[----:B------:R1:W-:Y:S04]  /*1e53e0*/  STL [R1+0x54dc], R7 ;  /* 0x0054dc0701007387 */ /* 0x0003e80000100800 */
[----:B------:R0:W-:Y:S01]  /*1e53f0*/  STL [R1+0x54f0], R3 ;  /* 0x0054f00301007387 */ /* 0x0001e20000100800 */
[----:B-1----:R-:W-:-:S03]  /*1e5400*/  F2FP.SATFINITE.E5M2.F32.PACK_AB_MERGE_C R7, R11, R10, RZ ;  /* 0x0000000a0b07723e */ /* 0x002fc600048060ff */
[----:B0-----:R-:W4:Y:S04]  /*1e5410*/  LDL.LU R3, [R1+0x1220] ;  /* 0x0012200001037983 */ /* 0x001f280000300800 */
[----:B------:R-:W4:Y:S04]  /*1e5420*/  LDL.LU R9, [R1+0x1224] ;  /* 0x0012240001097983 */ /* 0x000f280000300800 */
[----:B------:R0:W-:Y:S04]  /*1e5430*/  STL [R1+0x54ec], R7 ;  /* 0x0054ec0701007387 */ /* 0x0001e80000100800 */
[----:B------:R-:W4:Y:S04]  /*1e5440*/  LDL.LU R10, [R1+0x1228] ;  /* 0x00122800010a7983 */ /* 0x000f280000300800 */
[----:B------:R-:W4:Y:S01]  /*1e5450*/  LDL.LU R11, [R1+0x122c] ;  /* 0x00122c00010b7983 */ /* 0x000f220000300800 */
[----:B0-----:R-:W-:-:S02]  /*1e5460*/  SHF.R.S32.HI R7, RZ, 0x1f, R0 ;  /* 0x0000001fff077819 */ /* 0x001fc40000011400 */
[----:B--2---:R-:W-:-:S05]  /*1e5470*/  IADD3 R28, P1, PT, R0, R27, RZ ;  /* 0x0000001b001c7210 */ /* 0x004fca0007f3e0ff */
[----:B------:R-:W-:-:S05]  /*1e5480*/  IMAD.X R29, R7, 0x1, R26, P1 ;  /* 0x00000001071d7824 */ /* 0x000fca00008e061a */
[----:B------:R0:W-:Y:S04]  /*1e5490*/  STL.64 [R1+0x2460], R28 ;  /* 0x0024601c01007387 */ /* 0x0001e80000100a00 */
[----:B0-----:R-:W2:Y:S01]  /*1e54a0*/  LDL.LU.64 R28, [R1+0x7d98] ;  /* 0x007d9800011c7983 */ /* 0x001ea20000300a00 */
[----:B------:R-:W-:Y:S02]  /*1e54b0*/  F2FP.SATFINITE.E5M2.F32.PACK_AB_MERGE_C R12, R12, R25, RZ ;  /* 0x000000190c0c723e */ /* 0x000fe400048060ff */
[----:B---3--:R-:W-:Y:S01]  /*1e54c0*/  F2FP.SATFINITE.E5M2.F32.PACK_AB_MERGE_C R4, R5, R4, RZ ;  /* 0x000000040504723e */ /* 0x008fe200048060ff */
[----:B------:R0:W-:Y:S04]  /*1e54d0*/  STL.64 [R1+0x7d78], R26 ;  /* 0x007d781a01007387 */ /* 0x0001e80000100a00 */
[----:B0-----:R-:W3:Y:S04]  /*1e54e0*/  LDL.LU R27, [R1+0x1200] ;  /* 0x00120000011b7983 */ /* 0x001ee80000300800 */
[----:B------:R-:W3:Y:S04]  /*1e54f0*/  LDL.LU R21, [R1+0x1230] ;  /* 0x0012300001157983 */ /* 0x000ee80000300800 */
[----:B------:R0:W-:Y:S04]  /*1e5500*/  STL [R1+0x2e9c], R12 ;  /* 0x002e9c0c01007387 */ /* 0x0001e80000100800 */
[----:B0-----:R-:W4:Y:S04]  /*1e5510*/  LDL.LU R12, [R1+0x1234] ;  /* 0x00123400010c7983 */ /* 0x001f280000300800 */
[----:B------:R0:W-:Y:S04]  /*1e5520*/  STL [R1+0x2ea8], R4 ;  /* 0x002ea80401007387 */ /* 0x0001e80000100800 */
[----:B0-----:R-:W4:Y:S04]  /*1e5530*/  LDL.LU R4, [R1+0x1238] ;  /* 0x0012380001047983 */ /* 0x001f280000300800 */
[----:B------:R-:W4:Y:S01]  /*1e5540*/  LDL.LU R5, [R1+0x123c] ;  /* 0x00123c0001057983 */ /* 0x000f220000300800 */
[----:B--2---:R-:W-:-:S05]  /*1e5550*/  IADD3 R24, P1, PT, R0, R29, RZ ;  /* 0x0000001d00187210 */ /* 0x004fca0007f3e0ff */
[----:B------:R-:W-:-:S05]  /*1e5560*/  IMAD.X R25, R7, 0x1, R28, P1 ;  /* 0x0000000107197824 */ /* 0x000fca00008e061c */
[----:B------:R0:W-:Y:S04]  /*1e5570*/  STL.64 [R1+0x2458], R24 ;  /* 0x0024581801007387 */ /* 0x0001e80000100a00 */
[----:B0-----:R-:W2:Y:S01]  /*1e5580*/  LDL.LU.64 R24, [R1+0x7d90] ;  /* 0x007d900001187983 */ /* 0x001ea20000300a00 */
[----:B------:R-:W-:Y:S02]  /*1e5590*/  IADD3 R26, P1, PT, R0, R17, RZ ;  /* 0x00000011001a7210 */ /* 0x000fe40007f3e0ff */
[----:B---3--:R-:W-:Y:S02]  /*1e55a0*/  F2FP.SATFINITE.E5M2.F32.PACK_AB_MERGE_C R20, R20, R27, RZ ;  /* 0x0000001b1414723e */ /* 0x008fe400048060ff */
[----:B----4-:R-:W-:Y:S01]  /*1e55b0*/  F2FP.SATFINITE.E5M2.F32.PACK_AB_MERGE_C R8, R8, R22, RZ ;  /* 0x000000160808723e */ /* 0x010fe200048060ff */
[----:B------:R-:W-:-:S02]  /*1e55c0*/  IMAD.X R27, R7, 0x1, R15, P1 ;  /* 0x00000001071b7824 */ /* 0x000fc400008e060f */
[----:B------:R-:W-:Y:S01]  /*1e55d0*/  STL [R1+0x2e38], R20 ;  /* 0x002e381401007387 */ /* 0x000fe20000100800 */
[----:B------:R-:W-:-:S03]  /*1e55e0*/  F2FP.SATFINITE.E5M2.F32.PACK_AB_MERGE_C R2, R2, R6, RZ ;  /* 0x000000060202723e */ /* 0x000fc600048060ff */
[----:B------:R0:W-:Y:S01]  /*1e55f0*/  STL [R1+0x7d68], R17 ;  /* 0x007d681101007387 */ /* 0x0001e20000100800 */
[----:B------:R-:W-:-:S03]  /*1e5600*/  F2FP.SATFINITE.E5M2.F32.PACK_AB_MERGE_C R13, R13, R23, RZ ;  /* 0x000000170d0d723e */ /* 0x000fc600048060ff */
[----:B------:R-:W-:Y:S04]  /*1e5610*/  STL [R1+0x2e48], R8 ;  /* 0x002e480801007387 */ /* 0x000fe80000100800 */
[----:B0-----:R-:W3:Y:S04]  /*1e5620*/  LDL.LU R17, [R1+0x1244] ;  /* 0x0012440001117983 */ /* 0x001ee80000300800 */
[----:B------:R0:W-:Y:S04]  /*1e5630*/  STL.64 [R1+0x2450], R26 ;  /* 0x0024501a01007387 */ /* 0x0001e80000100a00 */
[----:B0-----:R-:W4:Y:S04]  /*1e5640*/  LDL.LU R26, [R1+0x1248] ;  /* 0x00124800011a7983 */ /* 0x001f280000300800 */
[----:B------:R-:W4:Y:S04]  /*1e5650*/  LDL.LU R8, [R1+0x124c] ;  /* 0x00124c0001087983 */ /* 0x000f280000300800 */
[----:B------:R-:W-:Y:S04]  /*1e5660*/  STL [R1+0x7660], R2 ;  /* 0x0076600201007387 */ /* 0x000fe80000100800 */
[----:B------:R-:W-:Y:S01]  /*1e5670*/  STL [R1+0x2dc8], R13 ;  /* 0x002dc80d01007387 */ /* 0x000fe20000100800 */
[----:B--2---:R-:W-:-:S05]  /*1e5680*/  IADD3 R22, P1, PT, R0, R25, RZ ;  /* 0x0000001900167210 */ /* 0x004fca0007f3e0ff */
[----:B------:R-:W-:-:S05]  /*1e5690*/  IMAD.X R23, R7, 0x1, R24, P1 ;  /* 0x0000000107177824 */ /* 0x000fca00008e0618 */
[----:B------:R0:W-:Y:S04]  /*1e56a0*/  STL.64 [R1+0x2448], R22 ;  /* 0x0024481601007387 */ /* 0x0001e80000100a00 */
[----:B0-----:R-:W2:Y:S01]  /*1e56b0*/  LDL.LU.64 R22, [R1+0x7d88] ;  /* 0x007d880001167983 */ /* 0x001ea20000300a00 */
[----:B------:R-:W-:Y:S02]  /*1e56c0*/  F2FP.SATFINITE.E5M2.F32.PACK_AB_MERGE_C R3, R9, R3, RZ ;  /* 0x000000030903723e */ /* 0x000fe400048060ff */
[----:B------:R-:W-:Y:S01]  /*1e56d0*/  IADD3 R2, P1, PT, R0, R16, RZ ;  /* 0x0000001000027210 */ /* 0x000fe20007f3e0ff */
[----:B------:R-:W3:Y:S01]  /*1e56e0*/  LDL.LU R27, [R1+0x1250] ;  /* 0x00125000011b7983 */ /* 0x000ee20000300800 */
[----:B------:R-:W-:-:S03]  /*1e56f0*/  F2FP.SATFINITE.E5M2.F32.PACK_AB_MERGE_C R6, R11, R10, RZ ;  /* 0x0000000a0b06723e */ /* 0x000fc600048060ff */
[----:B------:R-:W3:Y:S04]  /*1e5700*/  LDL.LU R13, [R1+0x1254] ;  /* 0x00125400010d7983 */ /* 0x000ee80000300800 */
[----:B------:R0:W-:Y:S04]  /*1e5710*/  STL.64 [R1+0x7d60], R24 ;  /* 0x007d601801007387 */ /* 0x0001e80000100a00 */
[----:B0-----:R-:W3:Y:S04]  /*1e5720*/  LDL.LU R25, [R1+0x1240] ;  /* 0x0012400001197983 */ /* 0x001ee80000300800 */
[----:B------:R0:W-:Y:S04]  /*1e5730*/  STL [R1+0x767c], R3 ;  /* 0x00767c0301007387 */ /* 0x0001e80000100800 */
[----:B------:R1:W-:Y:S01]  /*1e5740*/  STL [R1+0x2cd8], R6 ;  /* 0x002cd80601007387 */ /* 0x0003e20000100800 */
[----:B0-----:R-:W-:-:S03]  /*1e5750*/  IMAD.X R3, R7, 0x1, R14, P1 ;  /* 0x0000000107037824 */ /* 0x001fc600008e060e */
[----:B-1----:R-:W3:Y:S04]  /*1e5760*/  LDL.LU R6, [R1+0x1258] ;  /* 0x0012580001067983 */ /* 0x002ee80000300800 */
[----:B------:R-:W3:Y:S04]  /*1e5770*/  LDL.LU R9, [R1+0x125c] ;  /* 0x00125c0001097983 */ /* 0x000ee80000300800 */
[----:B------:R-:W3:Y:S04]  /*1e5780*/  LDL.LU R10, [R1+0x1260] ;  /* 0x00126000010a7983 */ /* 0x000ee80000300800 */
[----:B------:R0:W-:Y:S04]  /*1e5790*/  STL.64 [R1+0x2440], R2 ;  /* 0x0024400201007387 */ /* 0x0001e80000100a00 */
[----:B------:R-:W3:Y:S04]  /*1e57a0*/  LDL.LU R11, [R1+0x1264] ;  /* 0x00126400010b7983 */ /* 0x000ee80000300800 */
[----:B------:R1:W-:Y:S01]  /*1e57b0*/  STL.64 [R1+0x7d70], R14 ;  /* 0x007d700e01007387 */ /* 0x0003e20000100a00 */
[----:B0-----:R-:W-:-:S02]  /*1e57c0*/  F2FP.SATFINITE.E5M2.F32.PACK_AB_MERGE_C R2, R12, R21, RZ ;  /* 0x000000150c02723e */ /* 0x001fc400048060ff */
[----:B------:R-:W-:Y:S01]  /*1e57d0*/  F2FP.SATFINITE.E5M2.F32.PACK_AB_MERGE_C R3, R5, R4, RZ ;  /* 0x000000040503723e */ /* 0x000fe200048060ff */
[----:B-1----:R-:W3:Y:S04]  /*1e57e0*/  LDL.LU R15, [R1+0x1268] ;  /* 0x00126800010f7983 */ /* 0x002ee80000300800 */
[----:B------:R0:W-:Y:S04]  /*1e57f0*/  STL [R1+0x2c6c], R2 ;  /* 0x002c6c0201007387 */ /* 0x0001e80000100800 */
[----:B0-----:R-:W3:Y:S04]  /*1e5800*/  LDL.LU R2, [R1+0x126c] ;  /* 0x00126c0001027983 */ /* 0x001ee80000300800 */
[----:B------:R0:W-:Y:S04]  /*1e5810*/  STL [R1+0x2c8c], R3 ;  /* 0x002c8c0301007387 */ /* 0x0001e80000100800 */
[----:B0-----:R-:W3:Y:S04]  /*1e5820*/  LDL.LU R3, [R1+0x1270] ;  /* 0x0012700001037983 */ /* 0x001ee80000300800 */
[----:B------:R-:W3:Y:S04]  /*1e5830*/  LDL.LU R12, [R1+0x1274] ;  /* 0x00127400010c7983 */ /* 0x000ee80000300800 */
[----:B------:R-:W3:Y:S04]  /*1e5840*/  LDL.LU R4, [R1+0x1278] ;  /* 0x0012780001047983 */ /* 0x000ee80000300800 */
[----:B------:R-:W3:Y:S01]  /*1e5850*/  LDL.LU R5, [R1+0x127c] ;  /* 0x00127c0001057983 */ /* 0x000ee20000300800 */
[----:B--2---:R-:W-:-:S03]  /*1e5860*/  IADD3 R20, P1, PT, R0, R23, RZ ;  /* 0x0000001700147210 */ /* 0x004fc60007f3e0ff */
[----:B------:R-:W-:Y:S02]  /*1e5870*/  STL [R1+0x7d50], R23 ;  /* 0x007d501701007387 */ /* 0x000fe40000100800 */
[----:B------:R-:W-:-:S05]  /*1e5880*/  IMAD.X R21, R7, 0x1, R22, P1 ;  /* 0x0000000107157824 */ /* 0x000fca00008e0616 */
[----:B------:R0:W-:Y:S04]  /*1e5890*/  STL.64 [R1+0x2438], R20 ;  /* 0x0024381401007387 */ /* 0x0001e80000100a00 */
[----:B0-----:R-:W2:Y:S01]  /*1e58a0*/  LDL.LU.64 R20, [R1+0x7d80] ;  /* 0x007d800001147983 */ /* 0x001ea20000300a00 */
[----:B----4-:R-:W-:Y:S02]  /*1e58b0*/  F2FP.SATFINITE.E5M2.F32.PACK_AB_MERGE_C R8, R8, R26, RZ ;  /* 0x0000001a0808723e */ /* 0x010fe400048060ff */
[----:B---3--:R-:W-:Y:S02]  /*1e58c0*/  F2FP.SATFINITE.E5M2.F32.PACK_AB_MERGE_C R14, R17, R25, RZ ;  /* 0x00000019110e723e */ /* 0x008fe400048060ff */
[----:B------:R-:W-:-:S03]  /*1e58d0*/  F2FP.SATFINITE.E5M2.F32.PACK_AB_MERGE_C R13, R13, R27, RZ ;  /* 0x0000001b0d0d723e */ /* 0x000fc600048060ff */
[----:B------:R-:W-:Y:S04]  /*1e58e0*/  STL [R1+0x2be8], R14 ;  /* 0x002be80e01007387 */ /* 0x000fe80000100800 */
[----:B------:R-:W-:Y:S04]  /*1e58f0*/  STL [R1+0x2bec], R8 ;  /* 0x002bec0801007387 */ /* 0x000fe80000100800 */
[----:B------:R-:W3:Y:S01]  /*1e5900*/  LDL.LU R17, [R1+0x1280] ;  /* 0x0012800001117983 */ /* 0x000ee20000300800 */
[----:B--2---:R-:W-:-:S05]  /*1e5910*/  IADD3 R24, P1, PT, R0, R21, RZ ;  /* 0x0000001500187210 */ /* 0x004fca0007f3e0ff */
[----:B------:R-:W-:Y:S01]  /*1e5920*/  IMAD.X R25, R7, 0x1, R19, P1 ;  /* 0x0000000107197824 */ /* 0x000fe200008e0613 */
[----:B------:R-:W-:-:S04]  /*1e5930*/  IADD3 R26, P1, PT, R0, R20, RZ ;  /* 0x00000014001a7210 */ /* 0x000fc80007f3e0ff */
[----:B------:R0:W-:Y:S01]  /*1e5940*/  STL.64 [R1+0x2430], R24 ;  /* 0x0024301801007387 */ /* 0x0001e20000100a00 */
[----:B------:R-:W-:-:S03]  /*1e5950*/  IMAD.X R27, R7, 0x1, R18, P1 ;  /* 0x00000001071b7824 */ /* 0x000fc600008e0612 */
[----:B0-----:R-:W3:Y:S04]  /*1e5960*/  LDL.LU R24, [R1+0x1284] ;  /* 0x0012840001187983 */ /* 0x001ee80000300800 */
[----:B------:R-:W2:Y:S04]  /*1e5970*/  LDL.LU R25, [R1+0x1288] ;  /* 0x0012880001197983 */ /* 0x000ea80000300800 */
[----:B------:R-:W2:Y:S04]  /*1e5980*/  LDL.LU R8, [R1+0x128c] ;  /* 0x00128c0001087983 */ /* 0x000ea80000300800 */
[----:B------:R-:W-:Y:S04]  /*1e5990*/  STL.64 [R1+0x7d58], R20 ;  /* 0x007d581401007387 */ /* 0x000fe80000100a00 */
[----:B------:R-:W-:Y:S04]  /*1e59a0*/  STL [R1+0x11a8], R13 ;  /* 0x0011a80d01007387 */ /* 0x000fe80000100800 */
[----:B------:R0:W-:Y:S04]  /*1e59b0*/  STL.64 [R1+0x2428], R26 ;  /* 0x0024281a01007387 */ /* 0x0001e80000100a00 */
[----:B0-----:R-:W4:Y:S01]  /*1e59c0*/  LDL.LU.64 R26, [R1+0x7d78] ;  /* 0x007d7800011a7983 */ /* 0x001f220000300a00 */
[----:B------:R-:W-:Y:S01]  /*1e59d0*/  VIADD R0, R0, UR6 ;  /* 0x0000000600007c36 */ /* 0x000fe20008000000 */
[----:B------:R-:W-:Y:S01]  /*1e59e0*/  F2FP.SATFINITE.E5M2.F32.PACK_AB_MERGE_C R6, R9, R6, RZ ;  /* 0x000000060906723e */ /* 0x000fe200048060ff */
[----:B------:R-:W0:Y:S01]  /*1e59f0*/  LDCU UR6, c[0x0][0x3b8] ;  /* 0x00007700ff0677ac */ /* 0x000e220008000800 */
[----:B------:R-:W2:Y:S01]  /*1e5a00*/  LDL.LU R20, [R1+0x1290] ;  /* 0x0012900001147983 */ /* 0x000ea20000300800 */
[----:B------:R-:W-:-:S02]  /*1e5a10*/  F2FP.SATFINITE.E5M2.F32.PACK_AB_MERGE_C R9, R11, R10, RZ ;  /* 0x0000000a0b09723e */ /* 0x000fc400048060ff */
[----:B------:R-:W-:Y:S01]  /*1e5a20*/  F2FP.SATFINITE.E5M2.F32.PACK_AB_MERGE_C R23, R2, R15, RZ ;  /* 0x0000000f0217723e */ /* 0x000fe200048060ff */
[----:B------:R-:W2:Y:S01]  /*1e5a30*/  LDL.LU R21, [R1+0x1294] ;  /* 0x0012940001157983 */ /* 0x000ea20000300800 */
[----:B------:R-:W-:-:S03]  /*1e5a40*/  SHF.R.S32.HI R2, RZ, 0x1f, R0 ;  /* 0x0000001fff027819 */ /* 0x000fc60000011400 */
[----:B------:R-:W2:Y:S04]  /*1e5a50*/  LDL.LU R13, [R1+0x1298] ;  /* 0x00129800010d7983 */ /* 0x000ea80000300800 */
[----:B------:R-:W2:Y:S04]  /*1e5a60*/  LDL.LU R7, [R1+0x129c] ;  /* 0x00129c0001077983 */ /* 0x000ea80000300800 */
[----:B------:R1:W-:Y:S01]  /*1e5a70*/  STL [R1+0x1184], R6 ;  /* 0x0011840601007387 */ /* 0x0003e20000100800 */
[----:B------:R-:W-:-:S03]  /*1e5a80*/  F2FP.SATFINITE.E5M2.F32.PACK_AB_MERGE_C R3, R12, R3, RZ ;  /* 0x000000030c03723e */ /* 0x000fc600048060ff */
[----:B-1----:R-:W2:Y:S04]  /*1e5a90*/  LDL.LU R6, [R1+0x12a0] ;  /* 0x0012a00001067983 */ /* 0x002ea80000300800 */
[----:B------:R1:W-:Y:S01]  /*1e5aa0*/  STL [R1+0x1180], R9 ;  /* 0x0011800901007387 */ /* 0x0003e20000100800 */
[----:B------:R-:W-:-:S03]  /*1e5ab0*/  F2FP.SATFINITE.E5M2.F32.PACK_AB_MERGE_C R4, R5, R4, RZ ;  /* 0x000000040504723e */ /* 0x000fc600048060ff */
[----:B-1----:R-:W2:Y:S04]  /*1e5ac0*/  LDL.LU R9, [R1+0x12a4] ;  /* 0x0012a40001097983 */ /* 0x002ea80000300800 */
[----:B------:R-:W2:Y:S04]  /*1e5ad0*/  LDL.LU R10, [R1+0x12a8] ;  /* 0x0012a800010a7983 */ /* 0x000ea80000300800 */
[----:B------:R-:W2:Y:S04]  /*1e5ae0*/  LDL.LU R11, [R1+0x12ac] ;  /* 0x0012ac00010b7983 */ /* 0x000ea80000300800 */
[----:B------:R1:W-:Y:S04]  /*1e5af0*/  STL [R1+0x1174], R23 ;  /* 0x0011741701007387 */ /* 0x0003e80000100800 */
[----:B-1----:R-:W2:Y:S01]  /*1e5b00*/  LDL.LU R23, [R1+0x12b0] ;  /* 0x0012b00001177983 */ /* 0x002ea20000300800 */
[----:B---3--:R-:W-:-:S02]  /*1e5b10*/  F2FP.SATFINITE.E5M2.F32.PACK_AB_MERGE_C R24, R24, R17, RZ ;  /* 0x000000111818723e */ /* 0x008fc400048060ff */
[----:B----4-:R-:W-:-:S05]  /*1e5b20*/  IADD3 R14, P1, PT, R0, R27, RZ ;  /* 0x0000001b000e7210 */ /* 0x010fca0007f3e0ff */
[----:B------:R-:W-:-:S05]  /*1e5b30*/  IMAD.X R15, R2, 0x1, R26, P1 ;  /* 0x00000001020f7824 */ /* 0x000fca00008e061a */
[----:B------:R1:W-:Y:S04]  /*1e5b40*/  STL.64 [R1+0x2420], R14 ;  /* 0x0024200e01007387 */ /* 0x0003e80000100a00 */
[----:B------:R3:W-:Y:S01]  /*1e5b50*/  STL [R1+0x86c], R3 ;  /* 0x00086c0301007387 */ /* 0x0007e20000100800 */
[----:B-1----:R-:W-:-:S03]  /*1e5b60*/  IADD3 R14, P1, PT, R0, R29, RZ ;  /* 0x0000001d000e7210 */ /* 0x002fc60007f3e0ff */
[----:B---3--:R-:W3:Y:S02]  /*1e5b70*/  LDL.LU R3, [R1+0x12c0] ;  /* 0x0012c00001037983 */ /* 0x008ee40000300800 */
[----:B------:R-:W-:Y:S02]  /*1e5b80*/  IMAD.X R15, R2, 0x1, R28, P1 ;  /* 0x00000001020f7824 */ /* 0x000fe400008e061c */
[----:B------:R1:W-:Y:S04]  /*1e5b90*/  STL [R1+0x1170], R4 ;  /* 0x0011700401007387 */ /* 0x0003e80000100800 */
[----:B------:R-:W3:Y:S04]  /*1e5ba0*/  LDL.LU R12, [R1+0x12c4] ;  /* 0x0012c400010c7983 */ /* 0x000ee80000300800 */
[----:B-1----:R-:W4:Y:S04]  /*1e5bb0*/  LDL.LU R4, [R1+0x12c8] ;  /* 0x0012c80001047983 */ /* 0x002f280000300800 */
[----:B------:R-:W4:Y:S04]  /*1e5bc0*/  LDL.LU R5, [R1+0x12cc] ;  /* 0x0012cc0001057983 */ /* 0x000f280000300800 */
[----:B------:R1:W-:Y:S04]  /*1e5bd0*/  STL.64 [R1+0x2418], R14 ;  /* 0x0024180e01007387 */ /* 0x0003e80000100a00 */
[----:B-1----:R-:W3:Y:S04]  /*1e5be0*/  LDL.LU.64 R14, [R1+0x7d70] ;  /* 0x007d7000010e7983 */ /* 0x002ee80000300a00 */
[----:B------:R-:W3:Y:S01]  /*1e5bf0*/  LDL.LU R17, [R1+0x7d68] ;  /* 0x007d680001117983 */ /* 0x000ee20000300800 */
[----:B--2---:R-:W-:-:S03]  /*1e5c00*/  F2FP.SATFINITE.E5M2.F32.PACK_AB_MERGE_C R25, R8, R25, RZ ;  /* 0x000000190819723e */ /* 0x004fc600048060ff */
[----:B------:R-:W2:Y:S04]  /*1e5c10*/  LDL.LU R8, [R1+0x12d4] ;  /* 0x0012d40001087983 */ /* 0x000ea80000300800 */
[----:B------:R3:W-:Y:S04]  /*1e5c20*/  STL [R1+0x7f8], R24 ;  /* 0x0007f81801007387 */ /* 0x0007e80000100800 */
[----:B------:R1:W-:Y:S01]  /*1e5c30*/  STL [R1+0x818], R25 ;  /* 0x0008181901007387 */ /* 0x0003e20000100800 */
[----:B---3--:R-:W-:-:S03]  /*1e5c40*/  IADD3 R24, P1, PT, R0, R17, RZ ;  /* 0x0000001100187210 */ /* 0x008fc60007f3e0ff */
[----:B------:R3:W-:Y:S02]  /*1e5c50*/  STL [R1+0x7d40], R17 ;  /* 0x007d401101007387 */ /* 0x0007e40000100800 */
[----:B-1----:R-:W-:Y:S02]  /*1e5c60*/  IMAD.X R25, R2, 0x1, R15, P1 ;  /* 0x0000000102197824 */ /* 0x002fe400008e060f */
[----:B---3--:R-:W2:Y:S04]  /*1e5c70*/  LDL.LU R17, [R1+0x12d0] ;  /* 0x0012d00001117983 */ /* 0x008ea80000300800 */
[----:B------:R1:W-:Y:S04]  /*1e5c80*/  STL.64 [R1+0x2410], R24 ;  /* 0x0024101801007387 */ /* 0x0003e80000100a00 */
[----:B-1----:R-:W3:Y:S01]  /*1e5c90*/  LDL.LU.64 R24, [R1+0x7d60] ;  /* 0x007d600001187983 */ /* 0x002ee20000300a00 */
[----:B------:R-:W-:-:S02]  /*1e5ca0*/  F2FP.SATFINITE.E5M2.F32.PACK_AB_MERGE_C R21, R21, R20, RZ ;  /* 0x000000141515723e */ /* 0x000fc400048060ff */
[----:B------:R-:W-:Y:S01]  /*1e5cb0*/  F2FP.SATFINITE.E5M2.F32.PACK_AB_MERGE_C R7, R7, R13, RZ ;  /* 0x0000000d0707723e */ /* 0x000fe200048060ff */
[----:B------:R1:W-:Y:S04]  /*1e5cc0*/  STL [R1+0x7d44], R15 ;  /* 0x007d440f01007387 */ /* 0x0003e80000100800 */
[----:B-1----:R-:W2:Y:S04]  /*1e5cd0*/  LDL.LU R15, [R1+0x12bc] ;  /* 0x0012bc00010f7983 */ /* 0x002ea80000300800 */
[----:B------:R1:W-:Y:S04]  /*1e5ce0*/  STL [R1+0x774], R21 ;  /* 0x0007741501007387 */ /* 0x0003e80000100800 */
[----:B------:R-:W-:Y:S01]  /*1e5cf0*/  STL [R1+0x78c], R7 ;  /* 0x00078c0701007387 */ /* 0x000fe20000100800 */
[----:B---3--:R-:W-:-:S03]  /*1e5d00*/  IADD3 R20, P1, PT, R0, R25, RZ ;  /* 0x0000001900147210 */ /* 0x008fc60007f3e0ff */
[----:B------:R3:W-:Y:S02]  /*1e5d10*/  STL.64 [R1+0x7d38], R24 ;  /* 0x007d381801007387 */ /* 0x0007e40000100a00 */
[----:B-1----:R-:W-:Y:S02]  /*1e5d20*/  IMAD.X R21, R2, 0x1, R24, P1 ;  /* 0x0000000102157824 */ /* 0x002fe400008e0618 */
[----:B---3--:R-:W3:Y:S01]  /*1e5d30*/  LDL.LU R24, [R1+0x12b4] ;  /* 0x0012b40001187983 */ /* 0x008ee20000300800 */
[----:B------:R-:W-:-:S03]  /*1e5d40*/  F2FP.SATFINITE.E5M2.F32.PACK_AB_MERGE_C R7, R9, R6, RZ ;  /* 0x000000060907723e */ /* 0x000fc600048060ff */
[----:B------:R-:W2:Y:S01]  /*1e5d50*/  LDL.LU R25, [R1+0x12b8] ;  /* 0x0012b80001197983 */ /* 0x000ea20000300800 */
[----:B------:R-:W-:-:S03]  /*1e5d60*/  F2FP.SATFINITE.E5M2.F32.PACK_AB_MERGE_C R6, R11, R10, RZ ;  /* 0x0000000a0b06723e */ /* 0x000fc600048060ff */
[----:B------:R1:W-:Y:S04]  /*1e5d70*/  STL.64 [R1+0x2408], R20 ;  /* 0x0024081401007387 */ /* 0x0003e80000100a00 */
[----:B------:R-:W4:Y:S04]  /*1e5d80*/  LDL.LU R13, [R1+0x12d8] ;  /* 0x0012d800010d7983 */ /* 0x000f280000300800 */
[----:B------:R0:W-:Y:S01]  /*1e5d90*/  STL [R1+0x718], R7 ;  /* 0x0007180701007387 */ /* 0x0001e20000100800 */
[----:B-1----:R-:W-:-:S05]  /*1e5da0*/  IADD3 R20, P1, PT, R0, R16, RZ ;  /* 0x0000001000147210 */ /* 0x002fca0007f3e0ff */
[----:B------:R-:W-:Y:S01]  /*1e5db0*/  IMAD.X R21, R2, 0x1, R14, P1 ;  /* 0x0000000102157824 */ /* 0x000fe200008e060e */
[----:B0-----:R-:W4:Y:S04]  /*1e5dc0*/  LDL.LU R7, [R1+0x12dc] ;  /* 0x0012dc0001077983 */ /* 0x001f280000300800 */
[----:B------:R0:W-:Y:S04]  /*1e5dd0*/  STL [R1+0x724], R6 ;  /* 0x0007240601007387 */ /* 0x0001e80000100800 */
[----:B0-----:R-:W4:Y:S04]  /*1e5de0*/  LDL.LU R6, [R1+0x12e0] ;  /* 0x0012e00001067983 */ /* 0x001f280000300800 */
[----:B------:R-:W4:Y:S04]  /*1e5df0*/  LDL.LU R9, [R1+0x12e4] ;  /* 0x0012e40001097983 */ /* 0x000f280000300800 */
[----:B------:R-:W4:Y:S04]  /*1e5e00*/  LDL.LU R10, [R1+0x12e8] ;  /* 0x0012e800010a7983 */ /* 0x000f280000300800 */
[----:B------:R-:W4:Y:S04]  /*1e5e10*/  LDL.LU R11, [R1+0x12ec] ;  /* 0x0012ec00010b7983 */ /* 0x000f280000300800 */
[----:B------:R0:W-:Y:S04]  /*1e5e20*/  STL.64 [R1+0x2400], R20 ;  /* 0x0024001401007387 */ /* 0x0001e80000100a00 */
[----:B0-----:R-:W4:Y:S01]  /*1e5e30*/  LDL.LU.64 R20, [R1+0x7d58] ;  /* 0x007d580001147983 */ /* 0x001f220000300a00 */
[----:B---3--:R-:W-:-:S03]  /*1e5e40*/  F2FP.SATFINITE.E5M2.F32.PACK_AB_MERGE_C R24, R24, R23, RZ ;  /* 0x000000171818723e */ /* 0x008fc600048060ff */
[----:B------:R-:W3:Y:S04]  /*1e5e50*/  LDL.LU R23, [R1+0x7d50] ;  /* 0x007d500001177983 */ /* 0x000ee80000300800 */
[----:B------:R3:W-:Y:S01]  /*1e5e60*/  STL [R1+0x6c4], R24 ;  /* 0x0006c41801007387 */ /* 0x0007e20000100800 */
[----:B--2---:R-:W-:Y:S02]  /*1e5e70*/  F2FP.SATFINITE.E5M2.F32.PACK_AB_MERGE_C R15, R15, R25, RZ ;  /* 0x000000190f0f723e */ /* 0x004fe400048060ff */
[----:B------:R-:W-:Y:S02]  /*1e5e80*/  F2FP.SATFINITE.E5M2.F32.PACK_AB_MERGE_C R12, R12, R3, RZ ;  /* 0x000000030c0c723e */ /* 0x000fe400048060ff */
[----:B----4-:R-:W-:Y:S01]  /*1e5e90*/  F2FP.SATFINITE.E5M2.F32.PACK_AB_MERGE_C R4, R5, R4, RZ ;  /* 0x000000040504723e */ /* 0x010fe200048060ff */
[----:B------:R-:W-:Y:S01]  /*1e5ea0*/  STL [R1+0x6d0], R15 ;  /* 0x0006d00f01007387 */ /* 0x000fe20000100800 */
[----:B------:R-:W-:-:S02]  /*1e5eb0*/  F2FP.SATFINITE.E5M2.F32.PACK_AB_MERGE_C R8, R8, R17, RZ ;  /* 0x000000110808723e */ /* 0x000fc400048060ff */
[----:B---3--:R-:W-:Y:S01]  /*1e5ec0*/  IADD3 R24, P1, PT, R0, R23, RZ ;  /* 0x0000001700187210 */ /* 0x008fe20007f3e0ff */
[----:B------:R0:W-:Y:S04]  /*1e5ed0*/  STL.64 [R1+0x7d30], R22 ;  /* 0x007d301601007387 */ /* 0x0001e80000100a00 */
[----:B------:R-:W-:-:S05]  /*1e5ee0*/  IMAD.X R25, R2, 0x1, R22, P1 ;  /* 0x0000000102197824 */ /* 0x000fca00008e0616 */
[----:B------:R-:W-:Y:S01]  /*1e5ef0*/  STL.64 [R1+0x23f8], R24 ;  /* 0x0023f81801007387 */ /* 0x000fe20000100a00 */
[----:B0-----:R-:W-:-:S03]  /*1e5f00*/  IADD3 R22, P1, PT, R0, R21, RZ ;  /* 0x0000001500167210 */ /* 0x001fc60007f3e0ff */
[----:B------:R-:W2:Y:S04]  /*1e5f10*/  LDL.LU R3, [R1+0x12f0] ;  /* 0x0012f00001037983 */ /* 0x000ea80000300800 */
[----:B------:R0:W-:Y:S01]  /*1e5f20*/  STL [R1+0x504], R12 ;  /* 0x0005040c01007387 */ /* 0x0001e20000100800 */
[----:B------:R-:W-:-:S03]  /*1e5f30*/  IMAD.X R23, R2, 0x1, R19, P1 ;  /* 0x0000000102177824 */ /* 0x000fc600008e0613 */
[----:B0-----:R-:W2:Y:S04]  /*1e5f40*/  LDL.LU R12, [R1+0x12f4] ;  /* 0x0012f400010c7983 */ /* 0x001ea80000300800 */
[----:B------:R0:W-:Y:S04]  /*1e5f50*/  STL [R1+0x508], R4 ;  /* 0x0005080401007387 */ /* 0x0001e80000100800 */
[----:B0-----:R-:W3:Y:S04]  /*1e5f60*/  LDL.LU R4, [R1+0x12f8] ;  /* 0x0012f80001047983 */ /* 0x001ee80000300800 */
[----:B------:R-:W3:Y:S04]  /*1e5f70*/  LDL.LU R5, [R1+0x12fc] ;  /* 0x0012fc0001057983 */ /* 0x000ee80000300800 */
[----:B------:R0:W-:Y:S04]  /*1e5f80*/  STL.64 [R1+0x23f0], R22 ;  /* 0x0023f01601007387 */ /* 0x0001e80000100a00 */
[----:B------:R-:W-:Y:S04]  /*1e5f90*/  STL.64 [R1+0x7d48], R20 ;  /* 0x007d481401007387 */ /* 0x000fe80000100a00 */
[----:B------:R-:W-:Y:S04]  /*1e5fa0*/  STL [R1+0x4f4], R8 ;  /* 0x0004f40801007387 */ /* 0x000fe80000100800 */
[----:B------:R-:W4:Y:S04]  /*1e5fb0*/  LDL.LU R15, [R1+0x1ea0] ;  /* 0x001ea000010f7983 */ /* 0x000f280000300800 */
[----:B------:R-:W4:Y:S01]  /*1e5fc0*/  LDL.LU R17, [R1+0x1ea4] ;  /* 0x001ea40001117983 */ /* 0x000f220000300800 */
[----:B0-----:R-:W-:-:S03]  /*1e5fd0*/  IADD3 R22, P1, PT, R0, R20, RZ ;  /* 0x0000001400167210 */ /* 0x001fc60007f3e0ff */
[----:B------:R-:W4:Y:S02]  /*1e5fe0*/  LDL.LU R24, [R1+0x1ea8] ;  /* 0x001ea80001187983 */ /* 0x000f240000300800 */
[----:B------:R-:W-:Y:S01]  /*1e5ff0*/  IMAD.X R23, R2, 0x1, R18, P1 ;  /* 0x0000000102177824 */ /* 0x000fe200008e0612 */
[----:B------:R-:W-:Y:S02]  /*1e6000*/  F2FP.SATFINITE.E5M2.F32.PACK_AB_MERGE_C R13, R7, R13, RZ ;  /* 0x0000000d070d723e */ /* 0x000fe400048060ff */
[----:B------:R-:W-:Y:S02]  /*1e6010*/  F2FP.SATFINITE.E5M2.F32.PACK_AB_MERGE_C R7, R9, R6, RZ ;  /* 0x000000060907723e */ /* 0x000fe400048060ff */
[----:B------:R0:W-:Y:S04]  /*1e6020*/  STL.64 [R1+0x23e8], R22 ;  /* 0x0023e81601007387 */ /* 0x0001e80000100a00 */
[----:B------:R-:W4:Y:S01]  /*1e6030*/  LDL.LU R25, [R1+0x1eac] ;  /* 0x001eac0001197983 */ /* 0x000f220000300800 */
[----:B------:R-:W-:Y:S01]  /*1e6040*/  F2FP.SATFINITE.E5M2.F32.PACK_AB_MERGE_C R6, R11, R10, RZ ;  /* 0x0000000a0b06723e */ /* 0x000fe200048060ff */
[----:B------:R-:W-:Y:S01]  /*1e6050*/  VIADD R0, R0, UR6 ;  /* 0x0000000600007c36 */ /* 0x000fe20008000000 */
[----:B------:R-:W1:Y:S01]  /*1e6060*/  LDCU UR6, c[0x0][0x3b8] ;  /* 0x00007700ff0677ac */ /* 0x000e620008000800 */
[----:B0-----:R-:W4:Y:S04]  /*1e6070*/  LDL.LU R22, [R1+0x1310] ;  /* 0x0013100001167983 */ /* 0x001f280000300800 */
[----:B------:R-:W4:Y:S04]  /*1e6080*/  LDL.LU R23, [R1+0x1314] ;  /* 0x0013140001177983 */ /* 0x000f280000300800 */
[----:B------:R-:W4:Y:S04]  /*1e6090*/  LDL.LU R2, [R1+0x1318] ;  /* 0x0013180001027983 */ /* 0x000f280000300800 */
[----:B------:R-:W4:Y:S04]  /*1e60a0*/  LDL.LU R8, [R1+0x131c] ;  /* 0x00131c0001087983 */ /* 0x000f280000300800 */
[----:B------:R0:W-:Y:S04]  /*1e60b0*/  STL [R1+0x4f8], R13 ;  /* 0x0004f80d01007387 */ /* 0x0001e80000100800 */
[----:B------:R1:W-:Y:S01]  /*1e60c0*/  STL [R1+0x4e4], R7 ;  /* 0x0004e40701007387 */ /* 0x0003e20000100800 */
[----:B------:R-:W-:-:S03]  /*1e60d0*/  IADD3 R20, P1, PT, R0, R27, RZ ;  /* 0x0000001b00147210 */ /* 0x000fc60007f3e0ff */
[----:B0-----:R-:W4:Y:S04]  /*1e60e0*/  LDL.LU R13, [R1+0x132c] ;  /* 0x00132c00010d7983 */ /* 0x001f280000300800 */
[----:B-1----:R-:W4:Y:S04]  /*1e60f0*/  LDL.LU R7, [R1+0x1330] ;  /* 0x0013300001077983 */ /* 0x002f280000300800 */
[----:B------:R0:W-:Y:S04]  /*1e6100*/  STL [R1+0x4e8], R6 ;  /* 0x0004e80601007387 */ /* 0x0001e80000100800 */
[----:B------:R-:W4:Y:S04]  /*1e6110*/  LDL.LU R9, [R1+0x1334] ;  /* 0x0013340001097983 */ /* 0x000f280000300800 */
[----:B------:R-:W4:Y:S01]  /*1e6120*/  LDL.LU R10, [R1+0x1338] ;  /* 0x00133800010a7983 */ /* 0x000f220000300800 */
[----:B0-----:R-:W-:-:S03]  /*1e6130*/  SHF.R.S32.HI R6, RZ, 0x1f, R0 ;  /* 0x0000001fff067819 */ /* 0x001fc60000011400 */
[----:B------:R-:W4:Y:S02]  /*1e6140*/  LDL.LU R11, [R1+0x133c] ;  /* 0x00133c00010b7983 */ /* 0x000f240000300800 */
[----:B------:R-:W-:Y:S02]  /*1e6150*/  IMAD.X R21, R6, 0x1, R26, P1 ;  /* 0x0000000106157824 */ /* 0x000fe400008e061a */
[----:B------:R0:W-:Y:S04]  /*1e6160*/  STL [R1+0x7d2c], R27 ;  /* 0x007d2c1b01007387 */ /* 0x0001e80000100800 */
[----:B0-----:R-:W4:Y:S01]  /*1e6170*/  LDL.LU R27, [R1+0x1328] ;  /* 0x00132800011b7983 */ /* 0x001f220000300800 */
[----:B--2---:R-:W-:-:S03]  /*1e6180*/  F2FP.SATFINITE.E5M2.F32.PACK_AB_MERGE_C R12, R12, R3, RZ ;  /* 0x000000030c0c723e */ /* 0x004fc600048060ff */
[----:B------:R-:W2:Y:S04]  /*1e6190*/  LDL.LU R3, [R1+0x1340] ;  /* 0x0013400001037983 */ /* 0x000ea80000300800 */
[----:B------:R0:W-:Y:S04]  /*1e61a0*/  STL.64 [R1+0x23e0], R20 ;  /* 0x0023e01401007387 */ /* 0x0001e80000100a00 */
[----:B------:R1:W-:Y:S01]  /*1e61b0*/  STL [R1+0x4cc], R12 ;  /* 0x0004cc0c01007387 */ /* 0x0003e20000100800 */
[----:B---3--:R-:W-:Y:S02]  /*1e61c0*/  F2FP.SATFINITE.E5M2.F32.PACK_AB_MERGE_C R4, R5, R4, RZ ;  /* 0x000000040504723e */ /* 0x008fe400048060ff */
[----:B0-----:R-:W-:Y:S01]  /*1e61d0*/  IADD3 R20, P1, PT, R0, R29, RZ ;  /* 0x0000001d00147210 */ /* 0x001fe20007f3e0ff */
[----:B-1----:R-:W2:Y:S04]  /*1e61e0*/  LDL.LU R12, [R1+0x1344] ;  /* 0x00134400010c7983 */ /* 0x002ea80000300800 */
[----:B------:R0:W-:Y:S01]  /*1e61f0*/  STL [R1+0x4d0], R4 ;  /* 0x0004d00401007387 */ /* 0x0001e20000100800 */
[----:B------:R-:W-:-:S03]  /*1e6200*/  IMAD.X R21, R6, 0x1, R28, P1 ;  /* 0x0000000106157824 */ /* 0x000fc600008e061c */
[----:B0-----:R-:W3:Y:S01]  /*1e6210*/  LDL.LU R4, [R1+0x1348] ;  /* 0x0013480001047983 */ /* 0x001ee20000300800 */
[----:B----4-:R-:W-:-:S03]  /*1e6220*/  F2FP.SATFINITE.E5M2.F32.PACK_AB_MERGE_C R17, R17, R15, RZ ;  /* 0x0000000f1111723e */ /* 0x010fc600048060ff */
[----:B------:R-:W3:Y:S04]  /*1e6230*/  LDL.LU R5, [R1+0x134c] ;  /* 0x00134c0001057983 */ /* 0x000ee80000300800 */
[----:B------:R0:W-:Y:S04]  /*1e6240*/  STL [R1+0x7d28], R29 ;  /* 0x007d281d01007387 */ /* 0x0001e80000100800 */
[----:B0-----:R-:W4:Y:S04]  /*1e6250*/  LDL.LU R29, [R1+0x1324] ;  /* 0x00132400011d7983 */ /* 0x001f280000300800 */
[----:B------:R0:W-:Y:S04]  /*1e6260*/  STL.64 [R1+0x23d8], R20 ;  /* 0x0023d81401007387 */ /* 0x0001e80000100a00 */
[----:B0-----:R-:W2:Y:S04]  /*1e6270*/  LDL.LU.64 R20, [R1+0x7d48] ;  /* 0x007d480001147983 */ /* 0x001ea80000300a00 */
[----:B------:R-:W2:Y:S04]  /*1e6280*/  LDL.LU R15, [R1+0x7d44] ;  /* 0x007d4400010f7983 */ /* 0x000ea80000300800 */
[----:B------:R0:W-:Y:S04]  /*1e6290*/  STL [R1+0x4bc], R17 ;  /* 0x0004bc1101007387 */ /* 0x0001e80000100800 */
[----:B0-----:R-:W2:Y:S01]  /*1e62a0*/  LDL.LU R17, [R1+0x7d40] ;  /* 0x007d400001117983 */ /* 0x001ea20000300800 */
[----:B------:R-:W-:-:S05]  /*1e62b0*/  F2FP.SATFINITE.E5M2.F32.PACK_AB_MERGE_C R25, R25, R24, RZ ;  /* 0x000000181919723e */ /* 0x000fca00048060ff */
[----:B------:R0:W-:Y:S01]  /*1e62c0*/  STL [R1+0x4c4], R25 ;  /* 0x0004c41901007387 */ /* 0x0001e20000100800 */
[----:B--2---:R-:W-:-:S05]  /*1e62d0*/  IADD3 R24, P1, PT, R0, R17, RZ ;  /* 0x0000001100187210 */ /* 0x004fca0007f3e0ff */
[----:B0-----:R-:W-:-:S05]  /*1e62e0*/  IMAD.X R25, R6, 0x1, R15, P1 ;  /* 0x0000000106197824 */ /* 0x001fca00008e060f */
[----:B------:R0:W-:Y:S04]  /*1e62f0*/  STL.64 [R1+0x23d0], R24 ;  /* 0x0023d01801007387 */ /* 0x0001e80000100a00 */
[----:B0-----:R-:W2:Y:S01]  /*1e6300*/  LDL.LU.64 R24, [R1+0x7d38] ;  /* 0x007d380001187983 */ /* 0x001ea20000300a00 */
[----:B------:R-:W-:Y:S02]  /*1e6310*/  F2FP.SATFINITE.E5M2.F32.PACK_AB_MERGE_C R23, R23, R22, RZ ;  /* 0x000000161717723e */ /* 0x000fe400048060ff */
        /* <DEDUP_REMOVED lines=8> */
[----:B0-----:R-:W4:Y:S04]  /*1e63a0*/  LDL.LU R25, [R1+0x1320] ;  /* 0x0013200001197983 */ /* 0x001f280000300800 */
[----:B------:R0:W-:Y:S04]  /*1e63b0*/  STL.64 [R1+0x23c8], R22 ;  /* 0x0023c81601007387 */ /* 0x0001e80000100a00 */
[----:B0-----:R-:W2:Y:S04]  /*1e63c0*/  LDL.LU.64 R22, [R1+0x7d30] ;  /* 0x007d300001167983 */ /* 0x001ea80000300a00 */
[----:B------:R0:W-:Y:S01]  /*1e63d0*/  STL [R1+0x7d14], R24 ;  /* 0x007d141801007387 */ /* 0x0001e20000100800 */
[----:B------:R-:W-:-:S02]  /*1e63e0*/  F2FP.SATFINITE.E5M2.F32.PACK_AB_MERGE_C R13, R13, R27, RZ ;  /* 0x0000001b0d0d723e */ /* 0x000fc400048060ff */
[----:B------:R-:W-:Y:S02]  /*1e63f0*/  F2FP.SATFINITE.E5M2.F32.PACK_AB_MERGE_C R9, R9, R7, RZ ;  /* 0x000000070909723e */ /* 0x000fe400048060ff */
[----:B0-----:R-:W-:Y:S02]  /*1e6400*/  IADD3 R24, P1, PT, R0, R16, RZ ;  /* 0x0000001000187210 */ /* 0x001fe40007f3e0ff */
[----:B------:R-:W-:Y:S02]  /*1e6410*/  F2FP.SATFINITE.E5M2.F32.PACK_AB_MERGE_C R7, R11, R10, RZ ;  /* 0x0000000a0b07723e */ /* 0x000fe400048060ff */
[----:B------:R-:W-:Y:S02]  /*1e6420*/  F2FP.SATFINITE.E5M2.F32.PACK_AB_MERGE_C R12, R12, R3, RZ ;  /* 0x000000030c0c723e */ /* 0x000fe400048060ff */
[----:B---3--:R-:W-:Y:S02]  /*1e6430*/  F2FP.SATFINITE.E5M2.F32.PACK_AB_MERGE_C R3, R5, R4, RZ ;  /* 0x000000040503723e */ /* 0x008fe400048060ff */
[----:B----4-:R-:W-:Y:S01]  /*1e6440*/  F2FP.SATFINITE.E5M2.F32.PACK_AB_MERGE_C R29, R29, R25, RZ ;  /* 0x000000191d1d723e */ /* 0x010fe200048060ff */
[----:B------:R-:W-:-:S04]  /*1e6450*/  IMAD.X R25, R6, 0x1, R14, P1 ;  /* 0x0000000106197824 */ /* 0x000fc800008e060e */
[----:B------:R-:W-:Y:S04]  /*1e6460*/  STL [R1+0x498], R29 ;  /* 0x0004981d01007387 */ /* 0x000fe80000100800 */
[----:B------:R2:W-:Y:S04]  /*1e6470*/  STL.64 [R1+0x7d20], R16 ;  /* 0x007d201001007387 */ /* 0x0005e80000100a00 */
[----:B------:R0:W-:Y:S04]  /*1e6480*/  STL [R1+0x49c], R13 ;  /* 0x00049c0d01007387 */ /* 0x0001e80000100800 */
[----:B------:R-:W3:Y:S01]  /*1e6490*/  LDL.LU R27, [R1+0x1358] ;  /* 0x00135800011b7983 */ /* 0x000ee20000300800 */
[----:B--2---:R-:W-:-:S03]  /*1e64a0*/  IADD3 R16, P1, PT, R0, R23, RZ ;  /* 0x0000001700107210 */ /* 0x004fc60007f3e0ff */
[----:B------:R-:W-:Y:S04]  /*1e64b0*/  STL.64 [R1+0x23c0], R24 ;  /* 0x0023c01801007387 */ /* 0x000fe80000100a00 */
[----:B------:R-:W-:Y:S01]  /*1e64c0*/  STL [R1+0x480], R9 ;  /* 0x0004800901007387 */ /* 0x000fe20000100800 */
[----:B------:R-:W-:-:S03]  /*1e64d0*/  IMAD.X R17, R6, 0x1, R22, P1 ;  /* 0x0000000106117824 */ /* 0x000fc600008e0616 */
[----:B0-----:R-:W3:Y:S04]  /*1e64e0*/  LDL.LU R13, [R1+0x135c] ;  /* 0x00135c00010d7983 */ /* 0x001ee80000300800 */
[----:B------:R0:W-:Y:S04]  /*1e64f0*/  STL [R1+0x484], R7 ;  /* 0x0004840701007387 */ /* 0x0001e80000100800 */
[----:B0-----:R-:W2:Y:S04]  /*1e6500*/  LDL.LU R7, [R1+0x1360] ;  /* 0x0013600001077983 */ /* 0x001ea80000300800 */
[----:B------:R-:W2:Y:S04]  /*1e6510*/  LDL.LU R9, [R1+0x1364] ;  /* 0x0013640001097983 */ /* 0x000ea80000300800 */
[----:B------:R-:W4:Y:S04]  /*1e6520*/  LDL.LU R10, [R1+0x1368] ;  /* 0x00136800010a7983 */ /* 0x000f280000300800 */
[----:B------:R-:W4:Y:S04]  /*1e6530*/  LDL.LU R11, [R1+0x136c] ;  /* 0x00136c00010b7983 */ /* 0x000f280000300800 */
[----:B------:R-:W-:Y:S04]  /*1e6540*/  STL.64 [R1+0x7d08], R22 ;  /* 0x007d081601007387 */ /* 0x000fe80000100a00 */
[----:B------:R0:W-:Y:S04]  /*1e6550*/  STL.64 [R1+0x23b8], R16 ;  /* 0x0023b81001007387 */ /* 0x0001e80000100a00 */
[----:B------:R-:W2:Y:S04]  /*1e6560*/  LDL.LU R29, [R1+0x1370] ;  /* 0x00137000011d7983 */ /* 0x000ea80000300800 */
[----:B------:R1:W-:Y:S04]  /*1e6570*/  STL [R1+0x46c], R12 ;  /* 0x00046c0c01007387 */ /* 0x0003e80000100800 */
[----:B0-----:R-:W2:Y:S04]  /*1e6580*/  LDL.LU R16, [R1+0x1378] ;  /* 0x0013780001107983 */ /* 0x001ea80000300800 */
[----:B------:R-:W-:Y:S04]  /*1e6590*/  STL [R1+0x470], R3 ;  /* 0x0004700301007387 */ /* 0x000fe80000100800 */
[----:B------:R-:W2:Y:S04]  /*1e65a0*/  LDL.LU R17, [R1+0x137c] ;  /* 0x00137c0001117983 */ /* 0x000ea80000300800 */
[----:B-1----:R-:W2:Y:S04]  /*1e65b0*/  LDL.LU R12, [R1+0x1384] ;  /* 0x00138400010c7983 */ /* 0x002ea80000300800 */
[----:B------:R-:W2:Y:S04]  /*1e65c0*/  LDL.LU R4, [R1+0x1388] ;  /* 0x0013880001047983 */ /* 0x000ea80000300800 */
[----:B------:R-:W2:Y:S04]  /*1e65d0*/  LDL.LU R5, [R1+0x138c] ;  /* 0x00138c0001057983 */ /* 0x000ea80000300800 */
[----:B------:R-:W2:Y:S04]  /*1e65e0*/  LDL.LU R24, [R1+0x1390] ;  /* 0x0013900001187983 */ /* 0x000ea80000300800 */
[----:B------:R-:W2:Y:S01]  /*1e65f0*/  LDL.LU R25, [R1+0x1394] ;  /* 0x0013940001197983 */ /* 0x000ea20000300800 */
[----:B------:R-:W-:-:S02]  /*1e6600*/  IADD3 R22, P1, PT, R0, R21, RZ ;  /* 0x0000001500167210 */ /* 0x000fc40007f3e0ff */
[----:B------:R-:W-:-:S03]  /*1e6610*/  F2FP.SATFINITE.E5M2.F32.PACK_AB_MERGE_C R2, R8, R2, RZ ;  /* 0x000000020802723e */ /* 0x000fc600048060ff */
[----:B------:R-:W-:-:S05]  /*1e6620*/  IMAD.X R23, R6, 0x1, R19, P1 ;  /* 0x0000000106177824 */ /* 0x000fca00008e0613 */
[----:B------:R-:W-:Y:S04]  /*1e6630*/  STL.64 [R1+0x23b0], R22 ;  /* 0x0023b01601007387 */ /* 0x000fe80000100a00 */
[----:B------:R0:W-:Y:S02]  /*1e6640*/  STL [R1+0x44c], R2 ;  /* 0x00044c0201007387 */ /* 0x0001e40000100800 */
[----:B0-----:R-:W-:-:S05]  /*1e6650*/  IADD3 R2, P1, PT, R0, R20, RZ ;  /* 0x0000001400027210 */ /* 0x001fca0007f3e0ff */
[----:B------:R-:W-:Y:S01]  /*1e6660*/  IMAD.X R3, R6, 0x1, R18, P1 ;  /* 0x0000000106037824 */ /* 0x000fe200008e0612 */
[----:B---3--:R-:W-:Y:S01]  /*1e6670*/  F2FP.SATFINITE.E5M2.F32.PACK_AB_MERGE_C R13, R13, R27, RZ ;  /* 0x0000001b0d0d723e */ /* 0x008fe200048060ff */
[----:B--2---:R0:W-:Y:S04]  /*1e6680*/  STL.64 [R1+0x7d18], R24 ;  /* 0x007d181801007387 */ /* 0x0041e80000100a00 */
[----:B0-----:R-:W2:Y:S04]  /*1e6690*/  LDL.LU R24, [R1+0x1374] ;  /* 0x0013740001187983 */ /* 0x001ea80000300800 */
[----:B------:R-:W3:Y:S04]  /*1e66a0*/  LDL.LU R25, [R1+0x1380] ;  /* 0x0013800001197983 */ /* 0x000ee80000300800 */
[----:B------:R-:W3:Y:S04]  /*1e66b0*/  LDL.LU R22, [R1+0x1398] ;  /* 0x0013980001167983 */ /* 0x000ee80000300800 */
[----:B------:R-:W3:Y:S04]  /*1e66c0*/  LDL.LU R23, [R1+0x139c] ;  /* 0x00139c0001177983 */ /* 0x000ee80000300800 */
[----:B------:R0:W-:Y:S04]  /*1e66d0*/  STL.64 [R1+0x23a8], R2 ;  /* 0x0023a80201007387 */ /* 0x0001e80000100a00 */
[----:B0-----:R-:W3:Y:S04]  /*1e66e0*/  LDL.LU R3, [R1+0x13a0] ;  /* 0x0013a00001037983 */ /* 0x001ee80000300800 */
[----:B------:R-:W3:Y:S04]  /*1e66f0*/  LDL.LU R2, [R1+0x13a4] ;  /* 0x0013a40001027983 */ /* 0x000ee80000300800 */
[----:B------:R-:W3:Y:S04]  /*1e6700*/  LDL.LU R6, [R1+0x13a8] ;  /* 0x0013a80001067983 */ /* 0x000ee80000300800 */
[----:B------:R-:W3:Y:S04]  /*1e6710*/  LDL.LU R8, [R1+0x13ac] ;  /* 0x0013ac0001087983 */ /* 0x000ee80000300800 */
[----:B------:R-:W3:Y:S01]  /*1e6720*/  LDL.LU R27, [R1+0x7d2c] ;  /* 0x007d2c00011b7983 */ /* 0x000ee20000300800 */
[----:B------:R-:W-:Y:S01]  /*1e6730*/  F2FP.SATFINITE.E5M2.F32.PACK_AB_MERGE_C R7, R9, R7, RZ ;  /* 0x000000070907723e */ /* 0x000fe200048060ff */
[----:B------:R-:W-:Y:S01]  /*1e6740*/  VIADD R0, R0, UR6 ;  /* 0x0000000600007c36 */ /* 0x000fe20008000000 */
[----:B----4-:R-:W-:Y:S01]  /*1e6750*/  F2FP.SATFINITE.E5M2.F32.PACK_AB_MERGE_C R9, R11, R10, RZ ;  /* 0x0000000a0b09723e */ /* 0x010fe200048060ff */
[----:B------:R-:W-:Y:S01]  /*1e6760*/  STL [R1+0x448], R13 ;  /* 0x0004480d01007387 */ /* 0x000fe20000100800 */
[----:B------:R-:W-:Y:S01]  /*1e6770*/  F2FP.SATFINITE.E5M2.F32.PACK_AB_MERGE_C R5, R5, R4, RZ ;  /* 0x000000040505723e */ /* 0x000fe200048060ff */
[----:B------:R-:W0:Y:S02]  /*1e6780*/  LDCU UR6, c[0x0][0x3b8] ;  /* 0x00007700ff0677ac */ /* 0x000e240008000800 */
[----:B------:R1:W-:Y:S02]  /*1e6790*/  STL [R1+0x3ec], R7 ;  /* 0x0003ec0701007387 */ /* 0x0003e40000100800 */
[----:B-1----:R-:W-:-:S02]  /*1e67a0*/  SHF.R.S32.HI R7, RZ, 0x1f, R0 ;  /* 0x0000001fff077819 */ /* 0x002fc40000011400 */
[----:B------:R1:W-:Y:S04]  /*1e67b0*/  STL [R1+0x3e4], R9 ;  /* 0x0003e40901007387 */ /* 0x0003e80000100800 */
[----:B------:R-:W4:Y:S04]  /*1e67c0*/  LDL.LU R13, [R1+0x13b0] ;  /* 0x0013b000010d7983 */ /* 0x000f280000300800 */
[----:B-1----:R-:W4:Y:S01]  /*1e67d0*/  LDL.LU R9, [R1+0x13b4] ;  /* 0x0013b40001097983 */ /* 0x002f220000300800 */
[----:B--2---:R-:W-:Y:S02]  /*1e67e0*/  F2FP.SATFINITE.E5M2.F32.PACK_AB_MERGE_C R24, R24, R29, RZ ;  /* 0x0000001d1818723e */ /* 0x004fe400048060ff */
[----:B---3--:R-:W-:-:S05]  /*1e67f0*/  IADD3 R10, P1, PT, R0, R27, RZ ;  /* 0x0000001b000a7210 */ /* 0x008fca0007f3e0ff */
[----:B------:R-:W-:-:S05]  /*1e6800*/  IMAD.X R11, R7, 0x1, R26, P1 ;  /* 0x00000001070b7824 */ /* 0x000fca00008e061a */
[----:B------:R1:W-:Y:S04]  /*1e6810*/  STL.64 [R1+0x23a0], R10 ;  /* 0x0023a00a01007387 */ /* 0x0003e80000100a00 */
[----:B-1----:R-:W2:Y:S04]  /*1e6820*/  LDL.LU R10, [R1+0x13b8] ;  /* 0x0013b800010a7983 */ /* 0x002ea80000300800 */
[----:B------:R-:W2:Y:S04]  /*1e6830*/  LDL.LU R11, [R1+0x13bc] ;  /* 0x0013bc00010b7983 */ /* 0x000ea80000300800 */
[----:B------:R-:W3:Y:S04]  /*1e6840*/  LDL.LU R29, [R1+0x7d28] ;  /* 0x007d2800011d7983 */ /* 0x000ee80000300800 */
[----:B------:R1:W-:Y:S02]  /*1e6850*/  STL [R1+0x3cc], R24 ;  /* 0x0003cc1801007387 */ /* 0x0003e40000100800 */
[----:B-1----:R-:W-:-:S05]  /*1e6860*/  F2FP.SATFINITE.E5M2.F32.PACK_AB_MERGE_C R24, R17, R16, RZ ;  /* 0x000000101118723e */ /* 0x002fca00048060ff */
[----:B------:R-:W-:Y:S01]  /*1e6870*/  STL [R1+0x3d4], R24 ;  /* 0x0003d41801007387 */ /* 0x000fe20000100800 */
[----:B---3--:R-:W-:-:S05]  /*1e6880*/  IADD3 R16, P1, PT, R0, R29, RZ ;  /* 0x0000001d00107210 */ /* 0x008fca0007f3e0ff */
[----:B------:R-:W-:-:S05]  /*1e6890*/  IMAD.X R17, R7, 0x1, R28, P1 ;  /* 0x0000000107117824 */ /* 0x000fca00008e061c */
[----:B------:R1:W-:Y:S04]  /*1e68a0*/  STL.64 [R1+0x2398], R16 ;  /* 0x0023981001007387 */ /* 0x0003e80000100a00 */
[----:B-1----:R-:W3:Y:S01]  /*1e68b0*/  LDL.LU.64 R16, [R1+0x7d20] ;  /* 0x007d200001107983 */ /* 0x002ee20000300a00 */
[----:B------:R-:W-:-:S03]  /*1e68c0*/  F2FP.SATFINITE.E5M2.F32.PACK_AB_MERGE_C R24, R12, R25, RZ ;  /* 0x000000190c18723e */ /* 0x000fc600048060ff */
[----:B------:R-:W2:Y:S04]  /*1e68d0*/  LDL.LU R12, [R1+0x13cc] ;  /* 0x0013cc00010c7983 */ /* 0x000ea80000300800 */
[----:B------:R-:W-:Y:S04]  /*1e68e0*/  STL [R1+0x3b8], R24 ;  /* 0x0003b81801007387 */ /* 0x000fe80000100800 */
[----:B------:R-:W2:Y:S04]  /*1e68f0*/  LDL.LU R4, [R1+0x13e0] ;  /* 0x0013e00001047983 */ /* 0x000ea80000300800 */
[----:B------:R1:W-:Y:S04]  /*1e6900*/  STL [R1+0x3b0], R5 ;  /* 0x0003b00501007387 */ /* 0x0003e80000100800 */
[----:B-1----:R-:W2:Y:S01]  /*1e6910*/  LDL.LU R5, [R1+0x13e4] ;  /* 0x0013e40001057983 */ /* 0x002ea20000300800 */
[----:B---3--:R-:W-:-:S05]  /*1e6920*/  IADD3 R24, P1, PT, R0, R17, RZ ;  /* 0x0000001100187210 */ /* 0x008fca0007f3e0ff */
[----:B------:R-:W-:-:S05]  /*1e6930*/  IMAD.X R25, R7, 0x1, R15, P1 ;  /* 0x0000000107197824 */ /* 0x000fca00008e060f */
[----:B------:R1:W-:Y:S04]  /*1e6940*/  STL.64 [R1+0x2390], R24 ;  /* 0x0023901801007387 */ /* 0x0003e80000100a00 */
[----:B-1----:R-:W3:Y:S02]  /*1e6950*/  LDL.LU.64 R24, [R1+0x7d18] ;  /* 0x007d180001187983 */ /* 0x002ee40000300a00 */
[----:B---3--:R-:W-:Y:S02]  /*1e6960*/  F2FP.SATFINITE.E5M2.F32.PACK_AB_MERGE_C R25, R25, R24, RZ ;  /* 0x000000181919723e */ /* 0x008fe400048060ff */
[----:B------:R-:W3:Y:S04]  /*1e6970*/  LDL.LU R24, [R1+0x7d14] ;  /* 0x007d140001187983 */ /* 0x000ee80000300800 */
[----:B------:R1:W-:Y:S04]  /*1e6980*/  STL [R1+0x394], R25 ;  /* 0x0003941901007387 */ /* 0x0003e80000100800 */
[----:B-1----:R-:W2:Y:S01]  /*1e6990*/  LDL.LU R25, [R1+0x7d10] ;  /* 0x007d100001197983 */ /* 0x002ea20000300800 */
[----:B------:R-:W-:-:S05]  /*1e69a0*/  F2FP.SATFINITE.E5M2.F32.PACK_AB_MERGE_C R23, R23, R22, RZ ;  /* 0x000000161717723e */ /* 0x000fca00048060ff */
[----:B------:R1:W-:Y:S01]  /*1e69b0*/  STL [R1+0x390], R23 ;  /* 0x0003901701007387 */ /* 0x0003e20000100800 */
[----:B------:R-:W-:Y:S02]  /*1e69c0*/  F2FP.SATFINITE.E5M2.F32.PACK_AB_MERGE_C R2, R2, R3, RZ ;  /* 0x000000030202723e */ /* 0x000fe400048060ff */
[----:B------:R-:W-:Y:S02]  /*1e69d0*/  F2FP.SATFINITE.E5M2.F32.PACK_AB_MERGE_C R6, R8, R6, RZ ;  /* 0x000000060806723e */ /* 0x000fe400048060ff */
[----:B--2---:R-:W-:Y:S01]  /*1e69e0*/  IADD3 R22, P1, PT, R0, R25, RZ ;  /* 0x0000001900167210 */ /* 0x004fe20007f3e0ff */
[----:B---3--:R2:W-:Y:S04]  /*1e69f0*/  STL.64 [R1+0x7cf8], R24 ;  /* 0x007cf81801007387 */ /* 0x0085e80000100a00 */
[----:B-1----:R-:W-:-:S02]  /*1e6a00*/  IMAD.X R23, R7, 0x1, R24, P1 ;  /* 0x0000000107177824 */ /* 0x002fc400008e0618 */
[----:B--2---:R-:W2:Y:S04]  /*1e6a10*/  LDL.LU R24, [R1+0x13c4] ;  /* 0x0013c40001187983 */ /* 0x004ea80000300800 */
[----:B------:R-:W3:Y:S04]  /*1e6a20*/  LDL.LU R25, [R1+0x13c8] ;  /* 0x0013c80001197983 */ /* 0x000ee80000300800 */
        /* <DEDUP_REMOVED lines=13> */
[----:B0-----:R-:W2:Y:S01]  /*1e6b00*/  LDL.LU.64 R22, [R1+0x7d08] ;  /* 0x007d080001167983 */ /* 0x001ea20000300a00 */
[----:B----4-:R-:W-:-:S02]  /*1e6b10*/  F2FP.SATFINITE.E5M2.F32.PACK_AB_MERGE_C R13, R9, R13, RZ ;  /* 0x0000000d090d723e */ /* 0x010fc400048060ff */
[----:B------:R-:W-:-:S03]  /*1e6b20*/  F2FP.SATFINITE.E5M2.F32.PACK_AB_MERGE_C R9, R11, R10, RZ ;  /* 0x0000000a0b09723e */ /* 0x000fc600048060ff */
[----:B------:R0:W-:Y:S04]  /*1e6b30*/  STL [R1+0x1f0], R13 ;  /* 0x0001f00d01007387 */ /* 0x0001e80000100800 */
[----:B------:R1:W-:Y:S04]  /*1e6b40*/  STL [R1+0x1ec], R9 ;  /* 0x0001ec0901007387 */ /* 0x0003e80000100800 */
[----:B0-----:R-:W4:Y:S04]  /*1e6b50*/  LDL.LU R13, [R1+0x13f0] ;  /* 0x0013f000010d7983 */ /* 0x001f280000300800 */
[----:B-1----:R-:W4:Y:S01]  /*1e6b60*/  LDL.LU R9, [R1+0x13f4] ;  /* 0x0013f40001097983 */ /* 0x002f220000300800 */
[----:B--2---:R-:W-:-:S05]  /*1e6b70*/  IADD3 R10, P1, PT, R0, R23, RZ ;  /* 0x00000017000a7210 */ /* 0x004fca0007f3e0ff */
[----:B------:R-:W-:-:S05]  /*1e6b80*/  IMAD.X R11, R7, 0x1, R22, P1 ;  /* 0x00000001070b7824 */ /* 0x000fca00008e0616 */
[----:B------:R0:W-:Y:S04]  /*1e6b90*/  STL.64 [R1+0x2378], R10 ;  /* 0x0023780a01007387 */ /* 0x0001e80000100a00 */
[----:B0-----:R-:W2:Y:S04]  /*1e6ba0*/  LDL.LU R10, [R1+0x13f8] ;  /* 0x0013f800010a7983 */ /* 0x001ea80000300800 */
[----:B------:R-:W2:Y:S04]  /*1e6bb0*/  LDL.LU R11, [R1+0x13fc] ;  /* 0x0013fc00010b7983 */ /* 0x000ea80000300800 */
[----:B------:R0:W-:Y:S04]  /*1e6bc0*/  STL.64 [R1+0x7cf0], R22 ;  /* 0x007cf01601007387 */ /* 0x0001e80000100a00 */
[----:B0-----:R-:W2:Y:S01]  /*1e6bd0*/  LDL.LU R23, [R1+0x13c0] ;  /* 0x0013c00001177983 */ /* 0x001ea20000300800 */
[----:B------:R-:W-:-:S02]  /*1e6be0*/  IADD3 R22, P1, PT, R0, R21, RZ ;  /* 0x0000001500167210 */ /* 0x000fc40007f3e0ff */
[----:B---3--:R-:W-:Y:S02]  /*1e6bf0*/  F2FP.SATFINITE.E5M2.F32.PACK_AB_MERGE_C R12, R12, R25, RZ ;  /* 0x000000190c0c723e */ /* 0x008fe400048060ff */
[----:B------:R-:W-:Y:S02]  /*1e6c00*/  F2FP.SATFINITE.E5M2.F32.PACK_AB_MERGE_C R4, R5, R4, RZ ;  /* 0x000000040504723e */ /* 0x000fe400048060ff */
[----:B------:R-:W-:Y:S02]  /*1e6c10*/  F2FP.SATFINITE.E5M2.F32.PACK_AB_MERGE_C R16, R17, R16, RZ ;  /* 0x000000101110723e */ /* 0x000fe400048060ff */
[----:B------:R-:W-:Y:S02]  /*1e6c20*/  F2FP.SATFINITE.E5M2.F32.PACK_AB_MERGE_C R3, R2, R3, RZ ;  /* 0x000000030203723e */ /* 0x000fe400048060ff */
[----:B------:R-:W-:Y:S02]  /*1e6c30*/  F2FP.SATFINITE.E5M2.F32.PACK_AB_MERGE_C R2, R8, R6, RZ ;  /* 0x000000060802723e */ /* 0x000fe400048060ff */
[----:B----4-:R-:W-:-:S02]  /*1e6c40*/  F2FP.SATFINITE.E5M2.F32.PACK_AB_MERGE_C R9, R9, R13, RZ ;  /* 0x0000000d0909723e */ /* 0x010fc400048060ff */
[----:B--2---:R-:W-:Y:S01]  /*1e6c50*/  F2FP.SATFINITE.E5M2.F32.PACK_AB_MERGE_C R24, R24, R23, RZ ;  /* 0x000000171818723e */ /* 0x004fe200048060ff */
[----:B------:R-:W-:-:S04]  /*1e6c60*/  IMAD.X R23, R7, 0x1, R19, P1 ;  /* 0x0000000107177824 */ /* 0x000fc800008e0613 */
[----:B------:R0:W-:Y:S04]  /*1e6c70*/  STL [R1+0x1d4], R24 ;  /* 0x0001d41801007387 */ /* 0x0001e80000100800 */
[----:B------:R-:W-:Y:S04]  /*1e6c80*/  STL [R1+0x1e0], R12 ;  /* 0x0001e00c01007387 */ /* 0x000fe80000100800 */
[----:B0-----:R-:W2:Y:S04]  /*1e6c90*/  LDL.LU R24, [R1+0x1400] ;  /* 0x0014000001187983 */ /* 0x001ea80000300800 */
[----:B------:R-:W2:Y:S04]  /*1e6ca0*/  LDL.LU R25, [R1+0x1404] ;  /* 0x0014040001197983 */ /* 0x000ea80000300800 */
[----:B------:R0:W-:Y:S04]  /*1e6cb0*/  STL.64 [R1+0x2370], R22 ;  /* 0x0023701601007387 */ /* 0x0001e80000100a00 */
[----:B------:R1:W-:Y:S01]  /*1e6cc0*/  STL [R1+0x1cc], R4 ;  /* 0x0001cc0401007387 */ /* 0x0003e20000100800 */
[----:B0-----:R-:W-:-:S03]  /*1e6cd0*/  IADD3 R22, P1, PT, R0, R20, RZ ;  /* 0x0000001400167210 */ /* 0x001fc60007f3e0ff */
[----:B-1----:R-:W3:Y:S02]  /*1e6ce0*/  LDL.LU R4, [R1+0x1408] ;  /* 0x0014080001047983 */ /* 0x002ee40000300800 */
[----:B------:R-:W-:Y:S02]  /*1e6cf0*/  IMAD.X R23, R7, 0x1, R18, P1 ;  /* 0x0000000107177824 */ /* 0x000fe400008e0612 */
[----:B------:R-:W3:Y:S04]  /*1e6d00*/  LDL.LU R5, [R1+0x140c] ;  /* 0x00140c0001057983 */ /* 0x000ee80000300800 */
[----:B------:R0:W-:Y:S01]  /*1e6d10*/  STL.64 [R1+0x2368], R22 ;  /* 0x0023681601007387 */ /* 0x0001e20000100a00 */
[----:B------:R-:W-:Y:S01]  /*1e6d20*/  VIADD R0, R0, UR6 ;  /* 0x0000000600007c36 */ /* 0x000fe20008000000 */
[----:B------:R-:W-:Y:S01]  /*1e6d30*/  F2FP.SATFINITE.E5M2.F32.PACK_AB_MERGE_C R10, R11, R10, RZ ;  /* 0x0000000a0b0a723e */ /* 0x000fe200048060ff */
[----:B------:R-:W1:Y:S01]  /*1e6d40*/  LDCU UR6, c[0x0][0x3b8] ;  /* 0x00007700ff0677ac */ /* 0x000e620008000800 */
[----:B0-----:R-:W4:Y:S04]  /*1e6d50*/  LDL.LU R22, [R1+0x1410] ;  /* 0x0014100001167983 */ /* 0x001f280000300800 */
[----:B------:R-:W4:Y:S04]  /*1e6d60*/  LDL.LU R23, [R1+0x1414] ;  /* 0x0014140001177983 */ /* 0x000f280000300800 */
[----:B------:R-:W4:Y:S04]  /*1e6d70*/  LDL.LU R7, [R1+0x1418] ;  /* 0x0014180001077983 */ /* 0x000f280000300800 */
[----:B------:R-:W4:Y:S04]  /*1e6d80*/  LDL.LU R12, [R1+0x141c] ;  /* 0x00141c00010c7983 */ /* 0x000f280000300800 */
[----:B------:R0:W-:Y:S04]  /*1e6d90*/  STL [R1+0x1d0], R16 ;  /* 0x0001d01001007387 */ /* 0x0001e80000100800 */
[----:B------:R1:W-:Y:S04]  /*1e6da0*/  STL [R1+0x1c4], R3 ;  /* 0x0001c40301007387 */ /* 0x0003e80000100800 */
[----:B------:R-:W4:Y:S04]  /*1e6db0*/  LDL.LU R6, [R1+0x1420] ;  /* 0x0014200001067983 */ /* 0x000f280000300800 */
[----:B------:R-:W4:Y:S01]  /*1e6dc0*/  LDL.LU R8, [R1+0x1424] ;  /* 0x0014240001087983 */ /* 0x000f220000300800 */
[----:B0-----:R-:W-:-:S03]  /*1e6dd0*/  IADD3 R16, P1, PT, R0, R27, RZ ;  /* 0x0000001b00107210 */ /* 0x001fc60007f3e0ff */
[----:B------:R0:W-:Y:S04]  /*1e6de0*/  STL [R1+0x1c8], R2 ;  /* 0x0001c80201007387 */ /* 0x0001e80000100800 */
[----:B-1----:R-:W4:Y:S04]  /*1e6df0*/  LDL.LU R3, [R1+0x1428] ;  /* 0x0014280001037983 */ /* 0x002f280000300800 */
[----:B0-----:R-:W4:Y:S04]  /*1e6e00*/  LDL.LU R2, [R1+0x142c] ;  /* 0x00142c0001027983 */ /* 0x001f280000300800 */
[----:B------:R0:W-:Y:S04]  /*1e6e10*/  STL [R1+0x7ce8], R27 ;  /* 0x007ce81b01007387 */ /* 0x0001e80000100800 */
[----:B------:R-:W4:Y:S01]  /*1e6e20*/  LDL.LU R13, [R1+0x1430] ;  /* 0x00143000010d7983 */ /* 0x000f220000300800 */
[----:B0-----:R-:W-:-:S05]  /*1e6e30*/  SHF.R.S32.HI R27, RZ, 0x1f, R0 ;  /* 0x0000001fff1b7819 */ /* 0x001fca0000011400 */
[----:B------:R-:W-:-:S05]  /*1e6e40*/  IMAD.X R17, R27, 0x1, R26, P1 ;  /* 0x000000011b117824 */ /* 0x000fca00008e061a */
[----:B------:R0:W-:Y:S04]  /*1e6e50*/  STL.64 [R1+0x2360], R16 ;  /* 0x0023601001007387 */ /* 0x0001e80000100a00 */
[----:B------:R1:W-:Y:S01]  /*1e6e60*/  STL [R1+0x2e5c], R9 ;  /* 0x002e5c0901007387 */ /* 0x0003e20000100800 */
[----:B0-----:R-:W-:-:S03]  /*1e6e70*/  IADD3 R16, P1, PT, R0, R29, RZ ;  /* 0x0000001d00107210 */ /* 0x001fc60007f3e0ff */
[----:B-1----:R-:W4:Y:S02]  /*1e6e80*/  LDL.LU R9, [R1+0x1434] ;  /* 0x0014340001097983 */ /* 0x002f240000300800 */
[----:B------:R-:W-:Y:S02]  /*1e6e90*/  IMAD.X R17, R27, 0x1, R28, P1 ;  /* 0x000000011b117824 */ /* 0x000fe400008e061c */
[----:B------:R0:W-:Y:S04]  /*1e6ea0*/  STL [R1+0x2e68], R10 ;  /* 0x002e680a01007387 */ /* 0x0001e80000100800 */
[----:B0-----:R-:W4:Y:S04]  /*1e6eb0*/  LDL.LU R10, [R1+0x1438] ;  /* 0x00143800010a7983 */ /* 0x001f280000300800 */
[----:B------:R-:W4:Y:S04]  /*1e6ec0*/  LDL.LU R11, [R1+0x143c] ;  /* 0x00143c00010b7983 */ /* 0x000f280000300800 */
[----:B------:R0:W-:Y:S04]  /*1e6ed0*/  STL.64 [R1+0x2358], R16 ;  /* 0x0023581001007387 */ /* 0x0001e80000100a00 */
[----:B0-----:R-:W4:Y:S04]  /*1e6ee0*/  LDL.LU.64 R16, [R1+0x7d00] ;  /* 0x007d000001107983 */ /* 0x001f280000300a00 */
[----:B------:R0:W-:Y:S04]  /*1e6ef0*/  STL.64 [R1+0x7ce0], R28 ;  /* 0x007ce01c01007387 */ /* 0x0001e80000100a00 */
[----:B0-----:R-:W4:Y:S01]  /*1e6f00*/  LDL.LU R28, [R1+0x144c] ;  /* 0x00144c00011c7983 */ /* 0x001f220000300800 */
[----:B--2---:R-:W-:-:S05]  /*1e6f10*/  F2FP.SATFINITE.E5M2.F32.PACK_AB_MERGE_C R24, R25, R24, RZ ;  /* 0x000000181918723e */ /* 0x004fca00048060ff */
[----:B------:R-:W-:Y:S01]  /*1e6f20*/  STL [R1+0x2dec], R24 ;  /* 0x002dec1801007387 */ /* 0x000fe20000100800 */
[----:B---3--:R-:W-:-:S03]  /*1e6f30*/  F2FP.SATFINITE.E5M2.F32.PACK_AB_MERGE_C R5, R5, R4, RZ ;  /* 0x000000040505723e */ /* 0x008fc600048060ff */
[----:B------:R-:W2:Y:S04]  /*1e6f40*/  LDL.LU R4, [R1+0x1450] ;  /* 0x0014500001047983 */ /* 0x000ea80000300800 */
[----:B------:R0:W-:Y:S04]  /*1e6f50*/  STL [R1+0x2e08], R5 ;  /* 0x002e080501007387 */ /* 0x0001e80000100800 */
[----:B0-----:R-:W2:Y:S01]  /*1e6f60*/  LDL.LU R5, [R1+0x1454] ;  /* 0x0014540001057983 */ /* 0x001ea20000300800 */
[----:B----4-:R-:W-:-:S05]  /*1e6f70*/  IADD3 R24, P1, PT, R0, R17, RZ ;  /* 0x0000001100187210 */ /* 0x010fca0007f3e0ff */
[----:B------:R-:W-:-:S05]  /*1e6f80*/  IMAD.X R25, R27, 0x1, R15, P1 ;  /* 0x000000011b197824 */ /* 0x000fca00008e060f */
[----:B------:R0:W-:Y:S04]  /*1e6f90*/  STL.64 [R1+0x2350], R24 ;  /* 0x0023501801007387 */ /* 0x0001e80000100a00 */
[----:B0-----:R-:W3:Y:S01]  /*1e6fa0*/  LDL.LU.64 R24, [R1+0x7cf8] ;  /* 0x007cf80001187983 */ /* 0x001ee20000300a00 */
[----:B------:R-:W-:Y:S02]  /*1e6fb0*/  F2FP.SATFINITE.E5M2.F32.PACK_AB_MERGE_C R29, R23, R22, RZ ;  /* 0x00000016171d723e */ /* 0x000fe400048060ff */
[----:B------:R-:W-:-:S03]  /*1e6fc0*/  F2FP.SATFINITE.E5M2.F32.PACK_AB_MERGE_C R7, R12, R7, RZ ;  /* 0x000000070c07723e */ /* 0x000fc600048060ff */
[----:B------:R0:W-:Y:S01]  /*1e6fd0*/  STL [R1+0x2d4c], R29 ;  /* 0x002d4c1d01007387 */ /* 0x0001e20000100800 */
[----:B------:R-:W-:Y:S02]  /*1e6fe0*/  F2FP.SATFINITE.E5M2.F32.PACK_AB_MERGE_C R6, R8, R6, RZ ;  /* 0x000000060806723e */ /* 0x000fe400048060ff */
[----:B0-----:R-:W-:Y:S02]  /*1e6ff0*/  F2FP.SATFINITE.E5M2.F32.PACK_AB_MERGE_C R29, R2, R3, RZ ;  /* 0x00000003021d723e */ /* 0x001fe400048060ff */
[----:B------:R-:W-:Y:S02]  /*1e7000*/  F2FP.SATFINITE.E5M2.F32.PACK_AB_MERGE_C R9, R9, R13, RZ ;  /* 0x0000000d0909723e */ /* 0x000fe400048060ff */
[C---:B---3--:R-:W-:Y:S01]  /*1e7010*/  IADD3 R22, P1, PT, R0.reuse, R25, RZ ;  /* 0x0000001900167210 */ /* 0x048fe20007f3e0ff */
[----:B------:R0:W-:Y:S04]  /*1e7020*/  STL [R1+0x7cd8], R25 ;  /* 0x007cd81901007387 */ /* 0x0001e80000100800 */
[----:B------:R-:W-:Y:S01]  /*1e7030*/  IMAD.X R23, R27, 0x1, R24, P1 ;  /* 0x000000011b177824 */ /* 0x000fe200008e0618 */
[----:B------:R-:W-:Y:S01]  /*1e7040*/  STL [R1+0x2d7c], R7 ;  /* 0x002d7c0701007387 */ /* 0x000fe20000100800 */
[----:B------:R-:W-:-:S03]  /*1e7050*/  IADD3 R2, P1, PT, R0, R16, RZ ;  /* 0x0000001000027210 */ /* 0x000fc60007f3e0ff */
[----:B0-----:R-:W3:Y:S04]  /*1e7060*/  LDL.LU R25, [R1+0x1448] ;  /* 0x0014480001197983 */ /* 0x001ee80000300800 */
[----:B------:R0:W-:Y:S01]  /*1e7070*/  STL.64 [R1+0x2348], R22 ;  /* 0x0023481601007387 */ /* 0x0001e20000100a00 */
[----:B------:R-:W-:-:S03]  /*1e7080*/  IMAD.X R3, R27, 0x1, R14, P1 ;  /* 0x000000011b037824 */ /* 0x000fc600008e060e */
[----:B0-----:R-:W4:Y:S04]  /*1e7090*/  LDL.LU.64 R22, [R1+0x7cf0] ;  /* 0x007cf00001167983 */ /* 0x001f280000300a00 */
[----:B------:R0:W-:Y:S04]  /*1e70a0*/  STL [R1+0x7cdc], R24 ;  /* 0x007cdc1801007387 */ /* 0x0001e80000100800 */
[----:B0-----:R-:W2:Y:S04]  /*1e70b0*/  LDL.LU R24, [R1+0x1444] ;  /* 0x0014440001187983 */ /* 0x001ea80000300800 */
[----:B------:R-:W2:Y:S04]  /*1e70c0*/  LDL.LU R7, [R1+0x1458] ;  /* 0x0014580001077983 */ /* 0x000ea80000300800 */
[----:B------:R-:W2:Y:S04]  /*1e70d0*/  LDL.LU R12, [R1+0x145c] ;  /* 0x00145c00010c7983 */ /* 0x000ea80000300800 */
[----:B------:R0:W-:Y:S04]  /*1e70e0*/  STL [R1+0x2c98], R6 ;  /* 0x002c980601007387 */ /* 0x0001e80000100800 */
[----:B0-----:R-:W2:Y:S04]  /*1e70f0*/  LDL.LU R6, [R1+0x1460] ;  /* 0x0014600001067983 */ /* 0x001ea80000300800 */
[----:B------:R-:W2:Y:S04]  /*1e7100*/  LDL.LU R8, [R1+0x1464] ;  /* 0x0014640001087983 */ /* 0x000ea80000300800 */
[----:B------:R0:W-:Y:S04]  /*1e7110*/  STL [R1+0x2cac], R29 ;  /* 0x002cac1d01007387 */ /* 0x0001e80000100800 */
[----:B0-----:R-:W2:Y:S04]  /*1e7120*/  LDL.LU R29, [R1+0x1468] ;  /* 0x00146800011d7983 */ /* 0x001ea80000300800 */
[----:B------:R0:W-:Y:S04]  /*1e7130*/  STL.64 [R1+0x2340], R2 ;  /* 0x0023400201007387 */ /* 0x0001e80000100a00 */
[----:B0-----:R-:W2:Y:S04]  /*1e7140*/  LDL.LU R3, [R1+0x146c] ;  /* 0x00146c0001037983 */ /* 0x001ea80000300800 */
[----:B------:R0:W-:Y:S04]  /*1e7150*/  STL [R1+0x768c], R9 ;  /* 0x00768c0901007387 */ /* 0x0001e80000100800 */
[----:B0-----:R-:W2:Y:S01]  /*1e7160*/  LDL.LU R9, [R1+0x1440] ;  /* 0x0014400001097983 */ /* 0x001ea20000300800 */
[----:B------:R-:W-:-:S03]  /*1e7170*/  F2FP.SATFINITE.E5M2.F32.PACK_AB_MERGE_C R10, R11, R10, RZ ;  /* 0x0000000a0b0a723e */ /* 0x000fc600048060ff */
[----:B------:R-:W3:Y:S04]  /*1e7180*/  LDL.LU R2, [R1+0x1470] ;  /* 0x0014700001027983 */ /* 0x000ee80000300800 */
[----:B------:R-:W3:Y:S04]  /*1e7190*/  LDL.LU R13, [R1+0x1474] ;  /* 0x00147400010d7983 */ /* 0x000ee80000300800 */
[----:B------:R4:W-:Y:S02]  /*1e71a0*/  STL [R1+0x2c28], R10 ;  /* 0x002c280a01007387 */ /* 0x0009e40000100800 */
[----:B----4-:R-:W-:-:S05]  /*1e71b0*/  IADD3 R10, P1, PT, R0, R23, RZ ;  /* 0x00000017000a7210 */ /* 0x010fca0007f3e0ff */
[----:B------:R-:W-:-:S05]  /*1e71c0*/  IMAD.X R11, R27, 0x1, R22, P1 ;  /* 0x000000011b0b7824 */ /* 0x000fca00008e0616 */
[----:B------:R0:W-:Y:S04]  /*1e71d0*/  STL.64 [R1+0x2338], R10 ;  /* 0x0023380a01007387 */ /* 0x0001e80000100a00 */
[----:B0-----:R-:W4:Y:S04]  /*1e71e0*/  LDL.LU R10, [R1+0x1478] ;  /* 0x00147800010a7983 */ /* 0x001f280000300800 */
[----:B------:R-:W4:Y:S01]  /*1e71f0*/  LDL.LU R11, [R1+0x147c] ;  /* 0x00147c00010b7983 */ /* 0x000f220000300800 */
[----:B--2---:R-:W-:Y:S02]  /*1e7200*/  F2FP.SATFINITE.E5M2.F32.PACK_AB_MERGE_C R24, R24, R9, RZ ;  /* 0x000000091818723e */ /* 0x004fe400048060ff */
[----:B---3--:R-:W-:-:S03]  /*1e7210*/  F2FP.SATFINITE.E5M2.F32.PACK_AB_MERGE_C R9, R28, R25, RZ ;  /* 0x000000191c09723e */ /* 0x008fc600048060ff */
[----:B------:R0:W-:Y:S04]  /*1e7220*/  STL [R1+0x2b88], R24 ;  /* 0x002b881801007387 */ /* 0x0001e80000100800 */
[----:B------:R1:W-:Y:S01]  /*1e7230*/  STL [R1+0x2b9c], R9 ;  /* 0x002b9c0901007387 */ /* 0x0003e20000100800 */
[----:B0-----:R-:W-:-:S05]  /*1e7240*/  IADD3 R24, P1, PT, R0, R21, RZ ;  /* 0x0000001500187210 */ /* 0x001fca0007f3e0ff */
[----:B------:R-:W-:Y:S01]  /*1e7250*/  IMAD.X R25, R27, 0x1, R19, P1 ;  /* 0x000000011b197824 */ /* 0x000fe200008e0613 */
[----:B-1----:R-:W-:Y:S02]  /*1e7260*/  F2FP.SATFINITE.E5M2.F32.PACK_AB_MERGE_C R9, R5, R4, RZ ;  /* 0x000000040509723e */ /* 0x002fe400048060ff */
[----:B------:R-:W2:Y:S04]  /*1e7270*/  LDL.LU R4, [R1+0x1488] ;  /* 0x0014880001047983 */ /* 0x000ea80000300800 */
[----:B------:R-:W2:Y:S04]  /*1e7280*/  LDL.LU R5, [R1+0x148c] ;  /* 0x00148c0001057983 */ /* 0x000ea80000300800 */
[----:B------:R0:W-:Y:S04]  /*1e7290*/  STL.64 [R1+0x2330], R24 ;  /* 0x0023301801007387 */ /* 0x0001e80000100a00 */
[----:B------:R1:W-:Y:S01]  /*1e72a0*/  STL [R1+0x11a0], R9 ;  /* 0x0011a00901007387 */ /* 0x0003e20000100800 */
[----:B0-----:R-:W-:-:S03]  /*1e72b0*/  IADD3 R24, P1, PT, R0, R20, RZ ;  /* 0x0000001400187210 */ /* 0x001fc60007f3e0ff */
[----:B------:R-:W-:Y:S02]  /*1e72c0*/  STL.64 [R1+0x7cd0], R20 ;  /* 0x007cd01401007387 */ /* 0x000fe40000100a00 */
[----:B------:R-:W-:Y:S02]  /*1e72d0*/  IMAD.X R25, R27, 0x1, R18, P1 ;  /* 0x000000011b197824 */ /* 0x000fe400008e0612 */
[----:B------:R-:W3:Y:S01]  /*1e72e0*/  LDL.LU R27, [R1+0x7ce8] ;  /* 0x007ce800011b7983 */ /* 0x000ee20000300800 */
[----:B------:R-:W-:Y:S01]  /*1e72f0*/  VIADD R0, R0, UR6 ;  /* 0x0000000600007c36 */ /* 0x000fe20008000000 */
[----:B------:R-:W-:Y:S01]  /*1e7300*/  F2FP.SATFINITE.E5M2.F32.PACK_AB_MERGE_C R7, R12, R7, RZ ;  /* 0x000000070c07723e */ /* 0x000fe200048060ff */
[----:B------:R-:W0:Y:S01]  /*1e7310*/  LDCU UR6, c[0x0][0x3b8] ;  /* 0x00007700ff0677ac */ /* 0x000e220008000800 */
[----:B------:R0:W-:Y:S01]  /*1e7320*/  STL.64 [R1+0x2328], R24 ;  /* 0x0023281801007387 */ /* 0x0001e20000100a00 */
[----:B------:R-:W-:Y:S02]  /*1e7330*/  F2FP.SATFINITE.E5M2.F32.PACK_AB_MERGE_C R6, R8, R6, RZ ;  /* 0x000000060806723e */ /* 0x000fe400048060ff */
[----:B-1----:R-:W-:-:S02]  /*1e7340*/  SHF.R.S32.HI R9, RZ, 0x1f, R0 ;  /* 0x0000001fff097819 */ /* 0x002fc40000011400 */
[----:B------:R-:W-:Y:S01]  /*1e7350*/  F2FP.SATFINITE.E5M2.F32.PACK_AB_MERGE_C R3, R3, R29, RZ ;  /* 0x0000001d0303723e */ /* 0x000fe200048060ff */
[----:B0-----:R-:W2:Y:S04]  /*1e7360*/  LDL.LU R24, [R1+0x1490] ;  /* 0x0014900001187983 */ /* 0x001ea80000300800 */
[----:B------:R-:W2:Y:S04]  /*1e7370*/  LDL.LU R25, [R1+0x1494] ;  /* 0x0014940001197983 */ /* 0x000ea80000300800 */
[----:B------:R-:W2:Y:S04]  /*1e7380*/  LDL.LU R20, [R1+0x1498] ;  /* 0x0014980001147983 */ /* 0x000ea80000300800 */
[----:B------:R-:W2:Y:S04]  /*1e7390*/  LDL.LU R21, [R1+0x149c] ;  /* 0x00149c0001157983 */ /* 0x000ea80000300800 */
[----:B------:R0:W-:Y:S04]  /*1e73a0*/  STL [R1+0x11a4], R7 ;  /* 0x0011a40701007387 */ /* 0x0001e80000100800 */
[----:B0-----:R-:W2:Y:S04]  /*1e73b0*/  LDL.LU R7, [R1+0x14a0] ;  /* 0x0014a00001077983 */ /* 0x001ea80000300800 */
[----:B------:R0:W-:Y:S04]  /*1e73c0*/  STL [R1+0x1178], R6 ;  /* 0x0011780601007387 */ /* 0x0001e80000100800 */
[----:B------:R-:W2:Y:S04]  /*1e73d0*/  LDL.LU R12, [R1+0x14a4] ;  /* 0x0014a400010c7983 */ /* 0x000ea80000300800 */
[----:B0-----:R-:W2:Y:S04]  /*1e73e0*/  LDL.LU R6, [R1+0x14a8] ;  /* 0x0014a80001067983 */ /* 0x001ea80000300800 */
[----:B------:R-:W2:Y:S04]  /*1e73f0*/  LDL.LU R8, [R1+0x14ac] ;  /* 0x0014ac0001087983 */ /* 0x000ea80000300800 */
[----:B------:R-:W-:Y:S01]  /*1e7400*/  STL [R1+0x117c], R3 ;  /* 0x00117c0301007387 */ /* 0x000fe20000100800 */
[----:B---3--:R-:W-:-:S05]  /*1e7410*/  IADD3 R28, P1, PT, R0, R27, RZ ;  /* 0x0000001b001c7210 */ /* 0x008fca0007f3e0ff */
[----:B------:R-:W-:-:S05]  /*1e7420*/  IMAD.X R29, R9, 0x1, R26, P1 ;  /* 0x00000001091d7824 */ /* 0x000fca00008e061a */
[----:B------:R0:W-:Y:S04]  /*1e7430*/  STL.64 [R1+0x2320], R28 ;  /* 0x0023201c01007387 */ /* 0x0001e80000100a00 */
[----:B0-----:R-:W3:Y:S01]  /*1e7440*/  LDL.LU.64 R28, [R1+0x7ce0] ;  /* 0x007ce000011c7983 */ /* 0x001ee20000300a00 */
[----:B------:R-:W-:Y:S02]  /*1e7450*/  F2FP.SATFINITE.E5M2.F32.PACK_AB_MERGE_C R13, R13, R2, RZ ;  /* 0x000000020d0d723e */ /* 0x000fe400048060ff */
[----:B----4-:R-:W-:Y:S01]  /*1e7460*/  F2FP.SATFINITE.E5M2.F32.PACK_AB_MERGE_C R11, R11, R10, RZ ;  /* 0x0000000a0b0b723e */ /* 0x010fe200048060ff */
[----:B------:R-:W4:Y:S04]  /*1e7470*/  LDL.LU R3, [R1+0x14b4] ;  /* 0x0014b40001037983 */ /* 0x000f280000300800 */
[----:B------:R-:W2:Y:S04]  /*1e7480*/  LDL.LU R2, [R1+0x14b8] ;  /* 0x0014b80001027983 */ /* 0x000ea80000300800 */
[----:B------:R0:W-:Y:S04]  /*1e7490*/  STL [R1+0x810], R13 ;  /* 0x0008100d01007387 */ /* 0x0001e80000100800 */
[----:B0-----:R-:W2:Y:S04]  /*1e74a0*/  LDL.LU R13, [R1+0x14bc] ;  /* 0x0014bc00010d7983 */ /* 0x001ea80000300800 */
[----:B------:R0:W-:Y:S01]  /*1e74b0*/  STL [R1+0x81c], R11 ;  /* 0x00081c0b01007387 */ /* 0x0001e20000100800 */
[----:B---3--:R-:W-:-:S05]  /*1e74c0*/  IADD3 R10, P1, PT, R0, R29, RZ ;  /* 0x0000001d000a7210 */ /* 0x008fca0007f3e0ff */
[----:B0-----:R-:W-:-:S05]  /*1e74d0*/  IMAD.X R11, R9, 0x1, R28, P1 ;  /* 0x00000001090b7824 */ /* 0x001fca00008e061c */
[----:B------:R0:W-:Y:S04]  /*1e74e0*/  STL.64 [R1+0x2318], R10 ;  /* 0x0023180a01007387 */ /* 0x0001e80000100a00 */
[----:B0-----:R-:W3:Y:S04]  /*1e74f0*/  LDL.LU R10, [R1+0x14c0] ;  /* 0x0014c000010a7983 */ /* 0x001ee80000300800 */
[----:B------:R-:W3:Y:S04]  /*1e7500*/  LDL.LU R11, [R1+0x14c4] ;  /* 0x0014c400010b7983 */ /* 0x000ee80000300800 */
[----:B------:R0:W-:Y:S04]  /*1e7510*/  STL.64 [R1+0x7cc8], R28 ;  /* 0x007cc81c01007387 */ /* 0x0001e80000100a00 */
[----:B0-----:R-:W3:Y:S04]  /*1e7520*/  LDL.LU R28, [R1+0x1480] ;  /* 0x00148000011c7983 */ /* 0x001ee80000300800 */
[----:B------:R-:W3:Y:S01]  /*1e7530*/  LDL.LU R29, [R1+0x1484] ;  /* 0x00148400011d7983 */ /* 0x000ee20000300800 */
[----:B--2---:R-:W-:-:S02]  /*1e7540*/  F2FP.SATFINITE.E5M2.F32.PACK_AB_MERGE_C R4, R5, R4, RZ ;  /* 0x000000040504723e */ /* 0x004fc400048060ff */
[----:B------:R-:W-:Y:S02]  /*1e7550*/  F2FP.SATFINITE.E5M2.F32.PACK_AB_MERGE_C R25, R25, R24, RZ ;  /* 0x000000181919723e */ /* 0x000fe400048060ff */
[----:B---3--:R-:W-:Y:S02]  /*1e7560*/  F2FP.SATFINITE.E5M2.F32.PACK_AB_MERGE_C R29, R29, R28, RZ ;  /* 0x0000001c1d1d723e */ /* 0x008fe400048060ff */
[----:B------:R-:W2:Y:S04]  /*1e7570*/  LDL.LU R28, [R1+0x14c8] ;  /* 0x0014c800011c7983 */ /* 0x000ea80000300800 */
[----:B------:R0:W-:Y:S04]  /*1e7580*/  STL [R1+0x778], R29 ;  /* 0x0007781d01007387 */ /* 0x0001e80000100800 */
[----:B0-----:R-:W2:Y:S04]  /*1e7590*/  LDL.LU R29, [R1+0x14cc] ;  /* 0x0014cc00011d7983 */ /* 0x001ea80000300800 */
[----:B------:R0:W-:Y:S02]  /*1e75a0*/  STL [R1+0x784], R4 ;  /* 0x0007840401007387 */ /* 0x0001e40000100800 */
[----:B0-----:R-:W-:-:S05]  /*1e75b0*/  IADD3 R4, P1, PT, R0, R17, RZ ;  /* 0x0000001100047210 */ /* 0x001fca0007f3e0ff */
[----:B------:R-:W-:-:S05]  /*1e75c0*/  IMAD.X R5, R9, 0x1, R15, P1 ;  /* 0x0000000109057824 */ /* 0x000fca00008e060f */
[----:B------:R0:W-:Y:S04]  /*1e75d0*/  STL.64 [R1+0x2310], R4 ;  /* 0x0023100401007387 */ /* 0x0001e80000100a00 */
[----:B0-----:R-:W3:Y:S04]  /*1e75e0*/  LDL.LU R4, [R1+0x14d0] ;  /* 0x0014d00001047983 */ /* 0x001ee80000300800 */
[----:B------:R-:W3:Y:S04]  /*1e75f0*/  LDL.LU R5, [R1+0x14d4] ;  /* 0x0014d40001057983 */ /* 0x000ee80000300800 */
[----:B------:R-:W2:Y:S04]  /*1e7600*/  LDL.LU R24, [R1+0x7cdc] ;  /* 0x007cdc0001187983 */ /* 0x000ea80000300800 */
[----:B------:R0:W-:Y:S04]  /*1e7610*/  STL [R1+0x710], R25 ;  /* 0x0007101901007387 */ /* 0x0001e80000100800 */
[----:B0-----:R-:W2:Y:S01]  /*1e7620*/  LDL.LU R25, [R1+0x7cd8] ;  /* 0x007cd80001197983 */ /* 0x001ea20000300800 */
[----:B------:R-:W-:-:S05]  /*1e7630*/  F2FP.SATFINITE.E5M2.F32.PACK_AB_MERGE_C R21, R21, R20, RZ ;  /* 0x000000141515723e */ /* 0x000fca00048060ff */
[----:B------:R-:W-:Y:S01]  /*1e7640*/  STL [R1+0x734], R21 ;  /* 0x0007341501007387 */ /* 0x000fe20000100800 */
[----:B------:R-:W-:Y:S02]  /*1e7650*/  F2FP.SATFINITE.E5M2.F32.PACK_AB_MERGE_C R12, R12, R7, RZ ;  /* 0x000000070c0c723e */ /* 0x000fe400048060ff */
[----:B------:R-:W-:Y:S02]  /*1e7660*/  F2FP.SATFINITE.E5M2.F32.PACK_AB_MERGE_C R6, R8, R6, RZ ;  /* 0x000000060806723e */ /* 0x000fe400048060ff */
[----:B--2---:R-:W-:Y:S01]  /*1e7670*/  IADD3 R20, P1, PT, R0, R25, RZ ;  /* 0x0000001900147210 */ /* 0x004fe20007f3e0ff */
[----:B------:R0:W-:Y:S04]  /*1e7680*/  STL [R1+0x7cb0], R25 ;  /* 0x007cb01901007387 */ /* 0x0001e80000100800 */
[----:B0-----:R-:W4:Y:S01]  /*1e7690*/  LDL.LU R25, [R1+0x14b0] ;  /* 0x0014b00001197983 */ /* 0x001f220000300800 */
[----:B------:R-:W-:-:S03]  /*1e76a0*/  IMAD.X R21, R9, 0x1, R24, P1 ;  /* 0x0000000109157824 */ /* 0x000fc600008e0618 */
[----:B------:R-:W-:Y:S04]  /*1e76b0*/  STL [R1+0x7cb4], R24 ;  /* 0x007cb41801007387 */ /* 0x000fe80000100800 */
[----:B------:R0:W-:Y:S04]  /*1e76c0*/  STL.64 [R1+0x2308], R20 ;  /* 0x0023081401007387 */ /* 0x0001e80000100a00 */
[----:B------:R-:W2:Y:S04]  /*1e76d0*/  LDL.LU R7, [R1+0x14d8] ;  /* 0x0014d80001077983 */ /* 0x000ea80000300800 */
[----:B------:R1:W-:Y:S01]  /*1e76e0*/  STL [R1+0x4e0], R12 ;  /* 0x0004e00c01007387 */ /* 0x0003e20000100800 */
[----:B0-----:R-:W-:-:S05]  /*1e76f0*/  IADD3 R20, P1, PT, R0, R16, RZ ;  /* 0x0000001000147210 */ /* 0x001fca0007f3e0ff */
[----:B------:R-:W-:Y:S01]  /*1e7700*/  IMAD.X R21, R9, 0x1, R14, P1 ;  /* 0x0000000109157824 */ /* 0x000fe200008e060e */
[----:B-1----:R-:W2:Y:S04]  /*1e7710*/  LDL.LU R12, [R1+0x14dc] ;  /* 0x0014dc00010c7983 */ /* 0x002ea80000300800 */
[----:B------:R0:W-:Y:S04]  /*1e7720*/  STL [R1+0x6d4], R6 ;  /* 0x0006d40601007387 */ /* 0x0001e80000100800 */
[----:B0-----:R-:W2:Y:S04]  /*1e7730*/  LDL.LU R6, [R1+0x14e0] ;  /* 0x0014e00001067983 */ /* 0x001ea80000300800 */
[----:B------:R-:W2:Y:S04]  /*1e7740*/  LDL.LU R8, [R1+0x14e4] ;  /* 0x0014e40001087983 */ /* 0x000ea80000300800 */
[----:B------:R-:W-:Y:S04]  /*1e7750*/  STL.64 [R1+0x7cc0], R16 ;  /* 0x007cc01001007387 */ /* 0x000fe80000100a00 */
[----:B------:R0:W-:Y:S04]  /*1e7760*/  STL.64 [R1+0x2300], R20 ;  /* 0x0023001401007387 */ /* 0x0001e80000100a00 */
[----:B0-----:R-:W2:Y:S01]  /*1e7770*/  LDL.LU.64 R20, [R1+0x7cd0] ;  /* 0x007cd00001147983 */ /* 0x001ea20000300a00 */
[----:B------:R-:W-:-:S02]  /*1e7780*/  F2FP.SATFINITE.E5M2.F32.PACK_AB_MERGE_C R13, R13, R2, RZ ;  /* 0x000000020d0d723e */ /* 0x000fc400048060ff */
[----:B----4-:R-:W-:Y:S02]  /*1e7790*/  F2FP.SATFINITE.E5M2.F32.PACK_AB_MERGE_C R16, R3, R25, RZ ;  /* 0x000000190310723e */ /* 0x010fe400048060ff */
[----:B------:R-:W4:Y:S04]  /*1e77a0*/  LDL.LU R3, [R1+0x14e8] ;  /* 0x0014e80001037983 */ /* 0x000f280000300800 */
[----:B------:R0:W-:Y:S04]  /*1e77b0*/  STL [R1+0x4d4], R16 ;  /* 0x0004d41001007387 */ /* 0x0001e80000100800 */
[----:B------:R-:W4:Y:S01]  /*1e77c0*/  LDL.LU R2, [R1+0x14ec] ;  /* 0x0014ec0001027983 */ /* 0x000f220000300800 */
[----:B0-----:R-:W-:-:S03]  /*1e77d0*/  IADD3 R16, P1, PT, R0, R23, RZ ;  /* 0x0000001700107210 */ /* 0x001fc60007f3e0ff */
[----:B------:R-:W-:Y:S01]  /*1e77e0*/  STL [R1+0x4d8], R13 ;  /* 0x0004d80d01007387 */ /* 0x000fe20000100800 */
[----:B------:R-:W-:Y:S01]  /*1e77f0*/  F2FP.SATFINITE.E5M2.F32.PACK_AB_MERGE_C R10, R11, R10, RZ ;  /* 0x0000000a0b0a723e */ /* 0x000fe200048060ff */
[----:B------:R-:W-:Y:S02]  /*1e7800*/  IMAD.X R17, R9, 0x1, R22, P1 ;  /* 0x0000000109117824 */ /* 0x000fe400008e0616 */
[----:B------:R-:W-:Y:S04]  /*1e7810*/  STL.64 [R1+0x7cb8], R22 ;  /* 0x007cb81601007387 */ /* 0x000fe80000100a00 */
[----:B------:R0:W-:Y:S01]  /*1e7820*/  STL.64 [R1+0x22f8], R16 ;  /* 0x0022f81001007387 */ /* 0x0001e20000100a00 */
[----:B---3--:R-:W-:-:S03]  /*1e7830*/  F2FP.SATFINITE.E5M2.F32.PACK_AB_MERGE_C R4, R5, R4, RZ ;  /* 0x000000040504723e */ /* 0x008fc600048060ff */
[----:B0-----:R-:W3:Y:S01]  /*1e7840*/  LDL.LU R17, [R1+0x14f0] ;  /* 0x0014f00001117983 */ /* 0x001ee20000300800 */
[----:B------:R-:W-:-:S03]  /*1e7850*/  F2FP.SATFINITE.E5M2.F32.PACK_AB_MERGE_C R16, R29, R28, RZ ;  /* 0x0000001c1d10723e */ /* 0x000fc600048060ff */
[----:B------:R-:W3:Y:S04]  /*1e7860*/  LDL.LU R13, [R1+0x14f4] ;  /* 0x0014f400010d7983 */ /* 0x000ee80000300800 */
[----:B------:R0:W-:Y:S04]  /*1e7870*/  STL [R1+0x4c0], R10 ;  /* 0x0004c00a01007387 */ /* 0x0001e80000100800 */
[----:B0-----:R-:W3:Y:S04]  /*1e7880*/  LDL.LU R10, [R1+0x14f8] ;  /* 0x0014f800010a7983 */ /* 0x001ee80000300800 */
[----:B------:R-:W3:Y:S01]  /*1e7890*/  LDL.LU R11, [R1+0x14fc] ;  /* 0x0014fc00010b7983 */ /* 0x000ee20000300800 */
[----:B--2---:R-:W-:-:S03]  /*1e78a0*/  IADD3 R22, P1, PT, R0, R21, RZ ;  /* 0x0000001500167210 */ /* 0x004fc60007f3e0ff */
[----:B------:R-:W-:Y:S02]  /*1e78b0*/  STL [R1+0x4c8], R16 ;  /* 0x0004c81001007387 */ /* 0x000fe40000100800 */
[----:B------:R-:W-:Y:S01]  /*1e78c0*/  IMAD.X R23, R9, 0x1, R19, P1 ;  /* 0x0000000109177824 */ /* 0x000fe200008e0613 */
[----:B------:R-:W-:-:S04]  /*1e78d0*/  IADD3 R24, P1, PT, R0, R20, RZ ;  /* 0x0000001400187210 */ /* 0x000fc80007f3e0ff */
[----:B------:R0:W-:Y:S01]  /*1e78e0*/  STL.64 [R1+0x22f0], R22 ;  /* 0x0022f01601007387 */ /* 0x0001e20000100a00 */
[----:B------:R-:W-:Y:S02]  /*1e78f0*/  IMAD.X R25, R9, 0x1, R18, P1 ;  /* 0x0000000109197824 */ /* 0x000fe400008e0612 */
[----:B------:R-:W-:Y:S01]  /*1e7900*/  VIADD R0, R0, UR6 ;  /* 0x0000000600007c36 */ /* 0x000fe20008000000 */
[----:B------:R-:W-:Y:S01]  /*1e7910*/  F2FP.SATFINITE.E5M2.F32.PACK_AB_MERGE_C R9, R12, R7, RZ ;  /* 0x000000070c09723e */ /* 0x000fe200048060ff */
[----:B------:R-:W1:Y:S01]  /*1e7920*/  LDCU UR6, c[0x0][0x3b8] ;  /* 0x00007700ff0677ac */ /* 0x000e620008000800 */
[----:B0-----:R-:W2:Y:S04]  /*1e7930*/  LDL.LU R22, [R1+0x1e90] ;  /* 0x001e900001167983 */ /* 0x001ea80000300800 */
[----:B------:R-:W2:Y:S04]  /*1e7940*/  LDL.LU R23, [R1+0x1e94] ;  /* 0x001e940001177983 */ /* 0x000ea80000300800 */
[----:B------:R0:W-:Y:S01]  /*1e7950*/  STL [R1+0x4b0], R4 ;  /* 0x0004b00401007387 */ /* 0x0001e20000100800 */
[----:B------:R-:W-:-:S02]  /*1e7960*/  IADD3 R28, P1, PT, R0, R27, RZ ;  /* 0x0000001b001c7210 */ /* 0x000fc40007f3e0ff */
[----:B------:R-:W-:Y:S01]  /*1e7970*/  F2FP.SATFINITE.E5M2.F32.PACK_AB_MERGE_C R6, R8, R6, RZ ;  /* 0x000000060806723e */ /* 0x000fe200048060ff */
[----:B0-----:R-:W2:Y:S04]  /*1e7980*/  LDL.LU R4, [R1+0x1e98] ;  /* 0x001e980001047983 */ /* 0x001ea80000300800 */
        /* <DEDUP_REMOVED lines=8> */
[----:B------:R-:W-:Y:S04]  /*1e7a10*/  STL [R1+0x4b8], R9 ;  /* 0x0004b80901007387 */ /* 0x000fe80000100800 */
[----:B------:R-:W2:Y:S04]  /*1e7a20*/  LDL.LU R12, [R1+0x1524] ;  /* 0x00152400010c7983 */ /* 0x000ea80000300800 */
[----:B------:R0:W-:Y:S04]  /*1e7a30*/  STL [R1+0x51f4], R6 ;  /* 0x0051f40601007387 */ /* 0x0001e80000100800 */
[----:B0-----:R-:W2:Y:S04]  /*1e7a40*/  LDL.LU R6, [R1+0x1528] ;  /* 0x0015280001067983 */ /* 0x001ea80000300800 */
[----:B------:R-:W2:Y:S01]  /*1e7a50*/  LDL.LU R8, [R1+0x152c] ;  /* 0x00152c0001087983 */ /* 0x000ea20000300800 */
[----:B----4-:R-:W-:-:S02]  /*1e7a60*/  F2FP.SATFINITE.E5M2.F32.PACK_AB_MERGE_C R3, R2, R3, RZ ;  /* 0x000000030203723e */ /* 0x010fc400048060ff */
[----:B------:R-:W-:-:S05]  /*1e7a70*/  SHF.R.S32.HI R2, RZ, 0x1f, R0 ;  /* 0x0000001fff027819 */ /* 0x000fca0000011400 */
[----:B------:R-:W-:Y:S01]  /*1e7a80*/  IMAD.X R29, R2, 0x1, R26, P1 ;  /* 0x00000001021d7824 */ /* 0x000fe200008e061a */
[----:B------:R-:W-:Y:S04]  /*1e7a90*/  STL [R1+0x4a0], R3 ;  /* 0x0004a00301007387 */ /* 0x000fe80000100800 */
[----:B------:R0:W-:Y:S04]  /*1e7aa0*/  STL.64 [R1+0x22e0], R28 ;  /* 0x0022e01c01007387 */ /* 0x0001e80000100a00 */
[----:B0-----:R-:W4:Y:S04]  /*1e7ab0*/  LDL.LU.64 R28, [R1+0x7cc8] ;  /* 0x007cc800011c7983 */ /* 0x001f280000300a00 */
[----:B------:R-:W2:Y:S01]  /*1e7ac0*/  LDL.LU R9, [R1+0x1538] ;  /* 0x0015380001097983 */ /* 0x000ea20000300800 */
[----:B---3--:R-:W-:-:S03]  /*1e7ad0*/  F2FP.SATFINITE.E5M2.F32.PACK_AB_MERGE_C R16, R13, R17, RZ ;  /* 0x000000110d10723e */ /* 0x008fc600048060ff */
[----:B------:R-:W3:Y:S01]  /*1e7ae0*/  LDL.LU R3, [R1+0x153c] ;  /* 0x00153c0001037983 */ /* 0x000ee20000300800 */
[----:B------:R-:W-:-:S03]  /*1e7af0*/  F2FP.SATFINITE.E5M2.F32.PACK_AB_MERGE_C R13, R11, R10, RZ ;  /* 0x0000000a0b0d723e */ /* 0x000fc600048060ff */
[----:B------:R-:W3:Y:S04]  /*1e7b00*/  LDL.LU R10, [R1+0x1540] ;  /* 0x00154000010a7983 */ /* 0x000ee80000300800 */
[----:B------:R4:W-:Y:S04]  /*1e7b10*/  STL [R1+0x488], R16 ;  /* 0x0004881001007387 */ /* 0x0009e80000100800 */
[----:B------:R-:W3:Y:S04]  /*1e7b20*/  LDL.LU R11, [R1+0x1544] ;  /* 0x00154400010b7983 */ /* 0x000ee80000300800 */
[----:B------:R-:W-:Y:S01]  /*1e7b30*/  STL [R1+0x48c], R13 ;  /* 0x00048c0d01007387 */ /* 0x000fe20000100800 */
[----:B----4-:R-:W-:-:S05]  /*1e7b40*/  IADD3 R16, P1, PT, R0, R29, RZ ;  /* 0x0000001d00107210 */ /* 0x010fca0007f3e0ff */
[----:B------:R-:W-:-:S05]  /*1e7b50*/  IMAD.X R17, R2, 0x1, R28, P1 ;  /* 0x0000000102117824 */ /* 0x000fca00008e061c */
[----:B------:R0:W-:Y:S04]  /*1e7b60*/  STL.64 [R1+0x22d8], R16 ;  /* 0x0022d81001007387 */ /* 0x0001e80000100a00 */
[----:B0-----:R-:W4:Y:S01]  /*1e7b70*/  LDL.LU.64 R16, [R1+0x7cc0] ;  /* 0x007cc00001107983 */ /* 0x001f220000300a00 */
[----:B--2---:R-:W-:-:S03]  /*1e7b80*/  F2FP.SATFINITE.E5M2.F32.PACK_AB_MERGE_C R23, R23, R22, RZ ;  /* 0x000000161717723e */ /* 0x004fc600048060ff */
[----:B------:R-:W2:Y:S01]  /*1e7b90*/  LDL.LU R13, [R1+0x154c] ;  /* 0x00154c00010d7983 */ /* 0x000ea20000300800 */
[----:B------:R-:W-:-:S03]  /*1e7ba0*/  F2FP.SATFINITE.E5M2.F32.PACK_AB_MERGE_C R22, R5, R4, RZ ;  /* 0x000000040516723e */ /* 0x000fc600048060ff */
[----:B------:R0:W-:Y:S04]  /*1e7bb0*/  STL.64 [R1+0x7ca0], R28 ;  /* 0x007ca01c01007387 */ /* 0x0001e80000100a00 */
[----:B0-----:R-:W2:Y:S04]  /*1e7bc0*/  LDL.LU R28, [R1+0x1534] ;  /* 0x00153400011c7983 */ /* 0x001ea80000300800 */
[----:B------:R-:W2:Y:S04]  /*1e7bd0*/  LDL.LU R29, [R1+0x1548] ;  /* 0x00154800011d7983 */ /* 0x000ea80000300800 */
[----:B------:R-:W2:Y:S04]  /*1e7be0*/  LDL.LU R4, [R1+0x1550] ;  /* 0x0015500001047983 */ /* 0x000ea80000300800 */
[----:B------:R-:W-:Y:S04]  /*1e7bf0*/  STL [R1+0x468], R23 ;  /* 0x0004681701007387 */ /* 0x000fe80000100800 */
[----:B------:R-:W2:Y:S04]  /*1e7c00*/  LDL.LU R5, [R1+0x1554] ;  /* 0x0015540001057983 */ /* 0x000ea80000300800 */
[----:B------:R4:W-:Y:S01]  /*1e7c10*/  STL [R1+0x474], R22 ;  /* 0x0004741601007387 */ /* 0x0009e20000100800 */
[----:B------:R-:W-:-:S02]  /*1e7c20*/  F2FP.SATFINITE.E5M2.F32.PACK_AB_MERGE_C R25, R25, R24, RZ ;  /* 0x000000181919723e */ /* 0x000fc400048060ff */
[----:B----4-:R-:W-:-:S05]  /*1e7c30*/  IADD3 R22, P1, PT, R0, R17, RZ ;  /* 0x0000001100167210 */ /* 0x010fca0007f3e0ff */
[----:B------:R-:W-:-:S05]  /*1e7c40*/  IMAD.X R23, R2, 0x1, R15, P1 ;  /* 0x0000000102177824 */ /* 0x000fca00008e060f */
[----:B------:R0:W-:Y:S04]  /*1e7c50*/  STL.64 [R1+0x22d0], R22 ;  /* 0x0022d01601007387 */ /* 0x0001e80000100a00 */
[----:B0-----:R-:W4:Y:S04]  /*1e7c60*/  LDL.LU.64 R22, [R1+0x7cb8] ;  /* 0x007cb80001167983 */ /* 0x001f280000300a00 */
        /* <DEDUP_REMOVED lines=8> */
[----:B------:R0:W-:Y:S04]  /*1e7cf0*/  STL.64 [R1+0x7c90], R24 ;  /* 0x007c901801007387 */ /* 0x0001e80000100a00 */
[----:B0-----:R-:W2:Y:S01]  /*1e7d00*/  LDL.LU R25, [R1+0x1530] ;  /* 0x0015300001197983 */ /* 0x001ea20000300800 */
[----:B------:R-:W-:-:S05]  /*1e7d10*/  IMAD.X R21, R2, 0x1, R24, P1 ;  /* 0x0000000102157824 */ /* 0x000fca00008e0618 */
[----:B------:R0:W-:Y:S04]  /*1e7d20*/  STL.64 [R1+0x22c8], R20 ;  /* 0x0022c81401007387 */ /* 0x0001e80000100a00 */
[----:B------:R-:W4:Y:S04]  /*1e7d30*/  LDL.LU R7, [R1+0x1558] ;  /* 0x0015580001077983 */ /* 0x000f280000300800 */
[----:B------:R1:W-:Y:S01]  /*1e7d40*/  STL [R1+0x430], R12 ;  /* 0x0004300c01007387 */ /* 0x0003e20000100800 */
[----:B0-----:R-:W-:-:S05]  /*1e7d50*/  IADD3 R20, P1, PT, R0, R16, RZ ;  /* 0x0000001000147210 */ /* 0x001fca0007f3e0ff */
[----:B------:R-:W-:Y:S01]  /*1e7d60*/  IMAD.X R21, R2, 0x1, R14, P1 ;  /* 0x0000000102157824 */ /* 0x000fe200008e060e */
[----:B-1----:R-:W4:Y:S04]  /*1e7d70*/  LDL.LU R12, [R1+0x155c] ;  /* 0x00155c00010c7983 */ /* 0x002f280000300800 */
[----:B------:R0:W-:Y:S04]  /*1e7d80*/  STL [R1+0x434], R6 ;  /* 0x0004340601007387 */ /* 0x0001e80000100800 */
[----:B0-----:R-:W4:Y:S04]  /*1e7d90*/  LDL.LU R6, [R1+0x1560] ;  /* 0x0015600001067983 */ /* 0x001f280000300800 */
[----:B------:R-:W4:Y:S04]  /*1e7da0*/  LDL.LU R8, [R1+0x1564] ;  /* 0x0015640001087983 */ /* 0x000f280000300800 */
[----:B------:R-:W-:Y:S04]  /*1e7db0*/  STL.64 [R1+0x7c98], R16 ;  /* 0x007c981001007387 */ /* 0x000fe80000100a00 */
[----:B------:R0:W-:Y:S04]  /*1e7dc0*/  STL.64 [R1+0x22c0], R20 ;  /* 0x0022c01401007387 */ /* 0x0001e80000100a00 */
[----:B0-----:R-:W4:Y:S01]  /*1e7dd0*/  LDL.LU.64 R20, [R1+0x7ca8] ;  /* 0x007ca80001147983 */ /* 0x001f220000300a00 */
[----:B---3--:R-:W-:-:S03]  /*1e7de0*/  F2FP.SATFINITE.E5M2.F32.PACK_AB_MERGE_C R16, R3, R9, RZ ;  /* 0x000000090310723e */ /* 0x008fc600048060ff */
[----:B------:R-:W3:Y:S01]  /*1e7df0*/  LDL.LU R9, [R1+0x1568] ;  /* 0x0015680001097983 */ /* 0x000ee20000300800 */
[----:B--2---:R-:W-:-:S05]  /*1e7e00*/  F2FP.SATFINITE.E5M2.F32.PACK_AB_MERGE_C R17, R28, R25, RZ ;  /* 0x000000191c11723e */ /* 0x004fca00048060ff */
[----:B------:R-:W-:Y:S04]  /*1e7e10*/  STL [R1+0x3d8], R17 ;  /* 0x0003d81101007387 */ /* 0x000fe80000100800 */
[----:B------:R-:W3:Y:S04]  /*1e7e20*/  LDL.LU R3, [R1+0x156c] ;  /* 0x00156c0001037983 */ /* 0x000ee80000300800 */
[----:B------:R4:W-:Y:S02]  /*1e7e30*/  STL [R1+0x3dc], R16 ;  /* 0x0003dc1001007387 */ /* 0x0009e40000100800 */
[----:B----4-:R-:W-:-:S05]  /*1e7e40*/  IADD3 R16, P1, PT, R0, R23, RZ ;  /* 0x0000001700107210 */ /* 0x010fca0007f3e0ff */
[----:B------:R-:W-:-:S05]  /*1e7e50*/  IMAD.X R17, R2, 0x1, R22, P1 ;  /* 0x0000000102117824 */ /* 0x000fca00008e0616 */
[----:B------:R0:W-:Y:S01]  /*1e7e60*/  STL.64 [R1+0x22b8], R16 ;  /* 0x0022b81001007387 */ /* 0x0001e20000100a00 */
[----:B------:R-:W-:Y:S02]  /*1e7e70*/  F2FP.SATFINITE.E5M2.F32.PACK_AB_MERGE_C R13, R13, R29, RZ ;  /* 0x0000001d0d0d723e */ /* 0x000fe400048060ff */
[----:B0-----:R-:W-:Y:S02]  /*1e7e80*/  F2FP.SATFINITE.E5M2.F32.PACK_AB_MERGE_C R16, R11, R10, RZ ;  /* 0x0000000a0b10723e */ /* 0x001fe400048060ff */
[----:B------:R-:W2:Y:S04]  /*1e7e90*/  LDL.LU R10, [R1+0x1570] ;  /* 0x00157000010a7983 */ /* 0x000ea80000300800 */
[----:B------:R-:W2:Y:S04]  /*1e7ea0*/  LDL.LU R11, [R1+0x1574] ;  /* 0x00157400010b7983 */ /* 0x000ea80000300800 */
[----:B------:R0:W-:Y:S02]  /*1e7eb0*/  STL [R1+0x3c0], R16 ;  /* 0x0003c01001007387 */ /* 0x0001e40000100800 */
[----:B0-----:R-:W-:-:S02]  /*1e7ec0*/  IADD3 R16, P1, PT, R0, R21, RZ ;  /* 0x0000001500107210 */ /* 0x001fc40007f3e0ff */
[----:B------:R-:W-:Y:S03]  /*1e7ed0*/  STL [R1+0x3c4], R13 ;  /* 0x0003c40d01007387 */ /* 0x000fe60000100800 */
[----:B------:R-:W-:Y:S01]  /*1e7ee0*/  IMAD.X R17, R2, 0x1, R19, P1 ;  /* 0x0000000102117824 */ /* 0x000fe200008e0613 */
[----:B------:R-:W-:Y:S02]  /*1e7ef0*/  IADD3 R24, P1, PT, R0, R20, RZ ;  /* 0x0000001400187210 */ /* 0x000fe40007f3e0ff */
[----:B------:R-:W-:Y:S02]  /*1e7f00*/  F2FP.SATFINITE.E5M2.F32.PACK_AB_MERGE_C R5, R5, R4, RZ ;  /* 0x000000040505723e */ /* 0x000fe400048060ff */
[----:B------:R0:W-:Y:S01]  /*1e7f10*/  STL.64 [R1+0x22b0], R16 ;  /* 0x0022b01001007387 */ /* 0x0001e20000100a00 */
[----:B------:R-:W-:Y:S02]  /*1e7f20*/  IMAD.X R25, R2, 0x1, R18, P1 ;  /* 0x0000000102197824 */ /* 0x000fe400008e0612 */
[----:B------:R-:W-:Y:S01]  /*1e7f30*/  VIADD R0, R0, UR6 ;  /* 0x0000000600007c36 */ /* 0x000fe20008000000 */
[----:B------:R-:W-:Y:S01]  /*1e7f40*/  F2FP.SATFINITE.E5M2.F32.PACK_AB_MERGE_C R7, R12, R7, RZ ;  /* 0x000000070c07723e */ /* 0x000fe200048060ff */
[----:B------:R-:W1:Y:S01]  /*1e7f50*/  LDCU UR6, c[0x0][0x3b8] ;  /* 0x00007700ff0677ac */ /* 0x000e620008000800 */
[----:B0-----:R-:W4:Y:S04]  /*1e7f60*/  LDL.LU R16, [R1+0x1578] ;  /* 0x0015780001107983 */ /* 0x001f280000300800 */
[----:B------:R-:W4:Y:S04]  /*1e7f70*/  LDL.LU R17, [R1+0x157c] ;  /* 0x00157c0001117983 */ /* 0x000f280000300800 */
[----:B------:R-:W4:Y:S04]  /*1e7f80*/  LDL.LU R13, [R1+0x1580] ;  /* 0x00158000010d7983 */ /* 0x000f280000300800 */
[----:B------:R-:W4:Y:S04]  /*1e7f90*/  LDL.LU R4, [R1+0x1584] ;  /* 0x0015840001047983 */ /* 0x000f280000300800 */
[----:B------:R-:W-:Y:S04]  /*1e7fa0*/  STL [R1+0x3a4], R5 ;  /* 0x0003a40501007387 */ /* 0x000fe80000100800 */
[----:B------:R0:W-:Y:S04]  /*1e7fb0*/  STL [R1+0x7c80], R20 ;  /* 0x007c801401007387 */ /* 0x0001e80000100800 */
[----:B------:R1:W-:Y:S01]  /*1e7fc0*/  STL.64 [R1+0x22a8], R24 ;  /* 0x0022a81801007387 */ /* 0x0003e20000100a00 */
[----:B------:R-:W-:-:S02]  /*1e7fd0*/  F2FP.SATFINITE.E5M2.F32.PACK_AB_MERGE_C R6, R8, R6, RZ ;  /* 0x000000060806723e */ /* 0x000fc400048060ff */
[----:B------:R-:W-:Y:S02]  /*1e7fe0*/  IADD3 R28, P1, PT, R0, R27, RZ ;  /* 0x0000001b001c7210 */ /* 0x000fe40007f3e0ff */
[----:B0-----:R-:W-:Y:S01]  /*1e7ff0*/  SHF.R.S32.HI R20, RZ, 0x1f, R0 ;  /* 0x0000001fff147819 */ /* 0x001fe20000011400 */
[----:B-1----:R-:W4:Y:S04]  /*1e8000*/  LDL.LU R24, [R1+0x1588] ;  /* 0x0015880001187983 */ /* 0x002f280000300800 */
[----:B------:R-:W4:Y:S04]  /*1e8010*/  LDL.LU R25, [R1+0x158c] ;  /* 0x00158c0001197983 */ /* 0x000f280000300800 */
[----:B------:R-:W4:Y:S04]  /*1e8020*/  LDL.LU R2, [R1+0x1598] ;  /* 0x0015980001027983 */ /* 0x000f280000300800 */
[----:B------:R-:W4:Y:S04]  /*1e8030*/  LDL.LU R5, [R1+0x159c] ;  /* 0x00159c0001057983 */ /* 0x000f280000300800 */
[----:B------:R0:W-:Y:S01]  /*1e8040*/  STL.64 [R1+0x7c88], R18 ;  /* 0x007c881201007387 */ /* 0x0001e20000100a00 */
[----:B------:R-:W-:-:S03]  /*1e8050*/  IMAD.X R29, R20, 0x1, R26, P1 ;  /* 0x00000001141d7824 */ /* 0x000fc600008e061a */
[----:B0-----:R-:W4:Y:S04]  /*1e8060*/  LDL.LU R18, [R1+0x1590] ;  /* 0x0015900001127983 */ /* 0x001f280000300800 */
[----:B------:R-:W4:Y:S04]  /*1e8070*/  LDL.LU R19, [R1+0x1594] ;  /* 0x0015940001137983 */ /* 0x000f280000300800 */
[----:B------:R0:W-:Y:S04]  /*1e8080*/  STL [R1+0x3ac], R7 ;  /* 0x0003ac0701007387 */ /* 0x0001e80000100800 */
[----:B0-----:R-:W4:Y:S04]  /*1e8090*/  LDL.LU R7, [R1+0x15a0] ;  /* 0x0015a00001077983 */ /* 0x001f280000300800 */
[----:B------:R0:W-:Y:S04]  /*1e80a0*/  STL [R1+0x384], R6 ;  /* 0x0003840601007387 */ /* 0x0001e80000100800 */
[----:B0-----:R-:W4:Y:S04]  /*1e80b0*/  LDL.LU R6, [R1+0x15a4] ;  /* 0x0015a40001067983 */ /* 0x001f280000300800 */
[----:B------:R-:W4:Y:S04]  /*1e80c0*/  LDL.LU R12, [R1+0x15a8] ;  /* 0x0015a800010c7983 */ /* 0x000f280000300800 */
[----:B------:R-:W4:Y:S01]  /*1e80d0*/  LDL.LU R8, [R1+0x15ac] ;  /* 0x0015ac0001087983 */ /* 0x000f220000300800 */
[----:B---3--:R-:W-:-:S05]  /*1e80e0*/  F2FP.SATFINITE.E5M2.F32.PACK_AB_MERGE_C R3, R3, R9, RZ ;  /* 0x000000090303723e */ /* 0x008fca00048060ff */
[----:B------:R-:W-:Y:S04]  /*1e80f0*/  STL [R1+0x388], R3 ;  /* 0x0003880301007387 */ /* 0x000fe80000100800 */
[----:B------:R0:W-:Y:S04]  /*1e8100*/  STL.64 [R1+0x22a0], R28 ;  /* 0x0022a01c01007387 */ /* 0x0001e80000100a00 */
[----:B0-----:R-:W3:Y:S04]  /*1e8110*/  LDL.LU.64 R28, [R1+0x7ca0] ;  /* 0x007ca000011c7983 */ /* 0x001ee80000300a00 */
[----:B------:R-:W3:Y:S04]  /*1e8120*/  LDL.LU R9, [R1+0x15b0] ;  /* 0x0015b00001097983 */ /* 0x000ee80000300800 */
[----:B------:R-:W3:Y:S01]  /*1e8130*/  LDL.LU R3, [R1+0x15b4] ;  /* 0x0015b40001037983 */ /* 0x000ee20000300800 */
[----:B--2---:R-:W-:-:S05]  /*1e8140*/  F2FP.SATFINITE.E5M2.F32.PACK_AB_MERGE_C R10, R11, R10, RZ ;  /* 0x0000000a0b0a723e */ /* 0x004fca00048060ff */
[----:B------:R0:W-:Y:S04]  /*1e8150*/  STL [R1+0x364], R10 ;  /* 0x0003640a01007387 */ /* 0x0001e80000100800 */
[----:B0-----:R-:W2:Y:S04]  /*1e8160*/  LDL.LU R10, [R1+0x15b8] ;  /* 0x0015b800010a7983 */ /* 0x001ea80000300800 */
[----:B------:R-:W2:Y:S01]  /*1e8170*/  LDL.LU R11, [R1+0x15bc] ;  /* 0x0015bc00010b7983 */ /* 0x000ea20000300800 */
[----:B----4-:R-:W-:-:S05]  /*1e8180*/  F2FP.SATFINITE.E5M2.F32.PACK_AB_MERGE_C R17, R17, R16, RZ ;  /* 0x000000101111723e */ /* 0x010fca00048060ff */
[----:B------:R0:W-:Y:S01]  /*1e8190*/  STL [R1+0x35c], R17 ;  /* 0x00035c1101007387 */ /* 0x0001e20000100800 */
[----:B---3--:R-:W-:-:S05]  /*1e81a0*/  IADD3 R16, P1, PT, R0, R29, RZ ;  /* 0x0000001d00107210 */ /* 0x008fca0007f3e0ff */
[----:B0-----:R-:W-:-:S05]  /*1e81b0*/  IMAD.X R17, R20, 0x1, R28, P1 ;  /* 0x0000000114117824 */ /* 0x001fca00008e061c */
[----:B------:R0:W-:Y:S04]  /*1e81c0*/  STL.64 [R1+0x2298], R16 ;  /* 0x0022981001007387 */ /* 0x0001e80000100a00 */
[----:B0-----:R-:W3:Y:S04]  /*1e81d0*/  LDL.LU.64 R16, [R1+0x7c98] ;  /* 0x007c980001107983 */ /* 0x001ee80000300a00 */
[----:B------:R0:W-:Y:S01]  /*1e81e0*/  STL.64 [R1+0x7c78], R28 ;  /* 0x007c781c01007387 */ /* 0x0001e20000100a00 */
[----:B------:R-:W-:Y:S02]  /*1e81f0*/  F2FP.SATFINITE.E5M2.F32.PACK_AB_MERGE_C R4, R4, R13, RZ ;  /* 0x0000000d0404723e */ /* 0x000fe400048060ff */
[----:B0-----:R-:W-:Y:S01]  /*1e8200*/  F2FP.SATFINITE.E5M2.F32.PACK_AB_MERGE_C R29, R25, R24, RZ ;  /* 0x00000018191d723e */ /* 0x001fe200048060ff */
[----:B------:R-:W4:Y:S04]  /*1e8210*/  LDL.LU R28, [R1+0x15c4] ;  /* 0x0015c400011c7983 */ /* 0x000f280000300800 */
[----:B------:R-:W2:Y:S04]  /*1e8220*/  LDL.LU R13, [R1+0x15c8] ;  /* 0x0015c800010d7983 */ /* 0x000ea80000300800 */
[----:B------:R0:W-:Y:S04]  /*1e8230*/  STL [R1+0x33c], R4 ;  /* 0x00033c0401007387 */ /* 0x0001e80000100800 */
[----:B0-----:R-:W2:Y:S04]  /*1e8240*/  LDL.LU R4, [R1+0x15cc] ;  /* 0x0015cc0001047983 */ /* 0x001ea80000300800 */
[----:B------:R-:W-:Y:S01]  /*1e8250*/  STL [R1+0x340], R29 ;  /* 0x0003401d01007387 */ /* 0x000fe20000100800 */
[----:B---3--:R-:W-:-:S05]  /*1e8260*/  IADD3 R24, P1, PT, R0, R17, RZ ;  /* 0x0000001100187210 */ /* 0x008fca0007f3e0ff */
[----:B------:R-:W-:-:S05]  /*1e8270*/  IMAD.X R25, R20, 0x1, R15, P1 ;  /* 0x0000000114197824 */ /* 0x000fca00008e060f */
[----:B------:R0:W-:Y:S04]  /*1e8280*/  STL.64 [R1+0x2290], R24 ;  /* 0x0022901801007387 */ /* 0x0001e80000100a00 */
[----:B0-----:R-:W3:Y:S01]  /*1e8290*/  LDL.LU.64 R24, [R1+0x7c90] ;  /* 0x007c900001187983 */ /* 0x001ee20000300a00 */
[----:B------:R-:W-:-:S03]  /*1e82a0*/  F2FP.SATFINITE.E5M2.F32.PACK_AB_MERGE_C R18, R19, R18, RZ ;  /* 0x000000121312723e */ /* 0x000fc600048060ff */
[----:B------:R-:W2:Y:S01]  /*1e82b0*/  LDL.LU R29, [R1+0x15e0] ;  /* 0x0015e000011d7983 */ /* 0x000ea20000300800 */
[----:B------:R-:W-:-:S03]  /*1e82c0*/  F2FP.SATFINITE.E5M2.F32.PACK_AB_MERGE_C R2, R5, R2, RZ ;  /* 0x000000020502723e */ /* 0x000fc600048060ff */
[----:B------:R3:W-:Y:S01]  /*1e82d0*/  STL [R1+0x30c], R18 ;  /* 0x00030c1201007387 */ /* 0x0007e20000100800 */
[----:B------:R-:W-:-:S03]  /*1e82e0*/  F2FP.SATFINITE.E5M2.F32.PACK_AB_MERGE_C R6, R6, R7, RZ ;  /* 0x000000070606723e */ /* 0x000fc600048060ff */
[----:B------:R-:W2:Y:S04]  /*1e82f0*/  LDL.LU R5, [R1+0x15e4] ;  /* 0x0015e40001057983 */ /* 0x000ea80000300800 */
[----:B------:R-:W-:Y:S01]  /*1e8300*/  STL [R1+0x308], R2 ;  /* 0x0003080201007387 */ /* 0x000fe20000100800 */
[----:B---3--:R-:W-:-:S03]  /*1e8310*/  IADD3 R18, P1, PT, R0, R25, RZ ;  /* 0x0000001900127210 */ /* 0x008fc60007f3e0ff */
[----:B------:R0:W-:Y:S02]  /*1e8320*/  STL [R1+0x7c60], R25 ;  /* 0x007c601901007387 */ /* 0x0001e40000100800 */
[----:B------:R-:W-:Y:S02]  /*1e8330*/  IMAD.X R19, R20, 0x1, R24, P1 ;  /* 0x0000000114137824 */ /* 0x000fe400008e0618 */
[----:B0-----:R-:W4:Y:S04]  /*1e8340*/  LDL.LU R25, [R1+0x15c0] ;  /* 0x0015c00001197983 */ /* 0x001f280000300800 */
[----:B------:R0:W-:Y:S04]  /*1e8350*/  STL [R1+0x7848], R6 ;  /* 0x0078480601007387 */ /* 0x0001e80000100800 */
[----:B------:R1:W-:Y:S04]  /*1e8360*/  STL.64 [R1+0x2288], R18 ;  /* 0x0022881201007387 */ /* 0x0003e80000100a00 */
[----:B------:R-:W3:Y:S01]  /*1e8370*/  LDL.LU R2, [R1+0x15e8] ;  /* 0x0015e80001027983 */ /* 0x000ee20000300800 */
[----:B0-----:R-:W-:-:S03]  /*1e8380*/  F2FP.SATFINITE.E5M2.F32.PACK_AB_MERGE_C R6, R8, R12, RZ ;  /* 0x0000000c0806723e */ /* 0x001fc600048060ff */
[----:B------:R-:W3:Y:S01]  /*1e8390*/  LDL.LU R7, [R1+0x15ec] ;  /* 0x0015ec0001077983 */ /* 0x000ee20000300800 */
[----:B-1----:R-:W-:-:S03]  /*1e83a0*/  IADD3 R18, P1, PT, R0, R16, RZ ;  /* 0x0000001000127210 */ /* 0x002fc60007f3e0ff */
[----:B------:R-:W-:Y:S02]  /*1e83b0*/  STL [R1+0x2f4], R6 ;  /* 0x0002f40601007387 */ /* 0x000fe40000100800 */
[----:B------:R-:W-:Y:S02]  /*1e83c0*/  IMAD.X R19, R20, 0x1, R14, P1 ;  /* 0x0000000114137824 */ /* 0x000fe400008e060e */
[----:B------:R-:W3:Y:S04]  /*1e83d0*/  LDL.LU R12, [R1+0x15d0] ;  /* 0x0015d000010c7983 */ /* 0x000ee80000300800 */
[----:B------:R-:W3:Y:S04]  /*1e83e0*/  LDL.LU R8, [R1+0x15d4] ;  /* 0x0015d40001087983 */ /* 0x000ee80000300800 */
[----:B------:R-:W-:Y:S04]  /*1e83f0*/  STL.64 [R1+0x7c70], R16 ;  /* 0x007c701001007387 */ /* 0x000fe80000100a00 */
[----:B------:R0:W-:Y:S04]  /*1e8400*/  STL.64 [R1+0x2280], R18 ;  /* 0x0022801201007387 */ /* 0x0001e80000100a00 */
[----:B0-----:R-:W3:Y:S01]  /*1e8410*/  LDL.LU.64 R18, [R1+0x7c88] ;  /* 0x007c880001127983 */ /* 0x001ee20000300a00 */
[----:B--2---:R-:W-:-:S02]  /*1e8420*/  F2FP.SATFINITE.E5M2.F32.PACK_AB_MERGE_C R6, R11, R10, RZ ;  /* 0x0000000a0b06723e */ /* 0x004fc400048060ff */
[----:B------:R-:W-:Y:S02]  /*1e8430*/  IADD3 R10, P1, PT, R0, R23, RZ ;  /* 0x00000017000a7210 */ /* 0x000fe40007f3e0ff */
[----:B------:R-:W-:Y:S02]  /*1e8440*/  F2FP.SATFINITE.E5M2.F32.PACK_AB_MERGE_C R3, R3, R9, RZ ;  /* 0x000000090303723e */ /* 0x000fe400048060ff */
[----:B------:R-:W2:Y:S01]  /*1e8450*/  LDL.LU R9, [R1+0x15d8] ;  /* 0x0015d80001097983 */ /* 0x000ea20000300800 */
[----:B------:R-:W-:-:S03]  /*1e8460*/  IMAD.X R11, R20, 0x1, R22, P1 ;  /* 0x00000001140b7824 */ /* 0x000fc600008e0616 */
[----:B------:R0:W-:Y:S01]  /*1e8470*/  STL [R1+0x1b4], R3 ;  /* 0x0001b40301007387 */ /* 0x0001e20000100800 */
[----:B------:R-:W-:-:S03]  /*1e8480*/  F2FP.SATFINITE.E5M2.F32.PACK_AB_MERGE_C R4, R4, R13, RZ ;  /* 0x0000000d0404723e */ /* 0x000fc600048060ff */
[----:B0-----:R-:W2:Y:S04]  /*1e8490*/  LDL.LU R3, [R1+0x15dc] ;  /* 0x0015dc0001037983 */ /* 0x001ea80000300800 */
[----:B------:R-:W-:Y:S04]  /*1e84a0*/  STL [R1+0x1b8], R6 ;  /* 0x0001b80601007387 */ /* 0x000fe80000100800 */
[----:B------:R0:W-:Y:S04]  /*1e84b0*/  STL.64 [R1+0x2278], R10 ;  /* 0x0022780a01007387 */ /* 0x0001e80000100a00 */
[----:B0-----:R-:W2:Y:S04]  /*1e84c0*/  LDL.LU R10, [R1+0x15f0] ;  /* 0x0015f000010a7983 */ /* 0x001ea80000300800 */
[----:B------:R-:W2:Y:S04]  /*1e84d0*/  LDL.LU R11, [R1+0x15f4] ;  /* 0x0015f400010b7983 */ /* 0x000ea80000300800 */
[----:B------:R0:W-:Y:S04]  /*1e84e0*/  STL.64 [R1+0x7c58], R22 ;  /* 0x007c581601007387 */ /* 0x0001e80000100a00 */
[----:B------:R-:W2:Y:S01]  /*1e84f0*/  LDL.LU R16, [R1+0x15f8] ;  /* 0x0015f80001107983 */ /* 0x000ea20000300800 */
[----:B0-----:R-:W-:-:S02]  /*1e8500*/  IADD3 R22, P1, PT, R0, R21, RZ ;  /* 0x0000001500167210 */ /* 0x001fc40007f3e0ff */
[----:B----4-:R-:W-:-:S05]  /*1e8510*/  F2FP.SATFINITE.E5M2.F32.PACK_AB_MERGE_C R6, R28, R25, RZ ;  /* 0x000000191c06723e */ /* 0x010fca00048060ff */
[----:B------:R0:W-:Y:S04]  /*1e8520*/  STL [R1+0x1a8], R6 ;  /* 0x0001a80601007387 */ /* 0x0001e80000100800 */
[----:B------:R-:W4:Y:S04]  /*1e8530*/  LDL.LU R17, [R1+0x15fc] ;  /* 0x0015fc0001117983 */ /* 0x000f280000300800 */
[----:B------:R1:W-:Y:S04]  /*1e8540*/  STL [R1+0x1ac], R4 ;  /* 0x0001ac0401007387 */ /* 0x0003e80000100800 */
[----:B0-----:R-:W4:Y:S04]  /*1e8550*/  LDL.LU R6, [R1+0x1604] ;  /* 0x0016040001067983 */ /* 0x001f280000300800 */
[----:B------:R-:W4:Y:S04]  /*1e8560*/  LDL.LU R13, [R1+0x1608] ;  /* 0x00160800010d7983 */ /* 0x000f280000300800 */
[----:B-1----:R-:W4:Y:S01]  /*1e8570*/  LDL.LU R4, [R1+0x160c] ;  /* 0x00160c0001047983 */ /* 0x002f220000300800 */
[----:B---3--:R-:W-:-:S03]  /*1e8580*/  IMAD.X R23, R20, 0x1, R19, P1 ;  /* 0x0000000114177824 */ /* 0x008fc600008e0613 */
[----:B------:R-:W3:Y:S04]  /*1e8590*/  LDL.LU R20, [R1+0x7c80] ;  /* 0x007c800001147983 */ /* 0x000ee80000300800 */
[----:B------:R-:W4:Y:S01]  /*1e85a0*/  LDL.LU R25, [R1+0x1610] ;  /* 0x0016100001197983 */ /* 0x000f220000300800 */
[----:B------:R-:W-:Y:S02]  /*1e85b0*/  F2FP.SATFINITE.E5M2.F32.PACK_AB_MERGE_C R5, R5, R29, RZ ;  /* 0x0000001d0505723e */ /* 0x000fe400048060ff */
[----:B------:R-:W-:Y:S02]  /*1e85c0*/  F2FP.SATFINITE.E5M2.F32.PACK_AB_MERGE_C R7, R7, R2, RZ ;  /* 0x000000020707723e */ /* 0x000fe400048060ff */
[----:B------:R-:W-:Y:S02]  /*1e85d0*/  F2FP.SATFINITE.E5M2.F32.PACK_AB_MERGE_C R8, R8, R12, RZ ;  /* 0x0000000c0808723e */ /* 0x000fe400048060ff */
[----:B--2---:R-:W-:-:S02]  /*1e85e0*/  F2FP.SATFINITE.E5M2.F32.PACK_AB_MERGE_C R9, R3, R9, RZ ;  /* 0x000000090309723e */ /* 0x004fc400048060ff */
[----:B---3--:R-:W-:Y:S01]  /*1e85f0*/  IADD3 R28, P1, PT, R0, R20, RZ ;  /* 0x00000014001c7210 */ /* 0x008fe20007f3e0ff */
[----:B----4-:R0:W-:Y:S04]  /*1e8600*/  STL.64 [R1+0x7c68], R24 ;  /* 0x007c681801007387 */ /* 0x0101e80000100a00 */
[----:B------:R-:W-:Y:S01]  /*1e8610*/  STL.64 [R1+0x2270], R22 ;  /* 0x0022701601007387 */ /* 0x000fe20000100a00 */
[----:B0-----:R-:W-:-:S03]  /*1e8620*/  SHF.R.S32.HI R24, RZ, 0x1f, R0 ;  /* 0x0000001fff187819 */ /* 0x001fc60000011400 */
[----:B------:R0:W-:Y:S01]  /*1e8630*/  STL [R1+0x1a0], R5 ;  /* 0x0001a00501007387 */ /* 0x0001e20000100800 */
[----:B------:R-:W-:Y:S01]  /*1e8640*/  VIADD R0, R0, UR6 ;  /* 0x0000000600007c36 */ /* 0x000fe20008000000 */
[----:B------:R-:W-:Y:S01]  /*1e8650*/  F2FP.SATFINITE.E5M2.F32.PACK_AB_MERGE_C R11, R11, R10, RZ ;  /* 0x0000000a0b0b723e */ /* 0x000fe200048060ff */
[----:B------:R-:W1:Y:S01]  /*1e8660*/  LDCU UR6, c[0x0][0x3b8] ;  /* 0x00007700ff0677ac */ /* 0x000e620008000800 */
[----:B------:R-:W-:Y:S01]  /*1e8670*/  IMAD.X R29, R24, 0x1, R18, P1 ;  /* 0x00000001181d7824 */ /* 0x000fe200008e0612 */
[----:B------:R-:W2:Y:S01]  /*1e8680*/  LDL.LU R25, [R1+0x1600] ;  /* 0x0016000001197983 */ /* 0x000ea20000300800 */
[----:B------:R-:W-:-:S03]  /*1e8690*/  SHF.R.S32.HI R3, RZ, 0x1f, R0 ;  /* 0x0000001fff037819 */ /* 0x000fc60000011400 */
[----:B0-----:R-:W3:Y:S04]  /*1e86a0*/  LDL.LU R5, [R1+0x1614] ;  /* 0x0016140001057983 */ /* 0x001ee80000300800 */
[----:B------:R-:W4:Y:S04]  /*1e86b0*/  LDL.LU R22, [R1+0x1618] ;  /* 0x0016180001167983 */ /* 0x000f280000300800 */
[----:B------:R-:W4:Y:S04]  /*1e86c0*/  LDL.LU R23, [R1+0x161c] ;  /* 0x00161c0001177983 */ /* 0x000f280000300800 */
[----:B------:R0:W-:Y:S04]  /*1e86d0*/  STL.64 [R1+0x2268], R28 ;  /* 0x0022681c01007387 */ /* 0x0001e80000100a00 */
[----:B------:R-:W2:Y:S04]  /*1e86e0*/  LDL.LU R2, [R1+0x1620] ;  /* 0x0016200001027983 */ /* 0x000ea80000300800 */
[----:B------:R1:W-:Y:S01]  /*1e86f0*/  STL [R1+0x1a4], R7 ;  /* 0x0001a40701007387 */ /* 0x0003e20000100800 */
[----:B0-----:R-:W-:-:S05]  /*1e8700*/  IADD3 R28, P1, PT, R0, R27, RZ ;  /* 0x0000001b001c7210 */ /* 0x001fca0007f3e0ff */
[----:B------:R-:W-:Y:S01]  /*1e8710*/  IMAD.X R29, R3, 0x1, R26, P1 ;  /* 0x00000001031d7824 */ /* 0x000fe200008e061a */
[----:B-1----:R-:W2:Y:S04]  /*1e8720*/  LDL.LU R7, [R1+0x1624] ;  /* 0x0016240001077983 */ /* 0x002ea80000300800 */
[----:B------:R0:W-:Y:S04]  /*1e8730*/  STL [R1+0x190], R8 ;  /* 0x0001900801007387 */ /* 0x0001e80000100800 */
[----:B------:R-:W2:Y:S04]  /*1e8740*/  LDL.LU R12, [R1+0x1628] ;  /* 0x00162800010c7983 */ /* 0x000ea80000300800 */
[----:B0-----:R-:W2:Y:S04]  /*1e8750*/  LDL.LU R8, [R1+0x162c] ;  /* 0x00162c0001087983 */ /* 0x001ea80000300800 */
[----:B------:R-:W-:Y:S04]  /*1e8760*/  STL [R1+0x194], R9 ;  /* 0x0001940901007387 */ /* 0x000fe80000100800 */
[----:B------:R0:W-:Y:S04]  /*1e8770*/  STL.64 [R1+0x2260], R28 ;  /* 0x0022601c01007387 */ /* 0x0001e80000100a00 */
[----:B0-----:R-:W2:Y:S01]  /*1e8780*/  LDL.LU.64 R28, [R1+0x7c78] ;  /* 0x007c7800011c7983 */ /* 0x001ea20000300a00 */
[----:B------:R-:W-:-:S03]  /*1e8790*/  F2FP.SATFINITE.E5M2.F32.PACK_AB_MERGE_C R24, R17, R16, RZ ;  /* 0x000000101118723e */ /* 0x000fc600048060ff */
[----:B------:R-:W3:Y:S04]  /*1e87a0*/  LDL.LU R9, [R1+0x1634] ;  /* 0x0016340001097983 */ /* 0x000ee80000300800 */
[----:B------:R-:W3:Y:S04]  /*1e87b0*/  LDL.LU R10, [R1+0x1638] ;  /* 0x00163800010a7983 */ /* 0x000ee80000300800 */
[----:B------:R0:W-:Y:S04]  /*1e87c0*/  STL [R1+0x2db8], R11 ;  /* 0x002db80b01007387 */ /* 0x0001e80000100800 */
[----:B0-----:R-:W3:Y:S04]  /*1e87d0*/  LDL.LU R11, [R1+0x163c] ;  /* 0x00163c00010b7983 */ /* 0x001ee80000300800 */
[----:B------:R-:W-:Y:S01]  /*1e87e0*/  STL [R1+0x2dbc], R24 ;  /* 0x002dbc1801007387 */ /* 0x000fe20000100800 */
[----:B--2---:R-:W-:-:S05]  /*1e87f0*/  IADD3 R16, P1, PT, R0, R29, RZ ;  /* 0x0000001d00107210 */ /* 0x004fca0007f3e0ff */
[----:B------:R-:W-:-:S05]  /*1e8800*/  IMAD.X R17, R3, 0x1, R28, P1 ;  /* 0x0000000103117824 */ /* 0x000fca00008e061c */
[----:B------:R0:W-:Y:S04]  /*1e8810*/  STL.64 [R1+0x2258], R16 ;  /* 0x0022581001007387 */ /* 0x0001e80000100a00 */
[----:B0-----:R-:W2:Y:S01]  /*1e8820*/  LDL.LU.64 R16, [R1+0x7c70] ;  /* 0x007c700001107983 */ /* 0x001ea20000300a00 */
[----:B------:R-:W-:-:S03]  /*1e8830*/  F2FP.SATFINITE.E5M2.F32.PACK_AB_MERGE_C R24, R6, R25, RZ ;  /* 0x000000190618723e */ /* 0x000fc600048060ff */
[----:B------:R-:W3:Y:S04]  /*1e8840*/  LDL.LU R6, [R1+0x1644] ;  /* 0x0016440001067983 */ /* 0x000ee80000300800 */
[----:B------:R2:W-:Y:S01]  /*1e8850*/  STL [R1+0x2cc8], R24 ;  /* 0x002cc81801007387 */ /* 0x0005e20000100800 */
[----:B------:R-:W-:-:S05]  /*1e8860*/  F2FP.SATFINITE.E5M2.F32.PACK_AB_MERGE_C R4, R4, R13, RZ ;  /* 0x0000000d0404723e */ /* 0x000fca00048060ff */
[----:B------:R-:W-:Y:S01]  /*1e8870*/  STL [R1+0x2cec], R4 ;  /* 0x002cec0401007387 */ /* 0x000fe20000100800 */
[----:B--2---:R-:W-:-:S05]  /*1e8880*/  IADD3 R24, P1, PT, R0, R17, RZ ;  /* 0x0000001100187210 */ /* 0x004fca0007f3e0ff */
[----:B------:R-:W-:-:S05]  /*1e8890*/  IMAD.X R25, R3, 0x1, R15, P1 ;  /* 0x0000000103197824 */ /* 0x000fca00008e060f */
[----:B------:R0:W-:Y:S04]  /*1e88a0*/  STL.64 [R1+0x2250], R24 ;  /* 0x0022501801007387 */ /* 0x0001e80000100a00 */
[----:B0-----:R-:W3:Y:S04]  /*1e88b0*/  LDL.LU.64 R24, [R1+0x7c68] ;  /* 0x007c680001187983 */ /* 0x001ee80000300a00 */
[----:B------:R-:W2:Y:S04]  /*1e88c0*/  LDL.LU R13, [R1+0x1650] ;  /* 0x00165000010d7983 */ /* 0x000ea80000300800 */
[----:B------:R-:W2:Y:S01]  /*1e88d0*/  LDL.LU R4, [R1+0x1654] ;  /* 0x0016540001047983 */ /* 0x000ea20000300800 */
[----:B---3--:R-:W-:-:S03]  /*1e88e0*/  F2FP.SATFINITE.E5M2.F32.PACK_AB_MERGE_C R5, R5, R25, RZ ;  /* 0x000000190505723e */ /* 0x008fc600048060ff */
[----:B------:R-:W3:Y:S01]  /*1e88f0*/  LDL.LU R25, [R1+0x7c60] ;  /* 0x007c600001197983 */ /* 0x000ee20000300800 */
[----:B----4-:R-:W-:-:S03]  /*1e8900*/  F2FP.SATFINITE.E5M2.F32.PACK_AB_MERGE_C R23, R23, R22, RZ ;  /* 0x000000161717723e */ /* 0x010fc600048060ff */
[----:B------:R0:W-:Y:S01]  /*1e8910*/  STL [R1+0x7664], R5 ;  /* 0x0076640501007387 */ /* 0x0001e20000100800 */
[----:B------:R-:W-:Y:S02]  /*1e8920*/  F2FP.SATFINITE.E5M2.F32.PACK_AB_MERGE_C R7, R7, R2, RZ ;  /* 0x000000020707723e */ /* 0x000fe400048060ff */
[----:B------:R-:W-:Y:S01]  /*1e8930*/  F2FP.SATFINITE.E5M2.F32.PACK_AB_MERGE_C R2, R8, R12, RZ ;  /* 0x0000000c0802723e */ /* 0x000fe200048060ff */
[----:B0-----:R-:W4:Y:S04]  /*1e8940*/  LDL.LU R5, [R1+0x1640] ;  /* 0x0016400001057983 */ /* 0x001f280000300800 */
[----:B------:R0:W-:Y:S01]  /*1e8950*/  STL [R1+0x2c78], R23 ;  /* 0x002c781701007387 */ /* 0x0001e20000100800 */
[----:B---3--:R-:W-:-:S03]  /*1e8960*/  IADD3 R22, P1, PT, R0, R25, RZ ;  /* 0x0000001900167210 */ /* 0x008fc60007f3e0ff */
[----:B------:R1:W-:Y:S02]  /*1e8970*/  STL [R1+0x7c40], R25 ;  /* 0x007c401901007387 */ /* 0x0003e40000100800 */
[----:B0-----:R-:W-:Y:S02]  /*1e8980*/  IMAD.X R23, R3, 0x1, R24, P1 ;  /* 0x0000000103177824 */ /* 0x001fe400008e0618 */
[----:B-1----:R-:W3:Y:S04]  /*1e8990*/  LDL.LU R25, [R1+0x164c] ;  /* 0x00164c0001197983 */ /* 0x002ee80000300800 */
[----:B------:R0:W-:Y:S04]  /*1e89a0*/  STL [R1+0x7c44], R24 ;  /* 0x007c441801007387 */ /* 0x0001e80000100800 */
[----:B0-----:R-:W3:Y:S04]  /*1e89b0*/  LDL.LU R24, [R1+0x1648] ;  /* 0x0016480001187983 */ /* 0x001ee80000300800 */
[----:B------:R0:W-:Y:S04]  /*1e89c0*/  STL.64 [R1+0x2248], R22 ;  /* 0x0022481601007387 */ /* 0x0001e80000100a00 */
[----:B------:R-:W-:Y:S04]  /*1e89d0*/  STL [R1+0x2bbc], R7 ;  /* 0x002bbc0701007387 */ /* 0x000fe80000100800 */
[----:B------:R1:W-:Y:S01]  /*1e89e0*/  STL.64 [R1+0x7c50], R16 ;  /* 0x007c501001007387 */ /* 0x0003e20000100a00 */
[----:B0-----:R-:W-:-:S03]  /*1e89f0*/  IADD3 R22, P1, PT, R0, R16, RZ ;  /* 0x0000001000167210 */ /* 0x001fc60007f3e0ff */
[----:B------:R-:W-:Y:S02]  /*1e8a00*/  STL [R1+0x2bc8], R2 ;  /* 0x002bc80201007387 */ /* 0x000fe40000100800 */
[----:B------:R-:W-:Y:S02]  /*1e8a10*/  IMAD.X R23, R3, 0x1, R14, P1 ;  /* 0x0000000103177824 */ /* 0x000fe400008e060e */
[----:B-1----:R-:W2:Y:S04]  /*1e8a20*/  LDL.LU R17, [R1+0x1630] ;  /* 0x0016300001117983 */ /* 0x002ea80000300800 */
[----:B------:R0:W-:Y:S04]  /*1e8a30*/  STL.64 [R1+0x2240], R22 ;  /* 0x0022401601007387 */ /* 0x0001e80000100a00 */
[----:B0-----:R-:W3:Y:S04]  /*1e8a40*/  LDL.LU.64 R22, [R1+0x7c58] ;  /* 0x007c580001167983 */ /* 0x001ee80000300a00 */
[----:B------:R-:W3:Y:S04]  /*1e8a50*/  LDL.LU R2, [R1+0x1658] ;  /* 0x0016580001027983 */ /* 0x000ee80000300800 */
[----:B------:R-:W3:Y:S04]  /*1e8a60*/  LDL.LU R7, [R1+0x165c] ;  /* 0x00165c0001077983 */ /* 0x000ee80000300800 */
[----:B------:R-:W3:Y:S04]  /*1e8a70*/  LDL.LU R12, [R1+0x1660] ;  /* 0x00166000010c7983 */ /* 0x000ee80000300800 */
[----:B------:R-:W3:Y:S01]  /*1e8a80*/  LDL.LU R8, [R1+0x1664] ;  /* 0x0016640001087983 */ /* 0x000ee20000300800 */
[----:B----4-:R-:W-:-:S02]  /*1e8a90*/  F2FP.SATFINITE.E5M2.F32.PACK_AB_MERGE_C R5, R6, R5, RZ ;  /* 0x000000050605723e */ /* 0x010fc400048060ff */
[----:B--2---:R-:W-:Y:S02]  /*1e8aa0*/  F2FP.SATFINITE.E5M2.F32.PACK_AB_MERGE_C R16, R9, R17, RZ ;  /* 0x000000110910723e */ /* 0x004fe400048060ff */
[----:B------:R-:W-:Y:S02]  /*1e8ab0*/  F2FP.SATFINITE.E5M2.F32.PACK_AB_MERGE_C R9, R11, R10, RZ ;  /* 0x0000000a0b09723e */ /* 0x000fe400048060ff */
[----:B------:R-:W2:Y:S04]  /*1e8ac0*/  LDL.LU R10, [R1+0x1668] ;  /* 0x00166800010a7983 */ /* 0x000ea80000300800 */
[----:B------:R3:W-:Y:S04]  /*1e8ad0*/  STL [R1+0x2b58], R16 ;  /* 0x002b581001007387 */ /* 0x0007e80000100800 */
[----:B------:R-:W2:Y:S01]  /*1e8ae0*/  LDL.LU R11, [R1+0x166c] ;  /* 0x00166c00010b7983 */ /* 0x000ea20000300800 */
[----:B---3--:R-:W-:-:S03]  /*1e8af0*/  IADD3 R16, P1, PT, R0, R23, RZ ;  /* 0x0000001700107210 */ /* 0x008fc60007f3e0ff */
[----:B------:R-:W-:Y:S02]  /*1e8b00*/  STL [R1+0x7694], R9 ;  /* 0x0076940901007387 */ /* 0x000fe40000100800 */
[----:B------:R-:W-:Y:S02]  /*1e8b10*/  IMAD.X R17, R3, 0x1, R22, P1 ;  /* 0x0000000103117824 */ /* 0x000fe400008e0616 */
[----:B------:R-:W-:Y:S04]  /*1e8b20*/  STL.64 [R1+0x7c48], R22 ;  /* 0x007c481601007387 */ /* 0x000fe80000100a00 */
[----:B------:R0:W-:Y:S04]  /*1e8b30*/  STL.64 [R1+0x2238], R16 ;  /* 0x0022381001007387 */ /* 0x0001e80000100a00 */
[----:B0-----:R-:W3:Y:S04]  /*1e8b40*/  LDL.LU R16, [R1+0x1670] ;  /* 0x0016700001107983 */ /* 0x001ee80000300800 */
[----:B------:R-:W3:Y:S04]  /*1e8b50*/  LDL.LU R17, [R1+0x1674] ;  /* 0x0016740001117983 */ /* 0x000ee80000300800 */
[----:B------:R0:W-:Y:S04]  /*1e8b60*/  STL [R1+0x1190], R5 ;  /* 0x0011900501007387 */ /* 0x0001e80000100800 */
[----:B0-----:R-:W4:Y:S04]  /*1e8b70*/  LDL.LU R5, [R1+0x1678] ;  /* 0x0016780001057983 */ /* 0x001f280000300800 */
[----:B------:R-:W4:Y:S01]  /*1e8b80*/  LDL.LU R6, [R1+0x167c] ;  /* 0x00167c0001067983 */ /* 0x000f220000300800 */
[----:B------:R-:W-:-:S02]  /*1e8b90*/  IADD3 R22, P1, PT, R0, R21, RZ ;  /* 0x0000001500167210 */ /* 0x000fc40007f3e0ff */
[----:B------:R-:W-:-:S03]  /*1e8ba0*/  F2FP.SATFINITE.E5M2.F32.PACK_AB_MERGE_C R9, R25, R24, RZ ;  /* 0x000000181909723e */ /* 0x000fc600048060ff */
[----:B------:R-:W-:Y:S02]  /*1e8bb0*/  IMAD.X R23, R3, 0x1, R19, P1 ;  /* 0x0000000103177824 */ /* 0x000fe400008e0613 */
[----:B------:R0:W-:Y:S02]  /*1e8bc0*/  STL [R1+0x1194], R9 ;  /* 0x0011940901007387 */ /* 0x0001e40000100800 */
[----:B0-----:R-:W-:Y:S02]  /*1e8bd0*/  F2FP.SATFINITE.E5M2.F32.PACK_AB_MERGE_C R9, R4, R13, RZ ;  /* 0x0000000d0409723e */ /* 0x001fe400048060ff */
[----:B------:R-:W4:Y:S04]  /*1e8be0*/  LDL.LU R13, [R1+0x1680] ;  /* 0x00168000010d7983 */ /* 0x000f280000300800 */
[----:B------:R-:W4:Y:S04]  /*1e8bf0*/  LDL.LU R4, [R1+0x1684] ;  /* 0x0016840001047983 */ /* 0x000f280000300800 */
[----:B------:R0:W-:Y:S04]  /*1e8c00*/  STL.64 [R1+0x2230], R22 ;  /* 0x0022301601007387 */ /* 0x0001e80000100a00 */
[----:B------:R-:W-:Y:S01]  /*1e8c10*/  STL [R1+0x84c], R9 ;  /* 0x00084c0901007387 */ /* 0x000fe20000100800 */
[----:B0-----:R-:W-:-:S03]  /*1e8c20*/  IADD3 R22, P1, PT, R0, R20, RZ ;  /* 0x0000001400167210 */ /* 0x001fc60007f3e0ff */
[----:B------:R-:W-:Y:S02]  /*1e8c30*/  STL.64 [R1+0x7c38], R20 ;  /* 0x007c381401007387 */ /* 0x000fe40000100a00 */
[----:B------:R-:W-:Y:S01]  /*1e8c40*/  IMAD.X R23, R3, 0x1, R18, P1 ;  /* 0x0000000103177824 */ /* 0x000fe200008e0612 */
[----:B------:R-:W-:-:S04]  /*1e8c50*/  F2FP.SATFINITE.E5M2.F32.PACK_AB_MERGE_C R2, R7, R2, RZ ;  /* 0x000000020702723e */ /* 0x000fc800048060ff */
[----:B------:R0:W-:Y:S01]  /*1e8c60*/  STL.64 [R1+0x2228], R22 ;  /* 0x0022281601007387 */ /* 0x0001e20000100a00 */
[----:B------:R-:W-:Y:S01]  /*1e8c70*/  F2FP.SATFINITE.E5M2.F32.PACK_AB_MERGE_C R3, R8, R12, RZ ;  /* 0x0000000c0803723e */ /* 0x000fe200048060ff */
[----:B------:R-:W-:Y:S01]  /*1e8c80*/  VIADD R0, R0, UR6 ;  /* 0x0000000600007c36 */ /* 0x000fe20008000000 */
[----:B------:R-:W1:Y:S01]  /*1e8c90*/  LDCU UR6, c[0x0][0x3b8] ;  /* 0x00007700ff0677ac */ /* 0x000e620008000800 */
        /* <DEDUP_REMOVED lines=8> */
[----:B------:R0:W-:Y:S04]  /*1e8d20*/  STL [R1+0x7b4], R3 ;  /* 0x0007b40301007387 */ /* 0x0001e80000100800 */
[----:B------:R-:W4:Y:S04]  /*1e8d30*/  LDL.LU R7, [R1+0x16b4] ;  /* 0x0016b40001077983 */ /* 0x000f280000300800 */
[----:B------:R-:W4:Y:S01]  /*1e8d40*/  LDL.LU R12, [R1+0x16b8] ;  /* 0x0016b800010c7983 */ /* 0x000f220000300800 */
[----:B0-----:R-:W-:-:S03]  /*1e8d50*/  SHF.R.S32.HI R3, RZ, 0x1f, R0 ;  /* 0x0000001fff037819 */ /* 0x001fc60000011400 */
[----:B------:R-:W4:Y:S01]  /*1e8d60*/  LDL.LU R8, [R1+0x16bc] ;  /* 0x0016bc0001087983 */ /* 0x000f220000300800 */
[----:B--2---:R-:W-:Y:S02]  /*1e8d70*/  F2FP.SATFINITE.E5M2.F32.PACK_AB_MERGE_C R9, R11, R10, RZ ;  /* 0x0000000a0b09723e */ /* 0x004fe400048060ff */
[----:B------:R-:W-:-:S05]  /*1e8d80*/  IADD3 R10, P1, PT, R0, R27, RZ ;  /* 0x0000001b000a7210 */ /* 0x000fca0007f3e0ff */
[----:B------:R-:W-:Y:S01]  /*1e8d90*/  IMAD.X R11, R3, 0x1, R26, P1 ;  /* 0x00000001030b7824 */ /* 0x000fe200008e061a */
[----:B------:R-:W-:Y:S04]  /*1e8da0*/  STL [R1+0x7b8], R9 ;  /* 0x0007b80901007387 */ /* 0x000fe80000100800 */
[----:B------:R0:W-:Y:S04]  /*1e8db0*/  STL.64 [R1+0x2220], R10 ;  /* 0x0022200a01007387 */ /* 0x0001e80000100a00 */
[----:B0-----:R-:W2:Y:S04]  /*1e8dc0*/  LDL.LU R10, [R1+0x16c0] ;  /* 0x0016c000010a7983 */ /* 0x001ea80000300800 */
[----:B------:R-:W2:Y:S01]  /*1e8dd0*/  LDL.LU R11, [R1+0x16c4] ;  /* 0x0016c400010b7983 */ /* 0x000ea20000300800 */
[----:B---3--:R-:W-:-:S03]  /*1e8de0*/  F2FP.SATFINITE.E5M2.F32.PACK_AB_MERGE_C R16, R17, R16, RZ ;  /* 0x000000101110723e */ /* 0x008fc600048060ff */
[----:B------:R-:W3:Y:S04]  /*1e8df0*/  LDL.LU R9, [R1+0x16d4] ;  /* 0x0016d40001097983 */ /* 0x000ee80000300800 */
[----:B------:R0:W-:Y:S02]  /*1e8e00*/  STL [R1+0x754], R16 ;  /* 0x0007541001007387 */ /* 0x0001e40000100800 */
[----:B0-----:R-:W-:Y:S02]  /*1e8e10*/  IADD3 R16, P1, PT, R0, R29, RZ ;  /* 0x0000001d00107210 */ /* 0x001fe40007f3e0ff */
[----:B----4-:R-:W-:Y:S02]  /*1e8e20*/  F2FP.SATFINITE.E5M2.F32.PACK_AB_MERGE_C R6, R6, R5, RZ ;  /* 0x000000050606723e */ /* 0x010fe400048060ff */
[----:B------:R-:W4:Y:S01]  /*1e8e30*/  LDL.LU R5, [R1+0x16d8] ;  /* 0x0016d80001057983 */ /* 0x000f220000300800 */
[----:B------:R-:W-:-:S03]  /*1e8e40*/  IMAD.X R17, R3, 0x1, R28, P1 ;  /* 0x0000000103117824 */ /* 0x000fc600008e061c */
[----:B------:R0:W-:Y:S04]  /*1e8e50*/  STL [R1+0x768], R6 ;  /* 0x0007680601007387 */ /* 0x0001e80000100800 */
[----:B0-----:R-:W4:Y:S04]  /*1e8e60*/  LDL.LU R6, [R1+0x16dc] ;  /* 0x0016dc0001067983 */ /* 0x001f280000300800 */
[----:B------:R0:W-:Y:S04]  /*1e8e70*/  STL [R1+0x7c28], R29 ;  /* 0x007c281d01007387 */ /* 0x0001e80000100800 */
[----:B0-----:R-:W3:Y:S04]  /*1e8e80*/  LDL.LU R29, [R1+0x16d0] ;  /* 0x0016d000011d7983 */ /* 0x001ee80000300800 */
[----:B------:R0:W-:Y:S04]  /*1e8e90*/  STL.64 [R1+0x2218], R16 ;  /* 0x0022181001007387 */ /* 0x0001e80000100a00 */
[----:B0-----:R-:W2:Y:S01]  /*1e8ea0*/  LDL.LU.64 R16, [R1+0x7c50] ;  /* 0x007c500001107983 */ /* 0x001ea20000300a00 */
[----:B------:R-:W-:-:S03]  /*1e8eb0*/  F2FP.SATFINITE.E5M2.F32.PACK_AB_MERGE_C R4, R4, R13, RZ ;  /* 0x0000000d0404723e */ /* 0x000fc600048060ff */
[----:B------:R-:W3:Y:S04]  /*1e8ec0*/  LDL.LU R13, [R1+0x16e0] ;  /* 0x0016e000010d7983 */ /* 0x000ee80000300800 */
[----:B------:R0:W-:Y:S04]  /*1e8ed0*/  STL [R1+0x6f0], R4 ;  /* 0x0006f00401007387 */ /* 0x0001e80000100800 */
[----:B0-----:R-:W3:Y:S01]  /*1e8ee0*/  LDL.LU R4, [R1+0x16e4] ;  /* 0x0016e40001047983 */ /* 0x001ee20000300800 */
[----:B------:R-:W-:-:S05]  /*1e8ef0*/  F2FP.SATFINITE.E5M2.F32.PACK_AB_MERGE_C R23, R23, R22, RZ ;  /* 0x000000161717723e */ /* 0x000fca00048060ff */
[----:B------:R0:W-:Y:S01]  /*1e8f00*/  STL [R1+0x6fc], R23 ;  /* 0x0006fc1701007387 */ /* 0x0001e20000100800 */
[----:B------:R-:W-:Y:S02]  /*1e8f10*/  F2FP.SATFINITE.E5M2.F32.PACK_AB_MERGE_C R25, R25, R24, RZ ;  /* 0x000000181919723e */ /* 0x000fe400048060ff */
[----:B--2---:R-:W-:-:S05]  /*1e8f20*/  IADD3 R22, P1, PT, R0, R17, RZ ;  /* 0x0000001100167210 */ /* 0x004fca0007f3e0ff */
[----:B0-----:R-:W-:-:S05]  /*1e8f30*/  IMAD.X R23, R3, 0x1, R15, P1 ;  /* 0x0000000103177824 */ /* 0x001fca00008e060f */
[----:B------:R0:W-:Y:S04]  /*1e8f40*/  STL.64 [R1+0x2210], R22 ;  /* 0x0022101601007387 */ /* 0x0001e80000100a00 */
[----:B0-----:R-:W2:Y:S04]  /*1e8f50*/  LDL.LU.64 R22, [R1+0x7c48] ;  /* 0x007c480001167983 */ /* 0x001ea80000300a00 */
[----:B------:R-:W2:Y:S04]  /*1e8f60*/  LDL.LU R24, [R1+0x7c44] ;  /* 0x007c440001187983 */ /* 0x000ea80000300800 */
[----:B------:R0:W-:Y:S04]  /*1e8f70*/  STL [R1+0x4a4], R25 ;  /* 0x0004a41901007387 */ /* 0x0001e80000100800 */
[----:B0-----:R-:W2:Y:S01]  /*1e8f80*/  LDL.LU R25, [R1+0x7c40] ;  /* 0x007c400001197983 */ /* 0x001ea20000300800 */
[----:B------:R-:W-:-:S05]  /*1e8f90*/  F2FP.SATFINITE.E5M2.F32.PACK_AB_MERGE_C R21, R21, R20, RZ ;  /* 0x000000141515723e */ /* 0x000fca00048060ff */
[----:B------:R0:W-:Y:S01]  /*1e8fa0*/  STL [R1+0x4a8], R21 ;  /* 0x0004a81501007387 */ /* 0x0001e20000100800 */
[----:B------:R-:W-:Y:S02]  /*1e8fb0*/  F2FP.SATFINITE.E5M2.F32.PACK_AB_MERGE_C R7, R7, R2, RZ ;  /* 0x000000020707723e */ /* 0x000fe400048060ff */
[----:B------:R-:W-:Y:S02]  /*1e8fc0*/  F2FP.SATFINITE.E5M2.F32.PACK_AB_MERGE_C R8, R8, R12, RZ ;  /* 0x0000000c0808723e */ /* 0x000fe400048060ff */
[----:B------:R-:W-:Y:S02]  /*1e8fd0*/  F2FP.SATFINITE.E5M2.F32.PACK_AB_MERGE_C R10, R11, R10, RZ ;  /* 0x0000000a0b0a723e */ /* 0x000fe400048060ff */
[C---:B--2---:R-:W-:Y:S01]  /*1e8fe0*/  IADD3 R20, P1, PT, R0.reuse, R25, RZ ;  /* 0x0000001900147210 */ /* 0x044fe20007f3e0ff */
[----:B------:R2:W-:Y:S04]  /*1e8ff0*/  STL [R1+0x7c18], R25 ;  /* 0x007c181901007387 */ /* 0x0005e80000100800 */
[----:B0-----:R-:W-:Y:S01]  /*1e9000*/  IMAD.X R21, R3, 0x1, R24, P1 ;  /* 0x0000000103157824 */ /* 0x001fe200008e0618 */
[----:B--2---:R-:W2:Y:S04]  /*1e9010*/  LDL.LU R25, [R1+0x16cc] ;  /* 0x0016cc0001197983 */ /* 0x004ea80000300800 */
        /* <DEDUP_REMOVED lines=8> */
[----:B------:R-:W-:Y:S04]  /*1e90a0*/  STL [R1+0x494], R8 ;  /* 0x0004940801007387 */ /* 0x000fe80000100800 */
[----:B------:R-:W-:Y:S04]  /*1e90b0*/  STL.64 [R1+0x7c30], R16 ;  /* 0x007c301001007387 */ /* 0x000fe80000100a00 */
[----:B------:R0:W-:Y:S04]  /*1e90c0*/  STL.64 [R1+0x2200], R20 ;  /* 0x0022001401007387 */ /* 0x0001e80000100a00 */
[----:B0-----:R-:W2:Y:S04]  /*1e90d0*/  LDL.LU.64 R20, [R1+0x7c38] ;  /* 0x007c380001147983 */ /* 0x001ea80000300a00 */
[----:B------:R-:W2:Y:S04]  /*1e90e0*/  LDL.LU R12, [R1+0x16f0] ;  /* 0x0016f000010c7983 */ /* 0x000ea80000300800 */
[----:B------:R-:W2:Y:S04]  /*1e90f0*/  LDL.LU R8, [R1+0x16f4] ;  /* 0x0016f40001087983 */ /* 0x000ea80000300800 */
[----:B------:R0:W-:Y:S04]  /*1e9100*/  STL [R1+0x478], R10 ;  /* 0x0004780a01007387 */ /* 0x0001e80000100800 */
[----:B0-----:R-:W2:Y:S04]  /*1e9110*/  LDL.LU R10, [R1+0x16f8] ;  /* 0x0016f800010a7983 */ /* 0x001ea80000300800 */
[----:B------:R-:W2:Y:S01]  /*1e9120*/  LDL.LU R11, [R1+0x16fc] ;  /* 0x0016fc00010b7983 */ /* 0x000ea20000300800 */
[----:B------:R-:W-:-:S05]  /*1e9130*/  IADD3 R16, P1, PT, R0, R23, RZ ;  /* 0x0000001700107210 */ /* 0x000fca0007f3e0ff */
[----:B------:R-:W-:Y:S01]  /*1e9140*/  IMAD.X R17, R3, 0x1, R22, P1 ;  /* 0x0000000103117824 */ /* 0x000fe200008e0616 */
[----:B---3--:R-:W-:Y:S02]  /*1e9150*/  F2FP.SATFINITE.E5M2.F32.PACK_AB_MERGE_C R9, R9, R29, RZ ;  /* 0x0000001d0909723e */ /* 0x008fe400048060ff */
[----:B----4-:R-:W-:Y:S02]  /*1e9160*/  F2FP.SATFINITE.E5M2.F32.PACK_AB_MERGE_C R5, R6, R5, RZ ;  /* 0x000000050605723e */ /* 0x010fe400048060ff */
[----:B------:R-:W-:Y:S02]  /*1e9170*/  F2FP.SATFINITE.E5M2.F32.PACK_AB_MERGE_C R4, R4, R13, RZ ;  /* 0x0000000d0404723e */ /* 0x000fe400048060ff */
[----:B--2---:R-:W-:-:S05]  /*1e9180*/  F2FP.SATFINITE.E5M2.F32.PACK_AB_MERGE_C R24, R25, R24, RZ ;  /* 0x000000181918723e */ /* 0x004fca00048060ff */
[----:B------:R-:W-:Y:S04]  /*1e9190*/  STL [R1+0x47c], R24 ;  /* 0x00047c1801007387 */ /* 0x000fe80000100800 */
[----:B------:R0:W-:Y:S04]  /*1e91a0*/  STL.64 [R1+0x7c20], R22 ;  /* 0x007c201601007387 */ /* 0x0001e80000100a00 */
[----:B------:R2:W-:Y:S04]  /*1e91b0*/  STL.64 [R1+0x21f8], R16 ;  /* 0x0021f81001007387 */ /* 0x0005e80000100a00 */
[----:B------:R-:W-:Y:S04]  /*1e91c0*/  STL [R1+0x458], R9 ;  /* 0x0004580901007387 */ /* 0x000fe80000100800 */
[----:B------:R-:W-:Y:S04]  /*1e91d0*/  STL [R1+0x45c], R5 ;  /* 0x00045c0501007387 */ /* 0x000fe80000100800 */
[----:B0-----:R-:W3:Y:S04]  /*1e91e0*/  LDL.LU R22, [R1+0x1e8c] ;  /* 0x001e8c0001167983 */ /* 0x001ee80000300800 */
[----:B------:R-:W4:Y:S01]  /*1e91f0*/  LDL.LU R29, [R1+0x1e80] ;  /* 0x001e8000011d7983 */ /* 0x000f220000300800 */
[----:B------:R-:W-:-:S02]  /*1e9200*/  F2FP.SATFINITE.E5M2.F32.PACK_AB_MERGE_C R2, R7, R2, RZ ;  /* 0x000000020702723e */ /* 0x000fc400048060ff */
[----:B--2---:R-:W-:-:S05]  /*1e9210*/  IADD3 R16, P1, PT, R0, R21, RZ ;  /* 0x0000001500107210 */ /* 0x004fca0007f3e0ff */
[----:B------:R-:W-:-:S05]  /*1e9220*/  IMAD.X R17, R3, 0x1, R19, P1 ;  /* 0x0000000103117824 */ /* 0x000fca00008e0613 */
[----:B------:R0:W-:Y:S04]  /*1e9230*/  STL.64 [R1+0x21f0], R16 ;  /* 0x0021f01001007387 */ /* 0x0001e80000100a00 */
[----:B------:R-:W2:Y:S04]  /*1e9240*/  LDL.LU R23, [R1+0x1710] ;  /* 0x0017100001177983 */ /* 0x000ea80000300800 */
[----:B------:R1:W-:Y:S01]  /*1e9250*/  STL [R1+0x43c], R4 ;  /* 0x00043c0401007387 */ /* 0x0003e20000100800 */
[----:B0-----:R-:W-:-:S03]  /*1e9260*/  IADD3 R16, P1, PT, R0, R20, RZ ;  /* 0x0000001400107210 */ /* 0x001fc60007f3e0ff */
[----:B------:R-:W2:Y:S01]  /*1e9270*/  LDL.LU R5, [R1+0x1714] ;  /* 0x0017140001057983 */ /* 0x000ea20000300800 */
[----:B-1----:R-:W-:Y:S01]  /*1e9280*/  VIADD R0, R0, UR6 ;  /* 0x0000000600007c36 */ /* 0x002fe20008000000 */
[----:B------:R-:W-:Y:S01]  /*1e9290*/  F2FP.SATFINITE.E5M2.F32.PACK_AB_MERGE_C R8, R8, R12, RZ ;  /* 0x0000000c0808723e */ /* 0x000fe200048060ff */
[----:B------:R-:W0:Y:S01]  /*1e92a0*/  LDCU UR6, c[0x0][0x3b8] ;  /* 0x00007700ff0677ac */ /* 0x000e220008000800 */
[----:B------:R-:W2:Y:S01]  /*1e92b0*/  LDL.LU R13, [R1+0x1718] ;  /* 0x00171800010d7983 */ /* 0x000ea20000300800 */
[----:B------:R-:W-:-:S03]  /*1e92c0*/  IMAD.X R17, R3, 0x1, R18, P1 ;  /* 0x0000000103117824 */ /* 0x000fc600008e0612 */
[----:B------:R-:W2:Y:S04]  /*1e92d0*/  LDL.LU R4, [R1+0x171c] ;  /* 0x00171c0001047983 */ /* 0x000ea80000300800 */
[----:B------:R1:W-:Y:S01]  /*1e92e0*/  STL.64 [R1+0x7c10], R20 ;  /* 0x007c101401007387 */ /* 0x0003e20000100a00 */
[----:B------:R-:W-:-:S03]  /*1e92f0*/  F2FP.SATFINITE.E5M2.F32.PACK_AB_MERGE_C R7, R11, R10, RZ ;  /* 0x0000000a0b07723e */ /* 0x000fc600048060ff */
[----:B------:R-:W2:Y:S01]  /*1e9300*/  LDL.LU R24, [R1+0x1720] ;  /* 0x0017200001187983 */ /* 0x000ea20000300800 */
[----:B------:R-:W-:-:S03]  /*1e9310*/  SHF.R.S32.HI R11, RZ, 0x1f, R0 ;  /* 0x0000001fff0b7819 */ /* 0x000fc60000011400 */
[----:B------:R-:W2:Y:S04]  /*1e9320*/  LDL.LU R25, [R1+0x1724] ;  /* 0x0017240001197983 */ /* 0x000ea80000300800 */
[----:B-1----:R-:W2:Y:S04]  /*1e9330*/  LDL.LU R20, [R1+0x1728] ;  /* 0x0017280001147983 */ /* 0x002ea80000300800 */
[----:B------:R1:W-:Y:S04]  /*1e9340*/  STL.64 [R1+0x21e8], R16 ;  /* 0x0021e81001007387 */ /* 0x0003e80000100a00 */
[----:B------:R-:W2:Y:S04]  /*1e9350*/  LDL.LU R21, [R1+0x172c] ;  /* 0x00172c0001157983 */ /* 0x000ea80000300800 */
[----:B------:R-:W2:Y:S01]  /*1e9360*/  LDL.LU R9, [R1+0x1740] ;  /* 0x0017400001097983 */ /* 0x000ea20000300800 */
[----:B-1----:R-:W-:-:S03]  /*1e9370*/  IADD3 R16, P1, PT, R0, R27, RZ ;  /* 0x0000001b00107210 */ /* 0x002fc60007f3e0ff */
[----:B------:R-:W2:Y:S04]  /*1e9380*/  LDL.LU R6, [R1+0x1744] ;  /* 0x0017440001067983 */ /* 0x000ea80000300800 */
[----:B------:R1:W-:Y:S01]  /*1e9390*/  STL [R1+0x440], R2 ;  /* 0x0004400201007387 */ /* 0x0003e20000100800 */
[----:B------:R-:W-:-:S03]  /*1e93a0*/  IMAD.X R17, R11, 0x1, R26, P1 ;  /* 0x000000010b117824 */ /* 0x000fc600008e061a */
[----:B------:R-:W2:Y:S04]  /*1e93b0*/  LDL.LU R3, [R1+0x1748] ;  /* 0x0017480001037983 */ /* 0x000ea80000300800 */
[----:B-1----:R-:W2:Y:S04]  /*1e93c0*/  LDL.LU R2, [R1+0x174c] ;  /* 0x00174c0001027983 */ /* 0x002ea80000300800 */
[----:B------:R-:W-:Y:S04]  /*1e93d0*/  STL [R1+0x3e0], R8 ;  /* 0x0003e00801007387 */ /* 0x000fe80000100800 */
[----:B------:R-:W-:Y:S04]  /*1e93e0*/  STL [R1+0x3e8], R7 ;  /* 0x0003e80701007387 */ /* 0x000fe80000100800 */
[----:B------:R1:W-:Y:S04]  /*1e93f0*/  STL.64 [R1+0x21e0], R16 ;  /* 0x0021e01001007387 */ /* 0x0003e80000100a00 */
[----:B-1----:R-:W2:Y:S04]  /*1e9400*/  LDL.LU.64 R16, [R1+0x7c30] ;  /* 0x007c300001107983 */ /* 0x002ea80000300a00 */
[----:B------:R-:W2:Y:S04]  /*1e9410*/  LDL.LU R7, [R1+0x1760] ;  /* 0x0017600001077983 */ /* 0x000ea80000300800 */
[----:B------:R-:W2:Y:S04]  /*1e9420*/  LDL.LU R12, [R1+0x1764] ;  /* 0x00176400010c7983 */ /* 0x000ea80000300800 */
[----:B------:R-:W2:Y:S04]  /*1e9430*/  LDL.LU R8, [R1+0x1768] ;  /* 0x0017680001087983 */ /* 0x000ea80000300800 */
[----:B------:R-:W2:Y:S04]  /*1e9440*/  LDL.LU R10, [R1+0x176c] ;  /* 0x00176c00010a7983 */ /* 0x000ea80000300800 */
[----:B------:R1:W-:Y:S04]  /*1e9450*/  STL.64 [R1+0x7c08], R26 ;  /* 0x007c081a01007387 */ /* 0x0003e80000100a00 */
[----:B-1----:R-:W4:Y:S04]  /*1e9460*/  LDL.LU R26, [R1+0x1e84] ;  /* 0x001e8400011a7983 */ /* 0x002f280000300800 */
[----:B------:R-:W3:Y:S01]  /*1e9470*/  LDL.LU R27, [R1+0x1e88] ;  /* 0x001e8800011b7983 */ /* 0x000ee20000300800 */
[----:B----4-:R-:W-:-:S03]  /*1e9480*/  F2FP.SATFINITE.E5M2.F32.PACK_AB_MERGE_C R26, R26, R29, RZ ;  /* 0x0000001d1a1a723e */ /* 0x010fc600048060ff */
[----:B------:R-:W4:Y:S04]  /*1e9490*/  LDL.LU R29, [R1+0x7c28] ;  /* 0x007c2800011d7983 */ /* 0x000f280000300800 */
[----:B------:R-:W-:Y:S01]  /*1e94a0*/  STL [R1+0x3c8], R26 ;  /* 0x0003c81a01007387 */ /* 0x000fe20000100800 */
[----:B---3--:R-:W-:Y:S02]  /*1e94b0*/  F2FP.SATFINITE.E5M2.F32.PACK_AB_MERGE_C R22, R22, R27, RZ ;  /* 0x0000001b1616723e */ /* 0x008fe400048060ff */
[----:B--2---:R-:W-:-:S03]  /*1e94c0*/  F2FP.SATFINITE.E5M2.F32.PACK_AB_MERGE_C R5, R5, R23, RZ ;  /* 0x000000170505723e */ /* 0x004fc600048060ff */
[----:B------:R1:W-:Y:S02]  /*1e94d0*/  STL [R1+0x3d0], R22 ;  /* 0x0003d01601007387 */ /* 0x0003e40000100800 */
[----:B-1----:R-:W-:Y:S02]  /*1e94e0*/  F2FP.SATFINITE.E5M2.F32.PACK_AB_MERGE_C R22, R4, R13, RZ ;  /* 0x0000000d0416723e */ /* 0x002fe400048060ff */
[----:B------:R-:W-:Y:S02]  /*1e94f0*/  F2FP.SATFINITE.E5M2.F32.PACK_AB_MERGE_C R25, R25, R24, RZ ;  /* 0x000000181919723e */ /* 0x000fe400048060ff */
[----:B----4-:R-:W-:-:S05]  /*1e9500*/  IADD3 R26, P1, PT, R0, R29, RZ ;  /* 0x0000001d001a7210 */ /* 0x010fca0007f3e0ff */
[----:B------:R-:W-:-:S05]  /*1e9510*/  IMAD.X R27, R11, 0x1, R28, P1 ;  /* 0x000000010b1b7824 */ /* 0x000fca00008e061c */
[----:B------:R1:W-:Y:S04]  /*1e9520*/  STL.64 [R1+0x21d8], R26 ;  /* 0x0021d81a01007387 */ /* 0x0003e80000100a00 */
[----:B-1----:R-:W2:Y:S04]  /*1e9530*/  LDL.LU R26, [R1+0x1774] ;  /* 0x00177400011a7983 */ /* 0x002ea80000300800 */
[----:B------:R-:W3:Y:S04]  /*1e9540*/  LDL.LU R27, [R1+0x1778] ;  /* 0x00177800011b7983 */ /* 0x000ee80000300800 */
[----:B------:R1:W-:Y:S04]  /*1e9550*/  STL [R1+0x3b4], R5 ;  /* 0x0003b40501007387 */ /* 0x0003e80000100800 */
[----:B-1----:R-:W3:Y:S04]  /*1e9560*/  LDL.LU R5, [R1+0x177c] ;  /* 0x00177c0001057983 */ /* 0x002ee80000300800 */
[----:B------:R-:W4:Y:S04]  /*1e9570*/  LDL.LU R13, [R1+0x1780] ;  /* 0x00178000010d7983 */ /* 0x000f280000300800 */
[----:B------:R-:W4:Y:S04]  /*1e9580*/  LDL.LU R4, [R1+0x1784] ;  /* 0x0017840001047983 */ /* 0x000f280000300800 */
[----:B------:R1:W-:Y:S02]  /*1e9590*/  STL [R1+0x3bc], R22 ;  /* 0x0003bc1601007387 */ /* 0x0003e40000100800 */
[----:B-1----:R-:W-:-:S05]  /*1e95a0*/  IADD3 R22, P1, PT, R0, R17, RZ ;  /* 0x0000001100167210 */ /* 0x002fca0007f3e0ff */
        /* <DEDUP_REMOVED lines=8> */
[----:B------:R-:W-:Y:S02]  /*1e9630*/  F2FP.SATFINITE.E5M2.F32.PACK_AB_MERGE_C R6, R6, R9, RZ ;  /* 0x000000090606723e */ /* 0x000fe400048060ff */
[----:B------:R-:W-:Y:S02]  /*1e9640*/  F2FP.SATFINITE.E5M2.F32.PACK_AB_MERGE_C R2, R2, R3, RZ ;  /* 0x000000030202723e */ /* 0x000fe400048060ff */
[----:B------:R-:W-:Y:S02]  /*1e9650*/  F2FP.SATFINITE.E5M2.F32.PACK_AB_MERGE_C R12, R12, R7, RZ ;  /* 0x000000070c0c723e */ /* 0x000fe400048060ff */
[----:B------:R-:W-:Y:S02]  /*1e9660*/  F2FP.SATFINITE.E5M2.F32.PACK_AB_MERGE_C R8, R10, R8, RZ ;  /* 0x000000080a08723e */ /* 0x000fe400048060ff */
[----:B--2---:R-:W-:Y:S01]  /*1e9670*/  IADD3 R20, P1, PT, R0, R25, RZ ;  /* 0x0000001900147210 */ /* 0x004fe20007f3e0ff */
[----:B------:R2:W-:Y:S04]  /*1e9680*/  STL.64 [R1+0x7c00], R24 ;  /* 0x007c001801007387 */ /* 0x0005e80000100a00 */
[----:B-1----:R-:W-:-:S05]  /*1e9690*/  IMAD.X R21, R11, 0x1, R24, P1 ;  /* 0x000000010b157824 */ /* 0x002fca00008e0618 */
[----:B------:R1:W-:Y:S04]  /*1e96a0*/  STL.64 [R1+0x21c8], R20 ;  /* 0x0021c81401007387 */ /* 0x0003e80000100a00 */
[----:B--2---:R-:W2:Y:S04]  /*1e96b0*/  LDL.LU R24, [R1+0x1788] ;  /* 0x0017880001187983 */ /* 0x004ea80000300800 */
[----:B------:R0:W-:Y:S01]  /*1e96c0*/  STL [R1+0x37c], R6 ;  /* 0x00037c0601007387 */ /* 0x0001e20000100800 */
[----:B-1----:R-:W-:-:S03]  /*1e96d0*/  IADD3 R20, P1, PT, R0, R16, RZ ;  /* 0x0000001000147210 */ /* 0x002fc60007f3e0ff */
[----:B------:R-:W2:Y:S04]  /*1e96e0*/  LDL.LU R25, [R1+0x178c] ;  /* 0x00178c0001197983 */ /* 0x000ea80000300800 */
[----:B------:R1:W-:Y:S01]  /*1e96f0*/  STL [R1+0x380], R2 ;  /* 0x0003800201007387 */ /* 0x0003e20000100800 */
[----:B------:R-:W-:-:S03]  /*1e9700*/  IMAD.X R21, R11, 0x1, R14, P1 ;  /* 0x000000010b157824 */ /* 0x000fc600008e060e */
[----:B------:R-:W2:Y:S04]  /*1e9710*/  LDL.LU R9, [R1+0x1790] ;  /* 0x0017900001097983 */ /* 0x000ea80000300800 */
[----:B0-----:R-:W2:Y:S04]  /*1e9720*/  LDL.LU R6, [R1+0x1794] ;  /* 0x0017940001067983 */ /* 0x001ea80000300800 */
[----:B------:R-:W2:Y:S04]  /*1e9730*/  LDL.LU R3, [R1+0x1798] ;  /* 0x0017980001037983 */ /* 0x000ea80000300800 */
[----:B-1----:R-:W2:Y:S04]  /*1e9740*/  LDL.LU R2, [R1+0x179c] ;  /* 0x00179c0001027983 */ /* 0x002ea80000300800 */
        /* <DEDUP_REMOVED lines=9> */
[----:B------:R0:W-:Y:S04]  /*1e97e0*/  STL [R1+0x7be8], R23 ;  /* 0x007be81701007387 */ /* 0x0001e80000100800 */
[----:B0-----:R-:W2:Y:S04]  /*1e97f0*/  LDL.LU R23, [R1+0x1770] ;  /* 0x0017700001177983 */ /* 0x001ea80000300800 */
[----:B------:R0:W-:Y:S04]  /*1e9800*/  STL.64 [R1+0x21b8], R20 ;  /* 0x0021b81401007387 */ /* 0x0001e80000100a00 */
[----:B0-----:R-:W4:Y:S01]  /*1e9810*/  LDL.LU.64 R20, [R1+0x7c10] ;  /* 0x007c100001147983 */ /* 0x001f220000300a00 */
[----:B---3--:R-:W-:-:S02]  /*1e9820*/  F2FP.SATFINITE.E5M2.F32.PACK_AB_MERGE_C R5, R5, R27, RZ ;  /* 0x0000001b0505723e */ /* 0x008fc400048060ff */
[----:B--2---:R-:W-:-:S05]  /*1e9830*/  F2FP.SATFINITE.E5M2.F32.PACK_AB_MERGE_C R23, R26, R23, RZ ;  /* 0x000000171a17723e */ /* 0x004fca00048060ff */
[----:B------:R-:W-:Y:S01]  /*1e9840*/  STL [R1+0x338], R23 ;  /* 0x0003381701007387 */ /* 0x000fe20000100800 */
[----:B----4-:R-:W-:-:S03]  /*1e9850*/  IADD3 R26, P1, PT, R0, R21, RZ ;  /* 0x00000015001a7210 */ /* 0x010fc60007f3e0ff */
[----:B------:R-:W-:Y:S02]  /*1e9860*/  STL [R1+0x344], R5 ;  /* 0x0003440501007387 */ /* 0x000fe40000100800 */
[----:B------:R-:W-:-:S05]  /*1e9870*/  IMAD.X R27, R11, 0x1, R19, P1 ;  /* 0x000000010b1b7824 */ /* 0x000fca00008e0613 */
[----:B------:R0:W-:Y:S04]  /*1e9880*/  STL.64 [R1+0x21b0], R26 ;  /* 0x0021b01a01007387 */ /* 0x0001e80000100a00 */
[----:B0-----:R-:W2:Y:S01]  /*1e9890*/  LDL.LU.64 R26, [R1+0x7c08] ;  /* 0x007c0800011a7983 */ /* 0x001ea20000300a00 */
[----:B------:R-:W-:Y:S02]  /*1e98a0*/  F2FP.SATFINITE.E5M2.F32.PACK_AB_MERGE_C R13, R4, R13, RZ ;  /* 0x0000000d040d723e */ /* 0x000fe400048060ff */
[----:B------:R-:W-:Y:S01]  /*1e98b0*/  IADD3 R4, P1, PT, R0, R20, RZ ;  /* 0x0000001400047210 */ /* 0x000fe20007f3e0ff */
[----:B------:R0:W-:Y:S04]  /*1e98c0*/  STL.64 [R1+0x7bf0], R20 ;  /* 0x007bf01401007387 */ /* 0x0001e80000100a00 */
[----:B------:R-:W-:Y:S01]  /*1e98d0*/  IMAD.X R5, R11, 0x1, R18, P1 ;  /* 0x000000010b057824 */ /* 0x000fe200008e0612 */
[----:B------:R-:W-:Y:S01]  /*1e98e0*/  STL [R1+0x318], R13 ;  /* 0x0003180d01007387 */ /* 0x000fe20000100800 */
[----:B------:R-:W-:-:S03]  /*1e98f0*/  F2FP.SATFINITE.E5M2.F32.PACK_AB_MERGE_C R9, R6, R9, RZ ;  /* 0x000000090609723e */ /* 0x000fc600048060ff */
[----:B0-----:R-:W3:Y:S01]  /*1e9900*/  LDL.LU R20, [R1+0x17bc] ;  /* 0x0017bc0001147983 */ /* 0x001ee20000300800 */
[----:B------:R-:W-:-:S03]  /*1e9910*/  F2FP.SATFINITE.E5M2.F32.PACK_AB_MERGE_C R21, R25, R24, RZ ;  /* 0x000000181915723e */ /* 0x000fc600048060ff */
[----:B------:R0:W-:Y:S01]  /*1e9920*/  STL.64 [R1+0x21a8], R4 ;  /* 0x0021a80401007387 */ /* 0x0001e20000100a00 */
[----:B------:R-:W-:Y:S01]  /*1e9930*/  VIADD R0, R0, UR6 ;  /* 0x0000000600007c36 */ /* 0x000fe20008000000 */
[----:B------:R-:W-:Y:S01]  /*1e9940*/  F2FP.SATFINITE.E5M2.F32.PACK_AB_MERGE_C R6, R2, R3, RZ ;  /* 0x000000030206723e */ /* 0x000fe200048060ff */
[----:B------:R-:W1:Y:S01]  /*1e9950*/  LDCU UR6, c[0x0][0x3b8] ;  /* 0x00007700ff0677ac */ /* 0x000e620008000800 */
[----:B0-----:R-:W4:Y:S04]  /*1e9960*/  LDL.LU R5, [R1+0x17c0] ;  /* 0x0017c00001057983 */ /* 0x001f280000300800 */
[----:B------:R-:W4:Y:S04]  /*1e9970*/  LDL.LU R13, [R1+0x17c4] ;  /* 0x0017c400010d7983 */ /* 0x000f280000300800 */
[----:B------:R-:W3:Y:S04]  /*1e9980*/  LDL.LU R4, [R1+0x17c8] ;  /* 0x0017c80001047983 */ /* 0x000ee80000300800 */
[----:B------:R-:W3:Y:S04]  /*1e9990*/  LDL.LU R11, [R1+0x17cc] ;  /* 0x0017cc00010b7983 */ /* 0x000ee80000300800 */
[----:B------:R0:W-:Y:S04]  /*1e99a0*/  STL.64 [R1+0x7bf8], R18 ;  /* 0x007bf81201007387 */ /* 0x0001e80000100a00 */
[----:B0-----:R-:W3:Y:S04]  /*1e99b0*/  LDL.LU R18, [R1+0x17b4] ;  /* 0x0017b40001127983 */ /* 0x001ee80000300800 */
[----:B------:R-:W3:Y:S04]  /*1e99c0*/  LDL.LU R19, [R1+0x17b8] ;  /* 0x0017b80001137983 */ /* 0x000ee80000300800 */
[----:B------:R-:W-:Y:S04]  /*1e99d0*/  STL [R1+0x314], R21 ;  /* 0x0003141501007387 */ /* 0x000fe80000100800 */
[----:B------:R0:W-:Y:S02]  /*1e99e0*/  STL [R1+0x2e8], R9 ;  /* 0x0002e80901007387 */ /* 0x0001e40000100800 */
[----:B0-----:R-:W-:-:S02]  /*1e99f0*/  SHF.R.S32.HI R9, RZ, 0x1f, R0 ;  /* 0x0000001fff097819 */ /* 0x001fc40000011400 */
[----:B------:R0:W-:Y:S04]  /*1e9a00*/  STL [R1+0x2e0], R6 ;  /* 0x0002e00601007387 */ /* 0x0001e80000100800 */
[----:B------:R-:W3:Y:S04]  /*1e9a10*/  LDL.LU R21, [R1+0x17d0] ;  /* 0x0017d00001157983 */ /* 0x000ee80000300800 */
[----:B0-----:R-:W3:Y:S01]  /*1e9a20*/  LDL.LU R6, [R1+0x17d4] ;  /* 0x0017d40001067983 */ /* 0x001ee20000300800 */
[----:B--2---:R-:W-:-:S05]  /*1e9a30*/  IADD3 R2, P1, PT, R0, R27, RZ ;  /* 0x0000001b00027210 */ /* 0x004fca0007f3e0ff */
[----:B------:R-:W-:Y:S01]  /*1e9a40*/  IMAD.X R3, R9, 0x1, R26, P1 ;  /* 0x0000000109037824 */ /* 0x000fe200008e061a */
[----:B------:R-:W-:-:S04]  /*1e9a50*/  IADD3 R24, P1, PT, R0, R29, RZ ;  /* 0x0000001d00187210 */ /* 0x000fc80007f3e0ff */
[----:B------:R0:W-:Y:S01]  /*1e9a60*/  STL.64 [R1+0x21a0], R2 ;  /* 0x0021a00201007387 */ /* 0x0001e20000100a00 */
[----:B------:R-:W-:Y:S01]  /*1e9a70*/  IMAD.X R25, R9, 0x1, R28, P1 ;  /* 0x0000000109197824 */ /* 0x000fe200008e061c */
[----:B0-----:R-:W-:Y:S02]  /*1e9a80*/  F2FP.SATFINITE.E5M2.F32.PACK_AB_MERGE_C R2, R12, R7, RZ ;  /* 0x000000070c02723e */ /* 0x001fe400048060ff */
[----:B------:R-:W2:Y:S04]  /*1e9a90*/  LDL.LU R7, [R1+0x17d8] ;  /* 0x0017d80001077983 */ /* 0x000ea80000300800 */
[----:B------:R-:W2:Y:S04]  /*1e9aa0*/  LDL.LU R12, [R1+0x17dc] ;  /* 0x0017dc00010c7983 */ /* 0x000ea80000300800 */
[----:B------:R0:W-:Y:S04]  /*1e9ab0*/  STL [R1+0x2bc], R2 ;  /* 0x0002bc0201007387 */ /* 0x0001e80000100800 */
[----:B------:R-:W2:Y:S04]  /*1e9ac0*/  LDL.LU R23, [R1+0x17e0] ;  /* 0x0017e00001177983 */ /* 0x000ea80000300800 */
[----:B------:R-:W2:Y:S01]  /*1e9ad0*/  LDL.LU R3, [R1+0x17e8] ;  /* 0x0017e80001037983 */ /* 0x000ea20000300800 */
[----:B0-----:R-:W-:-:S05]  /*1e9ae0*/  F2FP.SATFINITE.E5M2.F32.PACK_AB_MERGE_C R2, R10, R8, RZ ;  /* 0x000000080a02723e */ /* 0x001fca00048060ff */
[----:B------:R0:W-:Y:S04]  /*1e9af0*/  STL [R1+0x2c4], R2 ;  /* 0x0002c40201007387 */ /* 0x0001e80000100800 */
[----:B0-----:R-:W2:Y:S04]  /*1e9b00*/  LDL.LU R2, [R1+0x17ec] ;  /* 0x0017ec0001027983 */ /* 0x001ea80000300800 */
[----:B------:R0:W-:Y:S04]  /*1e9b10*/  STL.64 [R1+0x2198], R24 ;  /* 0x0021981801007387 */ /* 0x0001e80000100a00 */
[----:B0-----:R-:W2:Y:S04]  /*1e9b20*/  LDL.LU.64 R24, [R1+0x7c00] ;  /* 0x007c000001187983 */ /* 0x001ea80000300a00 */
[----:B------:R-:W2:Y:S04]  /*1e9b30*/  LDL.LU R8, [R1+0x17f0] ;  /* 0x0017f00001087983 */ /* 0x000ea80000300800 */
[----:B------:R-:W2:Y:S04]  /*1e9b40*/  LDL.LU R10, [R1+0x17f4] ;  /* 0x0017f400010a7983 */ /* 0x000ea80000300800 */
[----:B------:R0:W-:Y:S04]  /*1e9b50*/  STL.64 [R1+0x7be0], R28 ;  /* 0x007be01c01007387 */ /* 0x0001e80000100a00 */
[----:B0-----:R-:W2:Y:S04]  /*1e9b60*/  LDL.LU R29, [R1+0x17b0] ;  /* 0x0017b000011d7983 */ /* 0x001ea80000300800 */
[----:B------:R-:W2:Y:S01]  /*1e9b70*/  LDL.LU R28, [R1+0x1810] ;  /* 0x00181000011c7983 */ /* 0x000ea20000300800 */
[----:B----4-:R-:W-:-:S02]  /*1e9b80*/  F2FP.SATFINITE.E5M2.F32.PACK_AB_MERGE_C R13, R13, R5, RZ ;  /* 0x000000050d0d723e */ /* 0x010fc400048060ff */
[----:B---3--:R-:W-:Y:S02]  /*1e9b90*/  F2FP.SATFINITE.E5M2.F32.PACK_AB_MERGE_C R4, R11, R4, RZ ;  /* 0x000000040b04723e */ /* 0x008fe400048060ff */
[----:B------:R-:W-:Y:S02]  /*1e9ba0*/  F2FP.SATFINITE.E5M2.F32.PACK_AB_MERGE_C R6, R6, R21, RZ ;  /* 0x000000150606723e */ /* 0x000fe400048060ff */
[----:B--2---:R-:W-:Y:S02]  /*1e9bb0*/  F2FP.SATFINITE.E5M2.F32.PACK_AB_MERGE_C R29, R18, R29, RZ ;  /* 0x0000001d121d723e */ /* 0x004fe400048060ff */
[----:B------:R-:W-:-:S03]  /*1e9bc0*/  F2FP.SATFINITE.E5M2.F32.PACK_AB_MERGE_C R18, R20, R19, RZ ;  /* 0x000000131412723e */ /* 0x000fc600048060ff */
[----:B------:R0:W-:Y:S04]  /*1e9bd0*/  STL [R1+0x2a0], R29 ;  /* 0x0002a01d01007387 */ /* 0x0001e80000100800 */
[----:B0-----:R-:W2:Y:S04]  /*1e9be0*/  LDL.LU R29, [R1+0x1814] ;  /* 0x00181400011d7983 */ /* 0x001ea80000300800 */
[----:B------:R0:W-:Y:S02]  /*1e9bf0*/  STL [R1+0x298], R18 ;  /* 0x0002981201007387 */ /* 0x0001e40000100800 */
[----:B0-----:R-:W-:-:S02]  /*1e9c00*/  IADD3 R18, P1, PT, R0, R17, RZ ;  /* 0x0000001100127210 */ /* 0x001fc40007f3e0ff */
[----:B------:R0:W-:Y:S03]  /*1e9c10*/  STL [R1+0x7bd8], R17 ;  /* 0x007bd81101007387 */ /* 0x0001e60000100800 */
[----:B------:R-:W-:Y:S01]  /*1e9c20*/  IMAD.X R19, R9, 0x1, R15, P1 ;  /* 0x0000000109137824 */ /* 0x000fe200008e060f */
[----:B0-----:R-:W3:Y:S04]  /*1e9c30*/  LDL.LU R17, [R1+0x17fc] ;  /* 0x0017fc0001117983 */ /* 0x001ee80000300800 */
[----:B------:R-:W4:Y:S04]  /*1e9c40*/  LDL.LU R5, [R1+0x1818] ;  /* 0x0018180001057983 */ /* 0x000f280000300800 */
[----:B------:R0:W-:Y:S04]  /*1e9c50*/  STL.64 [R1+0x2190], R18 ;  /* 0x0021901201007387 */ /* 0x0001e80000100a00 */
[----:B------:R1:W-:Y:S04]  /*1e9c60*/  STL [R1+0x19c], R13 ;  /* 0x00019c0d01007387 */ /* 0x0003e80000100800 */
[----:B------:R-:W4:Y:S01]  /*1e9c70*/  LDL.LU R11, [R1+0x181c] ;  /* 0x00181c00010b7983 */ /* 0x000f220000300800 */
[----:B0-----:R-:W-:-:S03]  /*1e9c80*/  IADD3 R18, P1, PT, R0, R25, RZ ;  /* 0x0000001900127210 */ /* 0x001fc60007f3e0ff */
[----:B------:R0:W-:Y:S02]  /*1e9c90*/  STL [R1+0x198], R4 ;  /* 0x0001980401007387 */ /* 0x0001e40000100800 */
[----:B------:R-:W-:Y:S02]  /*1e9ca0*/  IMAD.X R19, R9, 0x1, R24, P1 ;  /* 0x0000000109137824 */ /* 0x000fe400008e0618 */
[----:B-1----:R-:W2:Y:S04]  /*1e9cb0*/  LDL.LU R13, [R1+0x1800] ;  /* 0x00180000010d7983 */ /* 0x002ea80000300800 */
[----:B0-----:R-:W2:Y:S04]  /*1e9cc0*/  LDL.LU R4, [R1+0x1804] ;  /* 0x0018040001047983 */ /* 0x001ea80000300800 */
[----:B------:R0:W-:Y:S04]  /*1e9cd0*/  STL [R1+0x7bc8], R25 ;  /* 0x007bc81901007387 */ /* 0x0001e80000100800 */
[----:B0-----:R-:W3:Y:S04]  /*1e9ce0*/  LDL.LU R25, [R1+0x17f8] ;  /* 0x0017f80001197983 */ /* 0x001ee80000300800 */
[----:B------:R0:W-:Y:S04]  /*1e9cf0*/  STL.64 [R1+0x2188], R18 ;  /* 0x0021881201007387 */ /* 0x0001e80000100a00 */
[----:B0-----:R-:W2:Y:S04]  /*1e9d00*/  LDL.LU.64 R18, [R1+0x7bf8] ;  /* 0x007bf80001127983 */ /* 0x001ea80000300a00 */
[----:B------:R0:W-:Y:S04]  /*1e9d10*/  STL [R1+0x7858], R6 ;  /* 0x0078580601007387 */ /* 0x0001e80000100800 */
[----:B0-----:R-:W2:Y:S01]  /*1e9d20*/  LDL.LU R6, [R1+0x17e4] ;  /* 0x0017e40001067983 */ /* 0x001ea20000300800 */
[----:B------:R-:W-:-:S03]  /*1e9d30*/  F2FP.SATFINITE.E5M2.F32.PACK_AB_MERGE_C R20, R12, R7, RZ ;  /* 0x000000070c14723e */ /* 0x000fc600048060ff */
[----:B------:R-:W3:Y:S04]  /*1e9d40*/  LDL.LU R7, [R1+0x1808] ;  /* 0x0018080001077983 */ /* 0x000ee80000300800 */
[----:B------:R-:W3:Y:S04]  /*1e9d50*/  LDL.LU R12, [R1+0x180c] ;  /* 0x00180c00010c7983 */ /* 0x000ee80000300800 */
[----:B------:R0:W-:Y:S02]  /*1e9d60*/  STL [R1+0x188], R20 ;  /* 0x0001881401007387 */ /* 0x0001e40000100800 */
[----:B0-----:R-:W-:-:S05]  /*1e9d70*/  IADD3 R20, P1, PT, R0, R16, RZ ;  /* 0x0000001000147210 */ /* 0x001fca0007f3e0ff */
[----:B------:R-:W-:-:S05]  /*1e9d80*/  IMAD.X R21, R9, 0x1, R14, P1 ;  /* 0x0000000109157824 */ /* 0x000fca00008e060e */
[----:B------:R0:W-:Y:S04]  /*1e9d90*/  STL.64 [R1+0x2180], R20 ;  /* 0x0021801401007387 */ /* 0x0001e80000100a00 */
[----:B0-----:R-:W3:Y:S01]  /*1e9da0*/  LDL.LU.64 R20, [R1+0x7bf0] ;  /* 0x007bf00001147983 */ /* 0x001ee20000300a00 */
[----:B--2---:R-:W-:-:S03]  /*1e9db0*/  F2FP.SATFINITE.E5M2.F32.PACK_AB_MERGE_C R6, R6, R23, RZ ;  /* 0x000000170606723e */ /* 0x004fc600048060ff */
[----:B------:R-:W2:Y:S04]  /*1e9dc0*/  LDL.LU R23, [R1+0x7be8] ;  /* 0x007be80001177983 */ /* 0x000ea80000300800 */
[----:B------:R0:W-:Y:S02]  /*1e9dd0*/  STL [R1+0x180], R6 ;  /* 0x0001800601007387 */ /* 0x0001e40000100800 */
[----:B0-----:R-:W-:-:S05]  /*1e9de0*/  F2FP.SATFINITE.E5M2.F32.PACK_AB_MERGE_C R6, R2, R3, RZ ;  /* 0x000000030206723e */ /* 0x001fca00048060ff */
[----:B------:R0:W-:Y:S02]  /*1e9df0*/  STL [R1+0x17c], R6 ;  /* 0x00017c0601007387 */ /* 0x0001e40000100800 */
[----:B0-----:R-:W-:Y:S02]  /*1e9e00*/  F2FP.SATFINITE.E5M2.F32.PACK_AB_MERGE_C R6, R10, R8, RZ ;  /* 0x000000080a06723e */ /* 0x001fe400048060ff */
[----:B----4-:R-:W-:Y:S02]  /*1e9e10*/  F2FP.SATFINITE.E5M2.F32.PACK_AB_MERGE_C R5, R11, R5, RZ ;  /* 0x000000050b05723e */ /* 0x010fe400048060ff */
[----:B------:R-:W-:Y:S02]  /*1e9e20*/  F2FP.SATFINITE.E5M2.F32.PACK_AB_MERGE_C R4, R4, R13, RZ ;  /* 0x0000000d0404723e */ /* 0x000fe400048060ff */
[----:B--2---:R-:W-:Y:S01]  /*1e9e30*/  IADD3 R2, P1, PT, R0, R23, RZ ;  /* 0x0000001700027210 */ /* 0x004fe20007f3e0ff */
[----:B------:R3:W-:Y:S04]  /*1e9e40*/  STL.64 [R1+0x7bc0], R22 ;  /* 0x007bc01601007387 */ /* 0x0007e80000100a00 */
[----:B------:R-:W-:-:S05]  /*1e9e50*/  IMAD.X R3, R9, 0x1, R22, P1 ;  /* 0x0000000109037824 */ /* 0x000fca00008e0616 */
[----:B------:R0:W-:Y:S01]  /*1e9e60*/  STL.64 [R1+0x2178], R2 ;  /* 0x0021780201007387 */ /* 0x0001e20000100a00 */
[----:B---3--:R-:W-:-:S05]  /*1e9e70*/  IADD3 R22, P1, PT, R0, R21, RZ ;  /* 0x0000001500167210 */ /* 0x008fca0007f3e0ff */
[----:B------:R-:W-:Y:S01]  /*1e9e80*/  IMAD.X R23, R9, 0x1, R19, P1 ;  /* 0x0000000109177824 */ /* 0x000fe200008e0613 */
[----:B0-----:R-:W2:Y:S04]  /*1e9e90*/  LDL.LU R3, [R1+0x1820] ;  /* 0x0018200001037983 */ /* 0x001ea80000300800 */
[----:B------:R-:W2:Y:S04]  /*1e9ea0*/  LDL.LU R2, [R1+0x1824] ;  /* 0x0018240001027983 */ /* 0x000ea80000300800 */
[----:B------:R0:W-:Y:S04]  /*1e9eb0*/  STL [R1+0x16c], R6 ;  /* 0x00016c0601007387 */ /* 0x0001e80000100800 */
[----:B------:R-:W3:Y:S04]  /*1e9ec0*/  LDL.LU R8, [R1+0x1828] ;  /* 0x0018280001087983 */ /* 0x000ee80000300800 */
[----:B------:R-:W3:Y:S01]  /*1e9ed0*/  LDL.LU R10, [R1+0x182c] ;  /* 0x00182c00010a7983 */ /* 0x000ee20000300800 */
[----:B0-----:R-:W-:-:S05]  /*1e9ee0*/  F2FP.SATFINITE.E5M2.F32.PACK_AB_MERGE_C R6, R17, R25, RZ ;  /* 0x000000191106723e */ /* 0x001fca00048060ff */
[----:B------:R0:W-:Y:S04]  /*1e9ef0*/  STL [R1+0x174], R6 ;  /* 0x0001740601007387 */ /* 0x0001e80000100800 */
[----:B------:R1:W-:Y:S01]  /*1e9f00*/  STL.64 [R1+0x2170], R22 ;  /* 0x0021701601007387 */ /* 0x0003e20000100a00 */
[----:B0-----:R-:W-:Y:S02]  /*1e9f10*/  F2FP.SATFINITE.E5M2.F32.PACK_AB_MERGE_C R6, R29, R28, RZ ;  /* 0x0000001c1d06723e */ /* 0x001fe400048060ff */
[----:B-1----:R-:W-:Y:S01]  /*1e9f20*/  IADD3 R22, P1, PT, R0, R20, RZ ;  /* 0x0000001400167210 */ /* 0x002fe20007f3e0ff */
[----:B------:R0:W-:Y:S04]  /*1e9f30*/  STL.64 [R1+0x7bd0], R20 ;  /* 0x007bd01401007387 */ /* 0x0001e80000100a00 */
[----:B------:R-:W-:Y:S01]  /*1e9f40*/  IMAD.X R23, R9, 0x1, R18, P1 ;  /* 0x0000000109177824 */ /* 0x000fe200008e0612 */
[----:B------:R-:W-:Y:S04]  /*1e9f50*/  STL [R1+0x164], R6 ;  /* 0x0001640601007387 */ /* 0x000fe80000100800 */
[----:B------:R-:W4:Y:S04]  /*1e9f60*/  LDL.LU R17, [R1+0x1830] ;  /* 0x0018300001117983 */ /* 0x000f280000300800 */
[----:B------:R-:W-:Y:S04]  /*1e9f70*/  STL.64 [R1+0x2168], R22 ;  /* 0x0021681601007387 */ /* 0x000fe80000100a00 */
[----:B------:R-:W4:Y:S04]  /*1e9f80*/  LDL.LU R11, [R1+0x1834] ;  /* 0x00183400010b7983 */ /* 0x000f280000300800 */
[----:B------:R1:W-:Y:S04]  /*1e9f90*/  STL [R1+0x168], R5 ;  /* 0x0001680501007387 */ /* 0x0003e80000100800 */
[----:B0-----:R-:W4:Y:S04]  /*1e9fa0*/  LDL.LU R20, [R1+0x1838] ;  /* 0x0018380001147983 */ /* 0x001f280000300800 */
[----:B------:R-:W4:Y:S01]  /*1e9fb0*/  LDL.LU R21, [R1+0x183c] ;  /* 0x00183c0001157983 */ /* 0x000f220000300800 */
[----:B-1----:R-:W-:-:S03]  /*1e9fc0*/  F2FP.SATFINITE.E5M2.F32.PACK_AB_MERGE_C R5, R12, R7, RZ ;  /* 0x000000070c05723e */ /* 0x002fc600048060ff */
[----:B------:R0:W-:Y:S04]  /*1e9fd0*/  STL [R1+0x154], R4 ;  /* 0x0001540401007387 */ /* 0x0001e80000100800 */
[----:B------:R-:W4:Y:S01]  /*1e9fe0*/  LDL.LU R25, [R1+0x1840] ;  /* 0x0018400001197983 */ /* 0x000f220000300800 */
[----:B------:R-:W-:Y:S01]  /*1e9ff0*/  VIADD R0, R0, UR6 ;  /* 0x0000000600007c36 */ /* 0x000fe20008000000 */
[----:B------:R-:W1:Y:S02]  /*1ea000*/  LDCU UR6, c[0x0][0x3b8] ;  /* 0x00007700ff0677ac */ /* 0x000e640008000800 */
[----:B0-----:R-:W4:Y:S04]  /*1ea010*/  LDL.LU R4, [R1+0x1844] ;  /* 0x0018440001047983 */ /* 0x001f280000300800 */
[----:B------:R-:W4:Y:S04]  /*1ea020*/  LDL.LU R22, [R1+0x1848] ;  /* 0x0018480001167983 */ /* 0x000f280000300800 */
[----:B------:R-:W4:Y:S04]  /*1ea030*/  LDL.LU R23, [R1+0x184c] ;  /* 0x00184c0001177983 */ /* 0x000f280000300800 */
        /* <DEDUP_REMOVED lines=10> */
[----:B0-----:R-:W4:Y:S01]  /*1ea0e0*/  LDL.LU.64 R28, [R1+0x7be0] ;  /* 0x007be000011c7983 */ /* 0x001f220000300a00 */
[----:B--2---:R-:W-:-:S05]  /*1ea0f0*/  F2FP.SATFINITE.E5M2.F32.PACK_AB_MERGE_C R6, R2, R3, RZ ;  /* 0x000000030206723e */ /* 0x004fca00048060ff */
[----:B------:R-:W-:Y:S01]  /*1ea100*/  STL [R1+0x2d68], R6 ;  /* 0x002d680601007387 */ /* 0x000fe20000100800 */
[----:B---3--:R-:W-:Y:S02]  /*1ea110*/  F2FP.SATFINITE.E5M2.F32.PACK_AB_MERGE_C R5, R10, R8, RZ ;  /* 0x000000080a05723e */ /* 0x008fe400048060ff */
[----:B----4-:R-:W-:Y:S02]  /*1ea120*/  F2FP.SATFINITE.E5M2.F32.PACK_AB_MERGE_C R11, R11, R17, RZ ;  /* 0x000000110b0b723e */ /* 0x010fe400048060ff */
[----:B------:R-:W-:Y:S01]  /*1ea130*/  IADD3 R2, P1, PT, R0, R29, RZ ;  /* 0x0000001d00027210 */ /* 0x000fe20007f3e0ff */
[----:B------:R0:W-:Y:S04]  /*1ea140*/  STL [R1+0x7ba8], R29 ;  /* 0x007ba81d01007387 */ /* 0x0001e80000100800 */
[----:B------:R-:W-:Y:S01]  /*1ea150*/  IMAD.X R3, R27, 0x1, R28, P1 ;  /* 0x000000011b037824 */ /* 0x000fe200008e061c */
[----:B------:R2:W-:Y:S04]  /*1ea160*/  STL [R1+0x2d78], R5 ;  /* 0x002d780501007387 */ /* 0x0005e80000100800 */
[----:B------:R-:W3:Y:S04]  /*1ea170*/  LDL.LU R10, [R1+0x1864] ;  /* 0x00186400010a7983 */ /* 0x000ee80000300800 */
[----:B0-----:R-:W4:Y:S04]  /*1ea180*/  LDL.LU R29, [R1+0x1868] ;  /* 0x00186800011d7983 */ /* 0x001f280000300800 */
[----:B------:R-:W4:Y:S04]  /*1ea190*/  LDL.LU R6, [R1+0x186c] ;  /* 0x00186c0001067983 */ /* 0x000f280000300800 */
[----:B------:R0:W-:Y:S04]  /*1ea1a0*/  STL.64 [R1+0x2158], R2 ;  /* 0x0021580201007387 */ /* 0x0001e80000100a00 */
[----:B--2---:R-:W2:Y:S04]  /*1ea1b0*/  LDL.LU R5, [R1+0x1870] ;  /* 0x0018700001057983 */ /* 0x004ea80000300800 */
[----:B0-----:R-:W2:Y:S04]  /*1ea1c0*/  LDL.LU R3, [R1+0x1874] ;  /* 0x0018740001037983 */ /* 0x001ea80000300800 */
[----:B------:R-:W2:Y:S04]  /*1ea1d0*/  LDL.LU R2, [R1+0x1878] ;  /* 0x0018780001027983 */ /* 0x000ea80000300800 */
[----:B------:R-:W2:Y:S04]  /*1ea1e0*/  LDL.LU R8, [R1+0x187c] ;  /* 0x00187c0001087983 */ /* 0x000ea80000300800 */
[----:B------:R-:W2:Y:S01]  /*1ea1f0*/  LDL.LU R17, [R1+0x7bd8] ;  /* 0x007bd80001117983 */ /* 0x000ea20000300800 */
[----:B------:R-:W-:-:S03]  /*1ea200*/  F2FP.SATFINITE.E5M2.F32.PACK_AB_MERGE_C R21, R21, R20, RZ ;  /* 0x000000141515723e */ /* 0x000fc600048060ff */
[----:B------:R0:W-:Y:S01]  /*1ea210*/  STL [R1+0x7658], R11 ;  /* 0x0076580b01007387 */ /* 0x0001e20000100800 */
[----:B------:R-:W-:-:S03]  /*1ea220*/  F2FP.SATFINITE.E5M2.F32.PACK_AB_MERGE_C R4, R4, R25, RZ ;  /* 0x000000190404723e */ /* 0x000fc600048060ff */
[----:B0-----:R-:W3:Y:S04]  /*1ea230*/  LDL.LU R11, [R1+0x1860] ;  /* 0x00186000010b7983 */ /* 0x001ee80000300800 */
[----:B------:R0:W-:Y:S01]  /*1ea240*/  STL [R1+0x2c9c], R21 ;  /* 0x002c9c1501007387 */ /* 0x0001e20000100800 */
[----:B--2---:R-:W-:-:S05]  /*1ea250*/  IADD3 R20, P1, PT, R0, R17, RZ ;  /* 0x0000001100147210 */ /* 0x004fca0007f3e0ff */
[----:B0-----:R-:W-:-:S05]  /*1ea260*/  IMAD.X R21, R27, 0x1, R15, P1 ;  /* 0x000000011b157824 */ /* 0x001fca00008e060f */
[----:B------:R0:W-:Y:S04]  /*1ea270*/  STL.64 [R1+0x2150], R20 ;  /* 0x0021501401007387 */ /* 0x0001e80000100a00 */
[----:B0-----:R-:W2:Y:S04]  /*1ea280*/  LDL.LU.64 R20, [R1+0x7bd0] ;  /* 0x007bd00001147983 */ /* 0x001ea80000300a00 */
        /* <DEDUP_REMOVED lines=9> */
[----:B------:R-:W-:Y:S02]  /*1ea320*/  F2FP.SATFINITE.E5M2.F32.PACK_AB_MERGE_C R4, R13, R9, RZ ;  /* 0x000000090d04723e */ /* 0x000fe400048060ff */
[----:B------:R-:W-:Y:S01]  /*1ea330*/  IADD3 R12, P1, PT, R0, R16, RZ ;  /* 0x00000010000c7210 */ /* 0x000fe20007f3e0ff */
[----:B------:R-:W-:Y:S01]  /*1ea340*/  STL.64 [R1+0x7ba0], R24 ;  /* 0x007ba01801007387 */ /* 0x000fe20000100a00 */
[----:B---3--:R-:W-:-:S03]  /*1ea350*/  F2FP.SATFINITE.E5M2.F32.PACK_AB_MERGE_C R10, R10, R11, RZ ;  /* 0x0000000b0a0a723e */ /* 0x008fc600048060ff */
[----:B------:R-:W-:Y:S01]  /*1ea360*/  STL [R1+0x7674], R7 ;  /* 0x0076740701007387 */ /* 0x000fe20000100800 */
[----:B------:R-:W-:-:S03]  /*1ea370*/  IMAD.X R13, R27, 0x1, R14, P1 ;  /* 0x000000011b0d7824 */ /* 0x000fc600008e060e */
[----:B------:R-:W-:Y:S01]  /*1ea380*/  STL [R1+0x2b78], R4 ;  /* 0x002b780401007387 */ /* 0x000fe20000100800 */
[----:B----4-:R-:W-:-:S03]  /*1ea390*/  F2FP.SATFINITE.E5M2.F32.PACK_AB_MERGE_C R11, R6, R29, RZ ;  /* 0x0000001d060b723e */ /* 0x010fc600048060ff */
[----:B------:R0:W-:Y:S04]  /*1ea3a0*/  STL [R1+0x7b90], R16 ;  /* 0x007b901001007387 */ /* 0x0001e80000100800 */
[----:B0-----:R-:W3:Y:S04]  /*1ea3b0*/  LDL.LU R16, [R1+0x188c] ;  /* 0x00188c0001107983 */ /* 0x001ee80000300800 */
[----:B------:R-:W4:Y:S04]  /*1ea3c0*/  LDL.LU R4, [R1+0x1890] ;  /* 0x0018900001047983 */ /* 0x000f280000300800 */
[----:B------:R-:W4:Y:S04]  /*1ea3d0*/  LDL.LU R9, [R1+0x1894] ;  /* 0x0018940001097983 */ /* 0x000f280000300800 */
[----:B------:R0:W-:Y:S04]  /*1ea3e0*/  STL.64 [R1+0x2140], R12 ;  /* 0x0021400c01007387 */ /* 0x0001e80000100a00 */
[----:B0-----:R-:W3:Y:S04]  /*1ea3f0*/  LDL.LU R13, [R1+0x1898] ;  /* 0x00189800010d7983 */ /* 0x001ee80000300800 */
[----:B------:R-:W3:Y:S04]  /*1ea400*/  LDL.LU R12, [R1+0x189c] ;  /* 0x00189c00010c7983 */ /* 0x000ee80000300800 */
[----:B------:R0:W-:Y:S04]  /*1ea410*/  STL [R1+0x7b94], R14 ;  /* 0x007b940e01007387 */ /* 0x0001e80000100800 */
[----:B0-----:R-:W3:Y:S04]  /*1ea420*/  LDL.LU R14, [R1+0x1888] ;  /* 0x00188800010e7983 */ /* 0x001ee80000300800 */
[----:B------:R0:W-:Y:S04]  /*1ea430*/  STL [R1+0x7690], R10 ;  /* 0x0076900a01007387 */ /* 0x0001e80000100800 */
[----:B0-----:R-:W3:Y:S04]  /*1ea440*/  LDL.LU R10, [R1+0x1884] ;  /* 0x00188400010a7983 */ /* 0x001ee80000300800 */
[----:B------:R-:W-:Y:S01]  /*1ea450*/  STL [R1+0x2b0c], R11 ;  /* 0x002b0c0b01007387 */ /* 0x000fe20000100800 */
[----:B--2---:R-:W-:-:S03]  /*1ea460*/  IADD3 R6, P1, PT, R0, R23, RZ ;  /* 0x0000001700067210 */ /* 0x004fc60007f3e0ff */
[----:B------:R-:W-:Y:S02]  /*1ea470*/  STL.64 [R1+0x7b98], R22 ;  /* 0x007b981601007387 */ /* 0x000fe40000100a00 */
[----:B------:R-:W-:-:S05]  /*1ea480*/  IMAD.X R7, R27, 0x1, R22, P1 ;  /* 0x000000011b077824 */ /* 0x000fca00008e0616 */
[----:B------:R-:W-:Y:S04]  /*1ea490*/  STL.64 [R1+0x2138], R6 ;  /* 0x0021380601007387 */ /* 0x000fe80000100a00 */
[----:B------:R-:W2:Y:S01]  /*1ea4a0*/  LDL.LU R29, [R1+0x18a0] ;  /* 0x0018a000011d7983 */ /* 0x000ea20000300800 */
[----:B------:R-:W-:Y:S02]  /*1ea4b0*/  F2FP.SATFINITE.E5M2.F32.PACK_AB_MERGE_C R3, R3, R5, RZ ;  /* 0x000000050303723e */ /* 0x000fe400048060ff */
[----:B------:R-:W-:-:S03]  /*1ea4c0*/  F2FP.SATFINITE.E5M2.F32.PACK_AB_MERGE_C R2, R8, R2, RZ ;  /* 0x000000020802723e */ /* 0x000fc600048060ff */
[----:B------:R-:W-:Y:S04]  /*1ea4d0*/  STL [R1+0x864], R3 ;  /* 0x0008640301007387 */ /* 0x000fe80000100800 */
[----:B--2---:R0:W-:Y:S04]  /*1ea4e0*/  STL.64 [R1+0x7bb0], R28 ;  /* 0x007bb01c01007387 */ /* 0x0041e80000100a00 */
[----:B------:R2:W-:Y:S04]  /*1ea4f0*/  STL [R1+0x2ad8], R2 ;  /* 0x002ad80201007387 */ /* 0x0005e80000100800 */
[----:B0-----:R-:W3:Y:S01]  /*1ea500*/  LDL.LU R29, [R1+0x1880] ;  /* 0x00188000011d7983 */ /* 0x001ee20000300800 */
[----:B--2---:R-:W-:-:S03]  /*1ea510*/  IADD3 R2, P1, PT, R0, R21, RZ ;  /* 0x0000001500027210 */ /* 0x004fc60007f3e0ff */
[----:B------:R-:W2:Y:S04]  /*1ea520*/  LDL.LU R22, [R1+0x18a4] ;  /* 0x0018a40001167983 */ /* 0x000ea80000300800 */
[----:B------:R-:W2:Y:S01]  /*1ea530*/  LDL.LU R24, [R1+0x18a8] ;  /* 0x0018a80001187983 */ /* 0x000ea20000300800 */
[----:B------:R-:W-:-:S03]  /*1ea540*/  IMAD.X R3, R27, 0x1, R19, P1 ;  /* 0x000000011b037824 */ /* 0x000fc600008e0613 */
[----:B------:R-:W2:Y:S04]  /*1ea550*/  LDL.LU R25, [R1+0x18ac] ;  /* 0x0018ac0001197983 */ /* 0x000ea80000300800 */
[----:B------:R-:W2:Y:S04]  /*1ea560*/  LDL.LU R23, [R1+0x18b0] ;  /* 0x0018b00001177983 */ /* 0x000ea80000300800 */
[----:B------:R-:W2:Y:S01]  /*1ea570*/  LDL.LU R7, [R1+0x18b4] ;  /* 0x0018b40001077983 */ /* 0x000ea20000300800 */
[----:B------:R-:W-:-:S03]  /*1ea580*/  IADD3 R28, P1, PT, R0, R20, RZ ;  /* 0x00000014001c7210 */ /* 0x000fc60007f3e0ff */
[----:B------:R-:W2:Y:S04]  /*1ea590*/  LDL.LU R11, [R1+0x18b8] ;  /* 0x0018b800010b7983 */ /* 0x000ea80000300800 */
[----:B------:R-:W2:Y:S04]  /*1ea5a0*/  LDL.LU R6, [R1+0x18bc] ;  /* 0x0018bc0001067983 */ /* 0x000ea80000300800 */
[----:B------:R-:W2:Y:S04]  /*1ea5b0*/  LDL.LU R5, [R1+0x18c0] ;  /* 0x0018c00001057983 */ /* 0x000ea80000300800 */
[----:B------:R0:W-:Y:S04]  /*1ea5c0*/  STL.64 [R1+0x2130], R2 ;  /* 0x0021300201007387 */ /* 0x0001e80000100a00 */
[----:B0-----:R-:W2:Y:S04]  /*1ea5d0*/  LDL.LU R3, [R1+0x18c4] ;  /* 0x0018c40001037983 */ /* 0x001ea80000300800 */
[----:B------:R-:W2:Y:S04]  /*1ea5e0*/  LDL.LU R2, [R1+0x18c8] ;  /* 0x0018c80001027983 */ /* 0x000ea80000300800 */
[----:B------:R-:W2:Y:S04]  /*1ea5f0*/  LDL.LU R8, [R1+0x18cc] ;  /* 0x0018cc0001087983 */ /* 0x000ea80000300800 */
[----:B------:R-:W-:Y:S01]  /*1ea600*/  STL.64 [R1+0x7b88], R20 ;  /* 0x007b881401007387 */ /* 0x000fe20000100a00 */
[----:B---3--:R-:W-:Y:S01]  /*1ea610*/  F2FP.SATFINITE.E5M2.F32.PACK_AB_MERGE_C R10, R10, R29, RZ ;  /* 0x0000001d0a0a723e */ /* 0x008fe200048060ff */
[----:B------:R-:W-:-:S04]  /*1ea620*/  IMAD.X R29, R27, 0x1, R18, P1 ;  /* 0x000000011b1d7824 */ /* 0x000fc800008e0612 */
[----:B------:R0:W-:Y:S04]  /*1ea630*/  STL [R1+0x7dc], R10 ;  /* 0x0007dc0a01007387 */ /* 0x0001e80000100800 */
[----:B------:R-:W3:Y:S01]  /*1ea640*/  LDL.LU R27, [R1+0x7bb8] ;  /* 0x007bb800011b7983 */ /* 0x000ee20000300800 */
[----:B-1----:R-:W-:Y:S01]  /*1ea650*/  VIADD R0, R0, UR6 ;  /* 0x0000000600007c36 */ /* 0x002fe20008000000 */
[----:B----4-:R-:W-:Y:S01]  /*1ea660*/  F2FP.SATFINITE.E5M2.F32.PACK_AB_MERGE_C R9, R9, R4, RZ ;  /* 0x000000040909723e */ /* 0x010fe200048060ff */
[----:B------:R-:W1:Y:S01]  /*1ea670*/  LDCU UR6, c[0x0][0x3b8] ;  /* 0x00007700ff0677ac */ /* 0x000e620008000800 */
[----:B------:R3:W-:Y:S01]  /*1ea680*/  STL.64 [R1+0x2128], R28 ;  /* 0x0021281c01007387 */ /* 0x0007e20000100a00 */
[----:B------:R-:W-:Y:S02]  /*1ea690*/  F2FP.SATFINITE.E5M2.F32.PACK_AB_MERGE_C R4, R12, R13, RZ ;  /* 0x0000000d0c04723e */ /* 0x000fe400048060ff */
[----:B0-----:R-:W-:-:S02]  /*1ea6a0*/  F2FP.SATFINITE.E5M2.F32.PACK_AB_MERGE_C R10, R16, R14, RZ ;  /* 0x0000000e100a723e */ /* 0x001fc400048060ff */
[----:B------:R-:W-:-:S03]  /*1ea6b0*/  SHF.R.S32.HI R12, RZ, 0x1f, R0 ;  /* 0x0000001fff0c7819 */ /* 0x000fc60000011400 */
[----:B------:R-:W-:Y:S04]  /*1ea6c0*/  STL [R1+0x7f0], R10 ;  /* 0x0007f00a01007387 */ /* 0x000fe80000100800 */
[----:B------:R-:W-:Y:S04]  /*1ea6d0*/  STL [R1+0x758], R9 ;  /* 0x0007580901007387 */ /* 0x000fe80000100800 */
[----:B------:R-:W4:Y:S04]  /*1ea6e0*/  LDL.LU R14, [R1+0x18d0] ;  /* 0x0018d000010e7983 */ /* 0x000f280000300800 */
[----:B------:R-:W4:Y:S04]  /*1ea6f0*/  LDL.LU R16, [R1+0x18d4] ;  /* 0x0018d40001107983 */ /* 0x000f280000300800 */
[----:B------:R-:W-:Y:S04]  /*1ea700*/  STL [R1+0x770], R4 ;  /* 0x0007700401007387 */ /* 0x000fe80000100800 */
[----:B------:R-:W2:Y:S04]  /*1ea710*/  LDL.LU R20, [R1+0x18d8] ;  /* 0x0018d80001147983 */ /* 0x000ea80000300800 */
[----:B------:R-:W2:Y:S01]  /*1ea720*/  LDL.LU R21, [R1+0x18dc] ;  /* 0x0018dc0001157983 */ /* 0x000ea20000300800 */
[----:B---3--:R-:W-:-:S05]  /*1ea730*/  IADD3 R28, P1, PT, R0, R27, RZ ;  /* 0x0000001b001c7210 */ /* 0x008fca0007f3e0ff */
[----:B------:R-:W-:-:S05]  /*1ea740*/  IMAD.X R29, R12, 0x1, R26, P1 ;  /* 0x000000010c1d7824 */ /* 0x000fca00008e061a */
[----:B------:R0:W-:Y:S04]  /*1ea750*/  STL.64 [R1+0x2118], R28 ;  /* 0x0021181c01007387 */ /* 0x0001e80000100a00 */
[----:B0-----:R-:W2:Y:S04]  /*1ea760*/  LDL.LU.64 R28, [R1+0x7bb0] ;  /* 0x007bb000011c7983 */ /* 0x001ea80000300a00 */
[----:B------:R-:W3:Y:S04]  /*1ea770*/  LDL.LU R10, [R1+0x18e0] ;  /* 0x0018e000010a7983 */ /* 0x000ee80000300800 */
[----:B------:R-:W3:Y:S04]  /*1ea780*/  LDL.LU R4, [R1+0x18e4] ;  /* 0x0018e40001047983 */ /* 0x000ee80000300800 */
[----:B------:R-:W3:Y:S04]  /*1ea790*/  LDL.LU R9, [R1+0x18e8] ;  /* 0x0018e80001097983 */ /* 0x000ee80000300800 */
[----:B------:R-:W3:Y:S01]  /*1ea7a0*/  LDL.LU R13, [R1+0x18ec] ;  /* 0x0018ec00010d7983 */ /* 0x000ee20000300800 */
[----:B--2---:R-:W-:-:S03]  /*1ea7b0*/  F2FP.SATFINITE.E5M2.F32.PACK_AB_MERGE_C R22, R22, R29, RZ ;  /* 0x0000001d1616723e */ /* 0x004fc600048060ff */
        /* <DEDUP_REMOVED lines=11> */
[----:B------:R-:W3:Y:S01]  /*1ea870*/  LDL.LU R11, [R1+0x1e74] ;  /* 0x001e7400010b7983 */ /* 0x000ee20000300800 */
[----:B------:R-:W-:-:S03]  /*1ea880*/  F2FP.SATFINITE.E5M2.F32.PACK_AB_MERGE_C R3, R3, R5, RZ ;  /* 0x000000050303723e */ /* 0x000fc600048060ff */
[----:B------:R0:W-:Y:S01]  /*1ea890*/  STL [R1+0x460], R7 ;  /* 0x0004600701007387 */ /* 0x0001e20000100800 */
[----:B------:R-:W-:-:S03]  /*1ea8a0*/  F2FP.SATFINITE.E5M2.F32.PACK_AB_MERGE_C R2, R8, R2, RZ ;  /* 0x000000020802723e */ /* 0x000fc600048060ff */
[----:B------:R-:W-:Y:S01]  /*1ea8b0*/  STL [R1+0x464], R22 ;  /* 0x0004641601007387 */ /* 0x000fe20000100800 */
[----:B0-----:R-:W-:-:S05]  /*1ea8c0*/  IMAD.X R7, R12, 0x1, R15, P1 ;  /* 0x000000010c077824 */ /* 0x001fca00008e060f */
[----:B------:R0:W-:Y:S01]  /*1ea8d0*/  STL.64 [R1+0x2100], R6 ;  /* 0x0021000601007387 */ /* 0x0001e20000100a00 */
[----:B----4-:R-:W-:-:S03]  /*1ea8e0*/  F2FP.SATFINITE.E5M2.F32.PACK_AB_MERGE_C R16, R16, R14, RZ ;  /* 0x0000000e1010723e */ /* 0x010fc600048060ff */
[----:B0-----:R-:W4:Y:S04]  /*1ea8f0*/  LDL.LU R7, [R1+0x1e78] ;  /* 0x001e780001077983 */ /* 0x001f280000300800 */
[----:B------:R0:W-:Y:S04]  /*1ea900*/  STL [R1+0x438], R3 ;  /* 0x0004380301007387 */ /* 0x0001e80000100800 */
[----:B------:R-:W4:Y:S04]  /*1ea910*/  LDL.LU R6, [R1+0x1e7c] ;  /* 0x001e7c0001067983 */ /* 0x000f280000300800 */
[----:B------:R1:W-:Y:S04]  /*1ea920*/  STL [R1+0x450], R2 ;  /* 0x0004500201007387 */ /* 0x0003e80000100800 */
[----:B------:R-:W3:Y:S04]  /*1ea930*/  LDL.LU R5, [R1+0x1910] ;  /* 0x0019100001057983 */ /* 0x000ee80000300800 */
[----:B0-----:R-:W3:Y:S04]  /*1ea940*/  LDL.LU R3, [R1+0x1914] ;  /* 0x0019140001037983 */ /* 0x001ee80000300800 */
[----:B-1----:R-:W3:Y:S04]  /*1ea950*/  LDL.LU R2, [R1+0x1918] ;  /* 0x0019180001027983 */ /* 0x002ee80000300800 */
[----:B------:R-:W3:Y:S01]  /*1ea960*/  LDL.LU R8, [R1+0x191c] ;  /* 0x00191c0001087983 */ /* 0x000ee20000300800 */
[----:B--2---:R-:W-:-:S05]  /*1ea970*/  IADD3 R22, P1, PT, R0, R25, RZ ;  /* 0x0000001900167210 */ /* 0x004fca0007f3e0ff */
[----:B------:R-:W-:-:S05]  /*1ea980*/  IMAD.X R23, R12, 0x1, R24, P1 ;  /* 0x000000010c177824 */ /* 0x000fca00008e0618 */
[----:B------:R0:W-:Y:S04]  /*1ea990*/  STL.64 [R1+0x20f8], R22 ;  /* 0x0020f81601007387 */ /* 0x0001e80000100a00 */
[----:B0-----:R-:W2:Y:S04]  /*1ea9a0*/  LDL.LU.64 R22, [R1+0x7b98] ;  /* 0x007b980001167983 */ /* 0x001ea80000300a00 */
[----:B------:R0:W-:Y:S04]  /*1ea9b0*/  STL.64 [R1+0x7b70], R24 ;  /* 0x007b701801007387 */ /* 0x0001e80000100a00 */
[----:B0-----:R-:W2:Y:S04]  /*1ea9c0*/  LDL.LU R24, [R1+0x18fc] ;  /* 0x0018fc0001187983 */ /* 0x001ea80000300800 */
[----:B------:R-:W2:Y:S04]  /*1ea9d0*/  LDL.LU R25, [R1+0x1e70] ;  /* 0x001e700001197983 */ /* 0x000ea80000300800 */
[----:B------:R-:W2:Y:S04]  /*1ea9e0*/  LDL.LU R14, [R1+0x7b94] ;  /* 0x007b9400010e7983 */ /* 0x000ea80000300800 */
[----:B------:R0:W-:Y:S04]  /*1ea9f0*/  STL [R1+0x428], R16 ;  /* 0x0004281001007387 */ /* 0x0001e80000100800 */
[----:B0-----:R-:W2:Y:S01]  /*1eaa00*/  LDL.LU R16, [R1+0x7b90] ;  /* 0x007b900001107983 */ /* 0x001ea20000300800 */
[----:B------:R-:W-:-:S05]  /*1eaa10*/  F2FP.SATFINITE.E5M2.F32.PACK_AB_MERGE_C R21, R21, R20, RZ ;  /* 0x000000141515723e */ /* 0x000fca00048060ff */
[----:B------:R0:W-:Y:S01]  /*1eaa20*/  STL [R1+0x42c], R21 ;  /* 0x00042c1501007387 */ /* 0x0001e20000100800 */
[----:B---3--:R-:W-:Y:S02]  /*1eaa30*/  F2FP.SATFINITE.E5M2.F32.PACK_AB_MERGE_C R10, R4, R10, RZ ;  /* 0x0000000a040a723e */ /* 0x008fe400048060ff */
[----:B------:R-:W-:Y:S02]  /*1eaa40*/  F2FP.SATFINITE.E5M2.F32.PACK_AB_MERGE_C R4, R13, R9, RZ ;  /* 0x000000090d04723e */ /* 0x000fe400048060ff */
[----:B--2---:R-:W-:Y:S01]  /*1eaa50*/  IADD3 R20, P1, PT, R0, R16, RZ ;  /* 0x0000001000147210 */ /* 0x004fe20007f3e0ff */
[----:B------:R1:W-:Y:S04]  /*1eaa60*/  STL.64 [R1+0x7b78], R16 ;  /* 0x007b781001007387 */ /* 0x0003e80000100a00 */
[----:B0-----:R-:W-:Y:S01]  /*1eaa70*/  IMAD.X R21, R12, 0x1, R14, P1 ;  /* 0x000000010c157824 */ /* 0x001fe200008e060e */
[----:B-1----:R-:W2:Y:S04]  /*1eaa80*/  LDL.LU R16, [R1+0x18f4] ;  /* 0x0018f40001107983 */ /* 0x002ea80000300800 */
[----:B------:R-:W3:Y:S04]  /*1eaa90*/  LDL.LU R17, [R1+0x18f8] ;  /* 0x0018f80001117983 */ /* 0x000ee80000300800 */
[----:B------:R0:W-:Y:S04]  /*1eaaa0*/  STL.64 [R1+0x20f0], R20 ;  /* 0x0020f01401007387 */ /* 0x0001e80000100a00 */
[----:B------:R-:W-:Y:S01]  /*1eaab0*/  STL [R1+0x420], R10 ;  /* 0x0004200a01007387 */ /* 0x000fe20000100800 */
[----:B0-----:R-:W-:-:S03]  /*1eaac0*/  IADD3 R20, P1, PT, R0, R23, RZ ;  /* 0x0000001700147210 */ /* 0x001fc60007f3e0ff */
[----:B------:R-:W-:Y:S02]  /*1eaad0*/  STL [R1+0x424], R4 ;  /* 0x0004240401007387 */ /* 0x000fe40000100800 */
[----:B------:R-:W-:-:S05]  /*1eaae0*/  IMAD.X R21, R12, 0x1, R22, P1 ;  /* 0x000000010c157824 */ /* 0x000fca00008e0616 */
[----:B------:R0:W-:Y:S04]  /*1eaaf0*/  STL.64 [R1+0x20e8], R20 ;  /* 0x0020e81401007387 */ /* 0x0001e80000100a00 */
[----:B0-----:R-:W2:Y:S04]  /*1eab00*/  LDL.LU.64 R20, [R1+0x7b88] ;  /* 0x007b880001147983 */ /* 0x001ea80000300a00 */
[----:B------:R-:W2:Y:S04]  /*1eab10*/  LDL.LU R10, [R1+0x1920] ;  /* 0x00192000010a7983 */ /* 0x000ea80000300800 */
[----:B------:R-:W2:Y:S04]  /*1eab20*/  LDL.LU R4, [R1+0x1924] ;  /* 0x0019240001047983 */ /* 0x000ea80000300800 */
[----:B------:R-:W2:Y:S04]  /*1eab30*/  LDL.LU R9, [R1+0x1928] ;  /* 0x0019280001097983 */ /* 0x000ea80000300800 */
[----:B------:R-:W2:Y:S04]  /*1eab40*/  LDL.LU R13, [R1+0x192c] ;  /* 0x00192c00010d7983 */ /* 0x000ea80000300800 */
[----:B------:R0:W-:Y:S04]  /*1eab50*/  STL.64 [R1+0x7b68], R22 ;  /* 0x007b681601007387 */ /* 0x0001e80000100a00 */
[----:B0-----:R-:W2:Y:S01]  /*1eab60*/  LDL.LU R23, [R1+0x18f0] ;  /* 0x0018f00001177983 */ /* 0x001ea20000300800 */
[----:B------:R-:W-:-:S02]  /*1eab70*/  F2FP.SATFINITE.E5M2.F32.PACK_AB_MERGE_C R11, R11, R25, RZ ;  /* 0x000000190b0b723e */ /* 0x000fc400048060ff */
[----:B---3--:R-:W-:Y:S02]  /*1eab80*/  F2FP.SATFINITE.E5M2.F32.PACK_AB_MERGE_C R22, R24, R17, RZ ;  /* 0x000000111816723e */ /* 0x008fe400048060ff */
[----:B--2---:R-:W-:Y:S02]  /*1eab90*/  F2FP.SATFINITE.E5M2.F32.PACK_AB_MERGE_C R23, R16, R23, RZ ;  /* 0x000000171017723e */ /* 0x004fe400048060ff */
[----:B------:R-:W-:-:S03]  /*1eaba0*/  IADD3 R16, P1, PT, R0, R21, RZ ;  /* 0x0000001500107210 */ /* 0x000fc60007f3e0ff */
[----:B------:R-:W-:Y:S02]  /*1eabb0*/  STL [R1+0x410], R23 ;  /* 0x0004101701007387 */ /* 0x000fe40000100800 */
[----:B------:R-:W-:Y:S02]  /*1eabc0*/  IMAD.X R17, R12, 0x1, R19, P1 ;  /* 0x000000010c117824 */ /* 0x000fe400008e0613 */
[----:B------:R-:W-:Y:S04]  /*1eabd0*/  STL [R1+0x414], R22 ;  /* 0x0004141601007387 */ /* 0x000fe80000100800 */
[----:B------:R-:W2:Y:S04]  /*1eabe0*/  LDL.LU R24, [R1+0x1934] ;  /* 0x0019340001187983 */ /* 0x000ea80000300800 */
[----:B------:R-:W3:Y:S04]  /*1eabf0*/  LDL.LU R25, [R1+0x1938] ;  /* 0x0019380001197983 */ /* 0x000ee80000300800 */
[----:B------:R0:W-:Y:S04]  /*1eac00*/  STL.64 [R1+0x2120], R16 ;  /* 0x0021201001007387 */ /* 0x0001e80000100a00 */
[----:B------:R1:W-:Y:S01]  /*1eac10*/  STL [R1+0x39c], R11 ;  /* 0x00039c0b01007387 */ /* 0x0003e20000100800 */
[----:B0-----:R-:W-:-:S03]  /*1eac20*/  IADD3 R16, P1, PT, R0, R20, RZ ;  /* 0x0000001400107210 */ /* 0x001fc60007f3e0ff */
[----:B-1----:R-:W3:Y:S02]  /*1eac30*/  LDL.LU R11, [R1+0x193c] ;  /* 0x00193c00010b7983 */ /* 0x002ee40000300800 */
[----:B------:R-:W-:Y:S02]  /*1eac40*/  IMAD.X R17, R12, 0x1, R18, P1 ;  /* 0x000000010c117824 */ /* 0x000fe400008e0612 */
[----:B------:R-:W2:Y:S01]  /*1eac50*/  LDL.LU R12, [R1+0x7b80] ;  /* 0x007b8000010c7983 */ /* 0x000ea20000300800 */
[----:B----4-:R-:W-:Y:S02]  /*1eac60*/  F2FP.SATFINITE.E5M2.F32.PACK_AB_MERGE_C R6, R6, R7, RZ ;  /* 0x000000070606723e */ /* 0x010fe400048060ff */
[----:B------:R-:W-:Y:S01]  /*1eac70*/  F2FP.SATFINITE.E5M2.F32.PACK_AB_MERGE_C R3, R3, R5, RZ ;  /* 0x000000050303723e */ /* 0x000fe200048060ff */
[----:B------:R-:W-:Y:S01]  /*1eac80*/  STL.64 [R1+0x2110], R16 ;  /* 0x0021101001007387 */ /* 0x000fe20000100a00 */
[----:B------:R-:W-:Y:S01]  /*1eac90*/  F2FP.SATFINITE.E5M2.F32.PACK_AB_MERGE_C R2, R8, R2, RZ ;  /* 0x000000020802723e */ /* 0x000fe200048060ff */
[----:B------:R-:W-:Y:S01]  /*1eaca0*/  VIADD R0, R0, UR6 ;  /* 0x0000000600007c36 */ /* 0x000fe20008000000 */
[----:B------:R-:W-:Y:S01]  /*1eacb0*/  F2FP.SATFINITE.E5M2.F32.PACK_AB_MERGE_C R13, R13, R9, RZ ;  /* 0x000000090d0d723e */ /* 0x000fe200048060ff */
[----:B------:R0:W-:Y:S01]  /*1eacc0*/  STL [R1+0x3a8], R6 ;  /* 0x0003a80601007387 */ /* 0x0001e20000100800 */
[----:B------:R-:W-:Y:S01]  /*1eacd0*/  F2FP.SATFINITE.E5M2.F32.PACK_AB_MERGE_C R4, R4, R10, RZ ;  /* 0x0000000a0404723e */ /* 0x000fe200048060ff */
[----:B------:R-:W1:Y:S02]  /*1eace0*/  LDCU UR6, c[0x0][0x3b8] ;  /* 0x00007700ff0677ac */ /* 0x000e640008000800 */
[----:B------:R4:W-:Y:S04]  /*1eacf0*/  STL [R1+0x2ebc], R3 ;  /* 0x002ebc0301007387 */ /* 0x0009e80000100800 */
[----:B------:R-:W3:Y:S04]  /*1ead00*/  LDL.LU R22, [R1+0x1940] ;  /* 0x0019400001167983 */ /* 0x000ee80000300800 */
[----:B------:R-:W3:Y:S01]  /*1ead10*/  LDL.LU R23, [R1+0x1944] ;  /* 0x0019440001177983 */ /* 0x000ee20000300800 */
[----:B0-----:R-:W-:-:S03]  /*1ead20*/  IADD3 R6, P1, PT, R0, R27, RZ ;  /* 0x0000001b00067210 */ /* 0x001fc60007f3e0ff */
[----:B------:R-:W-:Y:S04]  /*1ead30*/  STL [R1+0x38c], R2 ;  /* 0x00038c0201007387 */ /* 0x000fe80000100800 */
[----:B------:R-:W3:Y:S04]  /*1ead40*/  LDL.LU R5, [R1+0x1948] ;  /* 0x0019480001057983 */ /* 0x000ee80000300800 */
[----:B----4-:R-:W4:Y:S04]  /*1ead50*/  LDL.LU R3, [R1+0x194c] ;  /* 0x00194c0001037983 */ /* 0x010f280000300800 */
[----:B------:R0:W-:Y:S02]  /*1ead60*/  STL [R1+0x7b60], R27 ;  /* 0x007b601b01007387 */ /* 0x0001e40000100800 */
[----:B0-----:R-:W-:-:S05]  /*1ead70*/  SHF.R.S32.HI R27, RZ, 0x1f, R0 ;  /* 0x0000001fff1b7819 */ /* 0x001fca0000011400 */
[----:B------:R-:W-:-:S05]  /*1ead80*/  IMAD.X R7, R27, 0x1, R26, P1 ;  /* 0x000000011b077824 */ /* 0x000fca00008e061a */
[----:B------:R0:W-:Y:S01]  /*1ead90*/  STL.64 [R1+0x20e0], R6 ;  /* 0x0020e00601007387 */ /* 0x0001e20000100a00 */
[----:B------:R-:W-:-:S03]  /*1eada0*/  IADD3 R16, P1, PT, R0, R29, RZ ;  /* 0x0000001d00107210 */ /* 0x000fc60007f3e0ff */
[----:B0-----:R-:W3:Y:S04]  /*1eadb0*/  LDL.LU R7, [R1+0x1950] ;  /* 0x0019500001077983 */ /* 0x001ee80000300800 */
[----:B------:R-:W3:Y:S04]  /*1eadc0*/  LDL.LU R6, [R1+0x1954] ;  /* 0x0019540001067983 */ /* 0x000ee80000300800 */
[----:B------:R-:W3:Y:S04]  /*1eadd0*/  LDL.LU R2, [R1+0x1958] ;  /* 0x0019580001027983 */ /* 0x000ee80000300800 */
[----:B------:R-:W3:Y:S01]  /*1eade0*/  LDL.LU R8, [R1+0x195c] ;  /* 0x00195c0001087983 */ /* 0x000ee20000300800 */
[----:B------:R-:W-:-:S03]  /*1eadf0*/  IMAD.X R17, R27, 0x1, R28, P1 ;  /* 0x000000011b117824 */ /* 0x000fc600008e061c */
[----:B--2---:R0:W-:Y:S04]  /*1eae00*/  STL.64 [R1+0x7758], R12 ;  /* 0x0077580c01007387 */ /* 0x0041e80000100a00 */
[----:B------:R-:W-:Y:S04]  /*1eae10*/  STL [R1+0x360], R4 ;  /* 0x0003600401007387 */ /* 0x000fe80000100800 */
[----:B0-----:R-:W2:Y:S04]  /*1eae20*/  LDL.LU R12, [R1+0x1930] ;  /* 0x00193000010c7983 */ /* 0x001ea80000300800 */
[----:B------:R0:W-:Y:S04]  /*1eae30*/  STL.64 [R1+0x20d8], R16 ;  /* 0x0020d81001007387 */ /* 0x0001e80000100a00 */
[----:B0-----:R-:W4:Y:S04]  /*1eae40*/  LDL.LU.64 R16, [R1+0x7b78] ;  /* 0x007b780001107983 */ /* 0x001f280000300a00 */
[----:B------:R-:W4:Y:S04]  /*1eae50*/  LDL.LU R13, [R1+0x1970] ;  /* 0x00197000010d7983 */ /* 0x000f280000300800 */
[----:B------:R-:W4:Y:S04]  /*1eae60*/  LDL.LU R10, [R1+0x1974] ;  /* 0x00197400010a7983 */ /* 0x000f280000300800 */
[----:B------:R-:W4:Y:S04]  /*1eae70*/  LDL.LU R4, [R1+0x1978] ;  /* 0x0019780001047983 */ /* 0x000f280000300800 */
[----:B------:R-:W4:Y:S01]  /*1eae80*/  LDL.LU R9, [R1+0x197c] ;  /* 0x00197c0001097983 */ /* 0x000f220000300800 */
[----:B--2---:R-:W-:-:S02]  /*1eae90*/  F2FP.SATFINITE.E5M2.F32.PACK_AB_MERGE_C R12, R24, R12, RZ ;  /* 0x0000000c180c723e */ /* 0x004fc400048060ff */
[----:B---3--:R-:W-:-:S03]  /*1eaea0*/  F2FP.SATFINITE.E5M2.F32.PACK_AB_MERGE_C R24, R11, R25, RZ ;  /* 0x000000190b18723e */ /* 0x008fc600048060ff */
[----:B------:R0:W-:Y:S04]  /*1eaeb0*/  STL [R1+0x7770], R12 ;  /* 0x0077700c01007387 */ /* 0x0001e80000100800 */
[----:B0-----:R-:W2:Y:S04]  /*1eaec0*/  LDL.LU R12, [R1+0x1980] ;  /* 0x00198000010c7983 */ /* 0x001ea80000300800 */
[----:B------:R-:W2:Y:S04]  /*1eaed0*/  LDL.LU R11, [R1+0x1984] ;  /* 0x00198400010b7983 */ /* 0x000ea80000300800 */
[----:B------:R4:W-:Y:S02]  /*1eaee0*/  STL [R1+0x348], R24 ;  /* 0x0003481801007387 */ /* 0x0009e40000100800 */
[----:B----4-:R-:W-:-:S02]  /*1eaef0*/  IADD3 R24, P1, PT, R0, R17, RZ ;  /* 0x0000001100187210 */ /* 0x010fc40007f3e0ff */
[----:B------:R0:W-:Y:S03]  /*1eaf00*/  STL [R1+0x7b50], R17 ;  /* 0x007b501101007387 */ /* 0x0001e60000100800 */
[----:B------:R-:W-:Y:S01]  /*1eaf10*/  IMAD.X R25, R27, 0x1, R15, P1 ;  /* 0x000000011b197824 */ /* 0x000fe200008e060f */
[----:B0-----:R-:W3:Y:S04]  /*1eaf20*/  LDL.LU R17, [R1+0x196c] ;  /* 0x00196c0001117983 */ /* 0x001ee80000300800 */
[----:B------:R0:W-:Y:S04]  /*1eaf30*/  STL.64 [R1+0x20d0], R24 ;  /* 0x0020d01801007387 */ /* 0x0001e80000100a00 */
[----:B0-----:R-:W4:Y:S01]  /*1eaf40*/  LDL.LU.64 R24, [R1+0x7b70] ;  /* 0x007b700001187983 */ /* 0x001f220000300a00 */
[----:B------:R-:W-:-:S02]  /*1eaf50*/  F2FP.SATFINITE.E5M2.F32.PACK_AB_MERGE_C R23, R23, R22, RZ ;  /* 0x000000161717723e */ /* 0x000fc400048060ff */
[----:B------:R-:W-:Y:S01]  /*1eaf60*/  F2FP.SATFINITE.E5M2.F32.PACK_AB_MERGE_C R22, R3, R5, RZ ;  /* 0x000000050316723e */ /* 0x000fe200048060ff */
[----:B------:R0:W-:Y:S04]  /*1eaf70*/  STL [R1+0x7b54], R15 ;  /* 0x007b540f01007387 */ /* 0x0001e80000100800 */
[----:B0-----:R-:W3:Y:S04]  /*1eaf80*/  LDL.LU R15, [R1+0x1968] ;  /* 0x00196800010f7983 */ /* 0x001ee80000300800 */
[----:B------:R-:W2:Y:S04]  /*1eaf90*/  LDL.LU R5, [R1+0x1988] ;  /* 0x0019880001057983 */ /* 0x000ea80000300800 */
[----:B------:R-:W-:Y:S04]  /*1eafa0*/  STL [R1+0x310], R23 ;  /* 0x0003101701007387 */ /* 0x000fe80000100800 */
[----:B------:R-:W2:Y:S04]  /*1eafb0*/  LDL.LU R3, [R1+0x198c] ;  /* 0x00198c0001037983 */ /* 0x000ea80000300800 */
[----:B------:R4:W-:Y:S01]  /*1eafc0*/  STL [R1+0x320], R22 ;  /* 0x0003201601007387 */ /* 0x0009e20000100800 */
[----:B------:R-:W-:-:S02]  /*1eafd0*/  F2FP.SATFINITE.E5M2.F32.PACK_AB_MERGE_C R6, R6, R7, RZ ;  /* 0x000000070606723e */ /* 0x000fc400048060ff */
[----:B------:R-:W-:Y:S02]  /*1eafe0*/  F2FP.SATFINITE.E5M2.F32.PACK_AB_MERGE_C R2, R8, R2, RZ ;  /* 0x000000020802723e */ /* 0x000fe400048060ff */
[C---:B----4-:R-:W-:Y:S01]  /*1eaff0*/  IADD3 R22, P1, PT, R0.reuse, R25, RZ ;  /* 0x0000001900167210 */ /* 0x050fe20007f3e0ff */
[----:B------:R0:W-:Y:S04]  /*1eb000*/  STL.64 [R1+0x7b58], R24 ;  /* 0x007b581801007387 */ /* 0x0001e80000100a00 */
[----:B------:R-:W-:Y:S02]  /*1eb010*/  IMAD.X R23, R27, 0x1, R24, P1 ;  /* 0x000000011b177824 */ /* 0x000fe400008e0618 */
[----:B0-----:R-:W4:Y:S04]  /*1eb020*/  LDL.LU R24, [R1+0x1960] ;  /* 0x0019600001187983 */ /* 0x001f280000300800 */
[----:B------:R-:W4:Y:S04]  /*1eb030*/  LDL.LU R25, [R1+0x1964] ;  /* 0x0019640001197983 */ /* 0x000f280000300800 */
[----:B------:R0:W-:Y:S04]  /*1eb040*/  STL.64 [R1+0x1ec8], R22 ;  /* 0x001ec81601007387 */ /* 0x0001e80000100a00 */
[----:B------:R-:W4:Y:S01]  /*1eb050*/  LDL.LU R7, [R1+0x1990] ;  /* 0x0019900001077983 */ /* 0x000f220000300800 */
[----:B0-----:R-:W-:-:S03]  /*1eb060*/  IADD3 R22, P1, PT, R0, R16, RZ ;  /* 0x0000001000167210 */ /* 0x001fc60007f3e0ff */
[----:B------:R0:W-:Y:S02]  /*1eb070*/  STL [R1+0x2f0], R6 ;  /* 0x0002f00601007387 */ /* 0x0001e40000100800 */
[----:B------:R-:W-:Y:S02]  /*1eb080*/  IMAD.X R23, R27, 0x1, R14, P1 ;  /* 0x000000011b177824 */ /* 0x000fe400008e060e */
[----:B0-----:R-:W4:Y:S04]  /*1eb090*/  LDL.LU R6, [R1+0x1994] ;  /* 0x0019940001067983 */ /* 0x001f280000300800 */
[----:B------:R0:W-:Y:S04]  /*1eb0a0*/  STL [R1+0x2f8], R2 ;  /* 0x0002f80201007387 */ /* 0x0001e80000100800 */
[----:B0-----:R-:W4:Y:S04]  /*1eb0b0*/  LDL.LU R2, [R1+0x1998] ;  /* 0x0019980001027983 */ /* 0x001f280000300800 */
[----:B------:R-:W4:Y:S04]  /*1eb0c0*/  LDL.LU R8, [R1+0x199c] ;  /* 0x00199c0001087983 */ /* 0x000f280000300800 */
[----:B------:R0:W-:Y:S04]  /*1eb0d0*/  STL.64 [R1+0x1ec0], R22 ;  /* 0x001ec01601007387 */ /* 0x0001e80000100a00 */
[----:B0-----:R-:W4:Y:S01]  /*1eb0e0*/  LDL.LU.64 R22, [R1+0x7b68] ;  /* 0x007b680001167983 */ /* 0x001f220000300a00 */
[----:B---3--:R-:W-:-:S02]  /*1eb0f0*/  F2FP.SATFINITE.E5M2.F32.PACK_AB_MERGE_C R15, R17, R15, RZ ;  /* 0x0000000f110f723e */ /* 0x008fc400048060ff */
[----:B------:R-:W-:Y:S02]  /*1eb100*/  F2FP.SATFINITE.E5M2.F32.PACK_AB_MERGE_C R10, R10, R13, RZ ;  /* 0x0000000d0a0a723e */ /* 0x000fe400048060ff */
[----:B------:R-:W-:Y:S02]  /*1eb110*/  F2FP.SATFINITE.E5M2.F32.PACK_AB_MERGE_C R4, R9, R4, RZ ;  /* 0x000000040904723e */ /* 0x000fe400048060ff */
[----:B--2---:R-:W-:Y:S02]  /*1eb120*/  F2FP.SATFINITE.E5M2.F32.PACK_AB_MERGE_C R11, R11, R12, RZ ;  /* 0x0000000c0b0b723e */ /* 0x004fe400048060ff */
[----:B----4-:R-:W-:-:S05]  /*1eb130*/  F2FP.SATFINITE.E5M2.F32.PACK_AB_MERGE_C R25, R25, R24, RZ ;  /* 0x000000181919723e */ /* 0x010fca00048060ff */
[----:B------:R0:W-:Y:S04]  /*1eb140*/  STL [R1+0x2c8], R25 ;  /* 0x0002c81901007387 */ /* 0x0001e80000100800 */
[----:B------:R-:W-:Y:S01]  /*1eb150*/  STL [R1+0x2d4], R15 ;  /* 0x0002d40f01007387 */ /* 0x000fe20000100800 */
[----:B------:R-:W-:-:S03]  /*1eb160*/  IADD3 R24, P1, PT, R0, R23, RZ ;  /* 0x0000001700187210 */ /* 0x000fc60007f3e0ff */
[----:B------:R2:W-:Y:S02]  /*1eb170*/  STL.64 [R1+0x7b40], R22 ;  /* 0x007b401601007387 */ /* 0x0005e40000100a00 */
[----:B0-----:R-:W-:Y:S01]  /*1eb180*/  IMAD.X R25, R27, 0x1, R22, P1 ;  /* 0x000000011b197824 */ /* 0x001fe200008e0616 */
[----:B--2---:R-:W-:-:S04]  /*1eb190*/  IADD3 R22, P1, PT, R0, R21, RZ ;  /* 0x0000001500167210 */ /* 0x004fc80007f3e0ff */
[----:B------:R-:W-:Y:S04]  /*1eb1a0*/  STL.64 [R1+0x1ea8], R24 ;  /* 0x001ea81801007387 */ /* 0x000fe80000100a00 */
[----:B------:R0:W-:Y:S01]  /*1eb1b0*/  STL [R1+0x2b0], R10 ;  /* 0x0002b00a01007387 */ /* 0x0001e20000100800 */
[----:B------:R-:W-:-:S03]  /*1eb1c0*/  IMAD.X R23, R27, 0x1, R19, P1 ;  /* 0x000000011b177824 */ /* 0x000fc600008e0613 */
[----:B------:R2:W-:Y:S04]  /*1eb1d0*/  STL [R1+0x2b4], R4 ;  /* 0x0002b40401007387 */ /* 0x0005e80000100800 */
[----:B------:R-:W3:Y:S04]  /*1eb1e0*/  LDL.LU R13, [R1+0x19a0] ;  /* 0x0019a000010d7983 */ /* 0x000ee80000300800 */
[----:B0-----:R-:W3:Y:S04]  /*1eb1f0*/  LDL.LU R10, [R1+0x19a4] ;  /* 0x0019a400010a7983 */ /* 0x001ee80000300800 */
[----:B--2---:R-:W2:Y:S04]  /*1eb200*/  LDL.LU R4, [R1+0x19a8] ;  /* 0x0019a80001047983 */ /* 0x004ea80000300800 */
[----:B------:R0:W-:Y:S04]  /*1eb210*/  STL.64 [R1+0x1eb8], R22 ;  /* 0x001eb81601007387 */ /* 0x0001e80000100a00 */
[----:B------:R-:W2:Y:S04]  /*1eb220*/  LDL.LU R9, [R1+0x19ac] ;  /* 0x0019ac0001097983 */ /* 0x000ea80000300800 */
[----:B------:R-:W-:Y:S01]  /*1eb230*/  STL [R1+0x77d8], R11 ;  /* 0x0077d80b01007387 */ /* 0x000fe20000100800 */
[----:B0-----:R-:W-:-:S03]  /*1eb240*/  IADD3 R22, P1, PT, R0, R20, RZ ;  /* 0x0000001400167210 */ /* 0x001fc60007f3e0ff */
[----:B------:R0:W-:Y:S02]  /*1eb250*/  STL.64 [R1+0x7b48], R20 ;  /* 0x007b481401007387 */ /* 0x0001e40000100a00 */
[----:B------:R-:W-:Y:S02]  /*1eb260*/  IMAD.X R23, R27, 0x1, R18, P1 ;  /* 0x000000011b177824 */ /* 0x000fe400008e0612 */
[----:B------:R-:W4:Y:S04]  /*1eb270*/  LDL.LU R27, [R1+0x7b60] ;  /* 0x007b6000011b7983 */ /* 0x000f280000300800 */
[----:B------:R-:W4:Y:S04]  /*1eb280*/  LDL.LU R15, [R1+0x19b0] ;  /* 0x0019b000010f7983 */ /* 0x000f280000300800 */
[----:B------:R-:W-:Y:S04]  /*1eb290*/  STL.64 [R1+0x1eb0], R22 ;  /* 0x001eb01601007387 */ /* 0x000fe80000100a00 */
[----:B------:R-:W4:Y:S01]  /*1eb2a0*/  LDL.LU R17, [R1+0x19b4] ;  /* 0x0019b40001117983 */ /* 0x000f220000300800 */
[----:B------:R-:W-:-:S02]  /*1eb2b0*/  F2FP.SATFINITE.E5M2.F32.PACK_AB_MERGE_C R3, R3, R5, RZ ;  /* 0x000000050303723e */ /* 0x000fc400048060ff */
[----:B------:R-:W-:-:S03]  /*1eb2c0*/  F2FP.SATFINITE.E5M2.F32.PACK_AB_MERGE_C R7, R6, R7, RZ ;  /* 0x000000070607723e */ /* 0x000fc600048060ff */
[----:B------:R1:W-:Y:S01]  /*1eb2d0*/  STL [R1+0x294], R3 ;  /* 0x0002940301007387 */ /* 0x0003e20000100800 */
[----:B------:R-:W-:-:S03]  /*1eb2e0*/  F2FP.SATFINITE.E5M2.F32.PACK_AB_MERGE_C R6, R8, R2, RZ ;  /* 0x000000020806723e */ /* 0x000fc600048060ff */
[----:B0-----:R-:W4:Y:S01]  /*1eb2f0*/  LDL.LU R20, [R1+0x19c0] ;  /* 0x0019c00001147983 */ /* 0x001f220000300800 */
[----:B-1----:R-:W-:Y:S01]  /*1eb300*/  VIADD R0, R0, UR6 ;  /* 0x0000000600007c36 */ /* 0x002fe20008000000 */
[----:B------:R-:W0:Y:S02]  /*1eb310*/  LDCU UR6, c[0x0][0x3b8] ;  /* 0x00007700ff0677ac */ /* 0x000e240008000800 */
[----:B------:R-:W4:Y:S04]  /*1eb320*/  LDL.LU R21, [R1+0x19c4] ;  /* 0x0019c40001157983 */ /* 0x000f280000300800 */
[----:B------:R-:W4:Y:S04]  /*1eb330*/  LDL.LU R5, [R1+0x19c8] ;  /* 0x0019c80001057983 */ /* 0x000f280000300800 */
[----:B------:R-:W4:Y:S04]  /*1eb340*/  LDL.LU R3, [R1+0x19cc] ;  /* 0x0019cc0001037983 */ /* 0x000f280000300800 */
[----:B------:R-:W-:Y:S01]  /*1eb350*/  STL [R1+0x274], R7 ;  /* 0x0002740701007387 */ /* 0x000fe20000100800 */
[----:B------:R-:W-:-:S03]  /*1eb360*/  SHF.R.S32.HI R11, RZ, 0x1f, R0 ;  /* 0x0000001fff0b7819 */ /* 0x000fc60000011400 */
[----:B------:R-:W4:Y:S04]  /*1eb370*/  LDL.LU R2, [R1+0x19d0] ;  /* 0x0019d00001027983 */ /* 0x000f280000300800 */
[----:B------:R-:W4:Y:S04]  /*1eb380*/  LDL.LU R8, [R1+0x19d4] ;  /* 0x0019d40001087983 */ /* 0x000f280000300800 */
[----:B------:R4:W-:Y:S04]  /*1eb390*/  STL [R1+0x278], R6 ;  /* 0x0002780601007387 */ /* 0x0009e80000100800 */
[----:B------:R-:W4:Y:S04]  /*1eb3a0*/  LDL.LU R22, [R1+0x19d8] ;  /* 0x0019d80001167983 */ /* 0x000f280000300800 */
[----:B------:R-:W4:Y:S01]  /*1eb3b0*/  LDL.LU R23, [R1+0x19dc] ;  /* 0x0019dc0001177983 */ /* 0x000f220000300800 */
[----:B---3--:R-:W-:-:S02]  /*1eb3c0*/  F2FP.SATFINITE.E5M2.F32.PACK_AB_MERGE_C R10, R10, R13, RZ ;  /* 0x0000000d0a0a723e */ /* 0x008fc400048060ff */
[----:B--2---:R-:W-:Y:S02]  /*1eb3d0*/  F2FP.SATFINITE.E5M2.F32.PACK_AB_MERGE_C R4, R9, R4, RZ ;  /* 0x000000040904723e */ /* 0x004fe400048060ff */
[----:B----4-:R-:W-:-:S05]  /*1eb3e0*/  IADD3 R6, P1, PT, R0, R27, RZ ;  /* 0x0000001b00067210 */ /* 0x010fca0007f3e0ff */
[----:B------:R-:W-:Y:S02]  /*1eb3f0*/  IMAD.X R7, R11, 0x1, R26, P1 ;  /* 0x000000010b077824 */ /* 0x000fe400008e061a */
[----:B------:R-:W2:Y:S04]  /*1eb400*/  LDL.LU R11, [R1+0x19e0] ;  /* 0x0019e000010b7983 */ /* 0x000ea80000300800 */
[----:B------:R1:W-:Y:S04]  /*1eb410*/  STL.64 [R1+0x1e98], R6 ;  /* 0x001e980601007387 */ /* 0x0003e80000100a00 */
[----:B-1----:R-:W2:Y:S04]  /*1eb420*/  LDL.LU R6, [R1+0x19e4] ;  /* 0x0019e40001067983 */ /* 0x002ea80000300800 */
[----:B------:R-:W3:Y:S04]  /*1eb430*/  LDL.LU R12, [R1+0x19e8] ;  /* 0x0019e800010c7983 */ /* 0x000ee80000300800 */
[----:B------:R-:W3:Y:S04]  /*1eb440*/  LDL.LU R7, [R1+0x19ec] ;  /* 0x0019ec0001077983 */ /* 0x000ee80000300800 */
[----:B------:R1:W-:Y:S01]  /*1eb450*/  STL.64 [R1+0x7b30], R26 ;  /* 0x007b301a01007387 */ /* 0x0003e20000100a00 */
[----:B------:R-:W-:-:S03]  /*1eb460*/  IADD3 R24, P1, PT, R0, R29, RZ ;  /* 0x0000001d00187210 */ /* 0x000fc60007f3e0ff */
[----:B-1----:R-:W4:Y:S04]  /*1eb470*/  LDL.LU R26, [R1+0x19b8] ;  /* 0x0019b800011a7983 */ /* 0x002f280000300800 */
[----:B------:R-:W4:Y:S04]  /*1eb480*/  LDL.LU R27, [R1+0x19bc] ;  /* 0x0019bc00011b7983 */ /* 0x000f280000300800 */
[----:B------:R-:W2:Y:S04]  /*1eb490*/  LDL.LU R13, [R1+0x19f0] ;  /* 0x0019f000010d7983 */ /* 0x000ea80000300800 */
[----:B------:R1:W-:Y:S04]  /*1eb4a0*/  STL [R1+0x254], R10 ;  /* 0x0002540a01007387 */ /* 0x0003e80000100800 */
[----:B-1----:R-:W2:Y:S04]  /*1eb4b0*/  LDL.LU R10, [R1+0x19f4] ;  /* 0x0019f400010a7983 */ /* 0x002ea80000300800 */
[----:B------:R1:W-:Y:S04]  /*1eb4c0*/  STL [R1+0x24c], R4 ;  /* 0x00024c0401007387 */ /* 0x0003e80000100800 */
[----:B-1----:R-:W2:Y:S04]  /*1eb4d0*/  LDL.LU R4, [R1+0x19f8] ;  /* 0x0019f80001047983 */ /* 0x002ea80000300800 */
[----:B------:R-:W2:Y:S04]  /*1eb4e0*/  LDL.LU R9, [R1+0x19fc] ;  /* 0x0019fc0001097983 */ /* 0x000ea80000300800 */
[----:B------:R1:W-:Y:S01]  /*1eb4f0*/  STL [R1+0x7b38], R29 ;  /* 0x007b381d01007387 */ /* 0x0003e20000100800 */
[----:B------:R-:W-:-:S02]  /*1eb500*/  F2FP.SATFINITE.E5M2.F32.PACK_AB_MERGE_C R17, R17, R15, RZ ;  /* 0x0000000f1111723e */ /* 0x000fc400048060ff */
[----:B-1----:R-:W-:-:S05]  /*1eb510*/  SHF.R.S32.HI R29, RZ, 0x1f, R0 ;  /* 0x0000001fff1d7819 */ /* 0x002fca0000011400 */
[----:B------:R-:W-:-:S05]  /*1eb520*/  IMAD.X R25, R29, 0x1, R28, P1 ;  /* 0x000000011d197824 */ /* 0x000fca00008e061c */
[----:B------:R1:W-:Y:S04]  /*1eb530*/  STL.64 [R1+0x1ea0], R24 ;  /* 0x001ea01801007387 */ /* 0x0003e80000100a00 */
[----:B-1----:R-:W2:Y:S04]  /*1eb540*/  LDL.LU.64 R24, [R1+0x7b58] ;  /* 0x007b580001187983 */ /* 0x002ea80000300a00 */
[----:B------:R-:W2:Y:S04]  /*1eb550*/  LDL.LU R15, [R1+0x7b54] ;  /* 0x007b5400010f7983 */ /* 0x000ea80000300800 */
[----:B------:R1:W-:Y:S04]  /*1eb560*/  STL [R1+0x170], R17 ;  /* 0x0001701101007387 */ /* 0x0003e80000100800 */
[----:B-1----:R-:W2:Y:S01]  /*1eb570*/  LDL.LU R17, [R1+0x7b50] ;  /* 0x007b500001117983 */ /* 0x002ea20000300800 */
[----:B------:R-:W-:-:S02]  /*1eb580*/  F2FP.SATFINITE.E5M2.F32.PACK_AB_MERGE_C R20, R21, R20, RZ ;  /* 0x000000141514723e */ /* 0x000fc400048060ff */
[----:B------:R-:W-:Y:S02]  /*1eb590*/  F2FP.SATFINITE.E5M2.F32.PACK_AB_MERGE_C R5, R3, R5, RZ ;  /* 0x000000050305723e */ /* 0x000fe400048060ff */
[----:B------:R-:W-:Y:S02]  /*1eb5a0*/  F2FP.SATFINITE.E5M2.F32.PACK_AB_MERGE_C R2, R8, R2, RZ ;  /* 0x000000020802723e */ /* 0x000fe400048060ff */
[----:B----4-:R-:W-:-:S05]  /*1eb5b0*/  F2FP.SATFINITE.E5M2.F32.PACK_AB_MERGE_C R27, R27, R26, RZ ;  /* 0x0000001a1b1b723e */ /* 0x010fca00048060ff */
[----:B------:R1:W-:Y:S01]  /*1eb5c0*/  STL [R1+0x178], R27 ;  /* 0x0001781b01007387 */ /* 0x0003e20000100800 */
[----:B--2---:R-:W-:-:S05]  /*1eb5d0*/  IADD3 R26, P1, PT, R0, R17, RZ ;  /* 0x00000011001a7210 */ /* 0x004fca0007f3e0ff */
[----:B-1----:R-:W-:-:S05]  /*1eb5e0*/  IMAD.X R27, R29, 0x1, R15, P1 ;  /* 0x000000011d1b7824 */ /* 0x002fca00008e060f */
[----:B------:R1:W-:Y:S04]  /*1eb5f0*/  STL.64 [R1+0x1e90], R26 ;  /* 0x001e901a01007387 */ /* 0x0003e80000100a00 */
[----:B-1----:R-:W2:Y:S04]  /*1eb600*/  LDL.LU R27, [R1+0x1a10] ;  /* 0x001a1000011b7983 */ /* 0x002ea80000300800 */
[----:B------:R1:W-:Y:S01]  /*1eb610*/  STL [R1+0x160], R20 ;  /* 0x0001601401007387 */ /* 0x0003e20000100800 */
[----:B------:R-:W-:-:S03]  /*1eb620*/  F2FP.SATFINITE.E5M2.F32.PACK_AB_MERGE_C R26, R23, R22, RZ ;  /* 0x00000016171a723e */ /* 0x000fc600048060ff */
[----:B------:R-:W2:Y:S01]  /*1eb630*/  LDL.LU R3, [R1+0x1a14] ;  /* 0x001a140001037983 */ /* 0x000ea20000300800 */
[----:B-1----:R-:W-:-:S03]  /*1eb640*/  IADD3 R20, P1, PT, R0, R25, RZ ;  /* 0x0000001900147210 */ /* 0x002fc60007f3e0ff */
[----:B------:R-:W-:Y:S02]  /*1eb650*/  STL [R1+0x15c], R5 ;  /* 0x00015c0501007387 */ /* 0x000fe40000100800 */
[C---:B------:R-:W-:Y:S01]  /*1eb660*/  IMAD.X R21, R29.reuse, 0x1, R24, P1 ;  /* 0x000000011d157824 */ /* 0x040fe200008e0618 */
[----:B------:R-:W-:Y:S01]  /*1eb670*/  IADD3 R22, P1, PT, R0, R16, RZ ;  /* 0x0000001000167210 */ /* 0x000fe20007f3e0ff */
[----:B------:R-:W-:Y:S04]  /*1eb680*/  STL [R1+0x7b20], R25 ;  /* 0x007b201901007387 */ /* 0x000fe80000100800 */
[----:B------:R1:W-:Y:S01]  /*1eb690*/  STL.64 [R1+0x1e80], R20 ;  /* 0x001e801401007387 */ /* 0x0003e20000100a00 */
[----:B------:R-:W-:-:S03]  /*1eb6a0*/  IMAD.X R23, R29, 0x1, R14, P1 ;  /* 0x000000011d177824 */ /* 0x000fc600008e060e */
[----:B-1----:R-:W4:Y:S04]  /*1eb6b0*/  LDL.LU.64 R20, [R1+0x7b48] ;  /* 0x007b480001147983 */ /* 0x002f280000300a00 */
[----:B------:R-:W2:Y:S04]  /*1eb6c0*/  LDL.LU R25, [R1+0x1a00] ;  /* 0x001a000001197983 */ /* 0x000ea80000300800 */
[----:B------:R-:W2:Y:S04]  /*1eb6d0*/  LDL.LU R5, [R1+0x1a04] ;  /* 0x001a040001057983 */ /* 0x000ea80000300800 */
[----:B------:R1:W-:Y:S04]  /*1eb6e0*/  STL [R1+0x14c], R2 ;  /* 0x00014c0201007387 */ /* 0x0003e80000100800 */
[----:B-1----:R-:W2:Y:S04]  /*1eb6f0*/  LDL.LU R2, [R1+0x1a08] ;  /* 0x001a080001027983 */ /* 0x002ea80000300800 */
[----:B------:R-:W2:Y:S04]  /*1eb700*/  LDL.LU R8, [R1+0x1a0c] ;  /* 0x001a0c0001087983 */ /* 0x000ea80000300800 */
[----:B------:R-:W-:Y:S04]  /*1eb710*/  STL [R1+0x150], R26 ;  /* 0x0001501a01007387 */ /* 0x000fe80000100800 */
[----:B------:R1:W-:Y:S04]  /*1eb720*/  STL.64 [R1+0x1e88], R22 ;  /* 0x001e881601007387 */ /* 0x0003e80000100a00 */
[----:B-1----:R-:W2:Y:S01]  /*1eb730*/  LDL.LU.64 R22, [R1+0x7b40] ;  /* 0x007b400001167983 */ /* 0x002ea20000300a00 */
[----:B------:R-:W-:-:S02]  /*1eb740*/  F2FP.SATFINITE.E5M2.F32.PACK_AB_MERGE_C R6, R6, R11, RZ ;  /* 0x0000000b0606723e */ /* 0x000fc400048060ff */
[----:B---3--:R-:W-:-:S05]  /*1eb750*/  F2FP.SATFINITE.E5M2.F32.PACK_AB_MERGE_C R7, R7, R12, RZ ;  /* 0x0000000c0707723e */ /* 0x008fca00048060ff */
[----:B------:R2:W-:Y:S01]  /*1eb760*/  STL.64 [R1+0x7860], R6 ;  /* 0x0078600601007387 */ /* 0x0005e20000100a00 */
[----:B------:R-:W-:Y:S02]  /*1eb770*/  F2FP.SATFINITE.E5M2.F32.PACK_AB_MERGE_C R4, R9, R4, RZ ;  /* 0x000000040904723e */ /* 0x000fe400048060ff */
[----:B--2---:R-:W-:Y:S01]  /*1eb780*/  IADD3 R6, P1, PT, R0, R23, RZ ;  /* 0x0000001700067210 */ /* 0x004fe20007f3e0ff */
[----:B------:R1:W-:Y:S04]  /*1eb790*/  STL.64 [R1+0x7b18], R22 ;  /* 0x007b181601007387 */ /* 0x0003e80000100a00 */
[----:B------:R-:W-:Y:S02]  /*1eb7a0*/  IMAD.X R7, R29, 0x1, R22, P1 ;  /* 0x000000011d077824 */ /* 0x000fe400008e0616 */
[----:B-1----:R-:W2:Y:S04]  /*1eb7b0*/  LDL.LU R22, [R1+0x1a18] ;  /* 0x001a180001167983 */ /* 0x002ea80000300800 */
[----:B------:R-:W2:Y:S04]  /*1eb7c0*/  LDL.LU R23, [R1+0x1a1c] ;  /* 0x001a1c0001177983 */ /* 0x000ea80000300800 */
[----:B------:R1:W-:Y:S02]  /*1eb7d0*/  STL.64 [R1+0x1e78], R6 ;  /* 0x001e780601007387 */ /* 0x0003e40000100a00 */
[----:B-1----:R-:W-:-:S02]  /*1eb7e0*/  F2FP.SATFINITE.E5M2.F32.PACK_AB_MERGE_C R7, R10, R13, RZ ;  /* 0x0000000d0a07723e */ /* 0x002fc400048060ff */
[----:B------:R-:W3:Y:S01]  /*1eb7f0*/  LDL.LU R6, [R1+0x1a20] ;  /* 0x001a200001067983 */ /* 0x000ee20000300800 */
[----:B----4-:R-:W-:-:S03]  /*1eb800*/  IADD3 R10, P1, PT, R0, R21, RZ ;  /* 0x00000015000a7210 */ /* 0x010fc60007f3e0ff */
[----:B------:R1:W-:Y:S02]  /*1eb810*/  STL [R1+0x12c], R7 ;  /* 0x00012c0701007387 */ /* 0x0003e40000100800 */
[----:B------:R-:W-:Y:S02]  /*1eb820*/  IMAD.X R11, R29, 0x1, R19, P1 ;  /* 0x000000011d0b7824 */ /* 0x000fe400008e0613 */
[----:B------:R-:W3:Y:S01]  /*1eb830*/  LDL.LU R9, [R1+0x1a24] ;  /* 0x001a240001097983 */ /* 0x000ee20000300800 */
[----:B------:R-:W-:-:S03]  /*1eb840*/  IADD3 R26, P1, PT, R0, R20, RZ ;  /* 0x00000014001a7210 */ /* 0x000fc60007f3e0ff */
[----:B------:R-:W-:Y:S01]  /*1eb850*/  STL [R1+0x138], R4 ;  /* 0x0001380401007387 */ /* 0x000fe20000100800 */
[----:B------:R-:W-:-:S03]  /*1eb860*/  F2FP.SATFINITE.E5M2.F32.PACK_AB_MERGE_C R3, R3, R27, RZ ;  /* 0x0000001b0303723e */ /* 0x000fc600048060ff */
[----:B-1----:R-:W4:Y:S04]  /*1eb870*/  LDL.LU R7, [R1+0x1a28] ;  /* 0x001a280001077983 */ /* 0x002f280000300800 */
[----:B------:R1:W-:Y:S01]  /*1eb880*/  STL.64 [R1+0x1e70], R10 ;  /* 0x001e700a01007387 */ /* 0x0003e20000100a00 */
[----:B------:R-:W-:-:S03]  /*1eb890*/  IMAD.X R27, R29, 0x1, R18, P1 ;  /* 0x000000011d1b7824 */ /* 0x000fc600008e0612 */
[----:B-1----:R-:W4:Y:S04]  /*1eb8a0*/  LDL.LU R10, [R1+0x1a2c] ;  /* 0x001a2c00010a7983 */ /* 0x002f280000300800 */
[----:B------:R-:W3:Y:S04]  /*1eb8b0*/  LDL.LU R11, [R1+0x1a30] ;  /* 0x001a3000010b7983 */ /* 0x000ee80000300800 */
[----:B------:R-:W3:Y:S04]  /*1eb8c0*/  LDL.LU R12, [R1+0x1a34] ;  /* 0x001a3400010c7983 */ /* 0x000ee80000300800 */
[----:B------:R-:W4:Y:S04]  /*1eb8d0*/  LDL.LU R13, [R1+0x1a38] ;  /* 0x001a3800010d7983 */ /* 0x000f280000300800 */
[----:B------:R-:W4:Y:S04]  /*1eb8e0*/  LDL.LU R4, [R1+0x1a3c] ;  /* 0x001a3c0001047983 */ /* 0x000f280000300800 */
[----:B------:R-:W-:Y:S04]  /*1eb8f0*/  STL [R1+0x78b0], R3 ;  /* 0x0078b00301007387 */ /* 0x000fe80000100800 */
[----:B------:R-:W-:Y:S04]  /*1eb900*/  STL.64 [R1+0x7b28], R20 ;  /* 0x007b281401007387 */ /* 0x000fe80000100a00 */
[----:B------:R-:W4:Y:S04]  /*1eb910*/  LDL.LU R29, [R1+0x7b38] ;  /* 0x007b3800011d7983 */ /* 0x000f280000300800 */
[----:B------:R1:W-:Y:S04]  /*1eb920*/  STL.64 [R1+0x1d48], R26 ;  /* 0x001d481a01007387 */ /* 0x0003e80000100a00 */
[----:B-1----:R-:W4:Y:S01]  /*1eb930*/  LDL.LU.64 R26, [R1+0x7b30] ;  /* 0x007b3000011a7983 */ /* 0x002f220000300a00 */
[----:B------:R-:W-:-:S02]  /*1eb940*/  F2FP.SATFINITE.E5M2.F32.PACK_AB_MERGE_C R5, R5, R25, RZ ;  /* 0x000000190505723e */ /* 0x000fc400048060ff */
[----:B--2---:R-:W-:-:S05]  /*1eb950*/  F2FP.SATFINITE.E5M2.F32.PACK_AB_MERGE_C R3, R23, R22, RZ ;  /* 0x000000161703723e */ /* 0x004fca00048060ff */
[----:B------:R1:W-:Y:S04]  /*1eb960*/  STL [R1+0x120], R3 ;  /* 0x0001200301007387 */ /* 0x0003e80000100800 */
[----:B------:R-:W-:Y:S04]  /*1eb970*/  STL [R1+0x10c], R5 ;  /* 0x00010c0501007387 */ /* 0x000fe80000100800 */
[----:B------:R-:W2:Y:S01]  /*1eb980*/  LDL.LU R25, [R1+0x1a40] ;  /* 0x001a400001197983 */ /* 0x000ea20000300800 */
[----:B-1----:R-:W-:-:S03]  /*1eb990*/  F2FP.SATFINITE.E5M2.F32.PACK_AB_MERGE_C R3, R8, R2, RZ ;  /* 0x000000020803723e */ /* 0x002fc600048060ff */
[----:B------:R-:W2:Y:S01]  /*1eb9a0*/  LDL.LU R2, [R1+0x1a44] ;  /* 0x001a440001027983 */ /* 0x000ea20000300800 */
[----:B0-----:R-:W-:Y:S01]  /*1eb9b0*/  VIADD R0, R0, UR6 ;  /* 0x0000000600007c36 */ /* 0x001fe20008000000 */
[----:B------:R-:W0:Y:S02]  /*1eb9c0*/  LDCU UR6, c[0x0][0x3b8] ;  /* 0x00007700ff0677ac */ /* 0x000e240008000800 */
[----:B------:R1:W-:Y:S04]  /*1eb9d0*/  STL [R1+0x78d0], R3 ;  /* 0x0078d00301007387 */ /* 0x0003e80000100800 */
[----:B------:R-:W2:Y:S04]  /*1eb9e0*/  LDL.LU R22, [R1+0x1a48] ;  /* 0x001a480001167983 */ /* 0x000ea80000300800 */
[----:B------:R-:W2:Y:S04]  /*1eb9f0*/  LDL.LU R23, [R1+0x1a4c] ;  /* 0x001a4c0001177983 */ /* 0x000ea80000300800 */
[----:B------:R-:W2:Y:S04]  /*1eba00*/  LDL.LU R8, [R1+0x1a54] ;  /* 0x001a540001087983 */ /* 0x000ea80000300800 */
[----:B-1----:R-:W2:Y:S04]  /*1eba10*/  LDL.LU R3, [R1+0x1a58] ;  /* 0x001a580001037983 */ /* 0x002ea80000300800 */
[----:B------:R-:W2:Y:S01]  /*1eba20*/  LDL.LU R5, [R1+0x1a5c] ;  /* 0x001a5c0001057983 */ /* 0x000ea20000300800 */
[----:B---3--:R-:W-:-:S02]  /*1eba30*/  F2FP.SATFINITE.E5M2.F32.PACK_AB_MERGE_C R12, R12, R11, RZ ;  /* 0x0000000b0c0c723e */ /* 0x008fc400048060ff */
[----:B----4-:R-:W-:Y:S01]  /*1eba40*/  IADD3 R20, P1, PT, R0, R27, RZ ;  /* 0x0000001b00147210 */ /* 0x010fe20007f3e0ff */
[----:B------:R1:W-:Y:S02]  /*1eba50*/  STL [R1+0x7b10], R27 ;  /* 0x007b101b01007387 */ /* 0x0003e40000100800 */
[----:B-1----:R-:W-:-:S05]  /*1eba60*/  SHF.R.S32.HI R27, RZ, 0x1f, R0 ;  /* 0x0000001fff1b7819 */ /* 0x002fca0000011400 */
[----:B------:R-:W-:-:S05]  /*1eba70*/  IMAD.X R21, R27, 0x1, R26, P1 ;  /* 0x000000011b157824 */ /* 0x000fca00008e061a */
[----:B------:R1:W-:Y:S02]  /*1eba80*/  STL.64 [R1+0x1d40], R20 ;  /* 0x001d401401007387 */ /* 0x0003e40000100a00 */
[----:B-1----:R-:W-:Y:S02]  /*1eba90*/  F2FP.SATFINITE.E5M2.F32.PACK_AB_MERGE_C R20, R9, R6, RZ ;  /* 0x000000060914723e */ /* 0x002fe400048060ff */
[----:B------:R-:W3:Y:S04]  /*1ebaa0*/  LDL.LU R6, [R1+0x1a60] ;  /* 0x001a600001067983 */ /* 0x000ee80000300800 */
[----:B------:R-:W3:Y:S04]  /*1ebab0*/  LDL.LU R9, [R1+0x1a64] ;  /* 0x001a640001097983 */ /* 0x000ee80000300800 */
[----:B------:R1:W-:Y:S02]  /*1ebac0*/  STL [R1+0x2c48], R20 ;  /* 0x002c481401007387 */ /* 0x0003e40000100800 */
[----:B-1----:R-:W-:-:S02]  /*1ebad0*/  F2FP.SATFINITE.E5M2.F32.PACK_AB_MERGE_C R20, R10, R7, RZ ;  /* 0x000000070a14723e */ /* 0x002fc400048060ff */
[----:B------:R-:W4:Y:S04]  /*1ebae0*/  LDL.LU R7, [R1+0x1a68] ;  /* 0x001a680001077983 */ /* 0x000f280000300800 */
[----:B------:R-:W4:Y:S04]  /*1ebaf0*/  LDL.LU R10, [R1+0x1a6c] ;  /* 0x001a6c00010a7983 */ /* 0x000f280000300800 */
[----:B------:R1:W-:Y:S01]  /*1ebb00*/  STL [R1+0x2c4c], R20 ;  /* 0x002c4c1401007387 */ /* 0x0003e20000100800 */
[----:B------:R-:W-:-:S03]  /*1ebb10*/  F2FP.SATFINITE.E5M2.F32.PACK_AB_MERGE_C R4, R4, R13, RZ ;  /* 0x0000000d0404723e */ /* 0x000fc600048060ff */
[----:B------:R-:W3:Y:S01]  /*1ebb20*/  LDL.LU R11, [R1+0x1a70] ;  /* 0x001a7000010b7983 */ /* 0x000ee20000300800 */
[----:B-1----:R-:W-:-:S05]  /*1ebb30*/  IADD3 R20, P1, PT, R0, R29, RZ ;  /* 0x0000001d00147210 */ /* 0x002fca0007f3e0ff */
[----:B------:R-:W-:-:S05]  /*1ebb40*/  IMAD.X R21, R27, 0x1, R28, P1 ;  /* 0x000000011b157824 */ /* 0x000fca00008e061c */
[----:B------:R1:W-:Y:S04]  /*1ebb50*/  STL.64 [R1+0x1b08], R20 ;  /* 0x001b081401007387 */ /* 0x0003e80000100a00 */
[----:B------:R0:W-:Y:S01]  /*1ebb60*/  STL [R1+0x2bac], R12 ;  /* 0x002bac0c01007387 */ /* 0x0001e20000100800 */
[----:B-1----:R-:W-:-:S03]  /*1ebb70*/  IADD3 R20, P1, PT, R0, R17, RZ ;  /* 0x0000001100147210 */ /* 0x002fc60007f3e0ff */
[----:B0-----:R-:W3:Y:S02]  /*1ebb80*/  LDL.LU R12, [R1+0x1a74] ;  /* 0x001a7400010c7983 */ /* 0x001ee40000300800 */
[----:B------:R-:W-:Y:S02]  /*1ebb90*/  IMAD.X R21, R27, 0x1, R15, P1 ;  /* 0x000000011b157824 */ /* 0x000fe400008e060f */
[----:B------:R0:W-:Y:S04]  /*1ebba0*/  STL [R1+0x2bcc], R4 ;  /* 0x002bcc0401007387 */ /* 0x0001e80000100800 */
[----:B------:R-:W3:Y:S04]  /*1ebbb0*/  LDL.LU R13, [R1+0x1a78] ;  /* 0x001a7800010d7983 */ /* 0x000ee80000300800 */
[----:B0-----:R-:W3:Y:S04]  /*1ebbc0*/  LDL.LU R4, [R1+0x1a7c] ;  /* 0x001a7c0001047983 */ /* 0x001ee80000300800 */
[----:B------:R-:W-:Y:S04]  /*1ebbd0*/  STL [R1+0x7b00], R17 ;  /* 0x007b001101007387 */ /* 0x000fe80000100800 */
[----:B------:R0:W-:Y:S04]  /*1ebbe0*/  STL.64 [R1+0x1b00], R20 ;  /* 0x001b001401007387 */ /* 0x0001e80000100a00 */
[----:B0-----:R-:W3:Y:S04]  /*1ebbf0*/  LDL.LU.64 R20, [R1+0x7b28] ;  /* 0x007b280001147983 */ /* 0x001ee80000300a00 */
[----:B------:R-:W3:Y:S04]  /*1ebc00*/  LDL.LU R17, [R1+0x1a84] ;  /* 0x001a840001117983 */ /* 0x000ee80000300800 */
[----:B------:R0:W-:Y:S04]  /*1ebc10*/  STL [R1+0x7b04], R15 ;  /* 0x007b040f01007387 */ /* 0x0001e80000100800 */
[----:B0-----:R-:W3:Y:S01]  /*1ebc20*/  LDL.LU R15, [R1+0x1a80] ;  /* 0x001a8000010f7983 */ /* 0x001ee20000300800 */
[----:B--2---:R-:W-:-:S03]  /*1ebc30*/  F2FP.SATFINITE.E5M2.F32.PACK_AB_MERGE_C R2, R2, R25, RZ ;  /* 0x000000190202723e */ /* 0x004fc600048060ff */
[----:B------:R-:W2:Y:S04]  /*1ebc40*/  LDL.LU R25, [R1+0x7b20] ;  /* 0x007b200001197983 */ /* 0x000ea80000300800 */
[----:B------:R0:W-:Y:S01]  /*1ebc50*/  STL [R1+0x7668], R2 ;  /* 0x0076680201007387 */ /* 0x0001e20000100800 */
[----:B------:R-:W-:-:S03]  /*1ebc60*/  F2FP.SATFINITE.E5M2.F32.PACK_AB_MERGE_C R23, R23, R22, RZ ;  /* 0x000000161717723e */ /* 0x000fc600048060ff */
[----:B0-----:R-:W3:Y:S04]  /*1ebc70*/  LDL.LU R2, [R1+0x1a50] ;  /* 0x001a500001027983 */ /* 0x001ee80000300800 */
[----:B------:R0:W-:Y:S01]  /*1ebc80*/  STL [R1+0x2b4c], R23 ;  /* 0x002b4c1701007387 */ /* 0x0001e20000100800 */
[----:B--2---:R-:W-:-:S05]  /*1ebc90*/  IADD3 R22, P1, PT, R0, R25, RZ ;  /* 0x0000001900167210 */ /* 0x004fca0007f3e0ff */
[----:B0-----:R-:W-:-:S05]  /*1ebca0*/  IMAD.X R23, R27, 0x1, R24, P1 ;  /* 0x000000011b177824 */ /* 0x001fca00008e0618 */
[----:B------:R0:W-:Y:S04]  /*1ebcb0*/  STL.64 [R1+0x1a48], R22 ;  /* 0x001a481601007387 */ /* 0x0001e80000100a00 */
[----:B0-----:R-:W2:Y:S01]  /*1ebcc0*/  LDL.LU.64 R22, [R1+0x7b18] ;  /* 0x007b180001167983 */ /* 0x001ea20000300a00 */
[----:B---3--:R-:W-:Y:S02]  /*1ebcd0*/  F2FP.SATFINITE.E5M2.F32.PACK_AB_MERGE_C R8, R8, R2, RZ ;  /* 0x000000020808723e */ /* 0x008fe400048060ff */
[----:B------:R-:W-:Y:S02]  /*1ebce0*/  IADD3 R2, P1, PT, R0, R16, RZ ;  /* 0x0000001000027210 */ /* 0x000fe40007f3e0ff */
[----:B------:R-:W-:Y:S01]  /*1ebcf0*/  F2FP.SATFINITE.E5M2.F32.PACK_AB_MERGE_C R5, R5, R3, RZ ;  /* 0x000000030505723e */ /* 0x000fe200048060ff */
[----:B------:R-:W-:Y:S02]  /*1ebd00*/  STL.64 [R1+0x7af8], R24 ;  /* 0x007af81801007387 */ /* 0x000fe40000100a00 */
[----:B------:R-:W-:Y:S01]  /*1ebd10*/  IMAD.X R3, R27, 0x1, R14, P1 ;  /* 0x000000011b037824 */ /* 0x000fe200008e060e */
[----:B------:R-:W-:Y:S01]  /*1ebd20*/  F2FP.SATFINITE.E5M2.F32.PACK_AB_MERGE_C R9, R9, R6, RZ ;  /* 0x000000060909723e */ /* 0x000fe200048060ff */
[----:B------:R0:W-:Y:S01]  /*1ebd30*/  STL [R1+0x7680], R8 ;  /* 0x0076800801007387 */ /* 0x0001e20000100800 */
[----:B----4-:R-:W-:-:S03]  /*1ebd40*/  F2FP.SATFINITE.E5M2.F32.PACK_AB_MERGE_C R10, R10, R7, RZ ;  /* 0x000000070a0a723e */ /* 0x010fc600048060ff */
[----:B------:R-:W-:Y:S04]  /*1ebd50*/  STL [R1+0x1a54], R5 ;  /* 0x001a540501007387 */ /* 0x000fe80000100800 */
[----:B------:R1:W-:Y:S01]  /*1ebd60*/  STL.64 [R1+0x1a40], R2 ;  /* 0x001a400201007387 */ /* 0x0003e20000100a00 */
[----:B0-----:R-:W-:-:S03]  /*1ebd70*/  F2FP.SATFINITE.E5M2.F32.PACK_AB_MERGE_C R8, R12, R11, RZ ;  /* 0x0000000b0c08723e */ /* 0x001fc600048060ff */
[----:B-1----:R-:W3:Y:S04]  /*1ebd80*/  LDL.LU R3, [R1+0x1a90] ;  /* 0x001a900001037983 */ /* 0x002ee80000300800 */
[----:B------:R-:W3:Y:S04]  /*1ebd90*/  LDL.LU R5, [R1+0x1a94] ;  /* 0x001a940001057983 */ /* 0x000ee80000300800 */
[----:B------:R0:W-:Y:S01]  /*1ebda0*/  STL [R1+0x7698], R9 ;  /* 0x0076980901007387 */ /* 0x0001e20000100800 */
[----:B------:R-:W-:-:S03]  /*1ebdb0*/  F2FP.SATFINITE.E5M2.F32.PACK_AB_MERGE_C R2, R4, R13, RZ ;  /* 0x0000000d0402723e */ /* 0x000fc600048060ff */
[----:B0-----:R-:W4:Y:S04]  /*1ebdc0*/  LDL.LU R9, [R1+0x1a8c] ;  /* 0x001a8c0001097983 */ /* 0x001f280000300800 */
[----:B------:R-:W3:Y:S04]  /*1ebdd0*/  LDL.LU R6, [R1+0x1a98] ;  /* 0x001a980001067983 */ /* 0x000ee80000300800 */
[----:B------:R-:W3:Y:S04]  /*1ebde0*/  LDL.LU R7, [R1+0x1a9c] ;  /* 0x001a9c0001077983 */ /* 0x000ee80000300800 */
[----:B------:R0:W-:Y:S04]  /*1ebdf0*/  STL [R1+0x769c], R10 ;  /* 0x00769c0a01007387 */ /* 0x0001e80000100800 */
[----:B0-----:R-:W4:Y:S01]  /*1ebe00*/  LDL.LU R10, [R1+0x1a88] ;  /* 0x001a8800010a7983 */ /* 0x001f220000300800 */
[----:B--2---:R-:W-:-:S03]  /*1ebe10*/  IADD3 R24, P1, PT, R0, R23, RZ ;  /* 0x0000001700187210 */ /* 0x004fc60007f3e0ff */
[----:B------:R0:W-:Y:S02]  /*1ebe20*/  STL.64 [R1+0x7ae8], R22 ;  /* 0x007ae81601007387 */ /* 0x0001e40000100a00 */
        /* <DEDUP_REMOVED lines=8> */
[----:B------:R-:W2:Y:S04]  /*1ebeb0*/  LDL.LU R13, [R1+0x1aa8] ;  /* 0x001aa800010d7983 */ /* 0x000ea80000300800 */
[----:B------:R-:W2:Y:S01]  /*1ebec0*/  LDL.LU R4, [R1+0x1aac] ;  /* 0x001aac0001047983 */ /* 0x000ea20000300800 */
[----:B0-----:R-:W-:-:S03]  /*1ebed0*/  F2FP.SATFINITE.E5M2.F32.PACK_AB_MERGE_C R2, R17, R15, RZ ;  /* 0x0000000f1102723e */ /* 0x001fc600048060ff */
[----:B------:R0:W-:Y:S04]  /*1ebee0*/  STL.64 [R1+0x1a28], R22 ;  /* 0x001a281601007387 */ /* 0x0001e80000100a00 */
[----:B------:R1:W-:Y:S01]  /*1ebef0*/  STL.64 [R1+0x7af0], R20 ;  /* 0x007af01401007387 */ /* 0x0003e20000100a00 */
[----:B0-----:R-:W-:-:S03]  /*1ebf00*/  IADD3 R22, P1, PT, R0, R20, RZ ;  /* 0x0000001400167210 */ /* 0x001fc60007f3e0ff */
[----:B------:R0:W-:Y:S02]  /*1ebf10*/  STL [R1+0x72c], R2 ;  /* 0x00072c0201007387 */ /* 0x0001e40000100800 */
[----:B------:R-:W-:Y:S02]  /*1ebf20*/  IMAD.X R23, R27, 0x1, R18, P1 ;  /* 0x000000011b177824 */ /* 0x000fe400008e0612 */
[----:B------:R-:W2:Y:S04]  /*1ebf30*/  LDL.LU R27, [R1+0x7b10] ;  /* 0x007b1000011b7983 */ /* 0x000ea80000300800 */
[----:B------:R-:W-:Y:S04]  /*1ebf40*/  STL.64 [R1+0x7b08], R18 ;  /* 0x007b081201007387 */ /* 0x000fe80000100a00 */
[----:B------:R-:W2:Y:S04]  /*1ebf50*/  LDL.LU R15, [R1+0x1ab0] ;  /* 0x001ab000010f7983 */ /* 0x000ea80000300800 */
[----:B------:R-:W2:Y:S01]  /*1ebf60*/  LDL.LU R17, [R1+0x1ab4] ;  /* 0x001ab40001117983 */ /* 0x000ea20000300800 */
[----:B----4-:R-:W-:-:S03]  /*1ebf70*/  F2FP.SATFINITE.E5M2.F32.PACK_AB_MERGE_C R9, R9, R10, RZ ;  /* 0x0000000a0909723e */ /* 0x010fc600048060ff */
[----:B------:R-:W-:Y:S01]  /*1ebf80*/  STL.64 [R1+0x1a30], R22 ;  /* 0x001a301601007387 */ /* 0x000fe20000100a00 */
[----:B---3--:R-:W-:-:S03]  /*1ebf90*/  F2FP.SATFINITE.E5M2.F32.PACK_AB_MERGE_C R5, R5, R3, RZ ;  /* 0x000000030505723e */ /* 0x008fc600048060ff */
[----:B------:R-:W3:Y:S04]  /*1ebfa0*/  LDL.LU R24, [R1+0x1ab8] ;  /* 0x001ab80001187983 */ /* 0x000ee80000300800 */
[----:B------:R-:W3:Y:S04]  /*1ebfb0*/  LDL.LU R25, [R1+0x1abc] ;  /* 0x001abc0001197983 */ /* 0x000ee80000300800 */
[----:B-1----:R-:W4:Y:S04]  /*1ebfc0*/  LDL.LU R20, [R1+0x1ac0] ;  /* 0x001ac00001147983 */ /* 0x002f280000300800 */
[----:B------:R-:W4:Y:S01]  /*1ebfd0*/  LDL.LU R21, [R1+0x1ac4] ;  /* 0x001ac40001157983 */ /* 0x000f220000300800 */
[----:B------:R-:W-:-:S03]  /*1ebfe0*/  F2FP.SATFINITE.E5M2.F32.PACK_AB_MERGE_C R6, R7, R6, RZ ;  /* 0x000000060706723e */ /* 0x000fc600048060ff */
[----:B------:R-:W3:Y:S01]  /*1ebff0*/  LDL.LU R8, [R1+0x1ac8] ;  /* 0x001ac80001087983 */ /* 0x000ee20000300800 */
[----:B------:R-:W-:Y:S01]  /*1ec000*/  VIADD R0, R0, UR6 ;  /* 0x0000000600007c36 */ /* 0x000fe20008000000 */
[----:B------:R-:W1:Y:S02]  /*1ec010*/  LDCU UR6, c[0x0][0x3b8] ;  /* 0x00007700ff0677ac */ /* 0x000e640008000800 */
[----:B0-----:R-:W3:Y:S04]  /*1ec020*/  LDL.LU R2, [R1+0x1acc] ;  /* 0x001acc0001027983 */ /* 0x001ee80000300800 */
[----:B------:R0:W-:Y:S04]  /*1ec030*/  STL [R1+0x728], R9 ;  /* 0x0007280901007387 */ /* 0x0001e80000100800 */
[----:B------:R-:W3:Y:S04]  /*1ec040*/  LDL.LU R3, [R1+0x1ad0] ;  /* 0x001ad00001037983 */ /* 0x000ee80000300800 */
[----:B------:R1:W-:Y:S01]  /*1ec050*/  STL [R1+0x6cc], R5 ;  /* 0x0006cc0501007387 */ /* 0x0003e20000100800 */
[----:B0-----:R-:W-:-:S03]  /*1ec060*/  SHF.R.S32.HI R9, RZ, 0x1f, R0 ;  /* 0x0000001fff097819 */ /* 0x001fc60000011400 */
[----:B-1----:R-:W3:Y:S04]  /*1ec070*/  LDL.LU R5, [R1+0x1ad4] ;  /* 0x001ad40001057983 */ /* 0x002ee80000300800 */
[----:B------:R-:W3:Y:S04]  /*1ec080*/  LDL.LU R22, [R1+0x1ad8] ;  /* 0x001ad80001167983 */ /* 0x000ee80000300800 */
[----:B------:R-:W3:Y:S04]  /*1ec090*/  LDL.LU R23, [R1+0x1adc] ;  /* 0x001adc0001177983 */ /* 0x000ee80000300800 */
[----:B------:R0:W-:Y:S01]  /*1ec0a0*/  STL [R1+0x6c8], R6 ;  /* 0x0006c80601007387 */ /* 0x0001e20000100800 */
[----:B--2---:R-:W-:-:S02]  /*1ec0b0*/  F2FP.SATFINITE.E5M2.F32.PACK_AB_MERGE_C R11, R12, R11, RZ ;  /* 0x0000000b0c0b723e */ /* 0x004fc400048060ff */
[----:B------:R-:W-:Y:S02]  /*1ec0c0*/  F2FP.SATFINITE.E5M2.F32.PACK_AB_MERGE_C R4, R4, R13, RZ ;  /* 0x0000000d0404723e */ /* 0x000fe400048060ff */
[----:B0-----:R-:W-:-:S05]  /*1ec0d0*/  IADD3 R6, P1, PT, R0, R27, RZ ;  /* 0x0000001b00067210 */ /* 0x001fca0007f3e0ff */
[----:B------:R-:W-:Y:S01]  /*1ec0e0*/  IMAD.X R7, R9, 0x1, R26, P1 ;  /* 0x0000000109077824 */ /* 0x000fe200008e061a */
[----:B------:R-:W-:-:S04]  /*1ec0f0*/  IADD3 R18, P1, PT, R0, R29, RZ ;  /* 0x0000001d00127210 */ /* 0x000fc80007f3e0ff */
[----:B------:R0:W-:Y:S01]  /*1ec100*/  STL.64 [R1+0x1a20], R6 ;  /* 0x001a200601007387 */ /* 0x0001e20000100a00 */
[----:B------:R-:W-:Y:S01]  /*1ec110*/  IMAD.X R19, R9, 0x1, R28, P1 ;  /* 0x0000000109137824 */ /* 0x000fe200008e061c */
[----:B------:R-:W-:Y:S02]  /*1ec120*/  F2FP.SATFINITE.E5M2.F32.PACK_AB_MERGE_C R17, R17, R15, RZ ;  /* 0x0000000f1111723e */ /* 0x000fe400048060ff */
[----:B0-----:R-:W2:Y:S04]  /*1ec130*/  LDL.LU R6, [R1+0x1ae0] ;  /* 0x001ae00001067983 */ /* 0x001ea80000300800 */
[----:B------:R-:W2:Y:S04]  /*1ec140*/  LDL.LU R7, [R1+0x1ae4] ;  /* 0x001ae40001077983 */ /* 0x000ea80000300800 */
[----:B------:R-:W2:Y:S04]  /*1ec150*/  LDL.LU R10, [R1+0x1af4] ;  /* 0x001af400010a7983 */ /* 0x000ea80000300800 */
[----:B------:R0:W-:Y:S04]  /*1ec160*/  STL [R1+0x418], R11 ;  /* 0x0004180b01007387 */ /* 0x0001e80000100800 */
[----:B0-----:R-:W2:Y:S04]  /*1ec170*/  LDL.LU R11, [R1+0x1af8] ;  /* 0x001af800010b7983 */ /* 0x001ea80000300800 */
[----:B------:R0:W-:Y:S04]  /*1ec180*/  STL [R1+0x41c], R4 ;  /* 0x00041c0401007387 */ /* 0x0001e80000100800 */
[----:B------:R-:W2:Y:S04]  /*1ec190*/  LDL.LU R12, [R1+0x1afc] ;  /* 0x001afc00010c7983 */ /* 0x000ea80000300800 */
[----:B------:R-:W2:Y:S04]  /*1ec1a0*/  LDL.LU R13, [R1+0x1e60] ;  /* 0x001e6000010d7983 */ /* 0x000ea80000300800 */
[----:B0-----:R-:W2:Y:S04]  /*1ec1b0*/  LDL.LU R4, [R1+0x1e64] ;  /* 0x001e640001047983 */ /* 0x001ea80000300800 */
[----:B------:R0:W-:Y:S04]  /*1ec1c0*/  STL [R1+0x7ae0], R29 ;  /* 0x007ae01d01007387 */ /* 0x0001e80000100800 */
[----:B0-----:R-:W2:Y:S04]  /*1ec1d0*/  LDL.LU R29, [R1+0x1af0] ;  /* 0x001af000011d7983 */ /* 0x001ea80000300800 */
[----:B------:R0:W-:Y:S04]  /*1ec1e0*/  STL.64 [R1+0x1a18], R18 ;  /* 0x001a181201007387 */ /* 0x0001e80000100a00 */
[----:B0-----:R-:W2:Y:S04]  /*1ec1f0*/  LDL.LU.64 R18, [R1+0x7b08] ;  /* 0x007b080001127983 */ /* 0x001ea80000300a00 */
        /* <DEDUP_REMOVED lines=10> */
[----:B------:R-:W-:-:S03]  /*1ec2a0*/  F2FP.SATFINITE.E5M2.F32.PACK_AB_MERGE_C R2, R2, R8, RZ ;  /* 0x000000080202723e */ /* 0x000fc600048060ff */
[----:B------:R0:W-:Y:S01]  /*1ec2b0*/  STL [R1+0x400], R21 ;  /* 0x0004001501007387 */ /* 0x0001e20000100800 */
[----:B------:R-:W-:-:S03]  /*1ec2c0*/  F2FP.SATFINITE.E5M2.F32.PACK_AB_MERGE_C R3, R5, R3, RZ ;  /* 0x000000030503723e */ /* 0x000fc600048060ff */
[----:B------:R-:W-:Y:S01]  /*1ec2d0*/  STL [R1+0x404], R2 ;  /* 0x0004040201007387 */ /* 0x000fe20000100800 */
[----:B------:R-:W-:Y:S02]  /*1ec2e0*/  F2FP.SATFINITE.E5M2.F32.PACK_AB_MERGE_C R23, R23, R22, RZ ;  /* 0x000000161717723e */ /* 0x000fe400048060ff */
[----:B------:R-:W-:Y:S02]  /*1ec2f0*/  F2FP.SATFINITE.E5M2.F32.PACK_AB_MERGE_C R7, R7, R6, RZ ;  /* 0x000000060707723e */ /* 0x000fe400048060ff */
[----:B--2---:R-:W-:-:S05]  /*1ec300*/  IADD3 R20, P1, PT, R0, R25, RZ ;  /* 0x0000001900147210 */ /* 0x004fca0007f3e0ff */
[----:B0-----:R-:W-:-:S05]  /*1ec310*/  IMAD.X R21, R9, 0x1, R24, P1 ;  /* 0x0000000109157824 */ /* 0x001fca00008e0618 */
[----:B------:R0:W-:Y:S01]  /*1ec320*/  STL.64 [R1+0x1a10], R20 ;  /* 0x001a101401007387 */ /* 0x0001e20000100a00 */
[----:B------:R-:W-:-:S03]  /*1ec330*/  IADD3 R22, P1, PT, R0, R16, RZ ;  /* 0x0000001000167210 */ /* 0x000fc60007f3e0ff */
[----:B0-----:R-:W2:Y:S04]  /*1ec340*/  LDL.LU.64 R20, [R1+0x7af0] ;  /* 0x007af00001147983 */ /* 0x001ea80000300a00 */
[----:B------:R0:W-:Y:S04]  /*1ec350*/  STL.64 [R1+0x7ad8], R24 ;  /* 0x007ad81801007387 */ /* 0x0001e80000100a00 */
[----:B0-----:R-:W3:Y:S04]  /*1ec360*/  LDL.LU R24, [R1+0x1ae8] ;  /* 0x001ae80001187983 */ /* 0x001ee80000300800 */
[----:B------:R-:W3:Y:S04]  /*1ec370*/  LDL.LU R25, [R1+0x1aec] ;  /* 0x001aec0001197983 */ /* 0x000ee80000300800 */
[----:B------:R-:W4:Y:S04]  /*1ec380*/  LDL.LU R8, [R1+0x1e68] ;  /* 0x001e680001087983 */ /* 0x000f280000300800 */
[----:B------:R-:W4:Y:S04]  /*1ec390*/  LDL.LU R2, [R1+0x1e6c] ;  /* 0x001e6c0001027983 */ /* 0x000f280000300800 */
[----:B------:R0:W-:Y:S04]  /*1ec3a0*/  STL [R1+0x36c], R3 ;  /* 0x00036c0301007387 */ /* 0x0001e80000100800 */
[----:B0-----:R-:W2:Y:S04]  /*1ec3b0*/  LDL.LU R3, [R1+0x1c10] ;  /* 0x001c100001037983 */ /* 0x001ea80000300800 */
[----:B------:R-:W2:Y:S04]  /*1ec3c0*/  LDL.LU R5, [R1+0x1c14] ;  /* 0x001c140001057983 */ /* 0x000ea80000300800 */
[----:B------:R0:W-:Y:S02]  /*1ec3d0*/  STL [R1+0x378], R23 ;  /* 0x0003781701007387 */ /* 0x0001e40000100800 */
[----:B0-----:R-:W-:-:S05]  /*1ec3e0*/  IMAD.X R23, R9, 0x1, R14, P1 ;  /* 0x0000000109177824 */ /* 0x001fca00008e060e */
[----:B------:R0:W-:Y:S04]  /*1ec3f0*/  STL.64 [R1+0x1a00], R22 ;  /* 0x001a001601007387 */ /* 0x0001e80000100a00 */
[----:B0-----:R-:W2:Y:S04]  /*1ec400*/  LDL.LU.64 R22, [R1+0x7ae8] ;  /* 0x007ae80001167983 */ /* 0x001ea80000300a00 */
[----:B------:R-:W2:Y:S04]  /*1ec410*/  LDL.LU R6, [R1+0x1c18] ;  /* 0x001c180001067983 */ /* 0x000ea80000300800 */
[----:B------:R0:W-:Y:S04]  /*1ec420*/  STL [R1+0x34c], R7 ;  /* 0x00034c0701007387 */ /* 0x0001e80000100800 */
[----:B0-----:R-:W2:Y:S01]  /*1ec430*/  LDL.LU R7, [R1+0x1c1c] ;  /* 0x001c1c0001077983 */ /* 0x001ea20000300800 */
[----:B------:R-:W-:-:S02]  /*1ec440*/  F2FP.SATFINITE.E5M2.F32.PACK_AB_MERGE_C R12, R12, R11, RZ ;  /* 0x0000000b0c0c723e */ /* 0x000fc400048060ff */
[----:B------:R-:W-:Y:S02]  /*1ec450*/  F2FP.SATFINITE.E5M2.F32.PACK_AB_MERGE_C R4, R4, R13, RZ ;  /* 0x0000000d0404723e */ /* 0x000fe400048060ff */
[----:B---3--:R-:W-:-:S05]  /*1ec460*/  F2FP.SATFINITE.E5M2.F32.PACK_AB_MERGE_C R25, R25, R24, RZ ;  /* 0x000000181919723e */ /* 0x008fca00048060ff */
[----:B------:R0:W-:Y:S01]  /*1ec470*/  STL [R1+0x350], R25 ;  /* 0x0003501901007387 */ /* 0x0001e20000100800 */
[----:B----4-:R-:W-:Y:S02]  /*1ec480*/  F2FP.SATFINITE.E5M2.F32.PACK_AB_MERGE_C R8, R2, R8, RZ ;  /* 0x000000080208723e */ /* 0x010fe400048060ff */
[----:B--2---:R-:W-:Y:S02]  /*1ec490*/  F2FP.SATFINITE.E5M2.F32.PACK_AB_MERGE_C R2, R5, R3, RZ ;  /* 0x000000030502723e */ /* 0x004fe400048060ff */
[----:B------:R-:W-:Y:S01]  /*1ec4a0*/  IADD3 R24, P1, PT, R0, R23, RZ ;  /* 0x0000001700187210 */ /* 0x000fe20007f3e0ff */
[----:B------:R1:W-:Y:S04]  /*1ec4b0*/  STL.64 [R1+0x7ad0], R22 ;  /* 0x007ad01601007387 */ /* 0x0003e80000100a00 */
[----:B0-----:R-:W-:Y:S01]  /*1ec4c0*/  IMAD.X R25, R9, 0x1, R22, P1 ;  /* 0x0000000109197824 */ /* 0x001fe200008e0616 */
[----:B-1----:R-:W-:-:S02]  /*1ec4d0*/  F2FP.SATFINITE.E5M2.F32.PACK_AB_MERGE_C R22, R10, R29, RZ ;  /* 0x0000001d0a16723e */ /* 0x002fc400048060ff */
[C---:B------:R-:W-:Y:S02]  /*1ec4e0*/  IADD3 R10, P1, PT, R0.reuse, R21, RZ ;  /* 0x00000015000a7210 */ /* 0x040fe40007f3e0ff */
[----:B------:R0:W-:Y:S03]  /*1ec4f0*/  STL.64 [R1+0x19f8], R24 ;  /* 0x0019f81801007387 */ /* 0x0001e60000100a00 */
[----:B------:R-:W-:Y:S01]  /*1ec500*/  IMAD.X R11, R9, 0x1, R19, P1 ;  /* 0x00000001090b7824 */ /* 0x000fe200008e0613 */
[----:B------:R-:W-:Y:S04]  /*1ec510*/  STL [R1+0x324], R22 ;  /* 0x0003241601007387 */ /* 0x000fe80000100800 */
[----:B------:R-:W-:Y:S04]  /*1ec520*/  STL [R1+0x328], R12 ;  /* 0x0003280c01007387 */ /* 0x000fe80000100800 */
[----:B0-----:R-:W2:Y:S04]  /*1ec530*/  LDL.LU R24, [R1+0x1b2c] ;  /* 0x001b2c0001187983 */ /* 0x001ea80000300800 */
[----:B------:R-:W3:Y:S04]  /*1ec540*/  LDL.LU R29, [R1+0x1b20] ;  /* 0x001b2000011d7983 */ /* 0x000ee80000300800 */
[----:B------:R0:W-:Y:S04]  /*1ec550*/  STL.64 [R1+0x19e8], R10 ;  /* 0x0019e80a01007387 */ /* 0x0001e80000100a00 */
[----:B------:R-:W4:Y:S04]  /*1ec560*/  LDL.LU R25, [R1+0x1b30] ;  /* 0x001b300001197983 */ /* 0x000f280000300800 */
[----:B------:R1:W-:Y:S01]  /*1ec570*/  STL [R1+0x300], R4 ;  /* 0x0003000401007387 */ /* 0x0003e20000100800 */
[----:B0-----:R-:W-:-:S03]  /*1ec580*/  IADD3 R10, P1, PT, R0, R20, RZ ;  /* 0x00000014000a7210 */ /* 0x001fc60007f3e0ff */
[----:B------:R-:W4:Y:S04]  /*1ec590*/  LDL.LU R12, [R1+0x1b34] ;  /* 0x001b3400010c7983 */ /* 0x000f280000300800 */
[----:B------:R-:W2:Y:S01]  /*1ec5a0*/  LDL.LU R13, [R1+0x1b38] ;  /* 0x001b3800010d7983 */ /* 0x000ea20000300800 */
[----:B------:R-:W-:-:S03]  /*1ec5b0*/  IMAD.X R11, R9, 0x1, R18, P1 ;  /* 0x00000001090b7824 */ /* 0x000fc600008e0612 */
[----:B-1----:R-:W2:Y:S04]  /*1ec5c0*/  LDL.LU R4, [R1+0x1b3c] ;  /* 0x001b3c0001047983 */ /* 0x002ea80000300800 */
[----:B------:R0:W-:Y:S01]  /*1ec5d0*/  STL.64 [R1+0x7ac8], R20 ;  /* 0x007ac81401007387 */ /* 0x0001e20000100a00 */
[----:B------:R-:W-:Y:S01]  /*1ec5e0*/  VIADD R0, R0, UR6 ;  /* 0x0000000600007c36 */ /* 0x000fe20008000000 */
[----:B------:R-:W-:Y:S01]  /*1ec5f0*/  F2FP.SATFINITE.E5M2.F32.PACK_AB_MERGE_C R3, R7, R6, RZ ;  /* 0x000000060703723e */ /* 0x000fe200048060ff */
[----:B------:R-:W1:Y:S01]  /*1ec600*/  LDCU UR6, c[0x0][0x3b8] ;  /* 0x00007700ff0677ac */ /* 0x000e620008000800 */
[----:B0-----:R-:W2:Y:S04]  /*1ec610*/  LDL.LU R20, [R1+0x1b40] ;  /* 0x001b400001147983 */ /* 0x001ea80000300800 */
[----:B------:R-:W2:Y:S04]  /*1ec620*/  LDL.LU R22, [R1+0x1b44] ;  /* 0x001b440001167983 */ /* 0x000ea80000300800 */
[----:B------:R-:W2:Y:S04]  /*1ec630*/  LDL.LU R23, [R1+0x1b48] ;  /* 0x001b480001177983 */ /* 0x000ea80000300800 */
[----:B------:R0:W-:Y:S01]  /*1ec640*/  STL.64 [R1+0x19f0], R10 ;  /* 0x0019f00a01007387 */ /* 0x0001e20000100a00 */
[----:B------:R-:W-:-:S03]  /*1ec650*/  IADD3 R6, P1, PT, R0, R27, RZ ;  /* 0x0000001b00067210 */ /* 0x000fc60007f3e0ff */
[----:B0-----:R-:W2:Y:S04]  /*1ec660*/  LDL.LU R11, [R1+0x1b4c] ;  /* 0x001b4c00010b7983 */ /* 0x001ea80000300800 */
[----:B------:R0:W-:Y:S04]  /*1ec670*/  STL [R1+0x304], R8 ;  /* 0x0003040801007387 */ /* 0x0001e80000100800 */
[----:B------:R-:W2:Y:S04]  /*1ec680*/  LDL.LU R21, [R1+0x1b50] ;  /* 0x001b500001157983 */ /* 0x000ea80000300800 */
[----:B------:R1:W-:Y:S04]  /*1ec690*/  STL [R1+0x2dc], R2 ;  /* 0x0002dc0201007387 */ /* 0x0003e80000100800 */
[----:B------:R-:W2:Y:S04]  /*1ec6a0*/  LDL.LU R10, [R1+0x1b54] ;  /* 0x001b5400010a7983 */ /* 0x000ea80000300800 */
[----:B0-----:R-:W2:Y:S01]  /*1ec6b0*/  LDL.LU R8, [R1+0x1b58] ;  /* 0x001b580001087983 */ /* 0x001ea20000300800 */
[----:B-1----:R-:W-:-:S03]  /*1ec6c0*/  SHF.R.S32.HI R2, RZ, 0x1f, R0 ;  /* 0x0000001fff027819 */ /* 0x002fc60000011400 */
[----:B------:R-:W2:Y:S02]  /*1ec6d0*/  LDL.LU R5, [R1+0x1b5c] ;  /* 0x001b5c0001057983 */ /* 0x000ea40000300800 */
[----:B------:R-:W-:Y:S02]  /*1ec6e0*/  IMAD.X R7, R2, 0x1, R26, P1 ;  /* 0x0000000102077824 */ /* 0x000fe400008e061a */
[----:B------:R0:W-:Y:S04]  /*1ec6f0*/  STL [R1+0x2e4], R3 ;  /* 0x0002e40301007387 */ /* 0x0001e80000100800 */
[----:B------:R-:W2:Y:S04]  /*1ec700*/  LDL.LU R9, [R1+0x1b60] ;  /* 0x001b600001097983 */ /* 0x000ea80000300800 */
[----:B0-----:R-:W2:Y:S04]  /*1ec710*/  LDL.LU R3, [R1+0x1b64] ;  /* 0x001b640001037983 */ /* 0x001ea80000300800 */
[----:B------:R0:W-:Y:S04]  /*1ec720*/  STL.64 [R1+0x19e0], R6 ;  /* 0x0019e00601007387 */ /* 0x0001e80000100a00 */
[----:B0-----:R-:W2:Y:S04]  /*1ec730*/  LDL.LU R6, [R1+0x1b68] ;  /* 0x001b680001067983 */ /* 0x001ea80000300800 */
[----:B------:R-:W2:Y:S04]  /*1ec740*/  LDL.LU R7, [R1+0x1b6c] ;  /* 0x001b6c0001077983 */ /* 0x000ea80000300800 */
[----:B------:R0:W-:Y:S04]  /*1ec750*/  STL.64 [R1+0x7ac0], R26 ;  /* 0x007ac01a01007387 */ /* 0x0001e80000100a00 */
[----:B0-----:R-:W3:Y:S04]  /*1ec760*/  LDL.LU R26, [R1+0x1b24] ;  /* 0x001b2400011a7983 */ /* 0x001ee80000300800 */
[----:B------:R-:W2:Y:S01]  /*1ec770*/  LDL.LU R27, [R1+0x1b28] ;  /* 0x001b2800011b7983 */ /* 0x000ea20000300800 */
[----:B---3--:R-:W-:-:S03]  /*1ec780*/  F2FP.SATFINITE.E5M2.F32.PACK_AB_MERGE_C R26, R26, R29, RZ ;  /* 0x0000001d1a1a723e */ /* 0x008fc600048060ff */
[----:B------:R-:W3:Y:S01]  /*1ec790*/  LDL.LU R29, [R1+0x7ae0] ;  /* 0x007ae000011d7983 */ /* 0x000ee20000300800 */
[----:B--2---:R-:W-:-:S03]  /*1ec7a0*/  F2FP.SATFINITE.E5M2.F32.PACK_AB_MERGE_C R24, R24, R27, RZ ;  /* 0x0000001b1818723e */ /* 0x004fc600048060ff */
[----:B------:R3:W-:Y:S01]  /*1ec7b0*/  STL [R1+0x2b8], R26 ;  /* 0x0002b81a01007387 */ /* 0x0007e20000100800 */
[----:B----4-:R-:W-:-:S03]  /*1ec7c0*/  F2FP.SATFINITE.E5M2.F32.PACK_AB_MERGE_C R12, R12, R25, RZ ;  /* 0x000000190c0c723e */ /* 0x010fc600048060ff */
[----:B------:R0:W-:Y:S01]  /*1ec7d0*/  STL [R1+0x2c0], R24 ;  /* 0x0002c01801007387 */ /* 0x0001e20000100800 */
[----:B------:R-:W-:-:S03]  /*1ec7e0*/  F2FP.SATFINITE.E5M2.F32.PACK_AB_MERGE_C R4, R4, R13, RZ ;  /* 0x0000000d0404723e */ /* 0x000fc600048060ff */
[----:B------:R-:W-:Y:S01]  /*1ec7f0*/  STL [R1+0x7a44], R12 ;  /* 0x007a440c01007387 */ /* 0x000fe20000100800 */
[----:B---3--:R-:W-:-:S05]  /*1ec800*/  IADD3 R26, P1, PT, R0, R29, RZ ;  /* 0x0000001d001a7210 */ /* 0x008fca0007f3e0ff */
[----:B------:R-:W-:Y:S01]  /*1ec810*/  IMAD.X R27, R2, 0x1, R28, P1 ;  /* 0x00000001021b7824 */ /* 0x000fe200008e061c */
[----:B0-----:R-:W-:-:S04]  /*1ec820*/  IADD3 R24, P1, PT, R0, R17, RZ ;  /* 0x0000001100187210 */ /* 0x001fc80007f3e0ff */
[----:B------:R0:W-:Y:S01]  /*1ec830*/  STL.64 [R1+0x19d8], R26 ;  /* 0x0019d81a01007387 */ /* 0x0001e20000100a00 */
[----:B------:R-:W-:-:S03]  /*1ec840*/  IMAD.X R25, R2, 0x1, R15, P1 ;  /* 0x0000000102197824 */ /* 0x000fc600008e060f */
[----:B0-----:R-:W2:Y:S04]  /*1ec850*/  LDL.LU R26, [R1+0x1b74] ;  /* 0x001b7400011a7983 */ /* 0x001ea80000300800 */
[----:B------:R-:W3:Y:S04]  /*1ec860*/  LDL.LU R13, [R1+0x1b78] ;  /* 0x001b7800010d7983 */ /* 0x000ee80000300800 */
[----:B------:R0:W-:Y:S04]  /*1ec870*/  STL [R1+0x2a8], R4 ;  /* 0x0002a80401007387 */ /* 0x0001e80000100800 */
[----:B0-----:R-:W3:Y:S04]  /*1ec880*/  LDL.LU R4, [R1+0x1b7c] ;  /* 0x001b7c0001047983 */ /* 0x001ee80000300800 */
[----:B------:R0:W-:Y:S04]  /*1ec890*/  STL.64 [R1+0x19d0], R24 ;  /* 0x0019d01801007387 */ /* 0x0001e80000100a00 */
[----:B0-----:R-:W4:Y:S01]  /*1ec8a0*/  LDL.LU.64 R24, [R1+0x7ad8] ;  /* 0x007ad80001187983 */ /* 0x001f220000300a00 */
[----:B------:R-:W-:-:S02]  /*1ec8b0*/  F2FP.SATFINITE.E5M2.F32.PACK_AB_MERGE_C R20, R22, R20, RZ ;  /* 0x000000141614723e */ /* 0x000fc400048060ff */
[----:B------:R-:W-:Y:S01]  /*1ec8c0*/  F2FP.SATFINITE.E5M2.F32.PACK_AB_MERGE_C R12, R11, R23, RZ ;  /* 0x000000170b0c723e */ /* 0x000fe200048060ff */
[----:B------:R-:W2:Y:S04]  /*1ec8d0*/  LDL.LU R27, [R1+0x1b80] ;  /* 0x001b8000011b7983 */ /* 0x000ea80000300800 */
[----:B------:R-:W-:Y:S04]  /*1ec8e0*/  STL [R1+0x280], R20 ;  /* 0x0002801401007387 */ /* 0x000fe80000100800 */
[----:B------:R-:W2:Y:S04]  /*1ec8f0*/  LDL.LU R11, [R1+0x1b84] ;  /* 0x001b8400010b7983 */ /* 0x000ea80000300800 */
[----:B------:R-:W-:Y:S01]  /*1ec900*/  STL [R1+0x288], R12 ;  /* 0x0002880c01007387 */ /* 0x000fe20000100800 */
[----:B----4-:R-:W-:-:S05]  /*1ec910*/  IADD3 R22, P1, PT, R0, R25, RZ ;  /* 0x0000001900167210 */ /* 0x010fca0007f3e0ff */
[----:B------:R-:W-:-:S05]  /*1ec920*/  IMAD.X R23, R2, 0x1, R24, P1 ;  /* 0x0000000102177824 */ /* 0x000fca00008e0618 */
[----:B------:R0:W-:Y:S04]  /*1ec930*/  STL.64 [R1+0x19c8], R22 ;  /* 0x0019c81601007387 */ /* 0x0001e80000100a00 */
[----:B0-----:R-:W4:Y:S01]  /*1ec940*/  LDL.LU.64 R22, [R1+0x7ad0] ;  /* 0x007ad00001167983 */ /* 0x001f220000300a00 */
[----:B------:R-:W-:Y:S02]  /*1ec950*/  F2FP.SATFINITE.E5M2.F32.PACK_AB_MERGE_C R12, R10, R21, RZ ;  /* 0x000000150a0c723e */ /* 0x000fe400048060ff */
[----:B------:R-:W-:Y:S01]  /*1ec960*/  F2FP.SATFINITE.E5M2.F32.PACK_AB_MERGE_C R5, R5, R8, RZ ;  /* 0x000000080505723e */ /* 0x000fe200048060ff */
[----:B------:R0:W-:Y:S01]  /*1ec970*/  STL.64 [R1+0x7ab0], R24 ;  /* 0x007ab01801007387 */ /* 0x0001e20000100a00 */
[----:B------:R-:W-:Y:S02]  /*1ec980*/  IADD3 R20, P1, PT, R0, R16, RZ ;  /* 0x0000001000147210 */ /* 0x000fe40007f3e0ff */
[----:B------:R-:W-:-:S03]  /*1ec990*/  F2FP.SATFINITE.E5M2.F32.PACK_AB_MERGE_C R3, R3, R9, RZ ;  /* 0x000000090303723e */ /* 0x000fc600048060ff */
[----:B------:R-:W-:Y:S01]  /*1ec9a0*/  IMAD.X R21, R2, 0x1, R14, P1 ;  /* 0x0000000102157824 */ /* 0x000fe200008e060e */
[----:B0-----:R-:W2:Y:S04]  /*1ec9b0*/  LDL.LU R25, [R1+0x1b70] ;  /* 0x001b700001197983 */ /* 0x001ea80000300800 */
[----:B------:R-:W2:Y:S04]  /*1ec9c0*/  LDL.LU R10, [R1+0x1b8c] ;  /* 0x001b8c00010a7983 */ /* 0x000ea80000300800 */
[----:B------:R-:W-:Y:S04]  /*1ec9d0*/  STL [R1+0x268], R12 ;  /* 0x0002680c01007387 */ /* 0x000fe80000100800 */
[----:B------:R-:W3:Y:S04]  /*1ec9e0*/  LDL.LU R8, [R1+0x1b90] ;  /* 0x001b900001087983 */ /* 0x000ee80000300800 */
[----:B------:R0:W-:Y:S01]  /*1ec9f0*/  STL [R1+0x26c], R5 ;  /* 0x00026c0501007387 */ /* 0x0001e20000100800 */
[----:B------:R-:W-:-:S03]  /*1eca00*/  F2FP.SATFINITE.E5M2.F32.PACK_AB_MERGE_C R6, R7, R6, RZ ;  /* 0x000000060706723e */ /* 0x000fc600048060ff */
[----:B0-----:R-:W3:Y:S04]  /*1eca10*/  LDL.LU R5, [R1+0x1b94] ;  /* 0x001b940001057983 */ /* 0x001ee80000300800 */
[----:B------:R0:W-:Y:S04]  /*1eca20*/  STL.64 [R1+0x7ab8], R16 ;  /* 0x007ab81001007387 */ /* 0x0001e80000100a00 */
[----:B0-----:R-:W3:Y:S04]  /*1eca30*/  LDL.LU R16, [R1+0x1b88] ;  /* 0x001b880001107983 */ /* 0x001ee80000300800 */
[----:B------:R-:W3:Y:S04]  /*1eca40*/  LDL.LU R17, [R1+0x1b98] ;  /* 0x001b980001117983 */ /* 0x000ee80000300800 */
[----:B------:R-:W-:Y:S04]  /*1eca50*/  STL.64 [R1+0x19c0], R20 ;  /* 0x0019c01401007387 */ /* 0x000fe80000100a00 */
[----:B------:R0:W-:Y:S04]  /*1eca60*/  STL [R1+0x238], R3 ;  /* 0x0002380301007387 */ /* 0x0001e80000100800 */
[----:B0-----:R-:W3:Y:S04]  /*1eca70*/  LDL.LU R3, [R1+0x1b9c] ;  /* 0x001b9c0001037983 */ /* 0x001ee80000300800 */
[----:B------:R0:W-:Y:S04]  /*1eca80*/  STL [R1+0x244], R6 ;  /* 0x0002440601007387 */ /* 0x0001e80000100800 */
[----:B------:R-:W3:Y:S04]  /*1eca90*/  LDL.LU R12, [R1+0x1ba0] ;  /* 0x001ba000010c7983 */ /* 0x000ee80000300800 */
[----:B------:R-:W3:Y:S04]  /*1ecaa0*/  LDL.LU R9, [R1+0x1ba4] ;  /* 0x001ba40001097983 */ /* 0x000ee80000300800 */
[----:B0-----:R-:W3:Y:S04]  /*1ecab0*/  LDL.LU R6, [R1+0x1ba8] ;  /* 0x001ba80001067983 */ /* 0x001ee80000300800 */
[----:B------:R-:W3:Y:S01]  /*1ecac0*/  LDL.LU R7, [R1+0x1bac] ;  /* 0x001bac0001077983 */ /* 0x000ee20000300800 */
[----:B----4-:R-:W-:-:S03]  /*1ecad0*/  IADD3 R20, P1, PT, R0, R23, RZ ;  /* 0x0000001700147210 */ /* 0x010fc60007f3e0ff */
[----:B------:R-:W-:Y:S02]  /*1ecae0*/  STL [R1+0x7aa0], R23 ;  /* 0x007aa01701007387 */ /* 0x000fe40000100800 */
[----:B------:R-:W-:-:S05]  /*1ecaf0*/  IMAD.X R21, R2, 0x1, R22, P1 ;  /* 0x0000000102157824 */ /* 0x000fca00008e0616 */
[----:B------:R0:W-:Y:S04]  /*1ecb00*/  STL.64 [R1+0x19b8], R20 ;  /* 0x0019b81401007387 */ /* 0x0001e80000100a00 */
[----:B0-----:R-:W4:Y:S01]  /*1ecb10*/  LDL.LU.64 R20, [R1+0x7ac8] ;  /* 0x007ac80001147983 */ /* 0x001f220000300a00 */
[----:B--2---:R-:W-:Y:S02]  /*1ecb20*/  F2FP.SATFINITE.E5M2.F32.PACK_AB_MERGE_C R23, R26, R25, RZ ;  /* 0x000000191a17723e */ /* 0x004fe400048060ff */
[----:B---3--:R-:W-:-:S03]  /*1ecb30*/  F2FP.SATFINITE.E5M2.F32.PACK_AB_MERGE_C R4, R4, R13, RZ ;  /* 0x0000000d0404723e */ /* 0x008fc600048060ff */
[----:B------:R-:W-:Y:S01]  /*1ecb40*/  STL [R1+0x210], R23 ;  /* 0x0002101701007387 */ /* 0x000fe20000100800 */
[----:B------:R-:W-:-:S03]  /*1ecb50*/  F2FP.SATFINITE.E5M2.F32.PACK_AB_MERGE_C R11, R11, R27, RZ ;  /* 0x0000001b0b0b723e */ /* 0x000fc600048060ff */
[----:B------:R-:W-:Y:S01]  /*1ecb60*/  STL [R1+0x218], R4 ;  /* 0x0002180401007387 */ /* 0x000fe20000100800 */
[----:B----4-:R-:W-:-:S05]  /*1ecb70*/  IADD3 R24, P1, PT, R0, R21, RZ ;  /* 0x0000001500187210 */ /* 0x010fca0007f3e0ff */
[----:B------:R-:W-:Y:S01]  /*1ecb80*/  IMAD.X R25, R2, 0x1, R19, P1 ;  /* 0x0000000102197824 */ /* 0x000fe200008e0613 */
[----:B------:R-:W-:-:S04]  /*1ecb90*/  IADD3 R26, P1, PT, R0, R20, RZ ;  /* 0x00000014001a7210 */ /* 0x000fc80007f3e0ff */
[----:B------:R0:W-:Y:S01]  /*1ecba0*/  STL.64 [R1+0x19b0], R24 ;  /* 0x0019b01801007387 */ /* 0x0001e20000100a00 */
[----:B------:R-:W-:-:S03]  /*1ecbb0*/  IMAD.X R27, R2, 0x1, R18, P1 ;  /* 0x00000001021b7824 */ /* 0x000fc600008e0612 */
[----:B0-----:R-:W2:Y:S04]  /*1ecbc0*/  LDL.LU R24, [R1+0x1bb8] ;  /* 0x001bb80001187983 */ /* 0x001ea80000300800 */
[----:B------:R-:W2:Y:S04]  /*1ecbd0*/  LDL.LU R25, [R1+0x1bbc] ;  /* 0x001bbc0001197983 */ /* 0x000ea80000300800 */
[----:B------:R-:W3:Y:S04]  /*1ecbe0*/  LDL.LU R13, [R1+0x1bc0] ;  /* 0x001bc000010d7983 */ /* 0x000ee80000300800 */
[----:B------:R-:W3:Y:S04]  /*1ecbf0*/  LDL.LU R4, [R1+0x1bc4] ;  /* 0x001bc40001047983 */ /* 0x000ee80000300800 */
[----:B------:R-:W-:Y:S04]  /*1ecc00*/  STL [R1+0x77dc], R11 ;  /* 0x0077dc0b01007387 */ /* 0x000fe80000100800 */
[----:B------:R0:W-:Y:S04]  /*1ecc10*/  STL.64 [R1+0x7aa8], R20 ;  /* 0x007aa81401007387 */ /* 0x0001e80000100a00 */
[----:B0-----:R-:W4:Y:S04]  /*1ecc20*/  LDL.LU R20, [R1+0x1bb4] ;  /* 0x001bb40001147983 */ /* 0x001f280000300800 */
[----:B------:R0:W-:Y:S04]  /*1ecc30*/  STL.64 [R1+0x19a8], R26 ;  /* 0x0019a81a01007387 */ /* 0x0001e80000100a00 */
[----:B0-----:R-:W2:Y:S01]  /*1ecc40*/  LDL.LU.64 R26, [R1+0x7ac0] ;  /* 0x007ac000011a7983 */ /* 0x001ea20000300a00 */
[----:B------:R-:W-:Y:S01]  /*1ecc50*/  VIADD R0, R0, UR6 ;  /* 0x0000000600007c36 */ /* 0x000fe20008000000 */
[----:B------:R-:W-:Y:S01]  /*1ecc60*/  F2FP.SATFINITE.E5M2.F32.PACK_AB_MERGE_C R10, R10, R16, RZ ;  /* 0x000000100a0a723e */ /* 0x000fe200048060ff */
[----:B------:R-:W0:Y:S01]  /*1ecc70*/  LDCU UR6, c[0x0][0x3b8] ;  /* 0x00007700ff0677ac */ /* 0x000e220008000800 */
[----:B------:R-:W-:Y:S01]  /*1ecc80*/  F2FP.SATFINITE.E5M2.F32.PACK_AB_MERGE_C R11, R3, R17, RZ ;  /* 0x00000011030b723e */ /* 0x000fe200048060ff */
[----:B------:R-:W3:Y:S01]  /*1ecc90*/  LDL.LU R21, [R1+0x1bc8] ;  /* 0x001bc80001157983 */ /* 0x000ee20000300800 */
[----:B------:R-:W-:-:S02]  /*1ecca0*/  F2FP.SATFINITE.E5M2.F32.PACK_AB_MERGE_C R5, R5, R8, RZ ;  /* 0x000000080505723e */ /* 0x000fc400048060ff */
[----:B------:R-:W-:Y:S01]  /*1eccb0*/  SHF.R.S32.HI R3, RZ, 0x1f, R0 ;  /* 0x0000001fff037819 */ /* 0x000fe20000011400 */
[----:B------:R-:W3:Y:S04]  /*1eccc0*/  LDL.LU R2, [R1+0x1bcc] ;  /* 0x001bcc0001027983 */ /* 0x000ee80000300800 */
[----:B------:R1:W-:Y:S01]  /*1eccd0*/  STL [R1+0x1dc], R10 ;  /* 0x0001dc0a01007387 */ /* 0x0003e20000100800 */
[----:B------:R-:W-:-:S03]  /*1ecce0*/  F2FP.SATFINITE.E5M2.F32.PACK_AB_MERGE_C R9, R9, R12, RZ ;  /* 0x0000000c0909723e */ /* 0x000fc600048060ff */
[----:B-1----:R-:W3:Y:S04]  /*1eccf0*/  LDL.LU R10, [R1+0x1bd4] ;  /* 0x001bd400010a7983 */ /* 0x002ee80000300800 */
[----:B------:R1:W-:Y:S04]  /*1ecd00*/  STL [R1+0x148], R5 ;  /* 0x0001480501007387 */ /* 0x0003e80000100800 */
[----:B------:R-:W3:Y:S04]  /*1ecd10*/  LDL.LU R8, [R1+0x1bd8] ;  /* 0x001bd80001087983 */ /* 0x000ee80000300800 */
[----:B-1----:R-:W3:Y:S04]  /*1ecd20*/  LDL.LU R5, [R1+0x1bdc] ;  /* 0x001bdc0001057983 */ /* 0x002ee80000300800 */
[----:B------:R-:W-:Y:S04]  /*1ecd30*/  STL [R1+0x144], R11 ;  /* 0x0001440b01007387 */ /* 0x000fe80000100800 */
[----:B------:R-:W3:Y:S01]  /*1ecd40*/  LDL.LU R23, [R1+0x1be0] ;  /* 0x001be00001177983 */ /* 0x000ee20000300800 */
[----:B------:R-:W-:-:S02]  /*1ecd50*/  F2FP.SATFINITE.E5M2.F32.PACK_AB_MERGE_C R7, R7, R6, RZ ;  /* 0x000000060707723e */ /* 0x000fc400048060ff */
[----:B--2---:R-:W-:-:S05]  /*1ecd60*/  IADD3 R16, P1, PT, R0, R27, RZ ;  /* 0x0000001b00107210 */ /* 0x004fca0007f3e0ff */
[----:B------:R-:W-:-:S05]  /*1ecd70*/  IMAD.X R17, R3, 0x1, R26, P1 ;  /* 0x0000000103117824 */ /* 0x000fca00008e061a */
[----:B------:R1:W-:Y:S04]  /*1ecd80*/  STL.64 [R1+0x19a0], R16 ;  /* 0x0019a01001007387 */ /* 0x0003e80000100a00 */
[----:B------:R-:W-:Y:S04]  /*1ecd90*/  STL [R1+0x128], R9 ;  /* 0x0001280901007387 */ /* 0x000fe80000100800 */
[----:B------:R-:W2:Y:S01]  /*1ecda0*/  LDL.LU R6, [R1+0x1be4] ;  /* 0x001be40001067983 */ /* 0x000ea20000300800 */
[----:B-1----:R-:W-:-:S03]  /*1ecdb0*/  IADD3 R16, P1, PT, R0, R29, RZ ;  /* 0x0000001d00107210 */ /* 0x002fc60007f3e0ff */
[----:B------:R-:W-:Y:S02]  /*1ecdc0*/  STL [R1+0x130], R7 ;  /* 0x0001300701007387 */ /* 0x000fe40000100800 */
[----:B------:R-:W-:-:S05]  /*1ecdd0*/  IMAD.X R17, R3, 0x1, R28, P1 ;  /* 0x0000000103117824 */ /* 0x000fca00008e061c */
        /* <DEDUP_REMOVED lines=8> */
[----:B------:R-:W2:Y:S01]  /*1ece60*/  LDL.LU R29, [R1+0x1bd0] ;  /* 0x001bd000011d7983 */ /* 0x000ea20000300800 */
[----:B----4-:R-:W-:-:S02]  /*1ece70*/  F2FP.SATFINITE.E5M2.F32.PACK_AB_MERGE_C R28, R20, R28, RZ ;  /* 0x0000001c141c723e */ /* 0x010fc400048060ff */
[----:B------:R-:W-:Y:S02]  /*1ece80*/  F2FP.SATFINITE.E5M2.F32.PACK_AB_MERGE_C R20, R25, R24, RZ ;  /* 0x000000181914723e */ /* 0x000fe400048060ff */
[----:B--2---:R-:W-:Y:S01]  /*1ece90*/  IADD3 R24, P1, PT, R0, R17, RZ ;  /* 0x0000001100187210 */ /* 0x004fe20007f3e0ff */
[----:B------:R-:W-:Y:S04]  /*1ecea0*/  STL [R1+0x114], R28 ;  /* 0x0001141c01007387 */ /* 0x000fe80000100800 */
[----:B------:R-:W-:Y:S01]  /*1eceb0*/  IMAD.X R25, R3, 0x1, R15, P1 ;  /* 0x0000000103197824 */ /* 0x000fe200008e060f */
[----:B------:R-:W-:Y:S04]  /*1ecec0*/  STL [R1+0x110], R20 ;  /* 0x0001101401007387 */ /* 0x000fe80000100800 */
[----:B------:R1:W-:Y:S04]  /*1eced0*/  STL.64 [R1+0x1998], R24 ;  /* 0x0019981801007387 */ /* 0x0003e80000100a00 */
[----:B-1----:R-:W2:Y:S01]  /*1ecee0*/  LDL.LU.64 R24, [R1+0x7ab0] ;  /* 0x007ab00001187983 */ /* 0x002ea20000300a00 */
[----:B---3--:R-:W-:-:S03]  /*1ecef0*/  F2FP.SATFINITE.E5M2.F32.PACK_AB_MERGE_C R20, R4, R13, RZ ;  /* 0x0000000d0414723e */ /* 0x008fc600048060ff */
[----:B------:R-:W3:Y:S04]  /*1ecf00*/  LDL.LU R13, [R1+0x1c00] ;  /* 0x001c0000010d7983 */ /* 0x000ee80000300800 */
[----:B------:R-:W3:Y:S04]  /*1ecf10*/  LDL.LU R4, [R1+0x1c04] ;  /* 0x001c040001047983 */ /* 0x000ee80000300800 */
[----:B------:R-:W-:Y:S01]  /*1ecf20*/  STL [R1+0x104], R20 ;  /* 0x0001041401007387 */ /* 0x000fe20000100800 */
[----:B------:R-:W-:Y:S02]  /*1ecf30*/  F2FP.SATFINITE.E5M2.F32.PACK_AB_MERGE_C R2, R2, R21, RZ ;  /* 0x000000150202723e */ /* 0x000fe400048060ff */
[----:B------:R-:W-:-:S03]  /*1ecf40*/  F2FP.SATFINITE.E5M2.F32.PACK_AB_MERGE_C R10, R10, R29, RZ ;  /* 0x0000001d0a0a723e */ /* 0x000fc600048060ff */
[----:B------:R1:W-:Y:S02]  /*1ecf50*/  STL [R1+0x7830], R2 ;  /* 0x0078300201007387 */ /* 0x0003e40000100800 */
[----:B-1----:R-:W-:Y:S02]  /*1ecf60*/  F2FP.SATFINITE.E5M2.F32.PACK_AB_MERGE_C R2, R5, R8, RZ ;  /* 0x000000080502723e */ /* 0x002fe400048060ff */
[----:B------:R-:W-:Y:S02]  /*1ecf70*/  F2FP.SATFINITE.E5M2.F32.PACK_AB_MERGE_C R6, R6, R23, RZ ;  /* 0x000000170606723e */ /* 0x000fe400048060ff */
[----:B--2---:R-:W-:-:S05]  /*1ecf80*/  IADD3 R20, P1, PT, R0, R25, RZ ;  /* 0x0000001900147210 */ /* 0x004fca0007f3e0ff */
[----:B------:R-:W-:Y:S01]  /*1ecf90*/  IMAD.X R21, R3, 0x1, R24, P1 ;  /* 0x0000000103157824 */ /* 0x000fe200008e0618 */
[----:B------:R-:W-:-:S04]  /*1ecfa0*/  IADD3 R28, P1, PT, R0, R16, RZ ;  /* 0x00000010001c7210 */ /* 0x000fc80007f3e0ff */
[----:B------:R1:W-:Y:S01]  /*1ecfb0*/  STL.64 [R1+0x1988], R20 ;  /* 0x0019881401007387 */ /* 0x0003e20000100a00 */
[----:B------:R-:W-:-:S03]  /*1ecfc0*/  IMAD.X R29, R3, 0x1, R14, P1 ;  /* 0x00000001031d7824 */ /* 0x000fc600008e060e */
[----:B-1----:R-:W2:Y:S04]  /*1ecfd0*/  LDL.LU.64 R20, [R1+0x7aa8] ;  /* 0x007aa80001147983 */ /* 0x002ea80000300a00 */
[----:B------:R1:W-:Y:S04]  /*1ecfe0*/  STL.64 [R1+0x7a90], R24 ;  /* 0x007a901801007387 */ /* 0x0003e80000100a00 */
[----:B-1----:R-:W4:Y:S04]  /*1ecff0*/  LDL.LU R24, [R1+0x1be8] ;  /* 0x001be80001187983 */ /* 0x002f280000300800 */
[----:B------:R-:W4:Y:S04]  /*1ed000*/  LDL.LU R25, [R1+0x1bec] ;  /* 0x001bec0001197983 */ /* 0x000f280000300800 */
[----:B------:R-:W2:Y:S04]  /*1ed010*/  LDL.LU R8, [R1+0x1c08] ;  /* 0x001c080001087983 */ /* 0x000ea80000300800 */
[----:B------:R-:W-:Y:S04]  /*1ed020*/  STL [R1+0xf0], R10 ;  /* 0x0000f00a01007387 */ /* 0x000fe80000100800 */
[----:B------:R-:W2:Y:S04]  /*1ed030*/  LDL.LU R5, [R1+0x1c0c] ;  /* 0x001c0c0001057983 */ /* 0x000ea80000300800 */
[----:B------:R1:W-:Y:S04]  /*1ed040*/  STL [R1+0xf4], R2 ;  /* 0x0000f40201007387 */ /* 0x0003e80000100800 */
[----:B-1----:R-:W2:Y:S04]  /*1ed050*/  LDL.LU R2, [R1+0x1750] ;  /* 0x0017500001027983 */ /* 0x002ea80000300800 */
[----:B------:R-:W2:Y:S04]  /*1ed060*/  LDL.LU R10, [R1+0x1754] ;  /* 0x00175400010a7983 */ /* 0x000ea80000300800 */
[----:B------:R1:W-:Y:S04]  /*1ed070*/  STL.64 [R1+0x1980], R28 ;  /* 0x0019801c01007387 */ /* 0x0003e80000100a00 */
[----:B-1----:R-:W2:Y:S04]  /*1ed080*/  LDL.LU R28, [R1+0x1758] ;  /* 0x00175800011c7983 */ /* 0x002ea80000300800 */
[----:B------:R-:W2:Y:S04]  /*1ed090*/  LDL.LU R29, [R1+0x175c] ;  /* 0x00175c00011d7983 */ /* 0x000ea80000300800 */
[----:B------:R-:W2:Y:S04]  /*1ed0a0*/  LDL.LU R23, [R1+0x7aa0] ;  /* 0x007aa00001177983 */ /* 0x000ea80000300800 */
[----:B------:R4:W-:Y:S01]  /*1ed0b0*/  STL [R1+0x786c], R6 ;  /* 0x00786c0601007387 */ /* 0x0009e20000100800 */
[----:B------:R-:W-:-:S02]  /*1ed0c0*/  F2FP.SATFINITE.E5M2.F32.PACK_AB_MERGE_C R11, R12, R11, RZ ;  /* 0x0000000b0c0b723e */ /* 0x000fc400048060ff */
[----:B----4-:R-:W-:-:S05]  /*1ed0d0*/  F2FP.SATFINITE.E5M2.F32.PACK_AB_MERGE_C R6, R25, R24, RZ ;  /* 0x000000181906723e */ /* 0x010fca00048060ff */
[----:B------:R1:W-:Y:S02]  /*1ed0e0*/  STL [R1+0xe0], R6 ;  /* 0x0000e00601007387 */ /* 0x0003e40000100800 */
[----:B-1----:R-:W-:Y:S02]  /*1ed0f0*/  F2FP.SATFINITE.E5M2.F32.PACK_AB_MERGE_C R6, R7, R9, RZ ;  /* 0x000000090706723e */ /* 0x002fe400048060ff */
[C---:B--2---:R-:W-:Y:S01]  /*1ed100*/  IADD3 R24, P1, PT, R0.reuse, R23, RZ ;  /* 0x0000001700187210 */ /* 0x044fe20007f3e0ff */
[----:B------:R1:W-:Y:S04]  /*1ed110*/  STL.64 [R1+0x7a88], R22 ;  /* 0x007a881601007387 */ /* 0x0003e80000100a00 */
[----:B------:R-:W-:Y:S01]  /*1ed120*/  IMAD.X R25, R3, 0x1, R22, P1 ;  /* 0x0000000103197824 */ /* 0x000fe200008e0616 */
[----:B-1----:R-:W-:-:S04]  /*1ed130*/  IADD3 R22, P1, PT, R0, R21, RZ ;  /* 0x0000001500167210 */ /* 0x002fc80007f3e0ff */
[----:B------:R-:W-:Y:S04]  /*1ed140*/  STL.64 [R1+0x1978], R24 ;  /* 0x0019781801007387 */ /* 0x000fe80000100a00 */
[----:B------:R-:W-:Y:S01]  /*1ed150*/  STL [R1+0x7888], R6 ;  /* 0x0078880601007387 */ /* 0x000fe20000100800 */
[----:B------:R-:W-:-:S03]  /*1ed160*/  IMAD.X R23, R3, 0x1, R19, P1 ;  /* 0x0000000103177824 */ /* 0x000fc600008e0613 */
[----:B------:R1:W-:Y:S04]  /*1ed170*/  STL [R1+0xd0], R11 ;  /* 0x0000d00b01007387 */ /* 0x0003e80000100800 */
[----:B-1----:R-:W2:Y:S04]  /*1ed180*/  LDL.LU R11, [R1+0x1c20] ;  /* 0x001c2000010b7983 */ /* 0x002ea80000300800 */
[----:B------:R-:W2:Y:S01]  /*1ed190*/  LDL.LU R12, [R1+0x1c24] ;  /* 0x001c2400010c7983 */ /* 0x000ea20000300800 */
[----:B---3--:R-:W-:-:S03]  /*1ed1a0*/  F2FP.SATFINITE.E5M2.F32.PACK_AB_MERGE_C R6, R4, R13, RZ ;  /* 0x0000000d0406723e */ /* 0x008fc600048060ff */
[----:B------:R-:W3:Y:S04]  /*1ed1b0*/  LDL.LU R25, [R1+0x1c28] ;  /* 0x001c280001197983 */ /* 0x000ee80000300800 */
[----:B------:R1:W-:Y:S04]  /*1ed1c0*/  STL.64 [R1+0x1970], R22 ;  /* 0x0019701601007387 */ /* 0x0003e80000100a00 */
[----:B------:R-:W3:Y:S01]  /*1ed1d0*/  LDL.LU R9, [R1+0x1c2c] ;  /* 0x001c2c0001097983 */ /* 0x000ee20000300800 */
[----:B-1----:R-:W-:-:S03]  /*1ed1e0*/  IADD3 R22, P1, PT, R0, R20, RZ ;  /* 0x0000001400167210 */ /* 0x002fc60007f3e0ff */
[----:B------:R1:W-:Y:S02]  /*1ed1f0*/  STL [R1+0x78b4], R6 ;  /* 0x0078b40601007387 */ /* 0x0003e40000100800 */
[----:B------:R-:W-:Y:S02]  /*1ed200*/  IMAD.X R23, R3, 0x1, R18, P1 ;  /* 0x0000000103177824 */ /* 0x000fe400008e0612 */
[----:B------:R-:W4:Y:S01]  /*1ed210*/  LDL.LU R3, [R1+0x1c30] ;  /* 0x001c300001037983 */ /* 0x000f220000300800 */
[----:B0-----:R-:W-:Y:S01]  /*1ed220*/  VIADD R0, R0, UR6 ;  /* 0x0000000600007c36 */ /* 0x001fe20008000000 */
[----:B------:R-:W-:Y:S01]  /*1ed230*/  F2FP.SATFINITE.E5M2.F32.PACK_AB_MERGE_C R10, R10, R2, RZ ;  /* 0x000000020a0a723e */ /* 0x000fe200048060ff */
[----:B------:R-:W0:Y:S01]  /*1ed240*/  LDCU UR6, c[0x0][0x3b8] ;  /* 0x00007700ff0677ac */ /* 0x000e220008000800 */
[----:B------:R-:W4:Y:S01]  /*1ed250*/  LDL.LU R7, [R1+0x1c34] ;  /* 0x001c340001077983 */ /* 0x000f220000300800 */
[----:B-1----:R-:W-:-:S03]  /*1ed260*/  F2FP.SATFINITE.E5M2.F32.PACK_AB_MERGE_C R6, R5, R8, RZ ;  /* 0x000000080506723e */ /* 0x002fc600048060ff */
[----:B------:R-:W4:Y:S04]  /*1ed270*/  LDL.LU R13, [R1+0x1c38] ;  /* 0x001c3800010d7983 */ /* 0x000f280000300800 */
[----:B------:R-:W-:Y:S04]  /*1ed280*/  STL.64 [R1+0x1968], R22 ;  /* 0x0019681601007387 */ /* 0x000fe80000100a00 */
[----:B------:R-:W4:Y:S04]  /*1ed290*/  LDL.LU R4, [R1+0x1c3c] ;  /* 0x001c3c0001047983 */ /* 0x000f280000300800 */
[----:B------:R-:W4:Y:S01]  /*1ed2a0*/  LDL.LU R8, [R1+0x1c48] ;  /* 0x001c480001087983 */ /* 0x000f220000300800 */
[----:B------:R-:W-:-:S03]  /*1ed2b0*/  SHF.R.S32.HI R2, RZ, 0x1f, R0 ;  /* 0x0000001fff027819 */ /* 0x000fc60000011400 */
[----:B------:R-:W4:Y:S04]  /*1ed2c0*/  LDL.LU R5, [R1+0x1c4c] ;  /* 0x001c4c0001057983 */ /* 0x000f280000300800 */
[----:B------:R1:W-:Y:S04]  /*1ed2d0*/  STL [R1+0xc4], R6 ;  /* 0x0000c40601007387 */ /* 0x0003e80000100800 */
[----:B------:R0:W-:Y:S01]  /*1ed2e0*/  STL [R1+0x78e8], R10 ;  /* 0x0078e80a01007387 */ /* 0x0001e20000100800 */
[----:B-1----:R-:W-:Y:S02]  /*1ed2f0*/  F2FP.SATFINITE.E5M2.F32.PACK_AB_MERGE_C R6, R29, R28, RZ ;  /* 0x0000001c1d06723e */ /* 0x002fe400048060ff */
[----:B------:R-:W-:Y:S01]  /*1ed300*/  IADD3 R28, P1, PT, R0, R27, RZ ;  /* 0x0000001b001c7210 */ /* 0x000fe20007f3e0ff */
[----:B0-----:R-:W4:Y:S04]  /*1ed310*/  LDL.LU R10, [R1+0x1c54] ;  /* 0x001c5400010a7983 */ /* 0x001f280000300800 */
[----:B------:R-:W-:Y:S01]  /*1ed320*/  IMAD.X R29, R2, 0x1, R26, P1 ;  /* 0x00000001021d7824 */ /* 0x000fe200008e061a */
[----:B------:R-:W4:Y:S04]  /*1ed330*/  LDL.LU R22, [R1+0x1c58] ;  /* 0x001c580001167983 */ /* 0x000f280000300800 */
[----:B------:R-:W4:Y:S04]  /*1ed340*/  LDL.LU R23, [R1+0x1c5c] ;  /* 0x001c5c0001177983 */ /* 0x000f280000300800 */
[----:B------:R0:W-:Y:S04]  /*1ed350*/  STL [R1+0x7a14], R6 ;  /* 0x007a140601007387 */ /* 0x0001e80000100800 */
[----:B0-----:R-:W4:Y:S04]  /*1ed360*/  LDL.LU R6, [R1+0x1c50] ;  /* 0x001c500001067983 */ /* 0x001f280000300800 */
[----:B------:R0:W-:Y:S04]  /*1ed370*/  STL [R1+0x7a78], R27 ;  /* 0x007a781b01007387 */ /* 0x0001e80000100800 */
[----:B0-----:R-:W4:Y:S04]  /*1ed380*/  LDL.LU R27, [R1+0x1c44] ;  /* 0x001c4400011b7983 */ /* 0x001f280000300800 */
[----:B------:R0:W-:Y:S04]  /*1ed390*/  STL.64 [R1+0x1960], R28 ;  /* 0x0019601c01007387 */ /* 0x0001e80000100a00 */
[----:B0-----:R-:W4:Y:S04]  /*1ed3a0*/  LDL.LU.64 R28, [R1+0x7a98] ;  /* 0x007a9800011c7983 */ /* 0x001f280000300a00 */
[----:B------:R0:W-:Y:S04]  /*1ed3b0*/  STL [R1+0x7a7c], R26 ;  /* 0x007a7c1a01007387 */ /* 0x0001e80000100800 */
[----:B0-----:R-:W4:Y:S01]  /*1ed3c0*/  LDL.LU R26, [R1+0x1c40] ;  /* 0x001c4000011a7983 */ /* 0x001f220000300800 */
[----:B--2---:R-:W-:-:S03]  /*1ed3d0*/  F2FP.SATFINITE.E5M2.F32.PACK_AB_MERGE_C R24, R12, R11, RZ ;  /* 0x0000000b0c18723e */ /* 0x004fc600048060ff */
[----:B------:R-:W2:Y:S04]  /*1ed3e0*/  LDL.LU R11, [R1+0x1c60] ;  /* 0x001c6000010b7983 */ /* 0x000ea80000300800 */
[----:B------:R-:W2:Y:S04]  /*1ed3f0*/  LDL.LU R12, [R1+0x1c64] ;  /* 0x001c6400010c7983 */ /* 0x000ea80000300800 */
[----:B------:R-:W-:Y:S01]  /*1ed400*/  STL [R1+0x1be0], R24 ;  /* 0x001be01801007387 */ /* 0x000fe20000100800 */
[----:B---3--:R-:W-:-:S05]  /*1ed410*/  F2FP.SATFINITE.E5M2.F32.PACK_AB_MERGE_C R9, R9, R25, RZ ;  /* 0x000000190909723e */ /* 0x008fca00048060ff */
[----:B------:R0:W-:Y:S04]  /*1ed420*/  STL [R1+0x1be8], R9 ;  /* 0x001be80901007387 */ /* 0x0001e80000100800 */
[----:B0-----:R-:W3:Y:S01]  /*1ed430*/  LDL.LU R9, [R1+0x1c6c] ;  /* 0x001c6c0001097983 */ /* 0x001ee20000300800 */
[----:B----4-:R-:W-:Y:S02]  /*1ed440*/  F2FP.SATFINITE.E5M2.F32.PACK_AB_MERGE_C R7, R7, R3, RZ ;  /* 0x000000030707723e */ /* 0x010fe400048060ff */
[----:B------:R-:W-:Y:S02]  /*1ed450*/  F2FP.SATFINITE.E5M2.F32.PACK_AB_MERGE_C R4, R4, R13, RZ ;  /* 0x0000000d0404723e */ /* 0x000fe400048060ff */
[----:B------:R-:W-:Y:S01]  /*1ed460*/  IADD3 R24, P1, PT, R0, R29, RZ ;  /* 0x0000001d00187210 */ /* 0x000fe20007f3e0ff */
[----:B------:R0:W-:Y:S04]  /*1ed470*/  STL.64 [R1+0x7a80], R28 ;  /* 0x007a801c01007387 */ /* 0x0001e80000100a00 */
[----:B------:R-:W-:Y:S01]  /*1ed480*/  IMAD.X R25, R2, 0x1, R28, P1 ;  /* 0x0000000102197824 */ /* 0x000fe200008e061c */
[----:B0-----:R-:W3:Y:S04]  /*1ed490*/  LDL.LU R29, [R1+0x1c68] ;  /* 0x001c6800011d7983 */ /* 0x001ee80000300800 */
[----:B------:R0:W-:Y:S04]  /*1ed4a0*/  STL.64 [R1+0x1958], R24 ;  /* 0x0019581801007387 */ /* 0x0001e80000100a00 */
[----:B------:R-:W4:Y:S01]  /*1ed4b0*/  LDL.LU R3, [R1+0x1c70] ;  /* 0x001c700001037983 */ /* 0x000f220000300800 */
[----:B0-----:R-:W-:-:S03]  /*1ed4c0*/  IADD3 R24, P1, PT, R0, R17, RZ ;  /* 0x0000001100187210 */ /* 0x001fc60007f3e0ff */
[----:B------:R0:W-:Y:S02]  /*1ed4d0*/  STL [R1+0x1b20], R7 ;  /* 0x001b200701007387 */ /* 0x0001e40000100800 */
[----:B------:R-:W-:Y:S02]  /*1ed4e0*/  IMAD.X R25, R2, 0x1, R15, P1 ;  /* 0x0000000102197824 */ /* 0x000fe400008e060f */
[----:B0-----:R-:W4:Y:S04]  /*1ed4f0*/  LDL.LU R7, [R1+0x1c74] ;  /* 0x001c740001077983 */ /* 0x001f280000300800 */
[----:B------:R0:W-:Y:S04]  /*1ed500*/  STL [R1+0x1bac], R4 ;  /* 0x001bac0401007387 */ /* 0x0001e80000100800 */
[----:B------:R-:W2:Y:S04]  /*1ed510*/  LDL.LU R13, [R1+0x1c78] ;  /* 0x001c7800010d7983 */ /* 0x000ea80000300800 */
[----:B0-----:R-:W2:Y:S04]  /*1ed520*/  LDL.LU R4, [R1+0x1c7c] ;  /* 0x001c7c0001047983 */ /* 0x001ea80000300800 */
[----:B------:R0:W-:Y:S04]  /*1ed530*/  STL.64 [R1+0x1950], R24 ;  /* 0x0019501801007387 */ /* 0x0001e80000100a00 */
[----:B0-----:R-:W2:Y:S01]  /*1ed540*/  LDL.LU.64 R24, [R1+0x7a90] ;  /* 0x007a900001187983 */ /* 0x001ea20000300a00 */
[----:B------:R-:W-:-:S02]  /*1ed550*/  F2FP.SATFINITE.E5M2.F32.PACK_AB_MERGE_C R27, R27, R26, RZ ;  /* 0x0000001a1b1b723e */ /* 0x000fc400048060ff */
[----:B------:R-:W-:Y:S02]  /*1ed560*/  F2FP.SATFINITE.E5M2.F32.PACK_AB_MERGE_C R26, R5, R8, RZ ;  /* 0x00000008051a723e */ /* 0x000fe400048060ff */
[----:B------:R-:W3:Y:S04]  /*1ed570*/  LDL.LU R8, [R1+0x1c80] ;  /* 0x001c800001087983 */ /* 0x000ee80000300800 */
[----:B------:R-:W-:Y:S04]  /*1ed580*/  STL [R1+0x1adc], R27 ;  /* 0x001adc1b01007387 */ /* 0x000fe80000100800 */
[----:B------:R-:W3:Y:S04]  /*1ed590*/  LDL.LU R5, [R1+0x1c84] ;  /* 0x001c840001057983 */ /* 0x000ee80000300800 */
[----:B------:R2:W-:Y:S01]  /*1ed5a0*/  STL [R1+0x1af4], R26 ;  /* 0x001af41a01007387 */ /* 0x0005e20000100800 */
[----:B------:R-:W-:-:S02]  /*1ed5b0*/  F2FP.SATFINITE.E5M2.F32.PACK_AB_MERGE_C R10, R10, R6, RZ ;  /* 0x000000060a0a723e */ /* 0x000fc400048060ff */
[----:B------:R-:W-:Y:S02]  /*1ed5c0*/  F2FP.SATFINITE.E5M2.F32.PACK_AB_MERGE_C R6, R23, R22, RZ ;  /* 0x000000161706723e */ /* 0x000fe400048060ff */
[----:B--2---:R-:W-:-:S05]  /*1ed5d0*/  IADD3 R26, P1, PT, R0, R25, RZ ;  /* 0x00000019001a7210 */ /* 0x004fca0007f3e0ff */
[----:B------:R-:W-:Y:S01]  /*1ed5e0*/  IMAD.X R27, R2, 0x1, R24, P1 ;  /* 0x00000001021b7824 */ /* 0x000fe200008e0618 */
[----:B------:R-:W-:-:S04]  /*1ed5f0*/  IADD3 R22, P1, PT, R0, R16, RZ ;  /* 0x0000001000167210 */ /* 0x000fc80007f3e0ff */
[----:B------:R0:W-:Y:S01]  /*1ed600*/  STL.64 [R1+0x1948], R26 ;  /* 0x0019481a01007387 */ /* 0x0001e20000100a00 */
[----:B------:R-:W-:-:S03]  /*1ed610*/  IMAD.X R23, R2, 0x1, R14, P1 ;  /* 0x0000000102177824 */ /* 0x000fc600008e060e */
[----:B0-----:R-:W2:Y:S04]  /*1ed620*/  LDL.LU R26, [R1+0x1c88] ;  /* 0x001c8800011a7983 */ /* 0x001ea80000300800 */
[----:B------:R-:W-:Y:S04]  /*1ed630*/  STL [R1+0x844], R10 ;  /* 0x0008440a01007387 */ /* 0x000fe80000100800 */
[----:B------:R-:W2:Y:S04]  /*1ed640*/  LDL.LU R27, [R1+0x1c8c] ;  /* 0x001c8c00011b7983 */ /* 0x000ea80000300800 */
[----:B------:R-:W-:Y:S04]  /*1ed650*/  STL [R1+0x1aa8], R6 ;  /* 0x001aa80601007387 */ /* 0x000fe80000100800 */
[----:B------:R0:W-:Y:S04]  /*1ed660*/  STL [R1+0x7a68], R16 ;  /* 0x007a681001007387 */ /* 0x0001e80000100800 */
[----:B0-----:R-:W2:Y:S04]  /*1ed670*/  LDL.LU R16, [R1+0x1c9c] ;  /* 0x001c9c0001107983 */ /* 0x001ea80000300800 */
[----:B------:R0:W-:Y:S04]  /*1ed680*/  STL.64 [R1+0x1940], R22 ;  /* 0x0019401601007387 */ /* 0x0001e80000100a00 */
[----:B0-----:R-:W2:Y:S01]  /*1ed690*/  LDL.LU.64 R22, [R1+0x7a88] ;  /* 0x007a880001167983 */ /* 0x001ea20000300a00 */
[----:B------:R-:W-:-:S03]  /*1ed6a0*/  F2FP.SATFINITE.E5M2.F32.PACK_AB_MERGE_C R11, R12, R11, RZ ;  /* 0x0000000b0c0b723e */ /* 0x000fc600048060ff */
[----:B------:R0:W-:Y:S01]  /*1ed6b0*/  STL [R1+0x7a6c], R14 ;  /* 0x007a6c0e01007387 */ /* 0x0001e20000100800 */
[----:B---3--:R-:W-:-:S03]  /*1ed6c0*/  F2FP.SATFINITE.E5M2.F32.PACK_AB_MERGE_C R9, R9, R29, RZ ;  /* 0x0000001d0909723e */ /* 0x008fc600048060ff */
[----:B0-----:R-:W3:Y:S04]  /*1ed6d0*/  LDL.LU R14, [R1+0x1c98] ;  /* 0x001c9800010e7983 */ /* 0x001ee80000300800 */
[----:B------:R-:W3:Y:S04]  /*1ed6e0*/  LDL.LU R6, [R1+0x1ca0] ;  /* 0x001ca00001067983 */ /* 0x000ee80000300800 */
[----:B------:R-:W3:Y:S04]  /*1ed6f0*/  LDL.LU R10, [R1+0x1ca4] ;  /* 0x001ca400010a7983 */ /* 0x000ee80000300800 */
[----:B------:R0:W-:Y:S01]  /*1ed700*/  STL [R1+0x7bc], R11 ;  /* 0x0007bc0b01007387 */ /* 0x0001e20000100800 */
[----:B----4-:R-:W-:-:S03]  /*1ed710*/  F2FP.SATFINITE.E5M2.F32.PACK_AB_MERGE_C R7, R7, R3, RZ ;  /* 0x000000030707723e */ /* 0x010fc600048060ff */
[----:B0-----:R-:W4:Y:S04]  /*1ed720*/  LDL.LU R11, [R1+0x1ca8] ;  /* 0x001ca800010b7983 */ /* 0x001f280000300800 */
[----:B------:R-:W4:Y:S04]  /*1ed730*/  LDL.LU R12, [R1+0x1cac] ;  /* 0x001cac00010c7983 */ /* 0x000f280000300800 */
[----:B------:R-:W-:Y:S01]  /*1ed740*/  STL [R1+0x7d8], R9 ;  /* 0x0007d80901007387 */ /* 0x000fe20000100800 */
[----:B------:R-:W-:Y:S02]  /*1ed750*/  F2FP.SATFINITE.E5M2.F32.PACK_AB_MERGE_C R4, R4, R13, RZ ;  /* 0x0000000d0404723e */ /* 0x000fe400048060ff */
[----:B------:R-:W-:-:S02]  /*1ed760*/  F2FP.SATFINITE.E5M2.F32.PACK_AB_MERGE_C R5, R5, R8, RZ ;  /* 0x000000080505723e */ /* 0x000fc400048060ff */
[----:B--2---:R-:W-:Y:S02]  /*1ed770*/  F2FP.SATFINITE.E5M2.F32.PACK_AB_MERGE_C R27, R27, R26, RZ ;  /* 0x0000001a1b1b723e */ /* 0x004fe400048060ff */
[----:B------:R-:W-:Y:S01]  /*1ed780*/  IADD3 R28, P1, PT, R0, R23, RZ ;  /* 0x00000017001c7210 */ /* 0x000fe20007f3e0ff */
[----:B------:R0:W-:Y:S04]  /*1ed790*/  STL.64 [R1+0x7a70], R22 ;  /* 0x007a701601007387 */ /* 0x0001e80000100a00 */
[----:B------:R-:W-:Y:S02]  /*1ed7a0*/  IMAD.X R29, R2, 0x1, R22, P1 ;  /* 0x00000001021d7824 */ /* 0x000fe400008e0616 */
[----:B0-----:R-:W2:Y:S04]  /*1ed7b0*/  LDL.LU R22, [R1+0x1c90] ;  /* 0x001c900001167983 */ /* 0x001ea80000300800 */
[----:B------:R-:W2:Y:S04]  /*1ed7c0*/  LDL.LU R23, [R1+0x1c94] ;  /* 0x001c940001177983 */ /* 0x000ea80000300800 */
[----:B------:R0:W-:Y:S04]  /*1ed7d0*/  STL.64 [R1+0x1938], R28 ;  /* 0x0019381c01007387 */ /* 0x0001e80000100a00 */
[----:B------:R-:W2:Y:S01]  /*1ed7e0*/  LDL.LU R3, [R1+0x1cb0] ;  /* 0x001cb00001037983 */ /* 0x000ea20000300800 */
[----:B0-----:R-:W-:-:S03]  /*1ed7f0*/  IADD3 R28, P1, PT, R0, R21, RZ ;  /* 0x00000015001c7210 */ /* 0x001fc60007f3e0ff */
[----:B------:R0:W-:Y:S02]  /*1ed800*/  STL [R1+0x740], R7 ;  /* 0x0007400701007387 */ /* 0x0001e40000100800 */
[----:B------:R-:W-:Y:S01]  /*1ed810*/  IMAD.X R29, R2, 0x1, R19, P1 ;  /* 0x00000001021d7824 */ /* 0x000fe200008e0613 */
[----:B------:R-:W-:Y:S01]  /*1ed820*/  IADD3 R8, P1, PT, R0, R20, RZ ;  /* 0x0000001400087210 */ /* 0x000fe20007f3e0ff */
[----:B0-----:R-:W2:Y:S04]  /*1ed830*/  LDL.LU R7, [R1+0x1cb4] ;  /* 0x001cb40001077983 */ /* 0x001ea80000300800 */
[----:B------:R-:W-:Y:S01]  /*1ed840*/  IMAD.X R9, R2, 0x1, R18, P1 ;  /* 0x0000000102097824 */ /* 0x000fe200008e0612 */
[----:B------:R0:W-:Y:S04]  /*1ed850*/  STL [R1+0x750], R4 ;  /* 0x0007500401007387 */ /* 0x0001e80000100800 */
[----:B------:R-:W2:Y:S04]  /*1ed860*/  LDL.LU R13, [R1+0x1cb8] ;  /* 0x001cb800010d7983 */ /* 0x000ea80000300800 */
[----:B0-----:R-:W2:Y:S04]  /*1ed870*/  LDL.LU R4, [R1+0x1cbc] ;  /* 0x001cbc0001047983 */ /* 0x001ea80000300800 */
[----:B------:R0:W-:Y:S04]  /*1ed880*/  STL.64 [R1+0x1928], R28 ;  /* 0x0019281c01007387 */ /* 0x0001e80000100a00 */
[----:B0-----:R-:W2:Y:S04]  /*1ed890*/  LDL.LU.64 R28, [R1+0x7a80] ;  /* 0x007a8000011c7983 */ /* 0x001ea80000300a00 */
[----:B------:R-:W-:Y:S04]  /*1ed8a0*/  STL [R1+0x6d8], R5 ;  /* 0x0006d80501007387 */ /* 0x000fe80000100800 */
[----:B------:R-:W2:Y:S04]  /*1ed8b0*/  LDL.LU R2, [R1+0x1cc0] ;  /* 0x001cc00001027983 */ /* 0x000ea80000300800 */
[----:B------:R0:W-:Y:S04]  /*1ed8c0*/  STL.64 [R1+0x1930], R8 ;  /* 0x0019300801007387 */ /* 0x0001e80000100a00 */
[----:B0-----:R-:W2:Y:S04]  /*1ed8d0*/  LDL.LU R9, [R1+0x1cc4] ;  /* 0x001cc40001097983 */ /* 0x001ea80000300800 */
[----:B------:R-:W2:Y:S04]  /*1ed8e0*/  LDL.LU R8, [R1+0x1cc8] ;  /* 0x001cc80001087983 */ /* 0x000ea80000300800 */
[----:B------:R-:W2:Y:S04]  /*1ed8f0*/  LDL.LU R5, [R1+0x1ccc] ;  /* 0x001ccc0001057983 */ /* 0x000ea80000300800 */
[----:B------:R-:W2:Y:S04]  /*1ed900*/  LDL.LU R26, [R1+0x7a7c] ;  /* 0x007a7c00011a7983 */ /* 0x000ea80000300800 */
[----:B------:R0:W-:Y:S04]  /*1ed910*/  STL [R1+0x6e4], R27 ;  /* 0x0006e41b01007387 */ /* 0x0001e80000100800 */
[----:B0-----:R-:W2:Y:S01]  /*1ed920*/  LDL.LU R27, [R1+0x7a78] ;  /* 0x007a7800011b7983 */ /* 0x001ea20000300800 */
[----:B------:R-:W-:Y:S01]  /*1ed930*/  VIADD R0, R0, UR6 ;  /* 0x0000000600007c36 */ /* 0x000fe20008000000 */
[----:B---3--:R-:W-:Y:S01]  /*1ed940*/  F2FP.SATFINITE.E5M2.F32.PACK_AB_MERGE_C R14, R16, R14, RZ ;  /* 0x0000000e100e723e */ /* 0x008fe200048060ff */
[----:B------:R-:W0:Y:S01]  /*1ed950*/  LDCU UR6, c[0x0][0x3b8] ;  /* 0x00007700ff0677ac */ /* 0x000e220008000800 */
[----:B------:R-:W-:-:S02]  /*1ed960*/  F2FP.SATFINITE.E5M2.F32.PACK_AB_MERGE_C R10, R10, R6, RZ ;  /* 0x000000060a0a723e */ /* 0x000fc400048060ff */
[----:B----4-:R-:W-:Y:S02]  /*1ed970*/  F2FP.SATFINITE.E5M2.F32.PACK_AB_MERGE_C R6, R12, R11, RZ ;  /* 0x0000000b0c06723e */ /* 0x010fe400048060ff */
[----:B--2---:R-:W-:-:S05]  /*1ed980*/  F2FP.SATFINITE.E5M2.F32.PACK_AB_MERGE_C R22, R23, R22, RZ ;  /* 0x000000161716723e */ /* 0x004fca00048060ff */
[----:B------:R1:W-:Y:S01]  /*1ed990*/  STL [R1+0x3fc], R22 ;  /* 0x0003fc1601007387 */ /* 0x0003e20000100800 */
[----:B------:R-:W-:Y:S02]  /*1ed9a0*/  F2FP.SATFINITE.E5M2.F32.PACK_AB_MERGE_C R4, R4, R13, RZ ;  /* 0x0000000d0404723e */ /* 0x000fe400048060ff */
[C---:B-1----:R-:W-:Y:S01]  /*1ed9b0*/  IADD3 R22, P1, PT, R0.reuse, R27, RZ ;  /* 0x0000001b00167210 */ /* 0x042fe20007f3e0ff */
[----:B------:R1:W-:Y:S02]  /*1ed9c0*/  STL [R1+0x7a58], R27 ;  /* 0x007a581b01007387 */ /* 0x0003e40000100800 */
[----:B-1----:R-:W-:Y:S02]  /*1ed9d0*/  SHF.R.S32.HI R27, RZ, 0x1f, R0 ;  /* 0x0000001fff1b7819 */ /* 0x002fe40000011400 */
[----:B------:R1:W-:Y:S03]  /*1ed9e0*/  STL [R1+0x3f8], R14 ;  /* 0x0003f80e01007387 */ /* 0x0003e60000100800 */
[----:B------:R-:W-:Y:S01]  /*1ed9f0*/  IMAD.X R23, R27, 0x1, R26, P1 ;  /* 0x000000011b177824 */ /* 0x000fe200008e061a */
[----:B-1----:R-:W2:Y:S04]  /*1eda00*/  LDL.LU R14, [R1+0x1cd0] ;  /* 0x001cd000010e7983 */ /* 0x002ea80000300800 */
[----:B------:R1:W-:Y:S04]  /*1eda10*/  STL.64 [R1+0x1910], R22 ;  /* 0x0019101601007387 */ /* 0x0003e80000100a00 */
[----:B------:R3:W-:Y:S04]  /*1eda20*/  STL [R1+0x3f0], R10 ;  /* 0x0003f00a01007387 */ /* 0x0007e80000100800 */
[----:B------:R-:W2:Y:S01]  /*1eda30*/  LDL.LU R16, [R1+0x1cd4] ;  /* 0x001cd40001107983 */ /* 0x000ea20000300800 */
[----:B-1----:R-:W-:-:S03]  /*1eda40*/  IADD3 R22, P1, PT, R0, R29, RZ ;  /* 0x0000001d00167210 */ /* 0x002fc60007f3e0ff */
[----:B------:R1:W-:Y:S04]  /*1eda50*/  STL [R1+0x3f4], R6 ;  /* 0x0003f40601007387 */ /* 0x0003e80000100800 */
[----:B---3--:R-:W3:Y:S01]  /*1eda60*/  LDL.LU R10, [R1+0x1ce4] ;  /* 0x001ce400010a7983 */ /* 0x008ee20000300800 */
[----:B------:R-:W-:-:S03]  /*1eda70*/  IMAD.X R23, R27, 0x1, R28, P1 ;  /* 0x000000011b177824 */ /* 0x000fc600008e061c */
[----:B------:R-:W4:Y:S01]  /*1eda80*/  LDL.LU R11, [R1+0x1ce8] ;  /* 0x001ce800010b7983 */ /* 0x000f220000300800 */
[----:B-1----:R-:W-:-:S03]  /*1eda90*/  F2FP.SATFINITE.E5M2.F32.PACK_AB_MERGE_C R6, R7, R3, RZ ;  /* 0x000000030706723e */ /* 0x002fc600048060ff */
[----:B------:R-:W4:Y:S04]  /*1edaa0*/  LDL.LU R12, [R1+0x1cec] ;  /* 0x001cec00010c7983 */ /* 0x000f280000300800 */
[----:B------:R1:W-:Y:S04]  /*1edab0*/  STL [R1+0x7a48], R29 ;  /* 0x007a481d01007387 */ /* 0x0003e80000100800 */
[----:B-1----:R-:W3:Y:S04]  /*1edac0*/  LDL.LU R29, [R1+0x1ce0] ;  /* 0x001ce000011d7983 */ /* 0x002ee80000300800 */
[----:B------:R-:W3:Y:S04]  /*1edad0*/  LDL.LU R3, [R1+0x1cf0] ;  /* 0x001cf00001037983 */ /* 0x000ee80000300800 */
[----:B------:R1:W-:Y:S04]  /*1edae0*/  STL.64 [R1+0x1908], R22 ;  /* 0x0019081601007387 */ /* 0x0003e80000100a00 */
[----:B------:R0:W-:Y:S04]  /*1edaf0*/  STL [R1+0x32c], R6 ;  /* 0x00032c0601007387 */ /* 0x0001e80000100800 */
[----:B------:R-:W3:Y:S01]  /*1edb00*/  LDL.LU R7, [R1+0x1cf4] ;  /* 0x001cf40001077983 */ /* 0x000ee20000300800 */
[----:B-1----:R-:W-:-:S03]  /*1edb10*/  IADD3 R22, P1, PT, R0, R17, RZ ;  /* 0x0000001100167210 */ /* 0x002fc60007f3e0ff */
[----:B------:R1:W-:Y:S01]  /*1edb20*/  STL [R1+0x330], R4 ;  /* 0x0003300401007387 */ /* 0x0003e20000100800 */
[----:B0-----:R-:W-:Y:S01]  /*1edb30*/  F2FP.SATFINITE.E5M2.F32.PACK_AB_MERGE_C R6, R9, R2, RZ ;  /* 0x000000020906723e */ /* 0x001fe200048060ff */
[----:B------:R-:W-:Y:S02]  /*1edb40*/  IMAD.X R23, R27, 0x1, R15, P1 ;  /* 0x000000011b177824 */ /* 0x000fe400008e060f */
[----:B------:R-:W3:Y:S01]  /*1edb50*/  LDL.LU R13, [R1+0x1cf8] ;  /* 0x001cf800010d7983 */ /* 0x000ee20000300800 */
[----:B------:R-:W-:-:S03]  /*1edb60*/  F2FP.SATFINITE.E5M2.F32.PACK_AB_MERGE_C R2, R5, R8, RZ ;  /* 0x000000080502723e */ /* 0x000fc600048060ff */
[----:B-1----:R-:W3:Y:S04]  /*1edb70*/  LDL.LU R4, [R1+0x1cfc] ;  /* 0x001cfc0001047983 */ /* 0x002ee80000300800 */
[----:B------:R0:W-:Y:S04]  /*1edb80*/  STL [R1+0x7a40], R17 ;  /* 0x007a401101007387 */ /* 0x0001e80000100800 */
[----:B0-----:R-:W3:Y:S04]  /*1edb90*/  LDL.LU R17, [R1+0x1d08] ;  /* 0x001d080001117983 */ /* 0x001ee80000300800 */
[----:B------:R-:W-:Y:S04]  /*1edba0*/  STL.64 [R1+0x18f0], R22 ;  /* 0x0018f01601007387 */ /* 0x000fe80000100a00 */
[----:B------:R0:W-:Y:S04]  /*1edbb0*/  STL [R1+0x2fc], R6 ;  /* 0x0002fc0601007387 */ /* 0x0001e80000100800 */
[----:B0-----:R-:W3:Y:S04]  /*1edbc0*/  LDL.LU R6, [R1+0x1d0c] ;  /* 0x001d0c0001067983 */ /* 0x001ee80000300800 */
[----:B------:R0:W-:Y:S04]  /*1edbd0*/  STL [R1+0x31c], R2 ;  /* 0x00031c0201007387 */ /* 0x0001e80000100800 */
[----:B0-----:R-:W3:Y:S04]  /*1edbe0*/  LDL.LU R2, [R1+0x1e50] ;  /* 0x001e500001027983 */ /* 0x001ee80000300800 */
[----:B------:R-:W3:Y:S04]  /*1edbf0*/  LDL.LU R9, [R1+0x1e54] ;  /* 0x001e540001097983 */ /* 0x000ee80000300800 */
[----:B------:R-:W3:Y:S01]  /*1edc00*/  LDL.LU R8, [R1+0x1e58] ;  /* 0x001e580001087983 */ /* 0x000ee20000300800 */
[----:B------:R-:W-:-:S05]  /*1edc10*/  IADD3 R22, P1, PT, R0, R25, RZ ;  /* 0x0000001900167210 */ /* 0x000fca0007f3e0ff */
[----:B------:R-:W-:Y:S01]  /*1edc20*/  IMAD.X R23, R27, 0x1, R24, P1 ;  /* 0x000000011b177824 */ /* 0x000fe200008e0618 */
[----:B--2---:R-:W-:Y:S01]  /*1edc30*/  F2FP.SATFINITE.E5M2.F32.PACK_AB_MERGE_C R16, R16, R14, RZ ;  /* 0x0000000e1010723e */ /* 0x004fe200048060ff */
[----:B---3--:R0:W-:Y:S04]  /*1edc40*/  STL.64 [R1+0x7a60], R8 ;  /* 0x007a600801007387 */ /* 0x0081e80000100a00 */
[----:B0-----:R-:W2:Y:S04]  /*1edc50*/  LDL.LU R8, [R1+0x1cd8] ;  /* 0x001cd80001087983 */ /* 0x001ea80000300800 */
[----:B------:R-:W2:Y:S04]  /*1edc60*/  LDL.LU R9, [R1+0x1cdc] ;  /* 0x001cdc0001097983 */ /* 0x000ea80000300800 */
[----:B------:R-:W3:Y:S04]  /*1edc70*/  LDL.LU R5, [R1+0x1e5c] ;  /* 0x001e5c0001057983 */ /* 0x000ee80000300800 */
[----:B------:R0:W-:Y:S04]  /*1edc80*/  STL.64 [R1+0x1920], R22 ;  /* 0x0019201601007387 */ /* 0x0001e80000100a00 */
[----:B0-----:R-:W3:Y:S04]  /*1edc90*/  LDL.LU.64 R22, [R1+0x7a70] ;  /* 0x007a700001167983 */ /* 0x001ee80000300a00 */
[----:B------:R0:W-:Y:S04]  /*1edca0*/  STL.64 [R1+0x7a50], R24 ;  /* 0x007a501801007387 */ /* 0x0001e80000100a00 */
[----:B0-----:R-:W3:Y:S04]  /*1edcb0*/  LDL.LU R24, [R1+0x1d00] ;  /* 0x001d000001187983 */ /* 0x001ee80000300800 */
[----:B------:R-:W3:Y:S04]  /*1edcc0*/  LDL.LU R25, [R1+0x1d04] ;  /* 0x001d040001197983 */ /* 0x000ee80000300800 */
[----:B------:R-:W3:Y:S04]  /*1edcd0*/  LDL.LU R14, [R1+0x7a6c] ;  /* 0x007a6c00010e7983 */ /* 0x000ee80000300800 */
[----:B------:R0:W-:Y:S04]  /*1edce0*/  STL [R1+0x2d8], R16 ;  /* 0x0002d81001007387 */ /* 0x0001e80000100800 */
[----:B0-----:R-:W3:Y:S01]  /*1edcf0*/  LDL.LU R16, [R1+0x7a68] ;  /* 0x007a680001107983 */ /* 0x001ee20000300800 */
[----:B------:R-:W-:-:S02]  /*1edd00*/  F2FP.SATFINITE.E5M2.F32.PACK_AB_MERGE_C R7, R7, R3, RZ ;  /* 0x000000030707723e */ /* 0x000fc400048060ff */
[----:B------:R-:W-:Y:S02]  /*1edd10*/  F2FP.SATFINITE.E5M2.F32.PACK_AB_MERGE_C R4, R4, R13, RZ ;  /* 0x0000000d0404723e */ /* 0x000fe400048060ff */
[----:B--2---:R-:W-:-:S05]  /*1edd20*/  F2FP.SATFINITE.E5M2.F32.PACK_AB_MERGE_C R9, R9, R8, RZ ;  /* 0x000000080909723e */ /* 0x004fca00048060ff */
[----:B------:R0:W-:Y:S01]  /*1edd30*/  STL [R1+0x2ec], R9 ;  /* 0x0002ec0901007387 */ /* 0x0001e20000100800 */
[----:B---3--:R-:W-:-:S05]  /*1edd40*/  IADD3 R8, P1, PT, R0, R16, RZ ;  /* 0x0000001000087210 */ /* 0x008fca0007f3e0ff */
[----:B0-----:R-:W-:-:S05]  /*1edd50*/  IMAD.X R9, R27, 0x1, R14, P1 ;  /* 0x000000011b097824 */ /* 0x001fca00008e060e */
[----:B------:R0:W-:Y:S02]  /*1edd60*/  STL.64 [R1+0x1918], R8 ;  /* 0x0019180801007387 */ /* 0x0001e40000100a00 */
[----:B0-----:R-:W-:Y:S02]  /*1edd70*/  F2FP.SATFINITE.E5M2.F32.PACK_AB_MERGE_C R9, R10, R29, RZ ;  /* 0x0000001d0a09723e */ /* 0x001fe400048060ff */
[----:B----4-:R-:W-:Y:S01]  /*1edd80*/  F2FP.SATFINITE.E5M2.F32.PACK_AB_MERGE_C R8, R12, R11, RZ ;  /* 0x0000000b0c08723e */ /* 0x010fe200048060ff */
[----:B------:R-:W2:Y:S04]  /*1edd90*/  LDL.LU R29, [R1+0x1e40] ;  /* 0x001e4000011d7983 */ /* 0x000ea80000300800 */
[----:B------:R-:W-:Y:S04]  /*1edda0*/  STL [R1+0x2cc], R9 ;  /* 0x0002cc0901007387 */ /* 0x000fe80000100800 */
[----:B------:R-:W2:Y:S04]  /*1eddb0*/  LDL.LU R12, [R1+0x1e44] ;  /* 0x001e4400010c7983 */ /* 0x000ea80000300800 */
[----:B------:R0:W-:Y:S04]  /*1eddc0*/  STL [R1+0x2d0], R8 ;  /* 0x0002d00801007387 */ /* 0x0001e80000100800 */
[----:B------:R-:W3:Y:S04]  /*1eddd0*/  LDL.LU R10, [R1+0x1e48] ;  /* 0x001e4800010a7983 */ /* 0x000ee80000300800 */
[----:B------:R-:W3:Y:S01]  /*1edde0*/  LDL.LU R11, [R1+0x1e4c] ;  /* 0x001e4c00010b7983 */ /* 0x000ee20000300800 */
[----:B0-----:R-:W-:-:S03]  /*1eddf0*/  IADD3 R8, P1, PT, R0, R23, RZ ;  /* 0x0000001700087210 */ /* 0x001fc60007f3e0ff */
[----:B------:R-:W4:Y:S02]  /*1ede00*/  LDL.LU R3, [R1+0x1e30] ;  /* 0x001e300001037983 */ /* 0x000f240000300800 */
[----:B------:R-:W-:-:S05]  /*1ede10*/  IMAD.X R9, R27, 0x1, R22, P1 ;  /* 0x000000011b097824 */ /* 0x000fca00008e0616 */
[----:B------:R0:W-:Y:S01]  /*1ede20*/  STL.64 [R1+0x1900], R8 ;  /* 0x0019000801007387 */ /* 0x0001e20000100a00 */
[----:B------:R-:W-:-:S03]  /*1ede30*/  F2FP.SATFINITE.E5M2.F32.PACK_AB_MERGE_C R25, R25, R24, RZ ;  /* 0x000000181919723e */ /* 0x000fc600048060ff */
[----:B------:R1:W-:Y:S04]  /*1ede40*/  STL [R1+0x2a4], R7 ;  /* 0x0002a40701007387 */ /* 0x0003e80000100800 */
[----:B------:R-:W4:Y:S01]  /*1ede50*/  LDL.LU R13, [R1+0x1e34] ;  /* 0x001e3400010d7983 */ /* 0x000f220000300800 */
[----:B0-----:R-:W-:-:S03]  /*1ede60*/  IADD3 R8, P1, PT, R0, R21, RZ ;  /* 0x0000001500087210 */ /* 0x001fc60007f3e0ff */
[----:B------:R0:W-:Y:S02]  /*1ede70*/  STL [R1+0x2ac], R4 ;  /* 0x0002ac0401007387 */ /* 0x0001e40000100800 */
[----:B------:R-:W-:Y:S02]  /*1ede80*/  IMAD.X R9, R27, 0x1, R19, P1 ;  /* 0x000000011b097824 */ /* 0x000fe400008e0613 */
[----:B-1----:R-:W3:Y:S01]  /*1ede90*/  LDL.LU R7, [R1+0x1e38] ;  /* 0x001e380001077983 */ /* 0x002ee20000300800 */
[----:B------:R-:W-:-:S03]  /*1edea0*/  IADD3 R24, P1, PT, R0, R20, RZ ;  /* 0x0000001400187210 */ /* 0x000fc60007f3e0ff */
[----:B0-----:R-:W3:Y:S04]  /*1edeb0*/  LDL.LU R4, [R1+0x1e3c] ;  /* 0x001e3c0001047983 */ /* 0x001ee80000300800 */
[----:B------:R0:W-:Y:S04]  /*1edec0*/  STL.64 [R1+0x18f8], R8 ;  /* 0x0018f80801007387 */ /* 0x0001e80000100a00 */
[----:B0-----:R-:W3:Y:S04]  /*1eded0*/  LDL.LU.64 R8, [R1+0x7a60] ;  /* 0x007a600001087983 */ /* 0x001ee80000300a00 */
[----:B------:R0:W-:Y:S02]  /*1edee0*/  STL [R1+0x284], R25 ;  /* 0x0002841901007387 */ /* 0x0001e40000100800 */
[----:B0-----:R-:W-:-:S02]  /*1edef0*/  IMAD.X R25, R27, 0x1, R18, P1 ;  /* 0x000000011b197824 */ /* 0x001fc400008e0612 */
[----:B------:R-:W4:Y:S01]  /*1edf00*/  LDL.LU R27, [R1+0x7a58] ;  /* 0x007a5800011b7983 */ /* 0x000f220000300800 */
[----:B------:R-:W-:Y:S01]  /*1edf10*/  F2FP.SATFINITE.E5M2.F32.PACK_AB_MERGE_C R17, R6, R17, RZ ;  /* 0x000000110611723e */ /* 0x000fe200048060ff */
[----:B------:R-:W-:Y:S01]  /*1edf20*/  VIADD R0, R0, UR6 ;  /* 0x0000000600007c36 */ /* 0x000fe20008000000 */
[----:B------:R-:W0:Y:S01]  /*1edf30*/  LDCU UR6, c[0x0][0x3b8] ;  /* 0x00007700ff0677ac */ /* 0x000e220008000800 */
[----:B------:R-:W4:Y:S04]  /*1edf40*/  LDL.LU R6, [R1+0x1e2c] ;  /* 0x001e2c0001067983 */ /* 0x000f280000300800 */
[----:B------:R-:W-:Y:S04]  /*1edf50*/  STL.64 [R1+0x18e8], R24 ;  /* 0x0018e81801007387 */ /* 0x000fe80000100a00 */
[----:B------:R1:W-:Y:S02]  /*1edf60*/  STL [R1+0x290], R17 ;  /* 0x0002901101007387 */ /* 0x0003e40000100800 */
[----:B-1----:R-:W-:-:S02]  /*1edf70*/  SHF.R.S32.HI R17, RZ, 0x1f, R0 ;  /* 0x0000001fff117819 */ /* 0x002fc40000011400 */
[----:B--2---:R-:W-:Y:S02]  /*1edf80*/  F2FP.SATFINITE.E5M2.F32.PACK_AB_MERGE_C R12, R12, R29, RZ ;  /* 0x0000001d0c0c723e */ /* 0x004fe400048060ff */
[----:B---3--:R-:W-:Y:S02]  /*1edf90*/  F2FP.SATFINITE.E5M2.F32.PACK_AB_MERGE_C R2, R9, R2, RZ ;  /* 0x000000020902723e */ /* 0x008fe400048060ff */
[----:B------:R-:W-:-:S03]  /*1edfa0*/  F2FP.SATFINITE.E5M2.F32.PACK_AB_MERGE_C R5, R5, R8, RZ ;  /* 0x000000080505723e */ /* 0x000fc600048060ff */
[----:B------:R1:W-:Y:S04]  /*1edfb0*/  STL [R1+0x270], R2 ;  /* 0x0002700201007387 */ /* 0x0003e80000100800 */
[----:B-1----:R-:W2:Y:S01]  /*1edfc0*/  LDL.LU R2, [R1+0x1d50] ;  /* 0x001d500001027983 */ /* 0x002ea20000300800 */
[----:B----4-:R-:W-:-:S03]  /*1edfd0*/  IADD3 R24, P1, PT, R0, R27, RZ ;  /* 0x0000001b00187210 */ /* 0x010fc60007f3e0ff */
[----:B------:R-:W2:Y:S02]  /*1edfe0*/  LDL.LU R9, [R1+0x1d54] ;  /* 0x001d540001097983 */ /* 0x000ea40000300800 */
[----:B------:R-:W-:Y:S02]  /*1edff0*/  IMAD.X R25, R17, 0x1, R26, P1 ;  /* 0x0000000111197824 */ /* 0x000fe400008e061a */
[----:B------:R1:W-:Y:S04]  /*1ee000*/  STL [R1+0x27c], R5 ;  /* 0x00027c0501007387 */ /* 0x0003e80000100800 */
[----:B------:R-:W3:Y:S04]  /*1ee010*/  LDL.LU R8, [R1+0x1d58] ;  /* 0x001d580001087983 */ /* 0x000ee80000300800 */
[----:B-1----:R-:W3:Y:S04]  /*1ee020*/  LDL.LU R5, [R1+0x1d5c] ;  /* 0x001d5c0001057983 */ /* 0x002ee80000300800 */
[----:B------:R1:W-:Y:S04]  /*1ee030*/  STL.64 [R1+0x18e0], R24 ;  /* 0x0018e01801007387 */ /* 0x0003e80000100a00 */
[----:B-1----:R-:W4:Y:S04]  /*1ee040*/  LDL.LU.64 R24, [R1+0x7a50] ;  /* 0x007a500001187983 */ /* 0x002f280000300a00 */
[----:B------:R1:W-:Y:S04]  /*1ee050*/  STL.64 [R1+0x7a38], R26 ;  /* 0x007a381a01007387 */ /* 0x0003e80000100a00 */
[----:B-1----:R-:W2:Y:S04]  /*1ee060*/  LDL.LU R26, [R1+0x1e24] ;  /* 0x001e2400011a7983 */ /* 0x002ea80000300800 */
[----:B------:R-:W2:Y:S04]  /*1ee070*/  LDL.LU R27, [R1+0x1e28] ;  /* 0x001e2800011b7983 */ /* 0x000ea80000300800 */
[----:B------:R-:W2:Y:S01]  /*1ee080*/  LDL.LU R29, [R1+0x7a48] ;  /* 0x007a4800011d7983 */ /* 0x000ea20000300800 */
[----:B------:R-:W-:-:S03]  /*1ee090*/  F2FP.SATFINITE.E5M2.F32.PACK_AB_MERGE_C R11, R11, R10, RZ ;  /* 0x0000000a0b0b723e */ /* 0x000fc600048060ff */
[----:B------:R1:W-:Y:S04]  /*1ee0a0*/  STL [R1+0x250], R12 ;  /* 0x0002500c01007387 */ /* 0x0003e80000100800 */
[----:B-1----:R-:W3:Y:S04]  /*1ee0b0*/  LDL.LU R12, [R1+0x7a44] ;  /* 0x007a4400010c7983 */ /* 0x002ee80000300800 */
[----:B------:R1:W-:Y:S01]  /*1ee0c0*/  STL [R1+0x258], R11 ;  /* 0x0002580b01007387 */ /* 0x0003e20000100800 */
[----:B--2---:R-:W-:-:S05]  /*1ee0d0*/  IADD3 R10, P1, PT, R0, R29, RZ ;  /* 0x0000001d000a7210 */ /* 0x004fca0007f3e0ff */
[----:B-1----:R-:W-:Y:S02]  /*1ee0e0*/  IMAD.X R11, R17, 0x1, R28, P1 ;  /* 0x00000001110b7824 */ /* 0x002fe400008e061c */
[----:B------:R-:W2:Y:S04]  /*1ee0f0*/  LDL.LU R17, [R1+0x7a40] ;  /* 0x007a400001117983 */ /* 0x000ea80000300800 */
[----:B------:R1:W-:Y:S04]  /*1ee100*/  STL.64 [R1+0x18d8], R10 ;  /* 0x0018d80a01007387 */ /* 0x0003e80000100a00 */
[----:B-1----:R-:W4:Y:S04]  /*1ee110*/  LDL.LU R11, [R1+0x1d6c] ;  /* 0x001d6c00010b7983 */ /* 0x002f280000300800 */
[----:B------:R1:W-:Y:S04]  /*1ee120*/  STL.64 [R1+0x7a30], R28 ;  /* 0x007a301c01007387 */ /* 0x0003e80000100a00 */
[----:B-1----:R-:W4:Y:S01]  /*1ee130*/  LDL.LU R29, [R1+0x1e20] ;  /* 0x001e2000011d7983 */ /* 0x002f220000300800 */
[----:B------:R-:W-:-:S02]  /*1ee140*/  F2FP.SATFINITE.E5M2.F32.PACK_AB_MERGE_C R13, R13, R3, RZ ;  /* 0x000000030d0d723e */ /* 0x000fc400048060ff */
[----:B------:R-:W-:-:S03]  /*1ee150*/  SHF.R.S32.HI R28, RZ, 0x1f, R0 ;  /* 0x0000001fff1c7819 */ /* 0x000fc60000011400 */
[----:B---3--:R-:W-:Y:S01]  /*1ee160*/  STL.64 [R1+0x7778], R12 ;  /* 0x0077780c01007387 */ /* 0x008fe20000100a00 */
[----:B------:R-:W-:-:S03]  /*1ee170*/  F2FP.SATFINITE.E5M2.F32.PACK_AB_MERGE_C R4, R4, R7, RZ ;  /* 0x000000070404723e */ /* 0x000fc600048060ff */
[----:B------:R-:W3:Y:S04]  /*1ee180*/  LDL.LU R3, [R1+0x1d70] ;  /* 0x001d700001037983 */ /* 0x000ee80000300800 */
[----:B------:R-:W3:Y:S04]  /*1ee190*/  LDL.LU R7, [R1+0x1d74] ;  /* 0x001d740001077983 */ /* 0x000ee80000300800 */
[----:B------:R1:W-:Y:S04]  /*1ee1a0*/  STL [R1+0x224], R4 ;  /* 0x0002240401007387 */ /* 0x0003e80000100800 */
[----:B------:R-:W3:Y:S01]  /*1ee1b0*/  LDL.LU R10, [R1+0x1d78] ;  /* 0x001d7800010a7983 */ /* 0x000ee20000300800 */
[----:B------:R-:W-:-:S03]  /*1ee1c0*/  F2FP.SATFINITE.E5M2.F32.PACK_AB_MERGE_C R6, R6, R27, RZ ;  /* 0x0000001b0606723e */ /* 0x000fc600048060ff */
[----:B-1----:R-:W3:Y:S01]  /*1ee1d0*/  LDL.LU R4, [R1+0x1d7c] ;  /* 0x001d7c0001047983 */ /* 0x002ee20000300800 */
[----:B------:R-:W-:Y:S02]  /*1ee1e0*/  F2FP.SATFINITE.E5M2.F32.PACK_AB_MERGE_C R2, R9, R2, RZ ;  /* 0x000000020902723e */ /* 0x000fe400048060ff */
[----:B--2---:R-:W-:-:S05]  /*1ee1f0*/  IADD3 R12, P1, PT, R0, R17, RZ ;  /* 0x00000011000c7210 */ /* 0x004fca0007f3e0ff */
[----:B------:R-:W-:-:S05]  /*1ee200*/  IMAD.X R13, R28, 0x1, R15, P1 ;  /* 0x000000011c0d7824 */ /* 0x000fca00008e060f */
[----:B------:R4:W-:Y:S02]  /*1ee210*/  STL.64 [R1+0x18d0], R12 ;  /* 0x0018d00c01007387 */ /* 0x0009e40000100a00 */
[----:B----4-:R-:W-:Y:S02]  /*1ee220*/  F2FP.SATFINITE.E5M2.F32.PACK_AB_MERGE_C R12, R26, R29, RZ ;  /* 0x0000001d1a0c723e */ /* 0x010fe400048060ff */
[----:B------:R-:W-:-:S03]  /*1ee230*/  IADD3 R26, P1, PT, R0, R25, RZ ;  /* 0x00000019001a7210 */ /* 0x000fc60007f3e0ff */
[----:B------:R1:W-:Y:S02]  /*1ee240*/  STL [R1+0x7790], R12 ;  /* 0x0077900c01007387 */ /* 0x0003e40000100800 */
[----:B------:R-:W-:Y:S02]  /*1ee250*/  IMAD.X R27, R28, 0x1, R24, P1 ;  /* 0x000000011c1b7824 */ /* 0x000fe400008e0618 */
[----:B-1----:R-:W2:Y:S04]  /*1ee260*/  LDL.LU R12, [R1+0x1d68] ;  /* 0x001d6800010c7983 */ /* 0x002ea80000300800 */
[----:B------:R-:W-:Y:S04]  /*1ee270*/  STL [R1+0x1e8], R6 ;  /* 0x0001e80601007387 */ /* 0x000fe80000100800 */
[----:B------:R1:W-:Y:S04]  /*1ee280*/  STL.64 [R1+0x7a20], R24 ;  /* 0x007a201801007387 */ /* 0x0003e80000100a00 */
[----:B-1----:R-:W4:Y:S04]  /*1ee290*/  LDL.LU R24, [R1+0x1d60] ;  /* 0x001d600001187983 */ /* 0x002f280000300800 */
[----:B------:R-:W4:Y:S04]  /*1ee2a0*/  LDL.LU R25, [R1+0x1d64] ;  /* 0x001d640001197983 */ /* 0x000f280000300800 */
[----:B------:R1:W-:Y:S04]  /*1ee2b0*/  STL.64 [R1+0x18c8], R26 ;  /* 0x0018c81a01007387 */ /* 0x0003e80000100a00 */
[----:B-1----:R-:W4:Y:S04]  /*1ee2c0*/  LDL.LU R26, [R1+0x1d80] ;  /* 0x001d8000011a7983 */ /* 0x002f280000300800 */
[----:B------:R1:W-:Y:S04]  /*1ee2d0*/  STL [R1+0x1b0], R2 ;  /* 0x0001b00201007387 */ /* 0x0003e80000100800 */
[----:B------:R-:W4:Y:S01]  /*1ee2e0*/  LDL.LU R27, [R1+0x1d84] ;  /* 0x001d8400011b7983 */ /* 0x000f220000300800 */
[----:B------:R-:W-:-:S02]  /*1ee2f0*/  F2FP.SATFINITE.E5M2.F32.PACK_AB_MERGE_C R13, R5, R8, RZ ;  /* 0x00000008050d723e */ /* 0x000fc400048060ff */
[----:B------:R-:W-:-:S03]  /*1ee300*/  IADD3 R8, P1, PT, R0, R16, RZ ;  /* 0x0000001000087210 */ /* 0x000fc60007f3e0ff */
[----:B------:R-:W-:Y:S02]  /*1ee310*/  STL [R1+0x7794], R13 ;  /* 0x0077940d01007387 */ /* 0x000fe40000100800 */
[----:B------:R-:W-:Y:S02]  /*1ee320*/  IMAD.X R9, R28, 0x1, R14, P1 ;  /* 0x000000011c097824 */ /* 0x000fe400008e060e */
[----:B------:R-:W-:Y:S04]  /*1ee330*/  STL.64 [R1+0x7a28], R16 ;  /* 0x007a281001007387 */ /* 0x000fe80000100a00 */
[----:B------:R-:W4:Y:S04]  /*1ee340*/  LDL.LU R29, [R1+0x1d88] ;  /* 0x001d8800011d7983 */ /* 0x000f280000300800 */
[----:B------:R-:W4:Y:S04]  /*1ee350*/  LDL.LU R6, [R1+0x1d8c] ;  /* 0x001d8c0001067983 */ /* 0x000f280000300800 */
[----:B-1----:R-:W4:Y:S04]  /*1ee360*/  LDL.LU R2, [R1+0x1d90] ;  /* 0x001d900001027983 */ /* 0x002f280000300800 */
[----:B------:R1:W-:Y:S01]  /*1ee370*/  STL.64 [R1+0x18c0], R8 ;  /* 0x0018c00801007387 */ /* 0x0003e20000100a00 */
[----:B---3--:R-:W-:-:S03]  /*1ee380*/  F2FP.SATFINITE.E5M2.F32.PACK_AB_MERGE_C R3, R7, R3, RZ ;  /* 0x000000030703723e */ /* 0x008fc600048060ff */
[----:B-1----:R-:W3:Y:S04]  /*1ee390*/  LDL.LU R9, [R1+0x1d94] ;  /* 0x001d940001097983 */ /* 0x002ee80000300800 */
[----:B------:R-:W3:Y:S04]  /*1ee3a0*/  LDL.LU R8, [R1+0x1d98] ;  /* 0x001d980001087983 */ /* 0x000ee80000300800 */
[----:B------:R-:W3:Y:S01]  /*1ee3b0*/  LDL.LU R5, [R1+0x1d9c] ;  /* 0x001d9c0001057983 */ /* 0x000ee20000300800 */
[----:B--2---:R-:W-:Y:S02]  /*1ee3c0*/  F2FP.SATFINITE.E5M2.F32.PACK_AB_MERGE_C R11, R11, R12, RZ ;  /* 0x0000000c0b0b723e */ /* 0x004fe400048060ff */
[----:B------:R-:W-:-:S02]  /*1ee3d0*/  IADD3 R12, P1, PT, R0, R23, RZ ;  /* 0x00000017000c7210 */ /* 0x000fc40007f3e0ff */
[----:B----4-:R-:W-:-:S05]  /*1ee3e0*/  F2FP.SATFINITE.E5M2.F32.PACK_AB_MERGE_C R13, R25, R24, RZ ;  /* 0x00000018190d723e */ /* 0x010fca00048060ff */
[----:B------:R1:W-:Y:S04]  /*1ee3f0*/  STL [R1+0x77c0], R13 ;  /* 0x0077c00d01007387 */ /* 0x0003e80000100800 */
[----:B------:R-:W-:Y:S01]  /*1ee400*/  STL [R1+0x18c], R11 ;  /* 0x00018c0b01007387 */ /* 0x000fe20000100800 */
[----:B-1----:R-:W-:-:S03]  /*1ee410*/  IMAD.X R13, R28, 0x1, R22, P1 ;  /* 0x000000011c0d7824 */ /* 0x002fc600008e0616 */
[----:B------:R1:W-:Y:S04]  /*1ee420*/  STL.64 [R1+0x7a18], R22 ;  /* 0x007a181601007387 */ /* 0x0003e80000100a00 */
[----:B------:R-:W2:Y:S04]  /*1ee430*/  LDL.LU R17, [R1+0x1da0] ;  /* 0x001da00001117983 */ /* 0x000ea80000300800 */
[----:B------:R4:W-:Y:S01]  /*1ee440*/  STL.64 [R1+0x18a8], R12 ;  /* 0x0018a80c01007387 */ /* 0x0009e20000100a00 */
[----:B-1----:R-:W-:-:S03]  /*1ee450*/  IADD3 R22, P1, PT, R0, R21, RZ ;  /* 0x0000001500167210 */ /* 0x002fc60007f3e0ff */
[----:B------:R-:W2:Y:S04]  /*1ee460*/  LDL.LU R11, [R1+0x1da4] ;  /* 0x001da400010b7983 */ /* 0x000ea80000300800 */
[----:B------:R1:W-:Y:S01]  /*1ee470*/  STL [R1+0x118], R3 ;  /* 0x0001180301007387 */ /* 0x0003e20000100800 */
[----:B----4-:R-:W-:Y:S01]  /*1ee480*/  F2FP.SATFINITE.E5M2.F32.PACK_AB_MERGE_C R13, R4, R10, RZ ;  /* 0x0000000a040d723e */ /* 0x010fe200048060ff */
[----:B------:R-:W-:Y:S02]  /*1ee490*/  IMAD.X R23, R28, 0x1, R19, P1 ;  /* 0x000000011c177824 */ /* 0x000fe400008e0613 */
[----:B-1----:R-:W4:Y:S04]  /*1ee4a0*/  LDL.LU R3, [R1+0x1da8] ;  /* 0x001da80001037983 */ /* 0x002f280000300800 */
[----:B------:R-:W4:Y:S04]  /*1ee4b0*/  LDL.LU R7, [R1+0x1dac] ;  /* 0x001dac0001077983 */ /* 0x000f280000300800 */
[----:B------:R1:W-:Y:S04]  /*1ee4c0*/  STL [R1+0x77c4], R13 ;  /* 0x0077c40d01007387 */ /* 0x0003e80000100800 */
[----:B------:R0:W-:Y:S01]  /*1ee4d0*/  STL.64 [R1+0x18b8], R22 ;  /* 0x0018b81601007387 */ /* 0x0001e20000100a00 */
[----:B-1----:R-:W-:-:S02]  /*1ee4e0*/  F2FP.SATFINITE.E5M2.F32.PACK_AB_MERGE_C R13, R27, R26, RZ ;  /* 0x0000001a1b0d723e */ /* 0x002fc400048060ff */
[----:B------:R-:W-:Y:S01]  /*1ee4f0*/  IADD3 R26, P1, PT, R0, R20, RZ ;  /* 0x00000014001a7210 */ /* 0x000fe20007f3e0ff */
[----:B0-----:R-:W2:Y:S04]  /*1ee500*/  LDL.LU R22, [R1+0x1db4] ;  /* 0x001db40001167983 */ /* 0x001ea80000300800 */
[----:B------:R-:W-:Y:S01]  /*1ee510*/  IMAD.X R27, R28, 0x1, R18, P1 ;  /* 0x000000011c1b7824 */ /* 0x000fe200008e0612 */
[----:B------:R-:W2:Y:S04]  /*1ee520*/  LDL.LU R24, [R1+0x1db8] ;  /* 0x001db80001187983 */ /* 0x000ea80000300800 */
[----:B------:R-:W2:Y:S04]  /*1ee530*/  LDL.LU R25, [R1+0x1dbc] ;  /* 0x001dbc0001197983 */ /* 0x000ea80000300800 */
[----:B------:R-:W2:Y:S04]  /*1ee540*/  LDL.LU R23, [R1+0x1dc0] ;  /* 0x001dc00001177983 */ /* 0x000ea80000300800 */
[----:B------:R-:W2:Y:S04]  /*1ee550*/  LDL.LU R12, [R1+0x1dc4] ;  /* 0x001dc400010c7983 */ /* 0x000ea80000300800 */
[----:B------:R-:W2:Y:S04]  /*1ee560*/  LDL.LU R10, [R1+0x1dc8] ;  /* 0x001dc800010a7983 */ /* 0x000ea80000300800 */
[----:B------:R-:W2:Y:S04]  /*1ee570*/  LDL.LU R4, [R1+0x1dcc] ;  /* 0x001dcc0001047983 */ /* 0x000ea80000300800 */
[----:B------:R-:W-:Y:S04]  /*1ee580*/  STL [R1+0x77e0], R13 ;  /* 0x0077e00d01007387 */ /* 0x000fe80000100800 */
[----:B------:R0:W-:Y:S04]  /*1ee590*/  STL.64 [R1+0x18b0], R26 ;  /* 0x0018b01a01007387 */ /* 0x0001e80000100a00 */
[----:B0-----:R-:W2:Y:S01]  /*1ee5a0*/  LDL.LU.64 R26, [R1+0x7a38] ;  /* 0x007a3800011a7983 */ /* 0x001ea20000300a00 */
[----:B------:R-:W-:Y:S01]  /*1ee5b0*/  F2FP.SATFINITE.E5M2.F32.PACK_AB_MERGE_C R6, R6, R29, RZ ;  /* 0x0000001d0606723e */ /* 0x000fe200048060ff */
[----:B------:R-:W-:Y:S01]  /*1ee5c0*/  VIADD R0, R0, UR6 ;  /* 0x0000000600007c36 */ /* 0x000fe20008000000 */
[----:B---3--:R-:W-:Y:S01]  /*1ee5d0*/  F2FP.SATFINITE.E5M2.F32.PACK_AB_MERGE_C R2, R9, R2, RZ ;  /* 0x000000020902723e */ /* 0x008fe200048060ff */
[----:B------:R-:W0:Y:S02]  /*1ee5e0*/  LDCU UR6, c[0x0][0x3b8] ;  /* 0x00007700ff0677ac */ /* 0x000e240008000800 */
[----:B------:R1:W-:Y:S01]  /*1ee5f0*/  STL [R1+0xfc], R6 ;  /* 0x0000fc0601007387 */ /* 0x0003e20000100800 */
[----:B------:R-:W-:-:S03]  /*1ee600*/  F2FP.SATFINITE.E5M2.F32.PACK_AB_MERGE_C R13, R5, R8, RZ ;  /* 0x00000008050d723e */ /* 0x000fc600048060ff */
[----:B------:R3:W-:Y:S01]  /*1ee610*/  STL [R1+0xec], R2 ;  /* 0x0000ec0201007387 */ /* 0x0007e20000100800 */
[----:B-1----:R-:W-:-:S03]  /*1ee620*/  SHF.R.S32.HI R6, RZ, 0x1f, R0 ;  /* 0x0000001fff067819 */ /* 0x002fc60000011400 */
[----:B---3--:R-:W3:Y:S04]  /*1ee630*/  LDL.LU R2, [R1+0x1dd0] ;  /* 0x001dd00001027983 */ /* 0x008ee80000300800 */
[----:B------:R-:W3:Y:S04]  /*1ee640*/  LDL.LU R9, [R1+0x1dd4] ;  /* 0x001dd40001097983 */ /* 0x000ee80000300800 */
[----:B------:R-:W3:Y:S04]  /*1ee650*/  LDL.LU R8, [R1+0x1dd8] ;  /* 0x001dd80001087983 */ /* 0x000ee80000300800 */
[----:B------:R-:W3:Y:S04]  /*1ee660*/  LDL.LU R5, [R1+0x1ddc] ;  /* 0x001ddc0001057983 */ /* 0x000ee80000300800 */
[----:B------:R1:W-:Y:S04]  /*1ee670*/  STL [R1+0x77f8], R13 ;  /* 0x0077f80d01007387 */ /* 0x0003e80000100800 */
[----:B-1----:R-:W3:Y:S01]  /*1ee680*/  LDL.LU R13, [R1+0x1db0] ;  /* 0x001db000010d7983 */ /* 0x002ee20000300800 */
[----:B--2---:R-:W-:-:S05]  /*1ee690*/  IADD3 R28, P1, PT, R0, R27, RZ ;  /* 0x0000001b001c7210 */ /* 0x004fca0007f3e0ff */
[----:B------:R-:W-:-:S05]  /*1ee6a0*/  IMAD.X R29, R6, 0x1, R26, P1 ;  /* 0x00000001061d7824 */ /* 0x000fca00008e061a */
[----:B------:R1:W-:Y:S04]  /*1ee6b0*/  STL.64 [R1+0x1898], R28 ;  /* 0x0018981c01007387 */ /* 0x0003e80000100a00 */
[----:B-1----:R-:W2:Y:S01]  /*1ee6c0*/  LDL.LU.64 R28, [R1+0x7a30] ;  /* 0x007a3000011c7983 */ /* 0x002ea20000300a00 */
[----:B------:R-:W-:Y:S02]  /*1ee6d0*/  F2FP.SATFINITE.E5M2.F32.PACK_AB_MERGE_C R16, R11, R17, RZ ;  /* 0x000000110b10723e */ /* 0x000fe400048060ff */
[----:B----4-:R-:W-:Y:S02]  /*1ee6e0*/  F2FP.SATFINITE.E5M2.F32.PACK_AB_MERGE_C R11, R7, R3, RZ ;  /* 0x00000003070b723e */ /* 0x010fe400048060ff */
[----:B------:R-:W4:Y:S04]  /*1ee6f0*/  LDL.LU R3, [R1+0x1de8] ;  /* 0x001de80001037983 */ /* 0x000f280000300800 */
[----:B------:R2:W-:Y:S04]  /*1ee700*/  STL [R1+0xdc], R16 ;  /* 0x0000dc1001007387 */ /* 0x0005e80000100800 */
[----:B------:R-:W4:Y:S04]  /*1ee710*/  LDL.LU R7, [R1+0x1dec] ;  /* 0x001dec0001077983 */ /* 0x000f280000300800 */
[----:B------:R-:W-:Y:S01]  /*1ee720*/  STL [R1+0x78a0], R11 ;  /* 0x0078a00b01007387 */ /* 0x000fe20000100800 */
[----:B--2---:R-:W-:-:S03]  /*1ee730*/  IADD3 R16, P1, PT, R0, R29, RZ ;  /* 0x0000001d00107210 */ /* 0x004fc60007f3e0ff */
[----:B------:R-:W-:Y:S02]  /*1ee740*/  STL [R1+0x7a10], R29 ;  /* 0x007a101d01007387 */ /* 0x000fe40000100800 */
[----:B------:R-:W-:-:S05]  /*1ee750*/  IMAD.X R17, R6, 0x1, R28, P1 ;  /* 0x0000000106117824 */ /* 0x000fca00008e061c */
[----:B------:R1:W-:Y:S04]  /*1ee760*/  STL.64 [R1+0x18a0], R16 ;  /* 0x0018a01001007387 */ /* 0x0003e80000100a00 */
[----:B-1----:R-:W2:Y:S01]  /*1ee770*/  LDL.LU.64 R16, [R1+0x7a28] ;  /* 0x007a280001107983 */ /* 0x002ea20000300a00 */
[----:B------:R-:W-:Y:S02]  /*1ee780*/  F2FP.SATFINITE.E5M2.F32.PACK_AB_MERGE_C R11, R25, R24, RZ ;  /* 0x00000018190b723e */ /* 0x000fe400048060ff */
[----:B---3--:R-:W-:-:S05]  /*1ee790*/  F2FP.SATFINITE.E5M2.F32.PACK_AB_MERGE_C R13, R22, R13, RZ ;  /* 0x0000000d160d723e */ /* 0x008fca00048060ff */
[----:B------:R1:W-:Y:S04]  /*1ee7a0*/  STL [R1+0x7818], R13 ;  /* 0x0078180d01007387 */ /* 0x0003e80000100800 */
[----:B-1----:R-:W3:Y:S04]  /*1ee7b0*/  LDL.LU R13, [R1+0x1df8] ;  /* 0x001df800010d7983 */ /* 0x002ee80000300800 */
[----:B------:R-:W3:Y:S04]  /*1ee7c0*/  LDL.LU R29, [R1+0x1dfc] ;  /* 0x001dfc00011d7983 */ /* 0x000ee80000300800 */
[----:B------:R-:W-:Y:S01]  /*1ee7d0*/  STL [R1+0xcc], R11 ;  /* 0x0000cc0b01007387 */ /* 0x000fe20000100800 */
[----:B--2---:R-:W-:-:S05]  /*1ee7e0*/  IADD3 R24, P1, PT, R0, R17, RZ ;  /* 0x0000001100187210 */ /* 0x004fca0007f3e0ff */
[----:B------:R-:W-:-:S05]  /*1ee7f0*/  IMAD.X R25, R6, 0x1, R15, P1 ;  /* 0x0000000106197824 */ /* 0x000fca00008e060f */
[----:B------:R1:W-:Y:S04]  /*1ee800*/  STL.64 [R1+0x1890], R24 ;  /* 0x0018901801007387 */ /* 0x0003e80000100a00 */
[----:B-1----:R-:W2:Y:S01]  /*1ee810*/  LDL.LU.64 R24, [R1+0x7a20] ;  /* 0x007a200001187983 */ /* 0x002ea20000300a00 */
[----:B------:R-:W-:-:S03]  /*1ee820*/  F2FP.SATFINITE.E5M2.F32.PACK_AB_MERGE_C R12, R12, R23, RZ ;  /* 0x000000170c0c723e */ /* 0x000fc600048060ff */
[----:B------:R-:W3:Y:S01]  /*1ee830*/  LDL.LU R11, [R1+0x1e10] ;  /* 0x001e1000010b7983 */ /* 0x000ee20000300800 */
[----:B------:R-:W-:-:S03]  /*1ee840*/  F2FP.SATFINITE.E5M2.F32.PACK_AB_MERGE_C R4, R4, R10, RZ ;  /* 0x0000000a0404723e */ /* 0x000fc600048060ff */
[----:B------:R1:W-:Y:S01]  /*1ee850*/  STL [R1+0xbc], R12 ;  /* 0x0000bc0c01007387 */ /* 0x0003e20000100800 */
[----:B------:R-:W-:Y:S02]  /*1ee860*/  F2FP.SATFINITE.E5M2.F32.PACK_AB_MERGE_C R5, R5, R8, RZ ;  /* 0x000000080505723e */ /* 0x000fe400048060ff */
[----:B------:R-:W-:Y:S01]  /*1ee870*/  F2FP.SATFINITE.E5M2.F32.PACK_AB_MERGE_C R2, R9, R2, RZ ;  /* 0x000000020902723e */ /* 0x000fe200048060ff */
[----:B-1----:R-:W3:Y:S01]  /*1ee880*/  LDL.LU R12, [R1+0x1e14] ;  /* 0x001e1400010c7983 */ /* 0x002ee20000300800 */
[----:B--2---:R-:W-:-:S03]  /*1ee890*/  IADD3 R22, P1, PT, R0, R25, RZ ;  /* 0x0000001900167210 */ /* 0x004fc60007f3e0ff */
[----:B------:R1:W-:Y:S02]  /*1ee8a0*/  STL [R1+0x79f8], R25 ;  /* 0x0079f81901007387 */ /* 0x0003e40000100800 */
[----:B------:R-:W-:Y:S02]  /*1ee8b0*/  IMAD.X R23, R6, 0x1, R24, P1 ;  /* 0x0000000106177824 */ /* 0x000fe400008e0618 */
[----:B-1----:R-:W2:Y:S04]  /*1ee8c0*/  LDL.LU R25, [R1+0x1df4] ;  /* 0x001df40001197983 */ /* 0x002ea80000300800 */
[----:B------:R1:W-:Y:S04]  /*1ee8d0*/  STL.64 [R1+0x1880], R22 ;  /* 0x0018801601007387 */ /* 0x0003e80000100a00 */
[----:B-1----:R-:W2:Y:S04]  /*1ee8e0*/  LDL.LU.64 R22, [R1+0x7a18] ;  /* 0x007a180001167983 */ /* 0x002ea80000300a00 */
[----:B------:R1:W-:Y:S04]  /*1ee8f0*/  STL [R1+0x79fc], R24 ;  /* 0x0079fc1801007387 */ /* 0x0003e80000100800 */
[----:B-1----:R-:W3:Y:S04]  /*1ee900*/  LDL.LU R24, [R1+0x1df0] ;  /* 0x001df00001187983 */ /* 0x002ee80000300800 */
[----:B------:R1:W-:Y:S04]  /*1ee910*/  STL.64 [R1+0x7838], R4 ;  /* 0x0078380401007387 */ /* 0x0003e80000100a00 */
[----:B------:R0:W-:Y:S04]  /*1ee920*/  STL [R1+0xac], R2 ;  /* 0x0000ac0201007387 */ /* 0x0001e80000100800 */
[----:B-1----:R-:W3:Y:S04]  /*1ee930*/  LDL.LU R4, [R1+0x1de0] ;  /* 0x001de00001047983 */ /* 0x002ee80000300800 */
[----:B------:R-:W3:Y:S01]  /*1ee940*/  LDL.LU R5, [R1+0x1de4] ;  /* 0x001de40001057983 */ /* 0x000ee20000300800 */
[----:B------:R-:W-:-:S03]  /*1ee950*/  IADD3 R8, P1, PT, R0, R16, RZ ;  /* 0x0000001000087210 */ /* 0x000fc60007f3e0ff */
[----:B------:R-:W-:Y:S02]  /*1ee960*/  STL.64 [R1+0x7a08], R16 ;  /* 0x007a081001007387 */ /* 0x000fe40000100a00 */
[----:B------:R-:W-:Y:S02]  /*1ee970*/  IMAD.X R9, R6, 0x1, R14, P1 ;  /* 0x0000000106097824 */ /* 0x000fe400008e060e */
[----:B------:R-:W4:Y:S04]  /*1ee980*/  LDL.LU R10, [R1+0x1e18] ;  /* 0x001e1800010a7983 */ /* 0x000f280000300800 */
[----:B0-----:R-:W4:Y:S04]  /*1ee990*/  LDL.LU R2, [R1+0x1e1c] ;  /* 0x001e1c0001027983 */ /* 0x001f280000300800 */
[----:B------:R0:W-:Y:S04]  /*1ee9a0*/  STL.64 [R1+0x1888], R8 ;  /* 0x0018880801007387 */ /* 0x0001e80000100a00 */
[----:B0-----:R-:W4:Y:S04]  /*1ee9b0*/  LDL.LU R9, [R1+0x1e00] ;  /* 0x001e000001097983 */ /* 0x001f280000300800 */
[----:B------:R-:W4:Y:S01]  /*1ee9c0*/  LDL.LU R8, [R1+0x1e04] ;  /* 0x001e040001087983 */ /* 0x000f220000300800 */
[----:B--2---:R-:W-:-:S05]  /*1ee9d0*/  IADD3 R16, P1, PT, R0, R23, RZ ;  /* 0x0000001700107210 */ /* 0x004fca0007f3e0ff */
[----:B------:R-:W-:Y:S01]  /*1ee9e0*/  IMAD.X R17, R6, 0x1, R22, P1 ;  /* 0x0000000106117824 */ /* 0x000fe200008e0616 */
[----:B---3--:R-:W-:Y:S02]  /*1ee9f0*/  F2FP.SATFINITE.E5M2.F32.PACK_AB_MERGE_C R4, R5, R4, RZ ;  /* 0x000000040504723e */ /* 0x008fe400048060ff */
[----:B----4-:R-:W-:-:S03]  /*1eea00*/  F2FP.SATFINITE.E5M2.F32.PACK_AB_MERGE_C R5, R7, R3, RZ ;  /* 0x000000030705723e */ /* 0x010fc600048060ff */
[----:B------:R-:W-:Y:S04]  /*1eea10*/  STL [R1+0x7868], R4 ;  /* 0x0078680401007387 */ /* 0x000fe80000100800 */
[----:B------:R0:W-:Y:S04]  /*1eea20*/  STL [R1+0x7878], R5 ;  /* 0x0078780501007387 */ /* 0x0001e80000100800 */
[----:B------:R-:W2:Y:S04]  /*1eea30*/  LDL.LU R3, [R1+0x1e08] ;  /* 0x001e080001037983 */ /* 0x000ea80000300800 */
[----:B------:R-:W2:Y:S04]  /*1eea40*/  LDL.LU R7, [R1+0x1e0c] ;  /* 0x001e0c0001077983 */ /* 0x000ea80000300800 */
[----:B------:R-:W-:Y:S04]  /*1eea50*/  STL.64 [R1+0x79f0], R22 ;  /* 0x0079f01601007387 */ /* 0x000fe80000100a00 */
[----:B------:R1:W-:Y:S01]  /*1eea60*/  STL.64 [R1+0x1878], R16 ;  /* 0x0018781001007387 */ /* 0x0003e20000100a00 */
[----:B0-----:R-:W-:-:S02]  /*1eea70*/  F2FP.SATFINITE.E5M2.F32.PACK_AB_MERGE_C R5, R25, R24, RZ ;  /* 0x000000181905723e */ /* 0x001fc400048060ff */
[----:B------:R-:W-:Y:S02]  /*1eea80*/  F2FP.SATFINITE.E5M2.F32.PACK_AB_MERGE_C R4, R29, R13, RZ ;  /* 0x0000000d1d04723e */ /* 0x000fe400048060ff */
[----:B-1----:R-:W-:-:S03]  /*1eea90*/  IADD3 R16, P1, PT, R0, R21, RZ ;  /* 0x0000001500107210 */ /* 0x002fc60007f3e0ff */
[----:B------:R0:W-:Y:S02]  /*1eeaa0*/  STL.64 [R1+0x7880], R4 ;  /* 0x0078800401007387 */ /* 0x0001e40000100a00 */
[----:B------:R-:W-:Y:S02]  /*1eeab0*/  IMAD.X R17, R6, 0x1, R19, P1 ;  /* 0x0000000106117824 */ /* 0x000fe400008e0613 */
[----:B------:R-:W3:Y:S04]  /*1eeac0*/  LDL.LU R29, [R1+0x2fe0] ;  /* 0x002fe000011d7983 */ /* 0x000ee80000300800 */
[----:B------:R1:W-:Y:S01]  /*1eead0*/  STL.64 [R1+0x1870], R16 ;  /* 0x0018701001007387 */ /* 0x0003e20000100a00 */
[----:B0-----:R-:W-:Y:S02]  /*1eeae0*/  F2FP.SATFINITE.E5M2.F32.PACK_AB_MERGE_C R4, R12, R11, RZ ;  /* 0x0000000b0c04723e */ /* 0x001fe400048060ff */
[----:B------:R-:W-:Y:S01]  /*1eeaf0*/  IADD3 R12, P1, PT, R0, R20, RZ ;  /* 0x00000014000c7210 */ /* 0x000fe20007f3e0ff */
[----:B-1----:R-:W4:Y:S04]  /*1eeb00*/  LDL.LU R16, [R1+0x2fe8] ;  /* 0x002fe80001107983 */ /* 0x002f280000300800 */
[----:B------:R-:W-:Y:S01]  /*1eeb10*/  IMAD.X R13, R6, 0x1, R18, P1 ;  /* 0x00000001060d7824 */ /* 0x000fe200008e0612 */
[----:B------:R-:W4:Y:S04]  /*1eeb20*/  LDL.LU R17, [R1+0x2fec] ;  /* 0x002fec0001117983 */ /* 0x000f280000300800 */
[----:B------:R0:W-:Y:S04]  /*1eeb30*/  STL.64 [R1+0x7a00], R20 ;  /* 0x007a001401007387 */ /* 0x0001e80000100a00 */
[----:B0-----:R-:W3:Y:S04]  /*1eeb40*/  LDL.LU R20, [R1+0x2fd8] ;  /* 0x002fd80001147983 */ /* 0x001ee80000300800 */
[----:B------:R-:W3:Y:S04]  /*1eeb50*/  LDL.LU R21, [R1+0x2fdc] ;  /* 0x002fdc0001157983 */ /* 0x000ee80000300800 */
[----:B------:R-:W3:Y:S01]  /*1eeb60*/  LDL.LU R6, [R1+0x7a14] ;  /* 0x007a140001067983 */ /* 0x000ee20000300800 */
[----:B------:R-:W-:-:S03]  /*1eeb70*/  F2FP.SATFINITE.E5M2.F32.PACK_AB_MERGE_C R11, R2, R10, RZ ;  /* 0x0000000a020b723e */ /* 0x000fc600048060ff */
[----:B------:R-:W4:Y:S01]  /*1eeb80*/  LDL.LU R24, [R1+0x2fc0] ;  /* 0x002fc00001187983 */ /* 0x000f220000300800 */
[----:B------:R-:W-:-:S03]  /*1eeb90*/  F2FP.SATFINITE.E5M2.F32.PACK_AB_MERGE_C R5, R8, R9, RZ ;  /* 0x000000090805723e */ /* 0x000fc600048060ff */
[----:B------:R-:W4:Y:S04]  /*1eeba0*/  LDL.LU R25, [R1+0x2fc4] ;  /* 0x002fc40001197983 */ /* 0x000f280000300800 */
[----:B------:R0:W-:Y:S01]  /*1eebb0*/  STL.64 [R1+0x1868], R12 ;  /* 0x0018680c01007387 */ /* 0x0001e20000100a00 */
[----:B------:R-:W-:Y:S01]  /*1eebc0*/  VIADD R2, R0, UR6 ;  /* 0x0000000600027c36 */ /* 0x000fe20008000000 */
[----:B------:R-:W1:Y:S02]  /*1eebd0*/  LDCU UR6, c[0x0][0x3b8] ;  /* 0x00007700ff0677ac */ /* 0x000e640008000800 */
[----:B0-----:R-:W4:Y:S04]  /*1eebe0*/  LDL.LU R13, [R1+0x2fc8] ;  /* 0x002fc800010d7983 */ /* 0x001f280000300800 */
[----:B------:R-:W4:Y:S04]  /*1eebf0*/  LDL.LU R12, [R1+0x2fcc] ;  /* 0x002fcc00010c7983 */ /* 0x000f280000300800 */
[----:B------:R0:W-:Y:S04]  /*1eec00*/  STL [R1+0x78a4], R11 ;  /* 0x0078a40b01007387 */ /* 0x0001e80000100800 */
[----:B0-----:R-:W4:Y:S04]  /*1eec10*/  LDL.LU R11, [R1+0x2fd4] ;  /* 0x002fd400010b7983 */ /* 0x001f280000300800 */
[----:B------:R0:W-:Y:S04]  /*1eec20*/  STL.64 [R1+0x78c8], R4 ;  /* 0x0078c80401007387 */ /* 0x0001e80000100a00 */
[----:B0-----:R-:W4:Y:S04]  /*1eec30*/  LDL.LU R4, [R1+0x2fd0] ;  /* 0x002fd00001047983 */ /* 0x001f280000300800 */
[----:B------:R-:W4:Y:S04]  /*1eec40*/  LDL.LU R22, [R1+0x2fb0] ;  /* 0x002fb00001167983 */ /* 0x000f280000300800 */
[----:B------:R-:W4:Y:S04]  /*1eec50*/  LDL.LU R23, [R1+0x2fb4] ;  /* 0x002fb40001177983 */ /* 0x000f280000300800 */
[----:B------:R-:W4:Y:S04]  /*1eec60*/  LDL.LU R10, [R1+0x2fb8] ;  /* 0x002fb800010a7983 */ /* 0x000f280000300800 */
[----:B------:R-:W4:Y:S01]  /*1eec70*/  LDL.LU R0, [R1+0x2fbc] ;  /* 0x002fbc0001007983 */ /* 0x000f220000300800 */
[----:B--2---:R-:W-:-:S05]  /*1eec80*/  F2FP.SATFINITE.E5M2.F32.PACK_AB_MERGE_C R7, R7, R3, RZ ;  /* 0x000000030707723e */ /* 0x004fca00048060ff */
[----:B---3--:R0:W-:Y:S04]  /*1eec90*/  STL.64 [R1+0x78d8], R6 ;  /* 0x0078d80601007387 */ /* 0x0081e80000100a00 */
[----:B0-----:R-:W2:Y:S01]  /*1eeca0*/  LDL.LU R6, [R1+0x2fe4] ;  /* 0x002fe40001067983 */ /* 0x001ea20000300800 */
[----:B------:R-:W-:Y:S02]  /*1eecb0*/  SHF.R.S32.HI R3, RZ, 0x1f, R2 ;  /* 0x0000001fff037819 */ /* 0x000fe40000011402 */
[----:B------:R-:W-:Y:S01]  /*1eecc0*/  IADD3 R8, P1, PT, R2, R27, RZ ;  /* 0x0000001b02087210 */ /* 0x000fe20007f3e0ff */
[----:B------:R-:W3:Y:S04]  /*1eecd0*/  LDL.LU R7, [R1+0x2fa0] ;  /* 0x002fa00001077983 */ /* 0x000ee80000300800 */
[----:B------:R-:W-:Y:S01]  /*1eece0*/  IMAD.X R9, R3, 0x1, R26, P1 ;  /* 0x0000000103097824 */ /* 0x000fe200008e061a */
[----:B------:R-:W3:Y:S04]  /*1eecf0*/  LDL.LU R5, [R1+0x2fa4] ;  /* 0x002fa40001057983 */ /* 0x000ee80000300800 */
[----:B------:R0:W-:Y:S04]  /*1eed00*/  STL.64 [R1+0x1860], R8 ;  /* 0x0018600801007387 */ /* 0x0001e80000100a00 */
[----:B0-----:R-:W3:Y:S04]  /*1eed10*/  LDL.LU R9, [R1+0x2fa8] ;  /* 0x002fa80001097983 */ /* 0x001ee80000300800 */
[----:B------:R-:W3:Y:S01]  /*1eed20*/  LDL.LU R8, [R1+0x2fac] ;  /* 0x002fac0001087983 */ /* 0x000ee20000300800 */
[----:B--2---:R-:W-:-:S03]  /*1eed30*/  F2FP.SATFINITE.E5M2.F32.PACK_AB_MERGE_C R6, R6, R29, RZ ;  /* 0x0000001d0606723e */ /* 0x004fc600048060ff */
[----:B------:R-:W2:Y:S04]  /*1eed40*/  LDL.LU R29, [R1+0x7a10] ;  /* 0x007a1000011d7983 */ /* 0x000ea80000300800 */
[----:B------:R4:W-:Y:S02]  /*1eed50*/  STL [R1+0x1d78], R6 ;  /* 0x001d780601007387 */ /* 0x0009e40000100800 */
[----:B----4-:R-:W-:-:S05]  /*1eed60*/  F2FP.SATFINITE.E5M2.F32.PACK_AB_MERGE_C R6, R17, R16, RZ ;  /* 0x000000101106723e */ /* 0x010fca00048060ff */
[----:B------:R-:W-:Y:S01]  /*1eed70*/  STL [R1+0x1d74], R6 ;  /* 0x001d740601007387 */ /* 0x000fe20000100800 */
[----:B--2---:R-:W-:-:S05]  /*1eed80*/  IADD3 R16, P1, PT, R2, R29, RZ ;  /* 0x0000001d02107210 */ /* 0x004fca0007f3e0ff */
[----:B------:R-:W-:-:S05]  /*1eed90*/  IMAD.X R17, R3, 0x1, R28, P1 ;  /* 0x0000000103117824 */ /* 0x000fca00008e061c */
[----:B------:R0:W-:Y:S04]  /*1eeda0*/  STL.64 [R1+0x1858], R16 ;  /* 0x0018581001007387 */ /* 0x0001e80000100a00 */
[----:B0-----:R-:W2:Y:S01]  /*1eedb0*/  LDL.LU.64 R16, [R1+0x7a08] ;  /* 0x007a080001107983 */ /* 0x001ea20000300a00 */
[----:B------:R-:W-:Y:S02]  /*1eedc0*/  F2FP.SATFINITE.E5M2.F32.PACK_AB_MERGE_C R4, R11, R4, RZ ;  /* 0x000000040b04723e */ /* 0x000fe400048060ff */
[----:B------:R-:W-:Y:S01]  /*1eedd0*/  F2FP.SATFINITE.E5M2.F32.PACK_AB_MERGE_C R11, R21, R20, RZ ;  /* 0x00000014150b723e */ /* 0x000fe200048060ff */
[----:B------:R-:W4:Y:S01]  /*1eede0*/  LDL.LU R6, [R1+0x2f9c] ;  /* 0x002f9c0001067983 */ /* 0x000f220000300800 */
[----:B------:R-:W-:-:S03]  /*1eedf0*/  F2FP.SATFINITE.E5M2.F32.PACK_AB_MERGE_C R25, R25, R24, RZ ;  /* 0x000000181919723e */ /* 0x000fc600048060ff */
[----:B------:R0:W-:Y:S04]  /*1eee00*/  STL [R1+0x1d98], R4 ;  /* 0x001d980401007387 */ /* 0x0001e80000100800 */
[----:B0-----:R-:W3:Y:S04]  /*1eee10*/  LDL.LU R4, [R1+0x2f80] ;  /* 0x002f800001047983 */ /* 0x001ee80000300800 */
[----:B------:R0:W-:Y:S04]  /*1eee20*/  STL [R1+0x1d94], R11 ;  /* 0x001d940b01007387 */ /* 0x0001e80000100800 */
[----:B0-----:R-:W3:Y:S01]  /*1eee30*/  LDL.LU R11, [R1+0x2f84] ;  /* 0x002f8400010b7983 */ /* 0x001ee20000300800 */
[----:B--2---:R-:W-:-:S05]  /*1eee40*/  IADD3 R20, P1, PT, R2, R17, RZ ;  /* 0x0000001102147210 */ /* 0x004fca0007f3e0ff */
[----:B------:R-:W-:-:S05]  /*1eee50*/  IMAD.X R21, R3, 0x1, R15, P1 ;  /* 0x0000000103157824 */ /* 0x000fca00008e060f */
        /* <DEDUP_REMOVED lines=9> */
[----:B--2---:R-:W-:-:S05]  /*1eeef0*/  IADD3 R12, P1, PT, R2, R25, RZ ;  /* 0x00000019020c7210 */ /* 0x004fca0007f3e0ff */
[----:B0-----:R-:W-:-:S05]  /*1eef00*/  IMAD.X R13, R3, 0x1, R24, P1 ;  /* 0x00000001030d7824 */ /* 0x001fca00008e0618 */
[----:B------:R0:W-:Y:S04]  /*1eef10*/  STL.64 [R1+0x1848], R12 ;  /* 0x0018480c01007387 */ /* 0x0001e80000100a00 */
[----:B0-----:R-:W2:Y:S04]  /*1eef20*/  LDL.LU R13, [R1+0x2f88] ;  /* 0x002f8800010d7983 */ /* 0x001ea80000300800 */
[----:B------:R-:W2:Y:S04]  /*1eef30*/  LDL.LU R12, [R1+0x2f8c] ;  /* 0x002f8c00010c7983 */ /* 0x000ea80000300800 */
[----:B------:R0:W-:Y:S04]  /*1eef40*/  STL.64 [R1+0x79e0], R24 ;  /* 0x0079e01801007387 */ /* 0x0001e80000100a00 */
[----:B0-----:R-:W2:Y:S04]  /*1eef50*/  LDL.LU R24, [R1+0x2f94] ;  /* 0x002f940001187983 */ /* 0x001ea80000300800 */
[----:B------:R-:W4:Y:S04]  /*1eef60*/  LDL.LU R25, [R1+0x2f98] ;  /* 0x002f980001197983 */ /* 0x000f280000300800 */
[----:B------:R-:W2:Y:S04]  /*1eef70*/  LDL.LU R10, [R1+0x3078] ;  /* 0x00307800010a7983 */ /* 0x000ea80000300800 */
[----:B------:R-:W-:Y:S04]  /*1eef80*/  STL [R1+0x1dd8], R23 ;  /* 0x001dd81701007387 */ /* 0x000fe80000100800 */
[----:B------:R-:W2:Y:S04]  /*1eef90*/  LDL.LU R0, [R1+0x307c] ;  /* 0x00307c0001007983 */ /* 0x000ea80000300800 */
[----:B------:R0:W-:Y:S02]  /*1eefa0*/  STL [R1+0x1dd0], R22 ;  /* 0x001dd01601007387 */ /* 0x0001e40000100800 */
[----:B0-----:R-:W-:-:S02]  /*1eefb0*/  IADD3 R22, P1, PT, R2, R16, RZ ;  /* 0x0000001002167210 */ /* 0x001fc40007f3e0ff */
[----:B------:R0:W-:Y:S03]  /*1eefc0*/  STL.64 [R1+0x79e8], R16 ;  /* 0x0079e81001007387 */ /* 0x0001e60000100a00 */
[----:B------:R-:W-:Y:S01]  /*1eefd0*/  IMAD.X R23, R3, 0x1, R14, P1 ;  /* 0x0000000103177824 */ /* 0x000fe200008e060e */
[----:B0-----:R-:W2:Y:S04]  /*1eefe0*/  LDL.LU R16, [R1+0x3070] ;  /* 0x0030700001107983 */ /* 0x001ea80000300800 */
[----:B------:R-:W2:Y:S04]  /*1eeff0*/  LDL.LU R17, [R1+0x3074] ;  /* 0x0030740001117983 */ /* 0x000ea80000300800 */
[----:B------:R0:W-:Y:S04]  /*1ef000*/  STL.64 [R1+0x1840], R22 ;  /* 0x0018401601007387 */ /* 0x0001e80000100a00 */
[----:B0-----:R-:W2:Y:S01]  /*1ef010*/  LDL.LU.64 R22, [R1+0x79f0] ;  /* 0x0079f00001167983 */ /* 0x001ea20000300a00 */
[----:B---3--:R-:W-:-:S02]  /*1ef020*/  F2FP.SATFINITE.E5M2.F32.PACK_AB_MERGE_C R7, R5, R7, RZ ;  /* 0x000000070507723e */ /* 0x008fc400048060ff */
[----:B------:R-:W-:-:S03]  /*1ef030*/  F2FP.SATFINITE.E5M2.F32.PACK_AB_MERGE_C R5, R8, R9, RZ ;  /* 0x000000090805723e */ /* 0x000fc600048060ff */
[----:B------:R0:W-:Y:S04]  /*1ef040*/  STL [R1+0x1df0], R7 ;  /* 0x001df00701007387 */ /* 0x0001e80000100800 */
[----:B------:R3:W-:Y:S04]  /*1ef050*/  STL [R1+0x1dec], R5 ;  /* 0x001dec0501007387 */ /* 0x0007e80000100800 */
[----:B0-----:R-:W4:Y:S04]  /*1ef060*/  LDL.LU R7, [R1+0x3060] ;  /* 0x0030600001077983 */ /* 0x001f280000300800 */
[----:B---3--:R-:W3:Y:S01]  /*1ef070*/  LDL.LU R5, [R1+0x3064] ;  /* 0x0030640001057983 */ /* 0x008ee20000300800 */
        /* <DEDUP_REMOVED lines=8> */
[----:B----4-:R-:W-:Y:S02]  /*1ef100*/  F2FP.SATFINITE.E5M2.F32.PACK_AB_MERGE_C R6, R6, R25, RZ ;  /* 0x000000190606723e */ /* 0x010fe400048060ff */
[----:B------:R-:W-:Y:S02]  /*1ef110*/  F2FP.SATFINITE.E5M2.F32.PACK_AB_MERGE_C R4, R11, R4, RZ ;  /* 0x000000040b04723e */ /* 0x000fe400048060ff */
[----:B------:R-:W-:Y:S02]  /*1ef120*/  F2FP.SATFINITE.E5M2.F32.PACK_AB_MERGE_C R12, R12, R13, RZ ;  /* 0x0000000d0c0c723e */ /* 0x000fe400048060ff */
[----:B------:R-:W-:Y:S02]  /*1ef130*/  F2FP.SATFINITE.E5M2.F32.PACK_AB_MERGE_C R17, R17, R16, RZ ;  /* 0x000000101111723e */ /* 0x000fe400048060ff */
[----:B------:R-:W-:Y:S02]  /*1ef140*/  F2FP.SATFINITE.E5M2.F32.PACK_AB_MERGE_C R16, R0, R10, RZ ;  /* 0x0000000a0010723e */ /* 0x000fe400048060ff */
[----:B---3--:R-:W-:-:S02]  /*1ef150*/  F2FP.SATFINITE.E5M2.F32.PACK_AB_MERGE_C R5, R5, R7, RZ ;  /* 0x000000070505723e */ /* 0x008fc400048060ff */
[----:B--2---:R-:W-:Y:S01]  /*1ef160*/  F2FP.SATFINITE.E5M2.F32.PACK_AB_MERGE_C R24, R24, R23, RZ ;  /* 0x000000171818723e */ /* 0x004fe200048060ff */
[----:B------:R-:W-:-:S04]  /*1ef170*/  IMAD.X R23, R3, 0x1, R19, P1 ;  /* 0x0000000103177824 */ /* 0x000fc800008e0613 */
[----:B------:R0:W-:Y:S04]  /*1ef180*/  STL [R1+0x1e04], R24 ;  /* 0x001e041801007387 */ /* 0x0001e80000100800 */
[----:B------:R-:W-:Y:S04]  /*1ef190*/  STL [R1+0x1e00], R6 ;  /* 0x001e000601007387 */ /* 0x000fe80000100800 */
[----:B------:R2:W-:Y:S04]  /*1ef1a0*/  STL.64 [R1+0x1828], R22 ;  /* 0x0018281601007387 */ /* 0x0005e80000100a00 */
[----:B------:R3:W-:Y:S04]  /*1ef1b0*/  STL [R1+0x1e20], R4 ;  /* 0x001e200401007387 */ /* 0x0007e80000100800 */
[----:B0-----:R-:W4:Y:S01]  /*1ef1c0*/  LDL.LU R24, [R1+0x3050] ;  /* 0x0030500001187983 */ /* 0x001f220000300800 */
[----:B--2---:R-:W-:-:S03]  /*1ef1d0*/  IADD3 R22, P1, PT, R2, R20, RZ ;  /* 0x0000001402167210 */ /* 0x004fc60007f3e0ff */
[----:B------:R-:W4:Y:S02]  /*1ef1e0*/  LDL.LU R25, [R1+0x3054] ;  /* 0x0030540001197983 */ /* 0x000f240000300800 */
[----:B------:R-:W-:Y:S02]  /*1ef1f0*/  IMAD.X R23, R3, 0x1, R18, P1 ;  /* 0x0000000103177824 */ /* 0x000fe400008e0612 */
[----:B------:R-:W2:Y:S04]  /*1ef200*/  LDL.LU R11, [R1+0x3058] ;  /* 0x00305800010b7983 */ /* 0x000ea80000300800 */
[----:B------:R-:W-:Y:S04]  /*1ef210*/  STL.64 [R1+0x1830], R22 ;  /* 0x0018301601007387 */ /* 0x000fe80000100a00 */
[----:B------:R-:W2:Y:S04]  /*1ef220*/  LDL.LU R3, [R1+0x305c] ;  /* 0x00305c0001037983 */ /* 0x000ea80000300800 */
[----:B------:R-:W2:Y:S01]  /*1ef230*/  LDL.LU R6, [R1+0x3040] ;  /* 0x0030400001067983 */ /* 0x000ea20000300800 */
[----:B-1----:R-:W-:Y:S01]  /*1ef240*/  VIADD R2, R2, UR6 ;  /* 0x0000000602027c36 */ /* 0x002fe20008000000 */
[----:B------:R-:W-:Y:S01]  /*1ef250*/  F2FP.SATFINITE.E5M2.F32.PACK_AB_MERGE_C R8, R8, R9, RZ ;  /* 0x000000090808723e */ /* 0x000fe200048060ff */
[----:B------:R-:W0:Y:S01]  /*1ef260*/  LDCU UR6, c[0x0][0x3b8] ;  /* 0x00007700ff0677ac */ /* 0x000e220008000800 */
[----:B---3--:R-:W3:Y:S04]  /*1ef270*/  LDL.LU R4, [R1+0x3044] ;  /* 0x0030440001047983 */ /* 0x008ee80000300800 */
[----:B------:R1:W-:Y:S04]  /*1ef280*/  STL [R1+0x1e18], R12 ;  /* 0x001e180c01007387 */ /* 0x0003e80000100800 */
[----:B------:R-:W3:Y:S04]  /*1ef290*/  LDL.LU R13, [R1+0x3048] ;  /* 0x00304800010d7983 */ /* 0x000ee80000300800 */
[----:B-1----:R-:W3:Y:S04]  /*1ef2a0*/  LDL.LU R12, [R1+0x304c] ;  /* 0x00304c00010c7983 */ /* 0x002ee80000300800 */
[----:B------:R-:W-:Y:S04]  /*1ef2b0*/  STL [R1+0x1e38], R17 ;  /* 0x001e381101007387 */ /* 0x000fe80000100800 */
[----:B------:R-:W3:Y:S04]  /*1ef2c0*/  LDL.LU R10, [R1+0x3030] ;  /* 0x00303000010a7983 */ /* 0x000ee80000300800 */
[----:B------:R-:W3:Y:S04]  /*1ef2d0*/  LDL.LU R0, [R1+0x3034] ;  /* 0x0030340001007983 */ /* 0x000ee80000300800 */
[----:B------:R1:W-:Y:S04]  /*1ef2e0*/  STL [R1+0x1e34], R16 ;  /* 0x001e341001007387 */ /* 0x0003e80000100800 */
[----:B------:R0:W-:Y:S04]  /*1ef2f0*/  STL [R1+0x79d0], R27 ;  /* 0x0079d01b01007387 */ /* 0x0001e80000100800 */
[----:B------:R-:W3:Y:S01]  /*1ef300*/  LDL.LU R22, [R1+0x3038] ;  /* 0x0030380001167983 */ /* 0x000ee20000300800 */
[----:B-1----:R-:W-:-:S03]  /*1ef310*/  IADD3 R16, P1, PT, R2, R27, RZ ;  /* 0x0000001b02107210 */ /* 0x002fc60007f3e0ff */
[----:B------:R-:W3:Y:S01]  /*1ef320*/  LDL.LU R23, [R1+0x303c] ;  /* 0x00303c0001177983 */ /* 0x000ee20000300800 */
[----:B0-----:R-:W-:-:S05]  /*1ef330*/  SHF.R.S32.HI R27, RZ, 0x1f, R2 ;  /* 0x0000001fff1b7819 */ /* 0x001fca0000011402 */
[----:B------:R-:W-:-:S05]  /*1ef340*/  IMAD.X R17, R27, 0x1, R26, P1 ;  /* 0x000000011b117824 */ /* 0x000fca00008e061a */
[----:B------:R0:W-:Y:S04]  /*1ef350*/  STL.64 [R1+0x1820], R16 ;  /* 0x0018201001007387 */ /* 0x0001e80000100a00 */
[----:B------:R1:W-:Y:S04]  /*1ef360*/  STL [R1+0x1e4c], R5 ;  /* 0x001e4c0501007387 */ /* 0x0003e80000100800 */
[----:B------:R-:W3:Y:S01]  /*1ef370*/  LDL.LU R7, [R1+0x3010] ;  /* 0x0030100001077983 */ /* 0x000ee20000300800 */
[----:B0-----:R-:W-:-:S03]  /*1ef380*/  IADD3 R16, P1, PT, R2, R29, RZ ;  /* 0x0000001d02107210 */ /* 0x001fc60007f3e0ff */
[----:B-1----:R-:W3:Y:S02]  /*1ef390*/  LDL.LU R5, [R1+0x3014] ;  /* 0x0030140001057983 */ /* 0x002ee40000300800 */
[----:B------:R-:W-:Y:S02]  /*1ef3a0*/  IMAD.X R17, R27, 0x1, R28, P1 ;  /* 0x000000011b117824 */ /* 0x000fe400008e061c */
[----:B------:R0:W-:Y:S04]  /*1ef3b0*/  STL [R1+0x1e48], R8 ;  /* 0x001e480801007387 */ /* 0x0001e80000100800 */
[----:B------:R-:W3:Y:S04]  /*1ef3c0*/  LDL.LU R9, [R1+0x3018] ;  /* 0x0030180001097983 */ /* 0x000ee80000300800 */
[----:B0-----:R-:W3:Y:S04]  /*1ef3d0*/  LDL.LU R8, [R1+0x301c] ;  /* 0x00301c0001087983 */ /* 0x001ee80000300800 */
[----:B------:R0:W-:Y:S04]  /*1ef3e0*/  STL.64 [R1+0x1818], R16 ;  /* 0x0018181001007387 */ /* 0x0001e80000100a00 */
[----:B0-----:R-:W3:Y:S04]  /*1ef3f0*/  LDL.LU.64 R16, [R1+0x79e8] ;  /* 0x0079e80001107983 */ /* 0x001ee80000300a00 */
[----:B------:R0:W-:Y:S04]  /*1ef400*/  STL.64 [R1+0x79c8], R28 ;  /* 0x0079c81c01007387 */ /* 0x0001e80000100a00 */
[----:B0-----:R-:W3:Y:S04]  /*1ef410*/  LDL.LU R28, [R1+0x3028] ;  /* 0x00302800011c7983 */ /* 0x001ee80000300800 */
[----:B------:R-:W3:Y:S01]  /*1ef420*/  LDL.LU R29, [R1+0x302c] ;  /* 0x00302c00011d7983 */ /* 0x000ee20000300800 */
[----:B----4-:R-:W-:-:S02]  /*1ef430*/  F2FP.SATFINITE.E5M2.F32.PACK_AB_MERGE_C R25, R25, R24, RZ ;  /* 0x000000181919723e */ /* 0x010fc400048060ff */
[----:B--2---:R-:W-:Y:S02]  /*1ef440*/  F2FP.SATFINITE.E5M2.F32.PACK_AB_MERGE_C R24, R3, R11, RZ ;  /* 0x0000000b0318723e */ /* 0x004fe400048060ff */
        /* <DEDUP_REMOVED lines=9> */
[----:B------:R-:W-:-:S03]  /*1ef4e0*/  F2FP.SATFINITE.E5M2.F32.PACK_AB_MERGE_C R4, R12, R13, RZ ;  /* 0x0000000d0c04723e */ /* 0x000fc600048060ff */
[----:B------:R-:W-:Y:S01]  /*1ef4f0*/  STL [R1+0x2f84], R6 ;  /* 0x002f840601007387 */ /* 0x000fe20000100800 */
[----:B------:R-:W-:-:S03]  /*1ef500*/  F2FP.SATFINITE.E5M2.F32.PACK_AB_MERGE_C R0, R0, R10, RZ ;  /* 0x0000000a0000723e */ /* 0x000fc600048060ff */
[----:B------:R-:W-:Y:S01]  /*1ef510*/  STL [R1+0x2f80], R4 ;  /* 0x002f800401007387 */ /* 0x000fe20000100800 */
[----:B------:R-:W-:Y:S02]  /*1ef520*/  F2FP.SATFINITE.E5M2.F32.PACK_AB_MERGE_C R23, R23, R22, RZ ;  /* 0x000000161717723e */ /* 0x000fe400048060ff */
[C---:B---3--:R-:W-:Y:S01]  /*1ef530*/  IADD3 R12, P1, PT, R2.reuse, R25, RZ ;  /* 0x00000019020c7210 */ /* 0x048fe20007f3e0ff */
[----:B------:R0:W-:Y:S04]  /*1ef540*/  STL.64 [R1+0x79c0], R24 ;  /* 0x0079c01801007387 */ /* 0x0001e80000100a00 */
[C---:B------:R-:W-:Y:S01]  /*1ef550*/  IMAD.X R13, R27.reuse, 0x1, R24, P1 ;  /* 0x000000011b0d7824 */ /* 0x040fe200008e0618 */
[----:B------:R-:W-:Y:S01]  /*1ef560*/  IADD3 R22, P1, PT, R2, R16, RZ ;  /* 0x0000001002167210 */ /* 0x000fe20007f3e0ff */
[----:B0-----:R-:W3:Y:S04]  /*1ef570*/  LDL.LU R24, [R1+0x3020] ;  /* 0x0030200001187983 */ /* 0x001ee80000300800 */
[----:B------:R-:W3:Y:S04]  /*1ef580*/  LDL.LU R25, [R1+0x3024] ;  /* 0x0030240001197983 */ /* 0x000ee80000300800 */
[----:B------:R0:W-:Y:S04]  /*1ef590*/  STL.64 [R1+0x1810], R12 ;  /* 0x0018100c01007387 */ /* 0x0001e80000100a00 */
[----:B------:R-:W4:Y:S04]  /*1ef5a0*/  LDL.LU R6, [R1+0x3008] ;  /* 0x0030080001067983 */ /* 0x000f280000300800 */
[----:B------:R-:W4:Y:S04]  /*1ef5b0*/  LDL.LU R4, [R1+0x300c] ;  /* 0x00300c0001047983 */ /* 0x000f280000300800 */
[----:B------:R1:W-:Y:S04]  /*1ef5c0*/  STL [R1+0x2f8c], R0 ;  /* 0x002f8c0001007387 */ /* 0x0003e80000100800 */
[----:B0-----:R-:W2:Y:S04]  /*1ef5d0*/  LDL.LU R13, [R1+0x3100] ;  /* 0x00310000010d7983 */ /* 0x001ea80000300800 */
[----:B------:R-:W2:Y:S04]  /*1ef5e0*/  LDL.LU R12, [R1+0x3104] ;  /* 0x00310400010c7983 */ /* 0x000ea80000300800 */
[----:B------:R-:W2:Y:S04]  /*1ef5f0*/  LDL.LU R10, [R1+0x3108] ;  /* 0x00310800010a7983 */ /* 0x000ea80000300800 */
[----:B-1----:R-:W2:Y:S04]  /*1ef600*/  LDL.LU R0, [R1+0x310c] ;  /* 0x00310c0001007983 */ /* 0x002ea80000300800 */
[----:B------:R0:W-:Y:S02]  /*1ef610*/  STL [R1+0x2f88], R23 ;  /* 0x002f881701007387 */ /* 0x0001e40000100800 */
[----:B0-----:R-:W-:-:S05]  /*1ef620*/  IMAD.X R23, R27, 0x1, R14, P1 ;  /* 0x000000011b177824 */ /* 0x001fca00008e060e */
[----:B------:R0:W-:Y:S04]  /*1ef630*/  STL.64 [R1+0x1800], R22 ;  /* 0x0018001601007387 */ /* 0x0001e80000100a00 */
[----:B0-----:R-:W2:Y:S01]  /*1ef640*/  LDL.LU.64 R22, [R1+0x79d8] ;  /* 0x0079d80001167983 */ /* 0x001ea20000300a00 */
[----:B------:R-:W-:Y:S02]  /*1ef650*/  F2FP.SATFINITE.E5M2.F32.PACK_AB_MERGE_C R28, R29, R28, RZ ;  /* 0x0000001c1d1c723e */ /* 0x000fe400048060ff */
[----:B------:R-:W-:Y:S02]  /*1ef660*/  F2FP.SATFINITE.E5M2.F32.PACK_AB_MERGE_C R7, R5, R7, RZ ;  /* 0x000000070507723e */ /* 0x000fe400048060ff */
[----:B------:R-:W-:Y:S02]  /*1ef670*/  F2FP.SATFINITE.E5M2.F32.PACK_AB_MERGE_C R5, R8, R9, RZ ;  /* 0x000000090805723e */ /* 0x000fe400048060ff */
[----:B---3--:R-:W-:-:S05]  /*1ef680*/  F2FP.SATFINITE.E5M2.F32.PACK_AB_MERGE_C R25, R25, R24, RZ ;  /* 0x000000181919723e */ /* 0x008fca00048060ff */
[----:B------:R0:W-:Y:S01]  /*1ef690*/  STL [R1+0x2f94], R25 ;  /* 0x002f941901007387 */ /* 0x0001e20000100800 */
[----:B--2---:R-:W-:-:S03]  /*1ef6a0*/  IADD3 R24, P1, PT, R2, R23, RZ ;  /* 0x0000001702187210 */ /* 0x004fc60007f3e0ff */
[----:B------:R-:W-:Y:S02]  /*1ef6b0*/  STL [R1+0x79b0], R23 ;  /* 0x0079b01701007387 */ /* 0x000fe40000100800 */
[----:B0-----:R-:W-:Y:S02]  /*1ef6c0*/  IMAD.X R25, R27, 0x1, R22, P1 ;  /* 0x000000011b197824 */ /* 0x001fe400008e0616 */
[----:B------:R0:W-:Y:S04]  /*1ef6d0*/  STL [R1+0x2f90], R28 ;  /* 0x002f901c01007387 */ /* 0x0001e80000100800 */
[----:B------:R1:W-:Y:S01]  /*1ef6e0*/  STL.64 [R1+0x17f8], R24 ;  /* 0x0017f81801007387 */ /* 0x0003e20000100a00 */
[----:B0-----:R-:W-:-:S03]  /*1ef6f0*/  IADD3 R28, P1, PT, R2, R21, RZ ;  /* 0x00000015021c7210 */ /* 0x001fc60007f3e0ff */
[----:B-1----:R-:W2:Y:S02]  /*1ef700*/  LDL.LU R24, [R1+0x30f0] ;  /* 0x0030f00001187983 */ /* 0x002ea40000300800 */
[----:B------:R-:W-:Y:S02]  /*1ef710*/  IMAD.X R29, R27, 0x1, R19, P1 ;  /* 0x000000011b1d7824 */ /* 0x000fe400008e0613 */
[----:B------:R-:W-:Y:S04]  /*1ef720*/  STL [R1+0x2f9c], R7 ;  /* 0x002f9c0701007387 */ /* 0x000fe80000100800 */
[----:B------:R-:W2:Y:S04]  /*1ef730*/  LDL.LU R25, [R1+0x30f4] ;  /* 0x0030f40001197983 */ /* 0x000ea80000300800 */
[----:B------:R0:W-:Y:S04]  /*1ef740*/  STL [R1+0x2f98], R5 ;  /* 0x002f980501007387 */ /* 0x0001e80000100800 */
[----:B------:R-:W3:Y:S04]  /*1ef750*/  LDL.LU R9, [R1+0x30f8] ;  /* 0x0030f80001097983 */ /* 0x000ee80000300800 */
[----:B------:R-:W3:Y:S01]  /*1ef760*/  LDL.LU R8, [R1+0x30fc] ;  /* 0x0030fc0001087983 */ /* 0x000ee20000300800 */
[----:B0-----:R-:W-:-:S03]  /*1ef770*/  F2FP.SATFINITE.E5M2.F32.PACK_AB_MERGE_C R5, R3, R11, RZ ;  /* 0x0000000b0305723e */ /* 0x001fc600048060ff */
[----:B------:R-:W2:Y:S04]  /*1ef780*/  LDL.LU R7, [R1+0x30e0] ;  /* 0x0030e00001077983 */ /* 0x000ea80000300800 */
[----:B------:R-:W2:Y:S04]  /*1ef790*/  LDL.LU R3, [R1+0x30e4] ;  /* 0x0030e40001037983 */ /* 0x000ea80000300800 */
[----:B------:R0:W-:Y:S04]  /*1ef7a0*/  STL.64 [R1+0x17e8], R28 ;  /* 0x0017e81c01007387 */ /* 0x0001e80000100a00 */
[----:B------:R1:W-:Y:S01]  /*1ef7b0*/  STL [R1+0x2fa4], R5 ;  /* 0x002fa40501007387 */ /* 0x0003e20000100800 */
[----:B0-----:R-:W-:-:S03]  /*1ef7c0*/  IADD3 R28, P1, PT, R2, R20, RZ ;  /* 0x00000014021c7210 */ /* 0x001fc60007f3e0ff */
[----:B-1----:R-:W2:Y:S04]  /*1ef7d0*/  LDL.LU R5, [R1+0x30d8] ;  /* 0x0030d80001057983 */ /* 0x002ea80000300800 */
[----:B------:R-:W2:Y:S01]  /*1ef7e0*/  LDL.LU R11, [R1+0x30dc] ;  /* 0x0030dc00010b7983 */ /* 0x000ea20000300800 */
[----:B------:R-:W-:-:S03]  /*1ef7f0*/  IMAD.X R29, R27, 0x1, R18, P1 ;  /* 0x000000011b1d7824 */ /* 0x000fc600008e0612 */
[----:B------:R0:W-:Y:S04]  /*1ef800*/  STL.64 [R1+0x79b8], R20 ;  /* 0x0079b81401007387 */ /* 0x0001e80000100a00 */
[----:B0-----:R-:W2:Y:S04]  /*1ef810*/  LDL.LU R20, [R1+0x30d0] ;  /* 0x0030d00001147983 */ /* 0x001ea80000300800 */
[----:B------:R-:W2:Y:S04]  /*1ef820*/  LDL.LU R21, [R1+0x30d4] ;  /* 0x0030d40001157983 */ /* 0x000ea80000300800 */
[----:B------:R-:W2:Y:S01]  /*1ef830*/  LDL.LU R27, [R1+0x79d0] ;  /* 0x0079d000011b7983 */ /* 0x000ea20000300800 */
[----:B----4-:R-:W-:Y:S01]  /*1ef840*/  F2FP.SATFINITE.E5M2.F32.PACK_AB_MERGE_C R6, R4, R6, RZ ;  /* 0x000000060406723e */ /* 0x010fe200048060ff */
[----:B------:R-:W-:Y:S01]  /*1ef850*/  VIADD R2, R2, UR6 ;  /* 0x0000000602027c36 */ /* 0x000fe20008000000 */
[----:B------:R-:W-:Y:S01]  /*1ef860*/  F2FP.SATFINITE.E5M2.F32.PACK_AB_MERGE_C R4, R12, R13, RZ ;  /* 0x0000000d0c04723e */ /* 0x000fe200048060ff */
[----:B------:R-:W-:Y:S01]  /*1ef870*/  STL.64 [R1+0x17f0], R28 ;  /* 0x0017f01c01007387 */ /* 0x000fe20000100a00 */
[----:B------:R-:W-:Y:S01]  /*1ef880*/  F2FP.SATFINITE.E5M2.F32.PACK_AB_MERGE_C R0, R0, R10, RZ ;  /* 0x0000000a0000723e */ /* 0x000fe200048060ff */
[----:B------:R-:W0:Y:S02]  /*1ef890*/  LDCU UR6, c[0x0][0x3b8] ;  /* 0x00007700ff0677ac */ /* 0x000e240008000800 */
[----:B------:R-:W-:Y:S04]  /*1ef8a0*/  STL [R1+0x2fa0], R6 ;  /* 0x002fa00601007387 */ /* 0x000fe80000100800 */
[----:B------:R1:W-:Y:S04]  /*1ef8b0*/  STL [R1+0x2fb4], R4 ;  /* 0x002fb40401007387 */ /* 0x0003e80000100800 */
[----:B------:R-:W4:Y:S04]  /*1ef8c0*/  LDL.LU R13, [R1+0x30c0] ;  /* 0x0030c000010d7983 */ /* 0x000f280000300800 */
[----:B------:R-:W4:Y:S01]  /*1ef8d0*/  LDL.LU R12, [R1+0x30c4] ;  /* 0x0030c400010c7983 */ /* 0x000f220000300800 */
[----:B-1----:R-:W-:-:S03]  /*1ef8e0*/  SHF.R.S32.HI R4, RZ, 0x1f, R2 ;  /* 0x0000001fff047819 */ /* 0x002fc60000011402 */
[----:B------:R1:W-:Y:S04]  /*1ef8f0*/  STL [R1+0x2fb0], R0 ;  /* 0x002fb00001007387 */ /* 0x0003e80000100800 */
[----:B------:R-:W4:Y:S04]  /*1ef900*/  LDL.LU R10, [R1+0x30c8] ;  /* 0x0030c800010a7983 */ /* 0x000f280000300800 */
[----:B-1----:R-:W4:Y:S01]  /*1ef910*/  LDL.LU R0, [R1+0x30cc] ;  /* 0x0030cc0001007983 */ /* 0x002f220000300800 */
[----:B--2---:R-:W-:-:S05]  /*1ef920*/  IADD3 R28, P1, PT, R2, R27, RZ ;  /* 0x0000001b021c7210 */ /* 0x004fca0007f3e0ff */
[----:B------:R-:W-:-:S05]  /*1ef930*/  IMAD.X R29, R4, 0x1, R26, P1 ;  /* 0x00000001041d7824 */ /* 0x000fca00008e061a */
[----:B------:R1:W-:Y:S04]  /*1ef940*/  STL.64 [R1+0x17e0], R28 ;  /* 0x0017e01c01007387 */ /* 0x0003e80000100a00 */
[----:B-1----:R-:W2:Y:S01]  /*1ef950*/  LDL.LU.64 R28, [R1+0x79c8] ;  /* 0x0079c800011c7983 */ /* 0x002ea20000300a00 */
[----:B------:R-:W-:-:S03]  /*1ef960*/  F2FP.SATFINITE.E5M2.F32.PACK_AB_MERGE_C R25, R25, R24, RZ ;  /* 0x000000181919723e */ /* 0x000fc600048060ff */
[----:B------:R-:W4:Y:S01]  /*1ef970*/  LDL.LU R6, [R1+0x30bc] ;  /* 0x0030bc0001067983 */ /* 0x000f220000300800 */
[----:B---3--:R-:W-:-:S03]  /*1ef980*/  F2FP.SATFINITE.E5M2.F32.PACK_AB_MERGE_C R24, R8, R9, RZ ;  /* 0x000000090818723e */ /* 0x008fc600048060ff */
[----:B------:R1:W-:Y:S04]  /*1ef990*/  STL.64 [R1+0x79a8], R26 ;  /* 0x0079a81a01007387 */ /* 0x0003e80000100a00 */
[----:B-1----:R-:W3:Y:S04]  /*1ef9a0*/  LDL.LU R26, [R1+0x30e8] ;  /* 0x0030e800011a7983 */ /* 0x002ee80000300800 */
[----:B------:R-:W3:Y:S04]  /*1ef9b0*/  LDL.LU R27, [R1+0x30ec] ;  /* 0x0030ec00011b7983 */ /* 0x000ee80000300800 */
[----:B------:R-:W4:Y:S04]  /*1ef9c0*/  LDL.LU R23, [R1+0x30b0] ;  /* 0x0030b00001177983 */ /* 0x000f280000300800 */
[----:B------:R-:W-:Y:S04]  /*1ef9d0*/  STL [R1+0x1c44], R25 ;  /* 0x001c441901007387 */ /* 0x000fe80000100800 */
[----:B------:R-:W4:Y:S04]  /*1ef9e0*/  LDL.LU R9, [R1+0x30a0] ;  /* 0x0030a00001097983 */ /* 0x000f280000300800 */
[----:B------:R-:W4:Y:S04]  /*1ef9f0*/  LDL.LU R8, [R1+0x30a4] ;  /* 0x0030a40001087983 */ /* 0x000f280000300800 */
[----:B------:R2:W-:Y:S02]  /*1efa00*/  STL [R1+0x1c5c], R24 ;  /* 0x001c5c1801007387 */ /* 0x0005e40000100800 */
[----:B--2---:R-:W-:-:S05]  /*1efa10*/  IADD3 R24, P1, PT, R2, R29, RZ ;  /* 0x0000001d02187210 */ /* 0x004fca0007f3e0ff */
[----:B------:R-:W-:-:S05]  /*1efa20*/  IMAD.X R25, R4, 0x1, R28, P1 ;  /* 0x0000000104197824 */ /* 0x000fca00008e061c */
[----:B------:R1:W-:Y:S04]  /*1efa30*/  STL.64 [R1+0x17d8], R24 ;  /* 0x0017d81801007387 */ /* 0x0003e80000100a00 */
[----:B-1----:R-:W2:Y:S01]  /*1efa40*/  LDL.LU.64 R24, [R1+0x79c0] ;  /* 0x0079c00001187983 */ /* 0x002ea20000300a00 */
[----:B------:R-:W-:Y:S02]  /*1efa50*/  F2FP.SATFINITE.E5M2.F32.PACK_AB_MERGE_C R3, R3, R7, RZ ;  /* 0x000000070303723e */ /* 0x000fe400048060ff */
[----:B---3--:R-:W-:Y:S01]  /*1efa60*/  F2FP.SATFINITE.E5M2.F32.PACK_AB_MERGE_C R27, R27, R26, RZ ;  /* 0x0000001a1b1b723e */ /* 0x008fe200048060ff */
[----:B------:R-:W3:Y:S01]  /*1efa70*/  LDL.LU R7, [R1+0x30a8] ;  /* 0x0030a80001077983 */ /* 0x000ee20000300800 */
[----:B------:R-:W-:-:S03]  /*1efa80*/  IADD3 R26, P1, PT, R2, R17, RZ ;  /* 0x00000011021a7210 */ /* 0x000fc60007f3e0ff */
[----:B------:R1:W-:Y:S01]  /*1efa90*/  STL [R1+0x1c1c], R3 ;  /* 0x001c1c0301007387 */ /* 0x0003e20000100800 */
[----:B------:R-:W-:-:S03]  /*1efaa0*/  F2FP.SATFINITE.E5M2.F32.PACK_AB_MERGE_C R20, R21, R20, RZ ;  /* 0x000000141514723e */ /* 0x000fc600048060ff */
[----:B-1----:R-:W3:Y:S04]  /*1efab0*/  LDL.LU R3, [R1+0x30ac] ;  /* 0x0030ac0001037983 */ /* 0x002ee80000300800 */
[----:B------:R1:W-:Y:S01]  /*1efac0*/  STL [R1+0x1c24], R27 ;  /* 0x001c241b01007387 */ /* 0x0003e20000100800 */
[----:B------:R-:W-:Y:S01]  /*1efad0*/  F2FP.SATFINITE.E5M2.F32.PACK_AB_MERGE_C R5, R11, R5, RZ ;  /* 0x000000050b05723e */ /* 0x000fe200048060ff */
[----:B-1----:R-:W-:-:S05]  /*1efae0*/  IMAD.X R27, R4, 0x1, R15, P1 ;  /* 0x00000001041b7824 */ /* 0x002fca00008e060f */
[----:B------:R1:W-:Y:S04]  /*1efaf0*/  STL.64 [R1+0x17d0], R26 ;  /* 0x0017d01a01007387 */ /* 0x0003e80000100a00 */
[----:B-1----:R-:W3:Y:S04]  /*1efb00*/  LDL.LU R26, [R1+0x3090] ;  /* 0x00309000011a7983 */ /* 0x002ee80000300800 */
[----:B------:R-:W-:Y:S04]  /*1efb10*/  STL [R1+0x1c04], R20 ;  /* 0x001c041401007387 */ /* 0x000fe80000100800 */
[----:B------:R-:W3:Y:S04]  /*1efb20*/  LDL.LU R27, [R1+0x3094] ;  /* 0x00309400011b7983 */ /* 0x000ee80000300800 */
[----:B------:R1:W-:Y:S04]  /*1efb30*/  STL [R1+0x1c08], R5 ;  /* 0x001c080501007387 */ /* 0x0003e80000100800 */
[----:B-1----:R-:W3:Y:S04]  /*1efb40*/  LDL.LU R5, [R1+0x3098] ;  /* 0x0030980001057983 */ /* 0x002ee80000300800 */
[----:B------:R-:W3:Y:S01]  /*1efb50*/  LDL.LU R11, [R1+0x309c] ;  /* 0x00309c00010b7983 */ /* 0x000ee20000300800 */
[----:B--2---:R-:W-:-:S03]  /*1efb60*/  IADD3 R20, P1, PT, R2, R25, RZ ;  /* 0x0000001902147210 */ /* 0x004fc60007f3e0ff */
[----:B------:R1:W-:Y:S02]  /*1efb70*/  STL.64 [R1+0x79a0], R24 ;  /* 0x0079a01801007387 */ /* 0x0003e40000100a00 */
[----:B------:R-:W-:-:S05]  /*1efb80*/  IMAD.X R21, R4, 0x1, R24, P1 ;  /* 0x0000000104157824 */ /* 0x000fca00008e0618 */
[----:B------:R2:W-:Y:S04]  /*1efb90*/  STL.64 [R1+0x17c8], R20 ;  /* 0x0017c81401007387 */ /* 0x0005e80000100a00 */
[----:B-1----:R-:W3:Y:S01]  /*1efba0*/  LDL.LU R24, [R1+0x30b4] ;  /* 0x0030b40001187983 */ /* 0x002ee20000300800 */
[----:B----4-:R-:W-:Y:S02]  /*1efbb0*/  F2FP.SATFINITE.E5M2.F32.PACK_AB_MERGE_C R12, R12, R13, RZ ;  /* 0x0000000d0c0c723e */ /* 0x010fe400048060ff */
[----:B------:R-:W-:Y:S01]  /*1efbc0*/  F2FP.SATFINITE.E5M2.F32.PACK_AB_MERGE_C R0, R0, R10, RZ ;  /* 0x0000000a0000723e */ /* 0x000fe200048060ff */
[----:B------:R-:W4:Y:S01]  /*1efbd0*/  LDL.LU R25, [R1+0x30b8] ;  /* 0x0030b80001197983 */ /* 0x000f220000300800 */
[----:B--2---:R-:W-:-:S03]  /*1efbe0*/  IADD3 R20, P1, PT, R2, R16, RZ ;  /* 0x0000001002147210 */ /* 0x004fc60007f3e0ff */
[----:B------:R-:W2:Y:S04]  /*1efbf0*/  LDL.LU R13, [R1+0x3120] ;  /* 0x00312000010d7983 */ /* 0x000ea80000300800 */
[----:B------:R1:W-:Y:S01]  /*1efc00*/  STL [R1+0x1bec], R12 ;  /* 0x001bec0c01007387 */ /* 0x0003e20000100800 */
[----:B------:R-:W-:-:S03]  /*1efc10*/  IMAD.X R21, R4, 0x1, R14, P1 ;  /* 0x0000000104157824 */ /* 0x000fc600008e060e */
[----:B-1----:R-:W2:Y:S04]  /*1efc20*/  LDL.LU R12, [R1+0x3124] ;  /* 0x00312400010c7983 */ /* 0x002ea80000300800 */
[----:B------:R1:W-:Y:S04]  /*1efc30*/  STL [R1+0x1bf0], R0 ;  /* 0x001bf00001007387 */ /* 0x0003e80000100800 */
[----:B------:R-:W2:Y:S04]  /*1efc40*/  LDL.LU R10, [R1+0x3128] ;  /* 0x00312800010a7983 */ /* 0x000ea80000300800 */
[----:B-1----:R-:W2:Y:S04]  /*1efc50*/  LDL.LU R0, [R1+0x312c] ;  /* 0x00312c0001007983 */ /* 0x002ea80000300800 */
[----:B------:R1:W-:Y:S04]  /*1efc60*/  STL.64 [R1+0x17c0], R20 ;  /* 0x0017c01401007387 */ /* 0x0003e80000100a00 */
[----:B-1----:R-:W2:Y:S01]  /*1efc70*/  LDL.LU.64 R20, [R1+0x79b8] ;  /* 0x0079b80001147983 */ /* 0x002ea20000300a00 */
[----:B---3--:R-:W-:-:S03]  /*1efc80*/  F2FP.SATFINITE.E5M2.F32.PACK_AB_MERGE_C R24, R24, R23, RZ ;  /* 0x000000171818723e */ /* 0x008fc600048060ff */
[----:B------:R-:W3:Y:S01]  /*1efc90*/  LDL.LU R23, [R1+0x79b0] ;  /* 0x0079b00001177983 */ /* 0x000ee20000300800 */
[----:B----4-:R-:W-:-:S03]  /*1efca0*/  F2FP.SATFINITE.E5M2.F32.PACK_AB_MERGE_C R6, R6, R25, RZ ;  /* 0x000000190606723e */ /* 0x010fc600048060ff */
[----:B------:R-:W-:Y:S04]  /*1efcb0*/  STL [R1+0x1bd8], R24 ;  /* 0x001bd81801007387 */ /* 0x000fe80000100800 */
[----:B------:R1:W-:Y:S01]  /*1efcc0*/  STL [R1+0x1bdc], R6 ;  /* 0x001bdc0601007387 */ /* 0x0003e20000100800 */
[----:B------:R-:W-:Y:S02]  /*1efcd0*/  F2FP.SATFINITE.E5M2.F32.PACK_AB_MERGE_C R3, R3, R7, RZ ;  /* 0x000000070303723e */ /* 0x000fe400048060ff */
[----:B-1----:R-:W-:Y:S02]  /*1efce0*/  F2FP.SATFINITE.E5M2.F32.PACK_AB_MERGE_C R6, R8, R9, RZ ;  /* 0x000000090806723e */ /* 0x002fe400048060ff */
[----:B---3--:R-:W-:Y:S01]  /*1efcf0*/  IADD3 R24, P1, PT, R2, R23, RZ ;  /* 0x0000001702187210 */ /* 0x008fe20007f3e0ff */
[----:B------:R1:W-:Y:S04]  /*1efd00*/  STL.64 [R1+0x7998], R22 ;  /* 0x0079981601007387 */ /* 0x0003e80000100a00 */
[----:B------:R-:W-:-:S02]  /*1efd10*/  IMAD.X R25, R4, 0x1, R22, P1 ;  /* 0x0000000104197824 */ /* 0x000fc400008e0616 */
[----:B-1----:R-:W3:Y:S04]  /*1efd20*/  LDL.LU R22, [R1+0x31b0] ;  /* 0x0031b00001167983 */ /* 0x002ee80000300800 */
[----:B------:R1:W-:Y:S01]  /*1efd30*/  STL.64 [R1+0x17b8], R24 ;  /* 0x0017b81801007387 */ /* 0x0003e20000100a00 */
[----:B------:R-:W-:-:S03]  /*1efd40*/  F2FP.SATFINITE.E5M2.F32.PACK_AB_MERGE_C R23, R27, R26, RZ ;  /* 0x0000001a1b17723e */ /* 0x000fc600048060ff */
[----:B-1----:R-:W3:Y:S04]  /*1efd50*/  LDL.LU R24, [R1+0x31b4] ;  /* 0x0031b40001187983 */ /* 0x002ee80000300800 */
[----:B------:R2:W-:Y:S04]  /*1efd60*/  STL [R1+0x1bc4], R6 ;  /* 0x001bc40601007387 */ /* 0x0005e80000100800 */
[----:B------:R-:W4:Y:S04]  /*1efd70*/  LDL.LU R9, [R1+0x31b8] ;  /* 0x0031b80001097983 */ /* 0x000f280000300800 */
[----:B------:R-:W4:Y:S01]  /*1efd80*/  LDL.LU R8, [R1+0x31bc] ;  /* 0x0031bc0001087983 */ /* 0x000f220000300800 */
[----:B--2---:R-:W-:-:S03]  /*1efd90*/  IADD3 R6, P1, PT, R2, R21, RZ ;  /* 0x0000001502067210 */ /* 0x004fc60007f3e0ff */
[----:B------:R-:W-:Y:S02]  /*1efda0*/  STL [R1+0x1bcc], R3 ;  /* 0x001bcc0301007387 */ /* 0x000fe40000100800 */
[----:B------:R-:W-:Y:S01]  /*1efdb0*/  IMAD.X R7, R4, 0x1, R19, P1 ;  /* 0x0000000104077824 */ /* 0x000fe200008e0613 */
[----:B------:R-:W-:Y:S01]  /*1efdc0*/  IADD3 R26, P1, PT, R2, R20, RZ ;  /* 0x00000014021a7210 */ /* 0x000fe20007f3e0ff */
[----:B------:R-:W2:Y:S04]  /*1efdd0*/  LDL.LU R25, [R1+0x31a0] ;  /* 0x0031a00001197983 */ /* 0x000ea80000300800 */
[----:B------:R1:W-:Y:S01]  /*1efde0*/  STL.64 [R1+0x17b0], R6 ;  /* 0x0017b00601007387 */ /* 0x0003e20000100a00 */
[----:B------:R-:W-:-:S03]  /*1efdf0*/  IMAD.X R27, R4, 0x1, R18, P1 ;  /* 0x00000001041b7824 */ /* 0x000fc600008e0612 */
[----:B-1----:R-:W2:Y:S04]  /*1efe00*/  LDL.LU R6, [R1+0x31a4] ;  /* 0x0031a40001067983 */ /* 0x002ea80000300800 */
[----:B------:R-:W3:Y:S04]  /*1efe10*/  LDL.LU R7, [R1+0x31a8] ;  /* 0x0031a80001077983 */ /* 0x000ee80000300800 */
[----:B------:R-:W3:Y:S04]  /*1efe20*/  LDL.LU R3, [R1+0x31ac] ;  /* 0x0031ac0001037983 */ /* 0x000ee80000300800 */
[----:B------:R-:W-:Y:S04]  /*1efe30*/  STL.64 [R1+0x7990], R20 ;  /* 0x0079901401007387 */ /* 0x000fe80000100a00 */
[----:B------:R-:W-:Y:S04]  /*1efe40*/  STL [R1+0x1bb4], R23 ;  /* 0x001bb41701007387 */ /* 0x000fe80000100800 */
[----:B------:R1:W-:Y:S04]  /*1efe50*/  STL.64 [R1+0x17a8], R26 ;  /* 0x0017a81a01007387 */ /* 0x0003e80000100a00 */
[----:B-1----:R-:W3:Y:S01]  /*1efe60*/  LDL.LU.64 R26, [R1+0x79a8] ;  /* 0x0079a800011a7983 */ /* 0x002ee20000300a00 */
[----:B------:R-:W-:-:S02]  /*1efe70*/  F2FP.SATFINITE.E5M2.F32.PACK_AB_MERGE_C R5, R11, R5, RZ ;  /* 0x000000050b05723e */ /* 0x000fc400048060ff */
[----:B------:R-:W-:Y:S01]  /*1efe80*/  F2FP.SATFINITE.E5M2.F32.PACK_AB_MERGE_C R12, R12, R13, RZ ;  /* 0x0000000d0c0c723e */ /* 0x000fe200048060ff */
[----:B------:R-:W4:Y:S01]  /*1efe90*/  LDL.LU R23, [R1+0x3190] ;  /* 0x0031900001177983 */ /* 0x000f220000300800 */
[----:B------:R-:W-:-:S03]  /*1efea0*/  F2FP.SATFINITE.E5M2.F32.PACK_AB_MERGE_C R0, R0, R10, RZ ;  /* 0x0000000a0000723e */ /* 0x000fc600048060ff */
[----:B------:R-:W4:Y:S04]  /*1efeb0*/  LDL.LU R4, [R1+0x3194] ;  /* 0x0031940001047983 */ /* 0x000f280000300800 */
[----:B------:R1:W-:Y:S01]  /*1efec0*/  STL [R1+0x1bbc], R5 ;  /* 0x001bbc0501007387 */ /* 0x0003e20000100800 */
[----:B0-----:R-:W-:Y:S01]  /*1efed0*/  VIADD R2, R2, UR6 ;  /* 0x0000000602027c36 */ /* 0x001fe20008000000 */
[----:B------:R-:W0:Y:S02]  /*1efee0*/  LDCU UR6, c[0x0][0x3b8] ;  /* 0x00007700ff0677ac */ /* 0x000e240008000800 */
[----:B-1----:R-:W4:Y:S04]  /*1efef0*/  LDL.LU R5, [R1+0x3198] ;  /* 0x0031980001057983 */ /* 0x002f280000300800 */
[----:B------:R-:W4:Y:S04]  /*1eff00*/  LDL.LU R11, [R1+0x319c] ;  /* 0x00319c00010b7983 */ /* 0x000f280000300800 */
[----:B------:R1:W-:Y:S04]  /*1eff10*/  STL [R1+0x1b24], R12 ;  /* 0x001b240c01007387 */ /* 0x0003e80000100800 */
[----:B------:R-:W4:Y:S04]  /*1eff20*/  LDL.LU R13, [R1+0x3180] ;  /* 0x00318000010d7983 */ /* 0x000f280000300800 */
[----:B-1----:R-:W4:Y:S04]  /*1eff30*/  LDL.LU R12, [R1+0x3184] ;  /* 0x00318400010c7983 */ /* 0x002f280000300800 */
[----:B------:R1:W-:Y:S04]  /*1eff40*/  STL [R1+0x1ba0], R0 ;  /* 0x001ba00001007387 */ /* 0x0003e80000100800 */
[----:B------:R-:W4:Y:S04]  /*1eff50*/  LDL.LU R10, [R1+0x3188] ;  /* 0x00318800010a7983 */ /* 0x000f280000300800 */
[----:B-1----:R-:W4:Y:S01]  /*1eff60*/  LDL.LU R0, [R1+0x318c] ;  /* 0x00318c0001007983 */ /* 0x002f220000300800 */
[----:B--2---:R-:W-:-:S02]  /*1eff70*/  F2FP.SATFINITE.E5M2.F32.PACK_AB_MERGE_C R6, R6, R25, RZ ;  /* 0x000000190606723e */ /* 0x004fc400048060ff */
[----:B---3--:R-:W-:Y:S01]  /*1eff80*/  IADD3 R20, P1, PT, R2, R27, RZ ;  /* 0x0000001b02147210 */ /* 0x008fe20007f3e0ff */
[----:B------:R1:W-:Y:S02]  /*1eff90*/  STL [R1+0x7988], R27 ;  /* 0x0079881b01007387 */ /* 0x0003e40000100800 */
[----:B-1----:R-:W-:-:S05]  /*1effa0*/  SHF.R.S32.HI R27, RZ, 0x1f, R2 ;  /* 0x0000001fff1b7819 */ /* 0x002fca0000011402 */
[----:B------:R-:W-:-:S05]  /*1effb0*/  IMAD.X R21, R27, 0x1, R26, P1 ;  /* 0x000000011b157824 */ /* 0x000fca00008e061a */
[----:B------:R4:W-:Y:S02]  /*1effc0*/  STL.64 [R1+0x17a0], R20 ;  /* 0x0017a01401007387 */ /* 0x0009e40000100a00 */
[----:B----4-:R-:W-:Y:S02]  /*1effd0*/  F2FP.SATFINITE.E5M2.F32.PACK_AB_MERGE_C R20, R8, R9, RZ ;  /* 0x000000090814723e */ /* 0x010fe400048060ff */
[----:B------:R-:W-:Y:S02]  /*1effe0*/  IADD3 R8, P1, PT, R2, R29, RZ ;  /* 0x0000001d02087210 */ /* 0x000fe40007f3e0ff */
[----:B------:R-:W-:-:S03]  /*1efff0*/  F2FP.SATFINITE.E5M2.F32.PACK_AB_MERGE_C R21, R24, R22, RZ ;  /* 0x000000161815723e */ /* 0x000fc600048060ff */
[----:B------:R-:W-:Y:S02]  /*1f0000*/  IMAD.X R9, R27, 0x1, R28, P1 ;  /* 0x000000011b097824 */ /* 0x000fe400008e061c */
[----:B------:R-:W-:Y:S01]  /*1f0010*/  STL [R1+0x2fe8], R21 ;  /* 0x002fe81501007387 */ /* 0x000fe20000100800 */
[----:B------:R-:W-:-:S03]  /*1f0020*/  IADD3 R24, P1, PT, R2, R17, RZ ;  /* 0x0000001102187210 */ /* 0x000fc60007f3e0ff */
[----:B------:R-:W-:Y:S01]  /*1f0030*/  STL [R1+0x2fe4], R20 ;  /* 0x002fe41401007387 */ /* 0x000fe20000100800 */
[----:B------:R-:W-:-:S03]  /*1f0040*/  F2FP.SATFINITE.E5M2.F32.PACK_AB_MERGE_C R3, R3, R7, RZ ;  /* 0x000000070303723e */ /* 0x000fc600048060ff */
[----:B------:R1:W-:Y:S01]  /*1f0050*/  STL.64 [R1+0x1790], R8 ;  /* 0x0017900801007387 */ /* 0x0003e20000100a00 */
[----:B------:R-:W-:-:S03]  /*1f0060*/  IMAD.X R25, R27, 0x1, R15, P1 ;  /* 0x000000011b197824 */ /* 0x000fc600008e060f */
[----:B-1----:R-:W2:Y:S04]  /*1f0070*/  LDL.LU R9, [R1+0x3170] ;  /* 0x0031700001097983 */ /* 0x002ea80000300800 */
[----:B------:R-:W2:Y:S04]  /*1f0080*/  LDL.LU R8, [R1+0x3174] ;  /* 0x0031740001087983 */ /* 0x000ea80000300800 */
[----:B------:R1:W-:Y:S04]  /*1f0090*/  STL.64 [R1+0x7980], R28 ;  /* 0x0079801c01007387 */ /* 0x0003e80000100a00 */
[----:B------:R-:W3:Y:S04]  /*1f00a0*/  LDL.LU R20, [R1+0x3178] ;  /* 0x0031780001147983 */ /* 0x000ee80000300800 */
[----:B------:R4:W-:Y:S04]  /*1f00b0*/  STL [R1+0x3004], R6 ;  /* 0x0030040601007387 */ /* 0x0009e80000100800 */
[----:B------:R-:W3:Y:S04]  /*1f00c0*/  LDL.LU R21, [R1+0x317c] ;  /* 0x00317c0001157983 */ /* 0x000ee80000300800 */
[----:B------:R-:W-:Y:S04]  /*1f00d0*/  STL [R1+0x3000], R3 ;  /* 0x0030000301007387 */ /* 0x000fe80000100800 */
[----:B-1----:R-:W2:Y:S04]  /*1f00e0*/  LDL.LU R28, [R1+0x3168] ;  /* 0x00316800011c7983 */ /* 0x002ea80000300800 */
[----:B----4-:R-:W4:Y:S04]  /*1f00f0*/  LDL.LU R6, [R1+0x316c] ;  /* 0x00316c0001067983 */ /* 0x010f280000300800 */
[----:B------:R1:W-:Y:S04]  /*1f0100*/  STL.64 [R1+0x1798], R24 ;  /* 0x0017981801007387 */ /* 0x0003e80000100a00 */
[----:B-1----:R-:W2:Y:S01]  /*1f0110*/  LDL.LU.64 R24, [R1+0x79a0] ;  /* 0x0079a00001187983 */ /* 0x002ea20000300a00 */
[----:B------:R-:W-:-:S02]  /*1f0120*/  F2FP.SATFINITE.E5M2.F32.PACK_AB_MERGE_C R22, R4, R23, RZ ;  /* 0x000000170416723e */ /* 0x000fc400048060ff */
[----:B------:R-:W-:Y:S01]  /*1f0130*/  F2FP.SATFINITE.E5M2.F32.PACK_AB_MERGE_C R11, R11, R5, RZ ;  /* 0x000000050b0b723e */ /* 0x000fe200048060ff */
[----:B------:R-:W3:Y:S04]  /*1f0140*/  LDL.LU R7, [R1+0x3150] ;  /* 0x0031500001077983 */ /* 0x000ee80000300800 */
[----:B------:R-:W3:Y:S04]  /*1f0150*/  LDL.LU R3, [R1+0x3154] ;  /* 0x0031540001037983 */ /* 0x000ee80000300800 */
[----:B------:R-:W-:Y:S01]  /*1f0160*/  STL [R1+0x300c], R22 ;  /* 0x00300c1601007387 */ /* 0x000fe20000100800 */
[----:B------:R-:W-:-:S02]  /*1f0170*/  F2FP.SATFINITE.E5M2.F32.PACK_AB_MERGE_C R0, R0, R10, RZ ;  /* 0x0000000a0000723e */ /* 0x000fc400048060ff */
[C---:B--2---:R-:W-:Y:S01]  /*1f0180*/  IADD3 R4, P1, PT, R2.reuse, R25, RZ ;  /* 0x0000001902047210 */ /* 0x044fe20007f3e0ff */
[----:B------:R1:W-:Y:S04]  /*1f0190*/  STL [R1+0x796c], R25 ;  /* 0x00796c1901007387 */ /* 0x0003e80000100800 */
[----:B------:R-:W-:Y:S01]  /*1f01a0*/  IMAD.X R5, R27, 0x1, R24, P1 ;  /* 0x000000011b057824 */ /* 0x000fe200008e0618 */
[----:B------:R-:W-:Y:S04]  /*1f01b0*/  STL [R1+0x3008], R11 ;  /* 0x0030080b01007387 */ /* 0x000fe80000100800 */
[----:B-1----:R-:W2:Y:S04]  /*1f01c0*/  LDL.LU R25, [R1+0x3164] ;  /* 0x0031640001197983 */ /* 0x002ea80000300800 */
[----:B------:R1:W-:Y:S01]  /*1f01d0*/  STL [R1+0x7970], R24 ;  /* 0x0079701801007387 */ /* 0x0003e20000100800 */
[----:B------:R-:W-:-:S03]  /*1f01e0*/  IADD3 R22, P1, PT, R2, R16, RZ ;  /* 0x0000001002167210 */ /* 0x000fc60007f3e0ff */
[----:B-1----:R-:W2:Y:S04]  /*1f01f0*/  LDL.LU R24, [R1+0x3160] ;  /* 0x0031600001187983 */ /* 0x002ea80000300800 */
[----:B------:R1:W-:Y:S04]  /*1f0200*/  STL.64 [R1+0x1788], R4 ;  /* 0x0017880401007387 */ /* 0x0003e80000100a00 */
[----:B------:R-:W2:Y:S01]  /*1f0210*/  LDL.LU R29, [R1+0x3158] ;  /* 0x00315800011d7983 */ /* 0x000ea20000300800 */
[----:B-1----:R-:W-:Y:S01]  /*1f0220*/  F2FP.SATFINITE.E5M2.F32.PACK_AB_MERGE_C R4, R12, R13, RZ ;  /* 0x0000000d0c04723e */ /* 0x002fe200048060ff */
[----:B------:R-:W-:-:S04]  /*1f0230*/  IMAD.X R23, R27, 0x1, R14, P1 ;  /* 0x000000011b177824 */ /* 0x000fc800008e060e */
[----:B------:R1:W-:Y:S04]  /*1f0240*/  STL [R1+0x301c], R4 ;  /* 0x00301c0401007387 */ /* 0x0003e80000100800 */
[----:B-1----:R-:W2:Y:S04]  /*1f0250*/  LDL.LU R4, [R1+0x315c] ;  /* 0x00315c0001047983 */ /* 0x002ea80000300800 */
[----:B------:R1:W-:Y:S04]  /*1f0260*/  STL [R1+0x3018], R0 ;  /* 0x0030180001007387 */ /* 0x0003e80000100800 */
[----:B------:R-:W2:Y:S04]  /*1f0270*/  LDL.LU R5, [R1+0x3140] ;  /* 0x0031400001057983 */ /* 0x000ea80000300800 */
[----:B------:R-:W2:Y:S04]  /*1f0280*/  LDL.LU R11, [R1+0x3144] ;  /* 0x00314400010b7983 */ /* 0x000ea80000300800 */
[----:B------:R-:W2:Y:S04]  /*1f0290*/  LDL.LU R13, [R1+0x3148] ;  /* 0x00314800010d7983 */ /* 0x000ea80000300800 */
[----:B-1----:R-:W2:Y:S04]  /*1f02a0*/  LDL.LU R0, [R1+0x314c] ;  /* 0x00314c0001007983 */ /* 0x002ea80000300800 */
[----:B------:R-:W-:Y:S04]  /*1f02b0*/  STL [R1+0x7968], R16 ;  /* 0x0079681001007387 */ /* 0x000fe80000100800 */
[----:B------:R1:W-:Y:S04]  /*1f02c0*/  STL.64 [R1+0x1780], R22 ;  /* 0x0017801601007387 */ /* 0x0003e80000100a00 */
[----:B-1----:R-:W2:Y:S01]  /*1f02d0*/  LDL.LU.64 R22, [R1+0x7998] ;  /* 0x0079980001167983 */ /* 0x002ea20000300a00 */
[----:B---3--:R-:W-:-:S02]  /*1f02e0*/  F2FP.SATFINITE.E5M2.F32.PACK_AB_MERGE_C R16, R21, R20, RZ ;  /* 0x000000141510723e */ /* 0x008fc400048060ff */
[----:B------:R-:W-:Y:S01]  /*1f02f0*/  F2FP.SATFINITE.E5M2.F32.PACK_AB_MERGE_C R8, R8, R9, RZ ;  /* 0x000000090808723e */ /* 0x000fe200048060ff */
[----:B------:R-:W3:Y:S04]  /*1f0300*/  LDL.LU R12, [R1+0x31c0] ;  /* 0x0031c000010c7983 */ /* 0x000ee80000300800 */
[----:B------:R-:W3:Y:S04]  /*1f0310*/  LDL.LU R10, [R1+0x31c4] ;  /* 0x0031c400010a7983 */ /* 0x000ee80000300800 */
[----:B------:R1:W-:Y:S04]  /*1f0320*/  STL [R1+0x3030], R8 ;  /* 0x0030300801007387 */ /* 0x0003e80000100800 */
[----:B------:R-:W3:Y:S04]  /*1f0330*/  LDL.LU R9, [R1+0x31c8] ;  /* 0x0031c80001097983 */ /* 0x000ee80000300800 */
[----:B-1----:R-:W3:Y:S04]  /*1f0340*/  LDL.LU R8, [R1+0x31cc] ;  /* 0x0031cc0001087983 */ /* 0x002ee80000300800 */
[----:B------:R-:W-:Y:S01]  /*1f0350*/  STL [R1+0x302c], R16 ;  /* 0x00302c1001007387 */ /* 0x000fe20000100800 */
[----:B--2---:R-:W-:-:S05]  /*1f0360*/  IADD3 R20, P1, PT, R2, R23, RZ ;  /* 0x0000001702147210 */ /* 0x004fca0007f3e0ff */
[----:B------:R-:W-:-:S05]  /*1f0370*/  IMAD.X R21, R27, 0x1, R22, P1 ;  /* 0x000000011b157824 */ /* 0x000fca00008e0616 */
[----:B------:R1:W-:Y:S04]  /*1f0380*/  STL.64 [R1+0x1778], R20 ;  /* 0x0017781401007387 */ /* 0x0003e80000100a00 */
[----:B-1----:R-:W2:Y:S01]  /*1f0390*/  LDL.LU.64 R20, [R1+0x7990] ;  /* 0x0079900001147983 */ /* 0x002ea20000300a00 */
[----:B------:R-:W-:-:S03]  /*1f03a0*/  F2FP.SATFINITE.E5M2.F32.PACK_AB_MERGE_C R16, R25, R24, RZ ;  /* 0x000000181910723e */ /* 0x000fc600048060ff */
[----:B------:R2:W-:Y:S01]  /*1f03b0*/  STL.64 [R1+0x7978], R22 ;  /* 0x0079781601007387 */ /* 0x0005e20000100a00 */
[----:B----4-:R-:W-:Y:S02]  /*1f03c0*/  F2FP.SATFINITE.E5M2.F32.PACK_AB_MERGE_C R6, R6, R28, RZ ;  /* 0x0000001c0606723e */ /* 0x010fe400048060ff */
[----:B------:R-:W-:Y:S01]  /*1f03d0*/  F2FP.SATFINITE.E5M2.F32.PACK_AB_MERGE_C R3, R3, R7, RZ ;  /* 0x000000070303723e */ /* 0x000fe200048060ff */
[----:B------:R-:W-:Y:S04]  /*1f03e0*/  STL [R1+0x303c], R16 ;  /* 0x00303c1001007387 */ /* 0x000fe80000100800 */
[----:B------:R1:W-:Y:S01]  /*1f03f0*/  STL [R1+0x3038], R6 ;  /* 0x0030380601007387 */ /* 0x0003e20000100800 */
[----:B--2---:R-:W-:-:S05]  /*1f0400*/  IADD3 R22, P1, PT, R2, R21, RZ ;  /* 0x0000001502167210 */ /* 0x004fca0007f3e0ff */
[----:B------:R-:W-:Y:S01]  /*1f0410*/  IMAD.X R23, R27, 0x1, R19, P1 ;  /* 0x000000011b177824 */ /* 0x000fe200008e0613 */
[----:B-1----:R-:W-:-:S04]  /*1f0420*/  IADD3 R6, P1, PT, R2, R20, RZ ;  /* 0x0000001402067210 */ /* 0x002fc80007f3e0ff */
[----:B------:R1:W-:Y:S01]  /*1f0430*/  STL.64 [R1+0x1770], R22 ;  /* 0x0017701601007387 */ /* 0x0003e20000100a00 */
[----:B------:R-:W-:-:S03]  /*1f0440*/  IMAD.X R7, R27, 0x1, R18, P1 ;  /* 0x000000011b077824 */ /* 0x000fc600008e0612 */
[----:B-1----:R-:W2:Y:S04]  /*1f0450*/  LDL.LU R22, [R1+0x3134] ;  /* 0x0031340001167983 */ /* 0x002ea80000300800 */
[----:B------:R-:W4:Y:S04]  /*1f0460*/  LDL.LU R23, [R1+0x3138] ;  /* 0x0031380001177983 */ /* 0x000f280000300800 */
[----:B------:R1:W-:Y:S04]  /*1f0470*/  STL [R1+0x3044], R3 ;  /* 0x0030440301007387 */ /* 0x0003e80000100800 */
[----:B-1----:R-:W4:Y:S04]  /*1f0480*/  LDL.LU R3, [R1+0x313c] ;  /* 0x00313c0001037983 */ /* 0x002f280000300800 */
[----:B------:R-:W2:Y:S01]  /*1f0490*/  LDL.LU R27, [R1+0x7988] ;  /* 0x00798800011b7983 */ /* 0x000ea20000300800 */
[----:B------:R-:W-:-:S02]  /*1f04a0*/  F2FP.SATFINITE.E5M2.F32.PACK_AB_MERGE_C R16, R4, R29, RZ ;  /* 0x0000001d0410723e */ /* 0x000fc400048060ff */
[----:B------:R-:W-:Y:S01]  /*1f04b0*/  F2FP.SATFINITE.E5M2.F32.PACK_AB_MERGE_C R4, R11, R5, RZ ;  /* 0x000000050b04723e */ /* 0x000fe200048060ff */
[----:B------:R-:W4:Y:S01]  /*1f04c0*/  LDL.LU R24, [R1+0x3110] ;  /* 0x0031100001187983 */ /* 0x000f220000300800 */
[----:B------:R-:W-:-:S03]  /*1f04d0*/  F2FP.SATFINITE.E5M2.F32.PACK_AB_MERGE_C R0, R0, R13, RZ ;  /* 0x0000000d0000723e */ /* 0x000fc600048060ff */
[----:B------:R-:W4:Y:S01]  /*1f04e0*/  LDL.LU R25, [R1+0x3114] ;  /* 0x0031140001197983 */ /* 0x000f220000300800 */
[----:B0-----:R-:W-:Y:S01]  /*1f04f0*/  VIADD R2, R2, UR6 ;  /* 0x0000000602027c36 */ /* 0x001fe20008000000 */
[----:B---3--:R-:W-:Y:S01]  /*1f0500*/  F2FP.SATFINITE.E5M2.F32.PACK_AB_MERGE_C R10, R10, R12, RZ ;  /* 0x0000000c0a0a723e */ /* 0x008fe200048060ff */
[----:B------:R-:W0:Y:S01]  /*1f0510*/  LDCU UR6, c[0x0][0x3b8] ;  /* 0x00007700ff0677ac */ /* 0x000e220008000800 */
[----:B------:R1:W-:Y:S04]  /*1f0520*/  STL.64 [R1+0x1768], R6 ;  /* 0x0017680601007387 */ /* 0x0003e80000100a00 */
[----:B-1----:R-:W3:Y:S04]  /*1f0530*/  LDL.LU R6, [R1+0x3118] ;  /* 0x0031180001067983 */ /* 0x002ee80000300800 */
[----:B------:R-:W3:Y:S04]  /*1f0540*/  LDL.LU R7, [R1+0x311c] ;  /* 0x00311c0001077983 */ /* 0x000ee80000300800 */
[----:B------:R1:W-:Y:S04]  /*1f0550*/  STL [R1+0x3040], R16 ;  /* 0x0030401001007387 */ /* 0x0003e80000100800 */
[----:B------:R0:W-:Y:S04]  /*1f0560*/  STL [R1+0x3050], R4 ;  /* 0x0030500401007387 */ /* 0x0001e80000100800 */
[----:B-1----:R-:W3:Y:S04]  /*1f0570*/  LDL.LU R16, [R1+0x3080] ;  /* 0x0030800001107983 */ /* 0x002ee80000300800 */
[----:B0-----:R-:W3:Y:S04]  /*1f0580*/  LDL.LU R4, [R1+0x3088] ;  /* 0x0030880001047983 */ /* 0x001ee80000300800 */
[----:B------:R0:W-:Y:S04]  /*1f0590*/  STL [R1+0x304c], R0 ;  /* 0x00304c0001007387 */ /* 0x0001e80000100800 */
[----:B------:R-:W3:Y:S01]  /*1f05a0*/  LDL.LU R5, [R1+0x308c] ;  /* 0x00308c0001057983 */ /* 0x000ee20000300800 */
[----:B0-----:R-:W-:-:S02]  /*1f05b0*/  SHF.R.S32.HI R0, RZ, 0x1f, R2 ;  /* 0x0000001fff007819 */ /* 0x001fc40000011402 */
[----:B--2---:R-:W-:-:S05]  /*1f05c0*/  IADD3 R28, P1, PT, R2, R27, RZ ;  /* 0x0000001b021c7210 */ /* 0x004fca0007f3e0ff */
[----:B------:R-:W-:-:S05]  /*1f05d0*/  IMAD.X R29, R0, 0x1, R26, P1 ;  /* 0x00000001001d7824 */ /* 0x000fca00008e061a */
[----:B------:R0:W-:Y:S04]  /*1f05e0*/  STL.64 [R1+0x1760], R28 ;  /* 0x0017601c01007387 */ /* 0x0001e80000100a00 */
[----:B0-----:R-:W2:Y:S01]  /*1f05f0*/  LDL.LU.64 R28, [R1+0x7980] ;  /* 0x00798000011c7983 */ /* 0x001ea20000300a00 */
[----:B------:R-:W-:-:S03]  /*1f0600*/  F2FP.SATFINITE.E5M2.F32.PACK_AB_MERGE_C R8, R8, R9, RZ ;  /* 0x000000090808723e */ /* 0x000fc600048060ff */
[----:B------:R-:W3:Y:S04]  /*1f0610*/  LDL.LU R11, [R1+0x2ff0] ;  /* 0x002ff000010b7983 */ /* 0x000ee80000300800 */
[----:B------:R0:W-:Y:S04]  /*1f0620*/  STL [R1+0x1cc8], R10 ;  /* 0x001cc80a01007387 */ /* 0x0001e80000100800 */
[----:B0-----:R-:W3:Y:S04]  /*1f0630*/  LDL.LU R10, [R1+0x2ff4] ;  /* 0x002ff400010a7983 */ /* 0x001ee80000300800 */
[----:B------:R2:W-:Y:S04]  /*1f0640*/  STL [R1+0x1cc4], R8 ;  /* 0x001cc40801007387 */ /* 0x0005e80000100800 */
[----:B------:R-:W3:Y:S04]  /*1f0650*/  LDL.LU R13, [R1+0x2f70] ;  /* 0x002f7000010d7983 */ /* 0x000ee80000300800 */
[----:B------:R-:W3:Y:S01]  /*1f0660*/  LDL.LU R12, [R1+0x2f74] ;  /* 0x002f7400010c7983 */ /* 0x000ee20000300800 */
[----:B--2---:R-:W-:-:S05]  /*1f0670*/  IADD3 R8, P1, PT, R2, R29, RZ ;  /* 0x0000001d02087210 */ /* 0x004fca0007f3e0ff */
[----:B------:R-:W-:-:S05]  /*1f0680*/  IMAD.X R9, R0, 0x1, R28, P1 ;  /* 0x0000000100097824 */ /* 0x000fca00008e061c */
[----:B------:R0:W-:Y:S04]  /*1f0690*/  STL.64 [R1+0x1758], R8 ;  /* 0x0017580801007387 */ /* 0x0001e80000100a00 */
[----:B0-----:R-:W2:Y:S04]  /*1f06a0*/  LDL.LU R9, [R1+0x2f78] ;  /* 0x002f780001097983 */ /* 0x001ea80000300800 */
[----:B------:R-:W2:Y:S04]  /*1f06b0*/  LDL.LU R8, [R1+0x2f7c] ;  /* 0x002f7c0001087983 */ /* 0x000ea80000300800 */
[----:B------:R0:W-:Y:S04]  /*1f06c0*/  STL.64 [R1+0x7960], R28 ;  /* 0x0079601c01007387 */ /* 0x0001e80000100a00 */
[----:B0-----:R-:W2:Y:S01]  /*1f06d0*/  LDL.LU R29, [R1+0x3130] ;  /* 0x00313000011d7983 */ /* 0x001ea20000300800 */
[----:B----4-:R-:W-:-:S03]  /*1f06e0*/  F2FP.SATFINITE.E5M2.F32.PACK_AB_MERGE_C R3, R3, R23, RZ ;  /* 0x000000170303723e */ /* 0x010fc600048060ff */
[----:B------:R-:W4:Y:S01]  /*1f06f0*/  LDL.LU R28, [R1+0x2ffc] ;  /* 0x002ffc00011c7983 */ /* 0x000f220000300800 */
[----:B------:R-:W-:Y:S02]  /*1f0700*/  F2FP.SATFINITE.E5M2.F32.PACK_AB_MERGE_C R25, R25, R24, RZ ;  /* 0x000000181919723e */ /* 0x000fe400048060ff */
[----:B--2---:R-:W-:Y:S02]  /*1f0710*/  F2FP.SATFINITE.E5M2.F32.PACK_AB_MERGE_C R29, R22, R29, RZ ;  /* 0x0000001d161d723e */ /* 0x004fe400048060ff */
[----:B------:R-:W-:-:S05]  /*1f0720*/  IADD3 R22, P1, PT, R2, R17, RZ ;  /* 0x0000001102167210 */ /* 0x000fca0007f3e0ff */
[----:B------:R-:W-:Y:S01]  /*1f0730*/  IMAD.X R23, R0, 0x1, R15, P1 ;  /* 0x0000000100177824 */ /* 0x000fe200008e060f */
[----:B------:R-:W-:Y:S04]  /*1f0740*/  STL [R1+0x1ce4], R29 ;  /* 0x001ce41d01007387 */ /* 0x000fe80000100800 */
[----:B------:R-:W-:Y:S04]  /*1f0750*/  STL [R1+0x1cdc], R3 ;  /* 0x001cdc0301007387 */ /* 0x000fe80000100800 */
[----:B------:R0:W-:Y:S04]  /*1f0760*/  STL.64 [R1+0x1750], R22 ;  /* 0x0017501601007387 */ /* 0x0001e80000100a00 */
[----:B0-----:R-:W2:Y:S04]  /*1f0770*/  LDL.LU.64 R22, [R1+0x7978] ;  /* 0x0079780001167983 */ /* 0x001ea80000300a00 */
[----:B------:R-:W2:Y:S04]  /*1f0780*/  LDL.LU R29, [R1+0x20c0] ;  /* 0x0020c000011d7983 */ /* 0x000ea80000300800 */
[----:B------:R-:W2:Y:S04]  /*1f0790*/  LDL.LU R3, [R1+0x20c4] ;  /* 0x0020c40001037983 */ /* 0x000ea80000300800 */
[----:B------:R-:W2:Y:S04]  /*1f07a0*/  LDL.LU R24, [R1+0x7970] ;  /* 0x0079700001187983 */ /* 0x000ea80000300800 */
[----:B------:R0:W-:Y:S04]  /*1f07b0*/  STL [R1+0x1d04], R25 ;  /* 0x001d041901007387 */ /* 0x0001e80000100800 */
[----:B0-----:R-:W2:Y:S01]  /*1f07c0*/  LDL.LU R25, [R1+0x796c] ;  /* 0x00796c0001197983 */ /* 0x001ea20000300800 */
[----:B---3--:R-:W-:-:S05]  /*1f07d0*/  F2FP.SATFINITE.E5M2.F32.PACK_AB_MERGE_C R7, R7, R6, RZ ;  /* 0x000000060707723e */ /* 0x008fca00048060ff */
[----:B------:R0:W-:Y:S01]  /*1f07e0*/  STL [R1+0x1d00], R7 ;  /* 0x001d000701007387 */ /* 0x0001e20000100800 */
[----:B--2---:R-:W-:-:S03]  /*1f07f0*/  IADD3 R6, P1, PT, R2, R25, RZ ;  /* 0x0000001902067210 */ /* 0x004fc60007f3e0ff */
[----:B------:R1:W-:Y:S02]  /*1f0800*/  STL [R1+0x7950], R25 ;  /* 0x0079501901007387 */ /* 0x0003e40000100800 */
[----:B0-----:R-:W-:Y:S02]  /*1f0810*/  IMAD.X R7, R0, 0x1, R24, P1 ;  /* 0x0000000100077824 */ /* 0x001fe400008e0618 */
[----:B-1----:R-:W4:Y:S04]  /*1f0820*/  LDL.LU R25, [R1+0x2ff8] ;  /* 0x002ff80001197983 */ /* 0x002f280000300800 */
[----:B------:R0:W-:Y:S04]  /*1f0830*/  STL.64 [R1+0x1748], R6 ;  /* 0x0017480601007387 */ /* 0x0001e80000100a00 */
[----:B0-----:R-:W2:Y:S04]  /*1f0840*/  LDL.LU R6, [R1+0x20c8] ;  /* 0x0020c80001067983 */ /* 0x001ea80000300800 */
[----:B------:R-:W2:Y:S04]  /*1f0850*/  LDL.LU R7, [R1+0x20cc] ;  /* 0x0020cc0001077983 */ /* 0x000ea80000300800 */
[----:B------:R0:W-:Y:S04]  /*1f0860*/  STL [R1+0x7954], R24 ;  /* 0x0079541801007387 */ /* 0x0001e80000100800 */
[----:B0-----:R-:W3:Y:S02]  /*1f0870*/  LDL.LU R24, [R1+0x3084] ;  /* 0x0030840001187983 */ /* 0x001ee40000300800 */
[----:B---3--:R-:W-:-:S02]  /*1f0880*/  F2FP.SATFINITE.E5M2.F32.PACK_AB_MERGE_C R24, R24, R16, RZ ;  /* 0x000000101818723e */ /* 0x008fc400048060ff */
[----:B------:R-:W3:Y:S04]  /*1f0890*/  LDL.LU R16, [R1+0x7968] ;  /* 0x0079680001107983 */ /* 0x000ee80000300800 */
[----:B------:R0:W-:Y:S02]  /*1f08a0*/  STL [R1+0x1d64], R24 ;  /* 0x001d641801007387 */ /* 0x0001e40000100800 */
[----:B0-----:R-:W-:Y:S02]  /*1f08b0*/  F2FP.SATFINITE.E5M2.F32.PACK_AB_MERGE_C R24, R5, R4, RZ ;  /* 0x000000040518723e */ /* 0x001fe400048060ff */
[----:B---3--:R-:W-:Y:S01]  /*1f08c0*/  IADD3 R4, P1, PT, R2, R16, RZ ;  /* 0x0000001002047210 */ /* 0x008fe20007f3e0ff */
[----:B------:R0:W-:Y:S04]  /*1f08d0*/  STL [R1+0x7940], R16 ;  /* 0x0079401001007387 */ /* 0x0001e80000100800 */
[----:B------:R-:W-:Y:S01]  /*1f08e0*/  IMAD.X R5, R0, 0x1, R14, P1 ;  /* 0x0000000100057824 */ /* 0x000fe200008e060e */
[----:B------:R-:W-:Y:S04]  /*1f08f0*/  STL [R1+0x1d60], R24 ;  /* 0x001d601801007387 */ /* 0x000fe80000100800 */
[----:B------:R1:W-:Y:S01]  /*1f0900*/  STL.64 [R1+0x1740], R4 ;  /* 0x0017400401007387 */ /* 0x0003e20000100a00 */
[----:B0-----:R-:W-:-:S03]  /*1f0910*/  F2FP.SATFINITE.E5M2.F32.PACK_AB_MERGE_C R16, R10, R11, RZ ;  /* 0x0000000b0a10723e */ /* 0x001fc600048060ff */
[----:B-1----:R-:W3:Y:S04]  /*1f0920*/  LDL.LU R4, [R1+0x20b0] ;  /* 0x0020b00001047983 */ /* 0x002ee80000300800 */
[----:B------:R-:W3:Y:S04]  /*1f0930*/  LDL.LU R5, [R1+0x20b4] ;  /* 0x0020b40001057983 */ /* 0x000ee80000300800 */
[----:B------:R-:W3:Y:S04]  /*1f0940*/  LDL.LU R11, [R1+0x20b8] ;  /* 0x0020b800010b7983 */ /* 0x000ee80000300800 */
[----:B------:R-:W3:Y:S01]  /*1f0950*/  LDL.LU R10, [R1+0x20bc] ;  /* 0x0020bc00010a7983 */ /* 0x000ee20000300800 */
[----:B------:R-:W-:-:S02]  /*1f0960*/  IADD3 R24, P1, PT, R2, R23, RZ ;  /* 0x0000001702187210 */ /* 0x000fc40007f3e0ff */
[----:B------:R-:W-:Y:S01]  /*1f0970*/  F2FP.SATFINITE.E5M2.F32.PACK_AB_MERGE_C R13, R12, R13, RZ ;  /* 0x0000000d0c0d723e */ /* 0x000fe200048060ff */
[----:B------:R4:W-:Y:S01]  /*1f0980*/  STL [R1+0x1d84], R16 ;  /* 0x001d841001007387 */ /* 0x0009e20000100800 */
[----:B------:R-:W-:Y:S02]  /*1f0990*/  F2FP.SATFINITE.E5M2.F32.PACK_AB_MERGE_C R12, R8, R9, RZ ;  /* 0x00000009080c723e */ /* 0x000fe400048060ff */
[----:B----4-:R-:W-:Y:S01]  /*1f09a0*/  F2FP.SATFINITE.E5M2.F32.PACK_AB_MERGE_C R16, R28, R25, RZ ;  /* 0x000000191c10723e */ /* 0x010fe200048060ff */
[----:B------:R-:W-:Y:S01]  /*1f09b0*/  IMAD.X R25, R0, 0x1, R22, P1 ;  /* 0x0000000100197824 */ /* 0x000fe200008e0616 */
[----:B------:R-:W-:-:S03]  /*1f09c0*/  IADD3 R8, P1, PT, R2, R21, RZ ;  /* 0x0000001502087210 */ /* 0x000fc60007f3e0ff */
[----:B------:R-:W-:Y:S02]  /*1f09d0*/  STL [R1+0x1d80], R16 ;  /* 0x001d801001007387 */ /* 0x000fe40000100800 */
[----:B------:R-:W-:Y:S02]  /*1f09e0*/  IMAD.X R9, R0, 0x1, R19, P1 ;  /* 0x0000000100097824 */ /* 0x000fe400008e0613 */
[----:B------:R0:W-:Y:S04]  /*1f09f0*/  STL.64 [R1+0x7948], R22 ;  /* 0x0079481601007387 */ /* 0x0001e80000100a00 */
[----:B------:R-:W-:Y:S01]  /*1f0a00*/  STL.64 [R1+0x1728], R24 ;  /* 0x0017281801007387 */ /* 0x000fe20000100a00 */
[----:B------:R-:W-:-:S03]  /*1f0a10*/  F2FP.SATFINITE.E5M2.F32.PACK_AB_MERGE_C R3, R3, R29, RZ ;  /* 0x0000001d0303723e */ /* 0x000fc600048060ff */
[----:B------:R1:W-:Y:S04]  /*1f0a20*/  STL [R1+0x1da4], R13 ;  /* 0x001da40d01007387 */ /* 0x0003e80000100800 */
[----:B------:R4:W-:Y:S01]  /*1f0a30*/  STL [R1+0x1da0], R12 ;  /* 0x001da00c01007387 */ /* 0x0009e20000100800 */
[----:B0-----:R-:W-:-:S03]  /*1f0a40*/  IADD3 R22, P1, PT, R2, R20, RZ ;  /* 0x0000001402167210 */ /* 0x001fc60007f3e0ff */
[----:B-1----:R-:W3:Y:S02]  /*1f0a50*/  LDL.LU R13, [R1+0x20a0] ;  /* 0x0020a000010d7983 */ /* 0x002ee40000300800 */
[----:B------:R-:W-:Y:S02]  /*1f0a60*/  IMAD.X R23, R0, 0x1, R18, P1 ;  /* 0x0000000100177824 */ /* 0x000fe400008e0612 */
[----:B----4-:R-:W4:Y:S04]  /*1f0a70*/  LDL.LU R12, [R1+0x20a4] ;  /* 0x0020a400010c7983 */ /* 0x010f280000300800 */
[----:B------:R0:W-:Y:S01]  /*1f0a80*/  STL.64 [R1+0x1718], R8 ;  /* 0x0017180801007387 */ /* 0x0001e20000100a00 */
[----:B--2---:R-:W-:Y:S01]  /*1f0a90*/  F2FP.SATFINITE.E5M2.F32.PACK_AB_MERGE_C R6, R7, R6, RZ ;  /* 0x000000060706723e */ /* 0x004fe200048060ff */
[----:B------:R-:W-:Y:S01]  /*1f0aa0*/  VIADD R2, R2, UR6 ;  /* 0x0000000602027c36 */ /* 0x000fe20008000000 */
[----:B------:R-:W1:Y:S01]  /*1f0ab0*/  LDCU UR6, c[0x0][0x3b8] ;  /* 0x00007700ff0677ac */ /* 0x000e620008000800 */
[----:B0-----:R-:W2:Y:S04]  /*1f0ac0*/  LDL.LU R9, [R1+0x20a8] ;  /* 0x0020a80001097983 */ /* 0x001ea80000300800 */
[----:B------:R-:W2:Y:S04]  /*1f0ad0*/  LDL.LU R8, [R1+0x20ac] ;  /* 0x0020ac0001087983 */ /* 0x000ea80000300800 */
[----:B------:R-:W-:Y:S04]  /*1f0ae0*/  STL.64 [R1+0x7958], R20 ;  /* 0x0079581401007387 */ /* 0x000fe80000100a00 */
[----:B------:R0:W-:Y:S01]  /*1f0af0*/  STL [R1+0x1dc4], R3 ;  /* 0x001dc40301007387 */ /* 0x0001e20000100800 */
[----:B------:R-:W-:-:S03]  /*1f0b00*/  IADD3 R28, P1, PT, R2, R27, RZ ;  /* 0x0000001b021c7210 */ /* 0x000fc60007f3e0ff */
[----:B0-----:R-:W2:Y:S04]  /*1f0b10*/  LDL.LU R3, [R1+0x1730] ;  /* 0x0017300001037983 */ /* 0x001ea80000300800 */
[----:B------:R-:W2:Y:S04]  /*1f0b20*/  LDL.LU R0, [R1+0x1734] ;  /* 0x0017340001007983 */ /* 0x000ea80000300800 */
[----:B------:R0:W-:Y:S04]  /*1f0b30*/  STL.64 [R1+0x1720], R22 ;  /* 0x0017201601007387 */ /* 0x0001e80000100a00 */
[----:B------:R-:W2:Y:S04]  /*1f0b40*/  LDL.LU R20, [R1+0x1738] ;  /* 0x0017380001147983 */ /* 0x000ea80000300800 */
[----:B------:R-:W2:Y:S04]  /*1f0b50*/  LDL.LU R21, [R1+0x173c] ;  /* 0x00173c0001157983 */ /* 0x000ea80000300800 */
[----:B------:R0:W-:Y:S04]  /*1f0b60*/  STL [R1+0x1dc0], R6 ;  /* 0x001dc00601007387 */ /* 0x0001e80000100800 */
[----:B------:R-:W2:Y:S04]  /*1f0b70*/  LDL.LU R24, [R1+0x16a0] ;  /* 0x0016a00001187983 */ /* 0x000ea80000300800 */
[----:B------:R-:W2:Y:S04]  /*1f0b80*/  LDL.LU R25, [R1+0x16a4] ;  /* 0x0016a40001197983 */ /* 0x000ea80000300800 */
[----:B0-----:R-:W2:Y:S04]  /*1f0b90*/  LDL.LU R22, [R1+0x16a8] ;  /* 0x0016a80001167983 */ /* 0x001ea80000300800 */
[----:B------:R-:W2:Y:S04]  /*1f0ba0*/  LDL.LU R23, [R1+0x16ac] ;  /* 0x0016ac0001177983 */ /* 0x000ea80000300800 */
[----:B------:R-:W2:Y:S04]  /*1f0bb0*/  LDL.LU R6, [R1+0x115c] ;  /* 0x00115c0001067983 */ /* 0x000ea80000300800 */
[----:B------:R-:W2:Y:S01]  /*1f0bc0*/  LDL.LU R16, [R1+0x1150] ;  /* 0x0011500001107983 */ /* 0x000ea20000300800 */
[----:B---3--:R-:W-:-:S02]  /*1f0bd0*/  F2FP.SATFINITE.E5M2.F32.PACK_AB_MERGE_C R4, R5, R4, RZ ;  /* 0x000000040504723e */ /* 0x008fc400048060ff */
[----:B------:R-:W-:Y:S02]  /*1f0be0*/  F2FP.SATFINITE.E5M2.F32.PACK_AB_MERGE_C R5, R10, R11, RZ ;  /* 0x0000000b0a05723e */ /* 0x000fe400048060ff */
[----:B------:R-:W-:Y:S01]  /*1f0bf0*/  SHF.R.S32.HI R10, RZ, 0x1f, R2 ;  /* 0x0000001fff0a7819 */ /* 0x000fe20000011402 */
[----:B------:R0:W-:Y:S04]  /*1f0c00*/  STL [R1+0x1de0], R4 ;  /* 0x001de00401007387 */ /* 0x0001e80000100800 */
[----:B------:R-:W3:Y:S01]  /*1f0c10*/  LDL.LU R7, [R1+0x1100] ;  /* 0x0011000001077983 */ /* 0x000ee20000300800 */
[----:B------:R-:W-:-:S03]  /*1f0c20*/  IMAD.X R29, R10, 0x1, R26, P1 ;  /* 0x000000010a1d7824 */ /* 0x000fc600008e061a */
[----:B0-----:R-:W3:Y:S04]  /*1f0c30*/  LDL.LU R4, [R1+0x1104] ;  /* 0x0011040001047983 */ /* 0x001ee80000300800 */
[----:B------:R0:W-:Y:S04]  /*1f0c40*/  STL [R1+0x1ddc], R5 ;  /* 0x001ddc0501007387 */ /* 0x0001e80000100800 */
[----:B0-----:R-:W3:Y:S04]  /*1f0c50*/  LDL.LU R5, [R1+0x1108] ;  /* 0x0011080001057983 */ /* 0x001ee80000300800 */
[----:B------:R-:W3:Y:S04]  /*1f0c60*/  LDL.LU R11, [R1+0x110c] ;  /* 0x00110c00010b7983 */ /* 0x000ee80000300800 */
[----:B------:R0:W-:Y:S04]  /*1f0c70*/  STL.64 [R1+0x1700], R28 ;  /* 0x0017001c01007387 */ /* 0x0001e80000100a00 */
[----:B0-----:R-:W3:Y:S01]  /*1f0c80*/  LDL.LU.64 R28, [R1+0x7960] ;  /* 0x00796000011c7983 */ /* 0x001ee20000300a00 */
[----:B----4-:R-:W-:-:S03]  /*1f0c90*/  F2FP.SATFINITE.E5M2.F32.PACK_AB_MERGE_C R13, R12, R13, RZ ;  /* 0x0000000d0c0d723e */ /* 0x010fc600048060ff */
[----:B------:R0:W-:Y:S04]  /*1f0ca0*/  STL.64 [R1+0x7938], R26 ;  /* 0x0079381a01007387 */ /* 0x0001e80000100a00 */
[----:B0-----:R-:W4:Y:S01]  /*1f0cb0*/  LDL.LU R26, [R1+0x1154] ;  /* 0x00115400011a7983 */ /* 0x001f220000300800 */
[----:B--2---:R-:W-:-:S03]  /*1f0cc0*/  F2FP.SATFINITE.E5M2.F32.PACK_AB_MERGE_C R12, R8, R9, RZ ;  /* 0x00000009080c723e */ /* 0x004fc600048060ff */
[----:B------:R-:W2:Y:S04]  /*1f0cd0*/  LDL.LU R27, [R1+0x1158] ;  /* 0x00115800011b7983 */ /* 0x000ea80000300800 */
[----:B------:R0:W-:Y:S04]  /*1f0ce0*/  STL [R1+0x1df8], R13 ;  /* 0x001df80d01007387 */ /* 0x0001e80000100800 */
[----:B------:R1:W-:Y:S04]  /*1f0cf0*/  STL [R1+0x1df4], R12 ;  /* 0x001df40c01007387 */ /* 0x0003e80000100800 */
[----:B0-----:R-:W2:Y:S04]  /*1f0d00*/  LDL.LU R13, [R1+0x10c0] ;  /* 0x0010c000010d7983 */ /* 0x001ea80000300800 */
[----:B-1----:R-:W2:Y:S01]  /*1f0d10*/  LDL.LU R12, [R1+0x10c4] ;  /* 0x0010c400010c7983 */ /* 0x002ea20000300800 */
[----:B------:R-:W-:-:S02]  /*1f0d20*/  F2FP.SATFINITE.E5M2.F32.PACK_AB_MERGE_C R0, R0, R3, RZ ;  /* 0x000000030000723e */ /* 0x000fc400048060ff */
[----:B------:R-:W-:Y:S02]  /*1f0d30*/  F2FP.SATFINITE.E5M2.F32.PACK_AB_MERGE_C R21, R21, R20, RZ ;  /* 0x000000141515723e */ /* 0x000fe400048060ff */
[----:B------:R-:W-:Y:S02]  /*1f0d40*/  F2FP.SATFINITE.E5M2.F32.PACK_AB_MERGE_C R25, R25, R24, RZ ;  /* 0x000000181919723e */ /* 0x000fe400048060ff */
[----:B---3--:R-:W-:-:S05]  /*1f0d50*/  IADD3 R8, P1, PT, R2, R29, RZ ;  /* 0x0000001d02087210 */ /* 0x008fca0007f3e0ff */
[----:B------:R-:W-:Y:S01]  /*1f0d60*/  IMAD.X R9, R10, 0x1, R28, P1 ;  /* 0x000000010a097824 */ /* 0x000fe200008e061c */
[----:B------:R-:W-:-:S04]  /*1f0d70*/  IADD3 R20, P1, PT, R2, R17, RZ ;  /* 0x0000001102147210 */ /* 0x000fc80007f3e0ff */
[----:B------:R0:W-:Y:S04]  /*1f0d80*/  STL.64 [R1+0x16f8], R8 ;  /* 0x0016f80801007387 */ /* 0x0001e80000100a00 */
[----:B0-----:R-:W3:Y:S04]  /*1f0d90*/  LDL.LU R9, [R1+0x10c8] ;  /* 0x0010c80001097983 */ /* 0x001ee80000300800 */
[----:B------:R-:W3:Y:S04]  /*1f0da0*/  LDL.LU R8, [R1+0x10cc] ;  /* 0x0010cc0001087983 */ /* 0x000ee80000300800 */
[----:B------:R-:W2:Y:S04]  /*1f0db0*/  LDL.LU R3, [R1+0x1080] ;  /* 0x0010800001037983 */ /* 0x000ea80000300800 */
[----:B------:R0:W-:Y:S04]  /*1f0dc0*/  STL [R1+0x1e0c], R0 ;  /* 0x001e0c0001007387 */ /* 0x0001e80000100800 */
[----:B0-----:R-:W2:Y:S04]  /*1f0dd0*/  LDL.LU R0, [R1+0x1084] ;  /* 0x0010840001007983 */ /* 0x001ea80000300800 */
[----:B------:R0:W-:Y:S02]  /*1f0de0*/  STL [R1+0x1e08], R21 ;  /* 0x001e081501007387 */ /* 0x0001e40000100800 */
        /* <DEDUP_REMOVED lines=8> */
[----:B----4-:R-:W-:Y:S02]  /*1f0e70*/  F2FP.SATFINITE.E5M2.F32.PACK_AB_MERGE_C R26, R26, R16, RZ ;  /* 0x000000101a1a723e */ /* 0x010fe400048060ff */
[----:B--2---:R-:W-:-:S05]  /*1f0e80*/  IADD3 R22, P1, PT, R2, R25, RZ ;  /* 0x0000001902167210 */ /* 0x004fca0007f3e0ff */
[----:B0-----:R-:W-:-:S05]  /*1f0e90*/  IMAD.X R23, R10, 0x1, R24, P1 ;  /* 0x000000010a177824 */ /* 0x001fca00008e0618 */
[----:B------:R0:W-:Y:S04]  /*1f0ea0*/  STL.64 [R1+0x1710], R22 ;  /* 0x0017101601007387 */ /* 0x0001e80000100a00 */
[----:B0-----:R-:W2:Y:S04]  /*1f0eb0*/  LDL.LU.64 R22, [R1+0x7948] ;  /* 0x0079480001167983 */ /* 0x001ea80000300a00 */
[----:B------:R-:W4:Y:S01]  /*1f0ec0*/  LDL.LU R16, [R1+0x7940] ;  /* 0x0079400001107983 */ /* 0x000f220000300800 */
[----:B------:R-:W-:-:S03]  /*1f0ed0*/  F2FP.SATFINITE.E5M2.F32.PACK_AB_MERGE_C R6, R6, R27, RZ ;  /* 0x0000001b0606723e */ /* 0x000fc600048060ff */
[----:B------:R4:W-:Y:S01]  /*1f0ee0*/  STL [R1+0x1e40], R26 ;  /* 0x001e401a01007387 */ /* 0x0009e20000100800 */
[----:B------:R-:W-:Y:S02]  /*1f0ef0*/  F2FP.SATFINITE.E5M2.F32.PACK_AB_MERGE_C R12, R12, R13, RZ ;  /* 0x0000000d0c0c723e */ /* 0x000fe400048060ff */
[----:B------:R-:W-:Y:S02]  /*1f0f00*/  F2FP.SATFINITE.E5M2.F32.PACK_AB_MERGE_C R0, R0, R3, RZ ;  /* 0x000000030000723e */ /* 0x000fe400048060ff */
[----:B----4-:R-:W-:Y:S01]  /*1f0f10*/  IADD3 R26, P1, PT, R2, R16, RZ ;  /* 0x00000010021a7210 */ /* 0x010fe20007f3e0ff */
[----:B------:R0:W-:Y:S04]  /*1f0f20*/  STL [R1+0x7928], R16 ;  /* 0x0079281001007387 */ /* 0x0001e80000100800 */
[----:B------:R-:W-:Y:S01]  /*1f0f30*/  IMAD.X R27, R10, 0x1, R14, P1 ;  /* 0x000000010a1b7824 */ /* 0x000fe200008e060e */
[----:B------:R1:W-:Y:S04]  /*1f0f40*/  STL [R1+0x1e3c], R6 ;  /* 0x001e3c0601007387 */ /* 0x0003e80000100800 */
[----:B0-----:R-:W4:Y:S04]  /*1f0f50*/  LDL.LU R16, [R1+0x1038] ;  /* 0x0010380001107983 */ /* 0x001f280000300800 */
[----:B-1----:R-:W4:Y:S04]  /*1f0f60*/  LDL.LU R6, [R1+0x103c] ;  /* 0x00103c0001067983 */ /* 0x002f280000300800 */
[----:B------:R0:W-:Y:S04]  /*1f0f70*/  STL [R1+0x792c], R14 ;  /* 0x00792c0e01007387 */ /* 0x0001e80000100800 */
[----:B------:R1:W-:Y:S04]  /*1f0f80*/  STL.64 [R1+0x1708], R26 ;  /* 0x0017081a01007387 */ /* 0x0003e80000100a00 */
[----:B0-----:R-:W4:Y:S01]  /*1f0f90*/  LDL.LU R14, [R1+0x1034] ;  /* 0x00103400010e7983 */ /* 0x001f220000300800 */
[----:B-1----:R-:W-:-:S02]  /*1f0fa0*/  F2FP.SATFINITE.E5M2.F32.PACK_AB_MERGE_C R26, R4, R7, RZ ;  /* 0x00000007041a723e */ /* 0x002fc400048060ff */
[----:B--2---:R-:W-:Y:S02]  /*1f0fb0*/  IADD3 R4, P1, PT, R2, R23, RZ ;  /* 0x0000001702047210 */ /* 0x004fe40007f3e0ff */
[----:B------:R-:W-:Y:S01]  /*1f0fc0*/  F2FP.SATFINITE.E5M2.F32.PACK_AB_MERGE_C R7, R11, R5, RZ ;  /* 0x000000050b07723e */ /* 0x000fe200048060ff */
[----:B------:R-:W-:Y:S02]  /*1f0fd0*/  STL [R1+0x1e54], R26 ;  /* 0x001e541a01007387 */ /* 0x000fe40000100800 */
[----:B------:R-:W-:Y:S01]  /*1f0fe0*/  IMAD.X R5, R10, 0x1, R22, P1 ;  /* 0x000000010a057824 */ /* 0x000fe200008e0616 */
[----:B---3--:R-:W-:Y:S01]  /*1f0ff0*/  F2FP.SATFINITE.E5M2.F32.PACK_AB_MERGE_C R11, R8, R9, RZ ;  /* 0x00000009080b723e */ /* 0x008fe200048060ff */
[----:B------:R0:W-:Y:S01]  /*1f1000*/  STL [R1+0x1e50], R7 ;  /* 0x001e500701007387 */ /* 0x0001e20000100800 */
[----:B------:R-:W-:-:S03]  /*1f1010*/  IADD3 R8, P1, PT, R2, R21, RZ ;  /* 0x0000001502087210 */ /* 0x000fc60007f3e0ff */
[----:B0-----:R-:W2:Y:S04]  /*1f1020*/  LDL.LU R7, [R1+0xff4] ;  /* 0x000ff40001077983 */ /* 0x001ea80000300800 */
[----:B------:R0:W-:Y:S01]  /*1f1030*/  STL.64 [R1+0x16f0], R4 ;  /* 0x0016f00401007387 */ /* 0x0001e20000100a00 */
[----:B------:R-:W-:-:S03]  /*1f1040*/  IMAD.X R9, R10, 0x1, R19, P1 ;  /* 0x000000010a097824 */ /* 0x000fc600008e0613 */
[----:B0-----:R-:W3:Y:S04]  /*1f1050*/  LDL.LU R4, [R1+0xff8] ;  /* 0x000ff80001047983 */ /* 0x001ee80000300800 */
[----:B------:R-:W3:Y:S04]  /*1f1060*/  LDL.LU R5, [R1+0xffc] ;  /* 0x000ffc0001057983 */ /* 0x000ee80000300800 */
[----:B------:R0:W-:Y:S04]  /*1f1070*/  STL.64 [R1+0x7920], R22 ;  /* 0x0079201601007387 */ /* 0x0001e80000100a00 */
[----:B0-----:R-:W2:Y:S04]  /*1f1080*/  LDL.LU R22, [R1+0x108c] ;  /* 0x00108c0001167983 */ /* 0x001ea80000300800 */
[----:B------:R-:W4:Y:S04]  /*1f1090*/  LDL.LU R23, [R1+0x1030] ;  /* 0x0010300001177983 */ /* 0x000f280000300800 */
[----:B------:R-:W-:Y:S04]  /*1f10a0*/  STL [R1+0x1e6c], R12 ;  /* 0x001e6c0c01007387 */ /* 0x000fe80000100800 */
[----:B------:R0:W-:Y:S04]  /*1f10b0*/  STL [R1+0x1e68], R11 ;  /* 0x001e680b01007387 */ /* 0x0001e80000100800 */
[----:B0-----:R-:W2:Y:S04]  /*1f10c0*/  LDL.LU R11, [R1+0xf80] ;  /* 0x000f8000010b7983 */ /* 0x001ea80000300800 */
[----:B------:R-:W2:Y:S04]  /*1f10d0*/  LDL.LU R13, [R1+0xf84] ;  /* 0x000f8400010d7983 */ /* 0x000ea80000300800 */
[----:B------:R0:W-:Y:S04]  /*1f10e0*/  STL.64 [R1+0x16e8], R8 ;  /* 0x0016e80801007387 */ /* 0x0001e80000100a00 */
[----:B------:R1:W-:Y:S04]  /*1f10f0*/  STL [R1+0x20b0], R0 ;  /* 0x0020b00001007387 */ /* 0x0003e80000100800 */
[----:B------:R-:W2:Y:S04]  /*1f1100*/  LDL.LU R12, [R1+0xf88] ;  /* 0x000f8800010c7983 */ /* 0x000ea80000300800 */
[----:B------:R-:W2:Y:S04]  /*1f1110*/  LDL.LU R10, [R1+0xf8c] ;  /* 0x000f8c00010a7983 */ /* 0x000ea80000300800 */
[----:B0-----:R-:W2:Y:S01]  /*1f1120*/  LDL.LU R9, [R1+0xf70] ;  /* 0x000f700001097983 */ /* 0x001ea20000300800 */
[----:B------:R-:W-:-:S03]  /*1f1130*/  IADD3 R26, P1, PT, R2, R20, RZ ;  /* 0x00000014021a7210 */ /* 0x000fc60007f3e0ff */
[----:B------:R-:W2:Y:S04]  /*1f1140*/  LDL.LU R8, [R1+0xf74] ;  /* 0x000f740001087983 */ /* 0x000ea80000300800 */
[----:B------:R-:W2:Y:S04]  /*1f1150*/  LDL.LU R3, [R1+0xf78] ;  /* 0x000f780001037983 */ /* 0x000ea80000300800 */
[----:B-1----:R-:W2:Y:S04]  /*1f1160*/  LDL.LU R0, [R1+0xf7c] ;  /* 0x000f7c0001007983 */ /* 0x002ea80000300800 */
[----:B------:R0:W-:Y:S04]  /*1f1170*/  STL.64 [R1+0x7918], R20 ;  /* 0x0079181401007387 */ /* 0x0001e80000100a00 */
[----:B0-----:R-:W2:Y:S01]  /*1f1180*/  LDL.LU R20, [R1+0x1088] ;  /* 0x0010880001147983 */ /* 0x001ea20000300800 */
[----:B------:R-:W-:-:S03]  /*1f1190*/  SHF.R.S32.HI R27, RZ, 0x1f, R2 ;  /* 0x0000001fff1b7819 */ /* 0x000fc60000011402 */
[----:B------:R-:W3:Y:S02]  /*1f11a0*/  LDL.LU R21, [R1+0xff0] ;  /* 0x000ff00001157983 */ /* 0x000ee40000300800 */
[----:B------:R-:W-:-:S05]  /*1f11b0*/  IMAD.X R27, R27, 0x1, R18, P1 ;  /* 0x000000011b1b7824 */ /* 0x000fca00008e0612 */
[----:B------:R0:W-:Y:S04]  /*1f11c0*/  STL.64 [R1+0x16d8], R26 ;  /* 0x0016d81a01007387 */ /* 0x0001e80000100a00 */
[----:B0-----:R-:W3:Y:S04]  /*1f11d0*/  LDL.LU.64 R26, [R1+0x7938] ;  /* 0x00793800011a7983 */ /* 0x001ee80000300a00 */
[----:B------:R4:W-:Y:S02]  /*1f11e0*/  STL.64 [R1+0x7930], R18 ;  /* 0x0079301201007387 */ /* 0x0009e40000100a00 */
[----:B----4-:R-:W-:-:S02]  /*1f11f0*/  F2FP.SATFINITE.E5M2.F32.PACK_AB_MERGE_C R18, R14, R23, RZ ;  /* 0x000000170e12723e */ /* 0x010fc400048060ff */
[----:B------:R-:W-:Y:S02]  /*1f1200*/  F2FP.SATFINITE.E5M2.F32.PACK_AB_MERGE_C R14, R6, R16, RZ ;  /* 0x00000010060e723e */ /* 0x000fe400048060ff */
[----:B--2---:R-:W-:-:S05]  /*1f1210*/  F2FP.SATFINITE.E5M2.F32.PACK_AB_MERGE_C R19, R22, R20, RZ ;  /* 0x000000141613723e */ /* 0x004fca00048060ff */
[----:B------:R-:W-:Y:S04]  /*1f1220*/  STL [R1+0x20ac], R19 ;  /* 0x0020ac1301007387 */ /* 0x000fe80000100800 */
[----:B------:R-:W-:Y:S04]  /*1f1230*/  STL [R1+0x20bc], R18 ;  /* 0x0020bc1201007387 */ /* 0x000fe80000100800 */
[----:B------:R0:W-:Y:S04]  /*1f1240*/  STL [R1+0x20b8], R14 ;  /* 0x0020b80e01007387 */ /* 0x0001e80000100800 */
[----:B0-----:R-:W2:Y:S04]  /*1f1250*/  LDL.LU R14, [R1+0xf40] ;  /* 0x000f4000010e7983 */ /* 0x001ea80000300800 */
[----:B------:R-:W2:Y:S01]  /*1f1260*/  LDL.LU R16, [R1+0xf44] ;  /* 0x000f440001107983 */ /* 0x000ea20000300800 */
[----:B------:R-:W-:Y:S01]  /*1f1270*/  VIADD R2, R2, UR6 ;  /* 0x0000000602027c36 */ /* 0x000fe20008000000 */
[----:B---3--:R-:W-:Y:S01]  /*1f1280*/  F2FP.SATFINITE.E5M2.F32.PACK_AB_MERGE_C R7, R7, R21, RZ ;  /* 0x000000150707723e */ /* 0x008fe200048060ff */
[----:B------:R-:W0:Y:S01]  /*1f1290*/  LDCU UR6, c[0x0][0x3b8] ;  /* 0x00007700ff0677ac */ /* 0x000e220008000800 */
[----:B------:R-:W3:Y:S02]  /*1f12a0*/  LDL.LU R22, [R1+0xf48] ;  /* 0x000f480001167983 */ /* 0x000ee40000300800 */
[----:B------:R-:W-:-:S02]  /*1f12b0*/  SHF.R.S32.HI R6, RZ, 0x1f, R2 ;  /* 0x0000001fff067819 */ /* 0x000fc40000011402 */
[----:B------:R-:W-:-:S05]  /*1f12c0*/  IADD3 R18, P1, PT, R2, R27, RZ ;  /* 0x0000001b02127210 */ /* 0x000fca0007f3e0ff */
[----:B------:R-:W-:Y:S01]  /*1f12d0*/  IMAD.X R19, R6, 0x1, R26, P1 ;  /* 0x0000000106137824 */ /* 0x000fe200008e061a */
[----:B------:R-:W-:-:S04]  /*1f12e0*/  F2FP.SATFINITE.E5M2.F32.PACK_AB_MERGE_C R4, R5, R4, RZ ;  /* 0x000000040504723e */ /* 0x000fc800048060ff */
[----:B------:R1:W-:Y:S04]  /*1f12f0*/  STL.64 [R1+0x16d0], R18 ;  /* 0x0016d01201007387 */ /* 0x0003e80000100a00 */
[----:B------:R-:W3:Y:S04]  /*1f1300*/  LDL.LU R23, [R1+0xf4c] ;  /* 0x000f4c0001177983 */ /* 0x000ee80000300800 */
[----:B------:R-:W4:Y:S04]  /*1f1310*/  LDL.LU R20, [R1+0xee8] ;  /* 0x000ee80001147983 */ /* 0x000f280000300800 */
[----:B------:R0:W-:Y:S04]  /*1f1320*/  STL [R1+0x1c20], R7 ;  /* 0x001c200701007387 */ /* 0x0001e80000100800 */
[----:B------:R-:W4:Y:S04]  /*1f1330*/  LDL.LU R21, [R1+0xeec] ;  /* 0x000eec0001157983 */ /* 0x000f280000300800 */
[----:B------:R0:W-:Y:S01]  /*1f1340*/  STL [R1+0x20c4], R4 ;  /* 0x0020c40401007387 */ /* 0x0001e20000100800 */
[----:B-1----:R-:W-:-:S03]  /*1f1350*/  F2FP.SATFINITE.E5M2.F32.PACK_AB_MERGE_C R18, R13, R11, RZ ;  /* 0x0000000b0d12723e */ /* 0x002fc600048060ff */
[----:B0-----:R-:W4:Y:S01]  /*1f1360*/  LDL.LU R7, [R1+0xea4] ;  /* 0x000ea40001077983 */ /* 0x001f220000300800 */
[----:B------:R-:W-:-:S05]  /*1f1370*/  IADD3 R4, P1, PT, R2, R29, RZ ;  /* 0x0000001d02047210 */ /* 0x000fca0007f3e0ff */
[----:B------:R-:W-:-:S05]  /*1f1380*/  IMAD.X R5, R6, 0x1, R28, P1 ;  /* 0x0000000106057824 */ /* 0x000fca00008e061c */
[----:B------:R0:W-:Y:S01]  /*1f1390*/  STL.64 [R1+0x16c8], R4 ;  /* 0x0016c80401007387 */ /* 0x0001e20000100a00 */
[----:B------:R-:W-:-:S03]  /*1f13a0*/  F2FP.SATFINITE.E5M2.F32.PACK_AB_MERGE_C R10, R10, R12, RZ ;  /* 0x0000000c0a0a723e */ /* 0x000fc600048060ff */
[----:B0-----:R-:W4:Y:S04]  /*1f13b0*/  LDL.LU R4, [R1+0xea8] ;  /* 0x000ea80001047983 */ /* 0x001f280000300800 */
[----:B------:R-:W4:Y:S04]  /*1f13c0*/  LDL.LU R5, [R1+0xeac] ;  /* 0x000eac0001057983 */ /* 0x000f280000300800 */
[----:B------:R-:W4:Y:S04]  /*1f13d0*/  LDL.LU R11, [R1+0xe60] ;  /* 0x000e6000010b7983 */ /* 0x000f280000300800 */
[----:B------:R-:W4:Y:S04]  /*1f13e0*/  LDL.LU R13, [R1+0xe64] ;  /* 0x000e6400010d7983 */ /* 0x000f280000300800 */
[----:B------:R0:W-:Y:S01]  /*1f13f0*/  STL [R1+0x1bfc], R18 ;  /* 0x001bfc1201007387 */ /* 0x0001e20000100800 */
[----:B------:R-:W-:-:S02]  /*1f1400*/  F2FP.SATFINITE.E5M2.F32.PACK_AB_MERGE_C R8, R8, R9, RZ ;  /* 0x000000090808723e */ /* 0x000fc400048060ff */
[----:B0-----:R-:W-:Y:S01]  /*1f1410*/  IADD3 R18, P1, PT, R2, R17, RZ ;  /* 0x0000001102127210 */ /* 0x001fe20007f3e0ff */
[----:B------:R0:W-:Y:S04]  /*1f1420*/  STL [R1+0x20c8], R10 ;  /* 0x0020c80a01007387 */ /* 0x0001e80000100800 */
[----:B------:R-:W-:Y:S01]  /*1f1430*/  IMAD.X R19, R6, 0x1, R15, P1 ;  /* 0x0000000106137824 */ /* 0x000fe200008e060f */
[----:B------:R-:W4:Y:S01]  /*1f1440*/  LDL.LU R12, [R1+0xe68] ;  /* 0x000e6800010c7983 */ /* 0x000f220000300800 */
[----:B------:R-:W-:-:S03]  /*1f1450*/  F2FP.SATFINITE.E5M2.F32.PACK_AB_MERGE_C R0, R0, R3, RZ ;  /* 0x000000030000723e */ /* 0x000fc600048060ff */
[----:B------:R1:W-:Y:S04]  /*1f1460*/  STL.64 [R1+0x16c0], R18 ;  /* 0x0016c01201007387 */ /* 0x0003e80000100a00 */
[----:B------:R-:W-:Y:S04]  /*1f1470*/  STL [R1+0x1bc8], R8 ;  /* 0x001bc80801007387 */ /* 0x000fe80000100800 */
[----:B0-----:R-:W4:Y:S01]  /*1f1480*/  LDL.LU R10, [R1+0xe6c] ;  /* 0x000e6c00010a7983 */ /* 0x001f220000300800 */
[----:B-1----:R-:W-:-:S03]  /*1f1490*/  IADD3 R18, P1, PT, R2, R25, RZ ;  /* 0x0000001902127210 */ /* 0x002fc60007f3e0ff */
[----:B------:R0:W-:Y:S02]  /*1f14a0*/  STL [R1+0x2f70], R0 ;  /* 0x002f700001007387 */ /* 0x0001e40000100800 */
[----:B------:R-:W-:Y:S02]  /*1f14b0*/  IMAD.X R19, R6, 0x1, R24, P1 ;  /* 0x0000000106137824 */ /* 0x000fe400008e0618 */
[----:B------:R-:W4:Y:S04]  /*1f14c0*/  LDL.LU R9, [R1+0xd30] ;  /* 0x000d300001097983 */ /* 0x000f280000300800 */
[----:B0-----:R-:W4:Y:S04]  /*1f14d0*/  LDL.LU R0, [R1+0xd34] ;  /* 0x000d340001007983 */ /* 0x001f280000300800 */
[----:B------:R0:W-:Y:S04]  /*1f14e0*/  STL [R1+0x7908], R25 ;  /* 0x0079081901007387 */ /* 0x0001e80000100800 */
[----:B0-----:R-:W4:Y:S04]  /*1f14f0*/  LDL.LU R25, [R1+0xea0] ;  /* 0x000ea00001197983 */ /* 0x001f280000300800 */
[----:B------:R0:W-:Y:S04]  /*1f1500*/  STL.64 [R1+0x16b8], R18 ;  /* 0x0016b81201007387 */ /* 0x0001e80000100a00 */
[----:B0-----:R-:W4:Y:S04]  /*1f1510*/  LDL.LU.64 R18, [R1+0x7930] ;  /* 0x0079300001127983 */ /* 0x001f280000300a00 */
[----:B------:R-:W4:Y:S04]  /*1f1520*/  LDL.LU R8, [R1+0xd38] ;  /* 0x000d380001087983 */ /* 0x000f280000300800 */
[----:B------:R-:W4:Y:S04]  /*1f1530*/  LDL.LU R3, [R1+0xd3c] ;  /* 0x000d3c0001037983 */ /* 0x000f280000300800 */
[----:B------:R0:W-:Y:S04]  /*1f1540*/  STL [R1+0x790c], R24 ;  /* 0x00790c1801007387 */ /* 0x0001e80000100800 */
[----:B0-----:R-:W4:Y:S01]  /*1f1550*/  LDL.LU R24, [R1+0xee4] ;  /* 0x000ee40001187983 */ /* 0x001f220000300800 */
[----:B--2---:R-:W-:-:S03]  /*1f1560*/  F2FP.SATFINITE.E5M2.F32.PACK_AB_MERGE_C R16, R16, R14, RZ ;  /* 0x0000000e1010723e */ /* 0x004fc600048060ff */
        /* <DEDUP_REMOVED lines=8> */
[----:B-1----:R-:W2:Y:S04]  /*1f15f0*/  LDL.LU R16, [R1+0xee0] ;  /* 0x000ee00001107983 */ /* 0x002ea80000300800 */
[----:B------:R0:W-:Y:S04]  /*1f1600*/  STL.64 [R1+0x16b0], R22 ;  /* 0x0016b01601007387 */ /* 0x0001e80000100a00 */
[----:B0-----:R-:W3:Y:S04]  /*1f1610*/  LDL.LU.64 R22, [R1+0x7920] ;  /* 0x0079200001167983 */ /* 0x001ee80000300a00 */
[----:B------:R4:W-:Y:S02]  /*1f1620*/  STL [R1+0x78fc], R14 ;  /* 0x0078fc0e01007387 */ /* 0x0009e40000100800 */
[----:B----4-:R-:W-:-:S02]  /*1f1630*/  F2FP.SATFINITE.E5M2.F32.PACK_AB_MERGE_C R14, R21, R20, RZ ;  /* 0x00000014150e723e */ /* 0x010fc400048060ff */
[----:B--2---:R-:W-:-:S05]  /*1f1640*/  F2FP.SATFINITE.E5M2.F32.PACK_AB_MERGE_C R16, R24, R16, RZ ;  /* 0x000000101810723e */ /* 0x004fca00048060ff */
[----:B------:R-:W-:Y:S01]  /*1f1650*/  STL [R1+0x1ba4], R16 ;  /* 0x001ba41001007387 */ /* 0x000fe20000100800 */
[----:B---3--:R-:W-:-:S03]  /*1f1660*/  IADD3 R20, P1, PT, R2, R23, RZ ;  /* 0x0000001702147210 */ /* 0x008fc60007f3e0ff */
[----:B------:R-:W-:Y:S02]  /*1f1670*/  STL [R1+0x78ec], R23 ;  /* 0x0078ec1701007387 */ /* 0x000fe40000100800 */
[----:B------:R-:W-:Y:S02]  /*1f1680*/  IMAD.X R21, R6, 0x1, R22, P1 ;  /* 0x0000000106157824 */ /* 0x000fe400008e0616 */
[----:B------:R-:W-:Y:S04]  /*1f1690*/  STL [R1+0x2f78], R14 ;  /* 0x002f780e01007387 */ /* 0x000fe80000100800 */
[----:B------:R0:W-:Y:S04]  /*1f16a0*/  STL.64 [R1+0x1698], R20 ;  /* 0x0016981401007387 */ /* 0x0001e80000100a00 */
[----:B0-----:R-:W2:Y:S01]  /*1f16b0*/  LDL.LU.64 R20, [R1+0x7918] ;  /* 0x0079180001147983 */ /* 0x001ea20000300a00 */
[----:B------:R-:W-:-:S02]  /*1f16c0*/  F2FP.SATFINITE.E5M2.F32.PACK_AB_MERGE_C R14, R7, R25, RZ ;  /* 0x00000019070e723e */ /* 0x000fc400048060ff */
[----:B------:R-:W-:-:S03]  /*1f16d0*/  F2FP.SATFINITE.E5M2.F32.PACK_AB_MERGE_C R7, R5, R4, RZ ;  /* 0x000000040507723e */ /* 0x000fc600048060ff */
[----:B------:R-:W-:Y:S04]  /*1f16e0*/  STL [R1+0x1afc], R14 ;  /* 0x001afc0e01007387 */ /* 0x000fe80000100800 */
[----:B------:R0:W-:Y:S01]  /*1f16f0*/  STL [R1+0x2fa8], R7 ;  /* 0x002fa80701007387 */ /* 0x0001e20000100800 */
[----:B------:R-:W-:Y:S02]  /*1f1700*/  F2FP.SATFINITE.E5M2.F32.PACK_AB_MERGE_C R0, R0, R9, RZ ;  /* 0x000000090000723e */ /* 0x000fe400048060ff */
[----:B0-----:R-:W-:Y:S02]  /*1f1710*/  F2FP.SATFINITE.E5M2.F32.PACK_AB_MERGE_C R7, R13, R11, RZ ;  /* 0x0000000b0d07723e */ /* 0x001fe400048060ff */
[----:B--2---:R-:W-:-:S05]  /*1f1720*/  IADD3 R4, P1, PT, R2, R21, RZ ;  /* 0x0000001502047210 */ /* 0x004fca0007f3e0ff */
[----:B------:R-:W-:-:S05]  /*1f1730*/  IMAD.X R5, R6, 0x1, R19, P1 ;  /* 0x0000000106057824 */ /* 0x000fca00008e0613 */
[----:B------:R0:W-:Y:S04]  /*1f1740*/  STL.64 [R1+0x16a8], R4 ;  /* 0x0016a80401007387 */ /* 0x0001e80000100a00 */
[----:B------:R-:W-:Y:S01]  /*1f1750*/  STL.64 [R1+0x78e0], R20 ;  /* 0x0078e01401007387 */ /* 0x000fe20000100a00 */
[----:B0-----:R-:W-:-:S03]  /*1f1760*/  IADD3 R4, P1, PT, R2, R20, RZ ;  /* 0x0000001402047210 */ /* 0x001fc60007f3e0ff */
[----:B------:R-:W-:Y:S02]  /*1f1770*/  STL [R1+0x1af8], R7 ;  /* 0x001af80701007387 */ /* 0x000fe40000100800 */
[----:B------:R-:W-:Y:S01]  /*1f1780*/  IMAD.X R5, R6, 0x1, R18, P1 ;  /* 0x0000000106057824 */ /* 0x000fe200008e0612 */
[----:B------:R-:W-:-:S04]  /*1f1790*/  F2FP.SATFINITE.E5M2.F32.PACK_AB_MERGE_C R6, R10, R12, RZ ;  /* 0x0000000c0a06723e */ /* 0x000fc800048060ff */
[----:B------:R0:W-:Y:S04]  /*1f17a0*/  STL.64 [R1+0x16a0], R4 ;  /* 0x0016a00401007387 */ /* 0x0001e80000100a00 */
[----:B0-----:R-:W2:Y:S04]  /*1f17b0*/  LDL.LU R4, [R1+0x9d8] ;  /* 0x0009d80001047983 */ /* 0x001ea80000300800 */
[----:B------:R-:W2:Y:S04]  /*1f17c0*/  LDL.LU R5, [R1+0x9dc] ;  /* 0x0009dc0001057983 */ /* 0x000ea80000300800 */
[----:B------:R-:W-:Y:S04]  /*1f17d0*/  STL.64 [R1+0x78f0], R18 ;  /* 0x0078f01201007387 */ /* 0x000fe80000100a00 */
[----:B------:R-:W3:Y:S04]  /*1f17e0*/  LDL.LU R11, [R1+0x7c0] ;  /* 0x0007c000010b7983 */ /* 0x000ee80000300800 */
[----:B------:R-:W-:Y:S04]  /*1f17f0*/  STL [R1+0x2fac], R6 ;  /* 0x002fac0601007387 */ /* 0x000fe80000100800 */
[----:B------:R-:W3:Y:S04]  /*1f1800*/  LDL.LU R13, [R1+0x7c4] ;  /* 0x0007c400010d7983 */ /* 0x000ee80000300800 */
[----:B------:R0:W-:Y:S04]  /*1f1810*/  STL [R1+0x1af0], R0 ;  /* 0x001af00001007387 */ /* 0x0001e80000100800 */
[----:B------:R-:W4:Y:S04]  /*1f1820*/  LDL.LU R12, [R1+0x960] ;  /* 0x00096000010c7983 */ /* 0x000f280000300800 */
[----:B0-----:R-:W4:Y:S04]  /*1f1830*/  LDL.LU R0, [R1+0x964] ;  /* 0x0009640001007983 */ /* 0x001f280000300800 */
[----:B------:R-:W2:Y:S04]  /*1f1840*/  LDL.LU R24, [R1+0x968] ;  /* 0x0009680001187983 */ /* 0x000ea80000300800 */
[----:B------:R-:W2:Y:S01]  /*1f1850*/  LDL.LU R25, [R1+0x96c] ;  /* 0x00096c0001197983 */ /* 0x000ea20000300800 */
[----:B------:R-:W-:-:S05]  /*1f1860*/  F2FP.SATFINITE.E5M2.F32.PACK_AB_MERGE_C R3, R3, R8, RZ ;  /* 0x000000080303723e */ /* 0x000fca00048060ff */
[----:B------:R-:W-:Y:S04]  /*1f1870*/  STL [R1+0x2fb8], R3 ;  /* 0x002fb80301007387 */ /* 0x000fe80000100800 */
[----:B--2---:R0:W-:Y:S04]  /*1f1880*/  STL.64 [R1+0x7910], R24 ;  /* 0x0079101801007387 */ /* 0x0041e80000100a00 */
[----:B0-----:R-:W2:Y:S04]  /*1f1890*/  LDL.LU R24, [R1+0x9d0] ;  /* 0x0009d00001187983 */ /* 0x001ea80000300800 */
[----:B------:R-:W2:Y:S04]  /*1f18a0*/  LDL.LU R25, [R1+0x9d4] ;  /* 0x0009d40001197983 */ /* 0x000ea80000300800 */
[----:B------:R-:W2:Y:S04]  /*1f18b0*/  LDL.LU R14, [R1+0x918] ;  /* 0x00091800010e7983 */ /* 0x000ea80000300800 */
[----:B------:R-:W2:Y:S04]  /*1f18c0*/  LDL.LU R16, [R1+0x91c] ;  /* 0x00091c0001107983 */ /* 0x000ea80000300800 */
[----:B------:R-:W2:Y:S04]  /*1f18d0*/  LDL.LU R18, [R1+0x8f0] ;  /* 0x0008f00001127983 */ /* 0x000ea80000300800 */
[----:B------:R-:W2:Y:S01]  /*1f18e0*/  LDL.LU R19, [R1+0x8f4] ;  /* 0x0008f40001137983 */ /* 0x000ea20000300800 */
[----:B------:R-:W-:Y:S01]  /*1f18f0*/  VIADD R2, R2, UR6 ;  /* 0x0000000602027c36 */ /* 0x000fe20008000000 */
[----:B----4-:R-:W-:Y:S01]  /*1f1900*/  F2FP.SATFINITE.E5M2.F32.PACK_AB_MERGE_C R12, R0, R12, RZ ;  /* 0x0000000c000c723e */ /* 0x010fe200048060ff */
[----:B------:R-:W0:Y:S03]  /*1f1910*/  LDCU UR6, c[0x0][0x3b8] ;  /* 0x00007700ff0677ac */ /* 0x000e260008000800 */
[----:B------:R-:W-:-:S02]  /*1f1920*/  SHF.R.S32.HI R3, RZ, 0x1f, R2 ;  /* 0x0000001fff037819 */ /* 0x000fc40000011402 */
[----:B------:R-:W-:-:S05]  /*1f1930*/  IADD3 R6, P1, PT, R2, R27, RZ ;  /* 0x0000001b02067210 */ /* 0x000fca0007f3e0ff */
[----:B------:R-:W-:Y:S01]  /*1f1940*/  IMAD.X R7, R3, 0x1, R26, P1 ;  /* 0x0000000103077824 */ /* 0x000fe200008e061a */
[----:B---3--:R-:W-:Y:S02]  /*1f1950*/  F2FP.SATFINITE.E5M2.F32.PACK_AB_MERGE_C R11, R13, R11, RZ ;  /* 0x0000000b0d0b723e */ /* 0x008fe400048060ff */
[----:B--2---:R-:W-:Y:S02]  /*1f1960*/  F2FP.SATFINITE.E5M2.F32.PACK_AB_MERGE_C R25, R25, R24, RZ ;  /* 0x000000181919723e */ /* 0x004fe400048060ff */
[----:B------:R-:W-:Y:S01]  /*1f1970*/  F2FP.SATFINITE.E5M2.F32.PACK_AB_MERGE_C R24, R5, R4, RZ ;  /* 0x000000040518723e */ /* 0x000fe200048060ff */
[----:B------:R1:W-:Y:S04]  /*1f1980*/  STL.64 [R1+0x7900], R18 ;  /* 0x0079001201007387 */ /* 0x0003e80000100a00 */
[----:B-1----:R-:W2:Y:S04]  /*1f1990*/  LDL.LU R18, [R1+0x910] ;  /* 0x0009100001127983 */ /* 0x002ea80000300800 */
[----:B------:R-:W2:Y:S04]  /*1f19a0*/  LDL.LU R19, [R1+0x914] ;  /* 0x0009140001137983 */ /* 0x000ea80000300800 */
[----:B------:R-:W3:Y:S04]  /*1f19b0*/  LDL.LU R23, [R1+0x8f8] ;  /* 0x0008f80001177983 */ /* 0x000ee80000300800 */
[----:B------:R-:W3:Y:S04]  /*1f19c0*/  LDL.LU R10, [R1+0x8fc] ;  /* 0x0008fc00010a7983 */ /* 0x000ee80000300800 */
[----:B------:R-:W4:Y:S04]  /*1f19d0*/  LDL.LU R20, [R1+0x870] ;  /* 0x0008700001147983 */ /* 0x000f280000300800 */
[----:B------:R-:W4:Y:S04]  /*1f19e0*/  LDL.LU R21, [R1+0x874] ;  /* 0x0008740001157983 */ /* 0x000f280000300800 */
[----:B------:R1:W-:Y:S04]  /*1f19f0*/  STL.64 [R1+0x1688], R6 ;  /* 0x0016880601007387 */ /* 0x0003e80000100a00 */
[----:B-1----:R-:W2:Y:S04]  /*1f1a00*/  LDL.LU R6, [R1+0x878] ;  /* 0x0008780001067983 */ /* 0x002ea80000300800 */
[----:B------:R-:W2:Y:S04]  /*1f1a10*/  LDL.LU R7, [R1+0x87c] ;  /* 0x00087c0001077983 */ /* 0x000ea80000300800 */
[----:B------:R-:W2:Y:S04]  /*1f1a20*/  LDL.LU R9, [R1+0x800] ;  /* 0x0008000001097983 */ /* 0x000ea80000300800 */
[----:B------:R-:W2:Y:S04]  /*1f1a30*/  LDL.LU R8, [R1+0x804] ;  /* 0x0008040001087983 */ /* 0x000ea80000300800 */
[----:B------:R-:W2:Y:S04]  /*1f1a40*/  LDL.LU R4, [R1+0x808] ;  /* 0x0008080001047983 */ /* 0x000ea80000300800 */
[----:B------:R-:W-:Y:S04]  /*1f1a50*/  STL [R1+0x2fc4], R25 ;  /* 0x002fc41901007387 */ /* 0x000fe80000100800 */
[----:B------:R-:W2:Y:S04]  /*1f1a60*/  LDL.LU R5, [R1+0x80c] ;  /* 0x00080c0001057983 */ /* 0x000ea80000300800 */
[----:B------:R1:W-:Y:S04]  /*1f1a70*/  STL [R1+0x2fc0], R24 ;  /* 0x002fc01801007387 */ /* 0x0003e80000100800 */
[----:B------:R-:W2:Y:S01]  /*1f1a80*/  LDL.LU R0, [R1+0x7e0] ;  /* 0x0007e00001007983 */ /* 0x000ea20000300800 */
[----:B-1----:R-:W-:-:S05]  /*1f1a90*/  IADD3 R24, P1, PT, R2, R29, RZ ;  /* 0x0000001d02187210 */ /* 0x002fca0007f3e0ff */
[----:B------:R-:W-:-:S05]  /*1f1aa0*/  IMAD.X R25, R3, 0x1, R28, P1 ;  /* 0x0000000103197824 */ /* 0x000fca00008e061c */
[----:B------:R1:W-:Y:S04]  /*1f1ab0*/  STL.64 [R1+0x1690], R24 ;  /* 0x0016901801007387 */ /* 0x0003e80000100a00 */
[----:B------:R0:W-:Y:S01]  /*1f1ac0*/  STL [R1+0x3028], R11 ;  /* 0x0030280b01007387 */ /* 0x0001e20000100800 */
[----:B-1----:R-:W-:-:S03]  /*1f1ad0*/  IADD3 R24, P1, PT, R2, R17, RZ ;  /* 0x0000001102187210 */ /* 0x002fc60007f3e0ff */
[----:B0-----:R-:W2:Y:S02]  /*1f1ae0*/  LDL.LU R11, [R1+0x7cc] ;  /* 0x0007cc00010b7983 */ /* 0x001ea40000300800 */
[----:B------:R-:W-:Y:S02]  /*1f1af0*/  IMAD.X R25, R3, 0x1, R15, P1 ;  /* 0x0000000103197824 */ /* 0x000fe400008e060f */
[----:B------:R0:W-:Y:S04]  /*1f1b00*/  STL [R1+0x2fcc], R12 ;  /* 0x002fcc0c01007387 */ /* 0x0001e80000100800 */
[----:B------:R-:W2:Y:S04]  /*1f1b10*/  LDL.LU R13, [R1+0x1c4] ;  /* 0x0001c400010d7983 */ /* 0x000ea80000300800 */
[----:B0-----:R-:W2:Y:S04]  /*1f1b20*/  LDL.LU R12, [R1+0x154] ;  /* 0x00015400010c7983 */ /* 0x001ea80000300800 */
[----:B------:R0:W-:Y:S04]  /*1f1b30*/  STL.64 [R1+0x1680], R24 ;  /* 0x0016801801007387 */ /* 0x0001e80000100a00 */
[----:B0-----:R-:W2:Y:S02]  /*1f1b40*/  LDL.LU.64 R24, [R1+0x7910] ;  /* 0x0079100001187983 */ /* 0x001ea40000300a00 */
[----:B--2---:R-:W-:-:S02]  /*1f1b50*/  F2FP.SATFINITE.E5M2.F32.PACK_AB_MERGE_C R25, R25, R24, RZ ;  /* 0x000000181919723e */ /* 0x004fc400048060ff */
[----:B------:R-:W2:Y:S04]  /*1f1b60*/  LDL.LU R24, [R1+0x790c] ;  /* 0x00790c0001187983 */ /* 0x000ea80000300800 */
[----:B------:R0:W-:Y:S04]  /*1f1b70*/  STL [R1+0x2fc8], R25 ;  /* 0x002fc81901007387 */ /* 0x0001e80000100800 */
[----:B0-----:R-:W2:Y:S01]  /*1f1b80*/  LDL.LU R25, [R1+0x7908] ;  /* 0x0079080001197983 */ /* 0x001ea20000300800 */
[----:B------:R-:W-:-:S05]  /*1f1b90*/  F2FP.SATFINITE.E5M2.F32.PACK_AB_MERGE_C R19, R19, R18, RZ ;  /* 0x000000121313723e */ /* 0x000fca00048060ff */
[----:B------:R0:W-:Y:S01]  /*1f1ba0*/  STL [R1+0x2fd4], R19 ;  /* 0x002fd41301007387 */ /* 0x0001e20000100800 */
[----:B------:R-:W-:Y:S02]  /*1f1bb0*/  F2FP.SATFINITE.E5M2.F32.PACK_AB_MERGE_C R16, R16, R14, RZ ;  /* 0x0000000e1010723e */ /* 0x000fe400048060ff */
[----:B--2---:R-:W-:-:S05]  /*1f1bc0*/  IADD3 R18, P1, PT, R2, R25, RZ ;  /* 0x0000001902127210 */ /* 0x004fca0007f3e0ff */
[----:B0-----:R-:W-:-:S05]  /*1f1bd0*/  IMAD.X R19, R3, 0x1, R24, P1 ;  /* 0x0000000103137824 */ /* 0x001fca00008e0618 */
[----:B------:R0:W-:Y:S04]  /*1f1be0*/  STL.64 [R1+0x1670], R18 ;  /* 0x0016701201007387 */ /* 0x0001e80000100a00 */
[----:B0-----:R-:W2:Y:S04]  /*1f1bf0*/  LDL.LU.64 R18, [R1+0x7900] ;  /* 0x0079000001127983 */ /* 0x001ea80000300a00 */
[----:B------:R-:W4:Y:S04]  /*1f1c00*/  LDL.LU R14, [R1+0x78fc] ;  /* 0x0078fc00010e7983 */ /* 0x000f280000300800 */
[----:B------:R0:W-:Y:S04]  /*1f1c10*/  STL [R1+0x2fd0], R16 ;  /* 0x002fd01001007387 */ /* 0x0001e80000100800 */
[----:B0-----:R-:W4:Y:S01]  /*1f1c20*/  LDL.LU R16, [R1+0x78f8] ;  /* 0x0078f80001107983 */ /* 0x001f220000300800 */
[----:B---3--:R-:W-:-:S02]  /*1f1c30*/  F2FP.SATFINITE.E5M2.F32.PACK_AB_MERGE_C R10, R10, R23, RZ ;  /* 0x000000170a0a723e */ /* 0x008fc400048060ff */
[----:B--2---:R-:W-:-:S05]  /*1f1c40*/  F2FP.SATFINITE.E5M2.F32.PACK_AB_MERGE_C R19, R19, R18, RZ ;  /* 0x000000121313723e */ /* 0x004fca00048060ff */
[----:B------:R0:W-:Y:S01]  /*1f1c50*/  STL [R1+0x2fe0], R19 ;  /* 0x002fe01301007387 */ /* 0x0001e20000100800 */
[----:B----4-:R-:W-:-:S05]  /*1f1c60*/  IADD3 R18, P1, PT, R2, R16, RZ ;  /* 0x0000001002127210 */ /* 0x010fca0007f3e0ff */
[----:B0-----:R-:W-:-:S05]  /*1f1c70*/  IMAD.X R19, R3, 0x1, R14, P1 ;  /* 0x0000000103137824 */ /* 0x001fca00008e060e */
[----:B------:R0:W-:Y:S04]  /*1f1c80*/  STL.64 [R1+0x1678], R18 ;  /* 0x0016781201007387 */ /* 0x0001e80000100a00 */
[----:B0-----:R-:W2:Y:S04]  /*1f1c90*/  LDL.LU.64 R18, [R1+0x78f0] ;  /* 0x0078f00001127983 */ /* 0x001ea80000300a00 */
[----:B------:R-:W3:Y:S01]  /*1f1ca0*/  LDL.LU R23, [R1+0x78ec] ;  /* 0x0078ec0001177983 */ /* 0x000ee20000300800 */
[----:B------:R-:W-:-:S03]  /*1f1cb0*/  F2FP.SATFINITE.E5M2.F32.PACK_AB_MERGE_C R21, R21, R20, RZ ;  /* 0x000000141515723e */ /* 0x000fc600048060ff */
[----:B------:R0:W-:Y:S04]  /*1f1cc0*/  STL [R1+0x2fdc], R10 ;  /* 0x002fdc0a01007387 */ /* 0x0001e80000100800 */
[----:B0-----:R-:W4:Y:S04]  /*1f1cd0*/  LDL.LU R10, [R1+0x78e8] ;  /* 0x0078e800010a7983 */ /* 0x001f280000300800 */
[----:B------:R0:W-:Y:S01]  /*1f1ce0*/  STL [R1+0x2ff0], R21 ;  /* 0x002ff01501007387 */ /* 0x0001e20000100800 */
[----:B---3--:R-:W-:-:S05]  /*1f1cf0*/  IADD3 R20, P1, PT, R2, R23, RZ ;  /* 0x0000001702147210 */ /* 0x008fca0007f3e0ff */
[----:B0-----:R-:W-:-:S05]  /*1f1d00*/  IMAD.X R21, R3, 0x1, R22, P1 ;  /* 0x0000000103157824 */ /* 0x001fca00008e0616 */
[----:B------:R0:W-:Y:S04]  /*1f1d10*/  STL.64 [R1+0x1668], R20 ;  /* 0x0016681401007387 */ /* 0x0001e80000100a00 */
[----:B0-----:R-:W3:Y:S01]  /*1f1d20*/  LDL.LU.64 R20, [R1+0x78e0] ;  /* 0x0078e00001147983 */ /* 0x001ee20000300a00 */
[----:B------:R-:W-:-:S03]  /*1f1d30*/  F2FP.SATFINITE.E5M2.F32.PACK_AB_MERGE_C R6, R7, R6, RZ ;  /* 0x000000060706723e */ /* 0x000fc600048060ff */
[----:B------:R0:W-:Y:S01]  /*1f1d40*/  STL.64 [R1+0x78b8], R22 ;  /* 0x0078b81601007387 */ /* 0x0001e20000100a00 */
[----:B------:R-:W-:-:S03]  /*1f1d50*/  F2FP.SATFINITE.E5M2.F32.PACK_AB_MERGE_C R8, R8, R9, RZ ;  /* 0x000000090808723e */ /* 0x000fc600048060ff */
[----:B0-----:R-:W4:Y:S04]  /*1f1d60*/  LDL.LU R22, [R1+0x7ec] ;  /* 0x0007ec0001167983 */ /* 0x001f280000300800 */
[----:B------:R-:W4:Y:S04]  /*1f1d70*/  LDL.LU R23, [R1+0x7c8] ;  /* 0x0007c80001177983 */ /* 0x000f280000300800 */
[----:B------:R-:W4:Y:S04]  /*1f1d80*/  LDL.LU R9, [R1+0x1c8] ;  /* 0x0001c80001097983 */ /* 0x000f280000300800 */
[----:B------:R3:W-:Y:S01]  /*1f1d90*/  STL [R1+0x2fec], R6 ;  /* 0x002fec0601007387 */ /* 0x0007e20000100800 */
[----:B------:R-:W-:-:S03]  /*1f1da0*/  F2FP.SATFINITE.E5M2.F32.PACK_AB_MERGE_C R5, R5, R4, RZ ;  /* 0x000000040505723e */ /* 0x000fc600048060ff */
[----:B------:R-:W-:Y:S01]  /*1f1db0*/  STL [R1+0x2ffc], R8 ;  /* 0x002ffc0801007387 */ /* 0x000fe20000100800 */
[----:B---3--:R-:W-:-:S05]  /*1f1dc0*/  IADD3 R6, P1, PT, R2, R21, RZ ;  /* 0x0000001502067210 */ /* 0x008fca0007f3e0ff */
[----:B--2---:R-:W-:Y:S01]  /*1f1dd0*/  IMAD.X R7, R3, 0x1, R19, P1 ;  /* 0x0000000103077824 */ /* 0x004fe200008e0613 */
[----:B------:R-:W-:-:S04]  /*1f1de0*/  IADD3 R4, P1, PT, R2, R20, RZ ;  /* 0x0000001402047210 */ /* 0x000fc80007f3e0ff */
[----:B------:R0:W-:Y:S04]  /*1f1df0*/  STL.64 [R1+0x1660], R6 ;  /* 0x0016600601007387 */ /* 0x0001e80000100a00 */
[----:B0-----:R-:W2:Y:S04]  /*1f1e00*/  LDL.LU.64 R6, [R1+0x78d8] ;  /* 0x0078d80001067983 */ /* 0x001ea80000300a00 */
[----:B------:R-:W3:Y:S04]  /*1f1e10*/  LDL.LU R8, [R1+0x158] ;  /* 0x0001580001087983 */ /* 0x000ee80000300800 */
[----:B------:R-:W-:Y:S04]  /*1f1e20*/  STL [R1+0x2ff8], R5 ;  /* 0x002ff80501007387 */ /* 0x000fe80000100800 */
[----:B------:R0:W-:Y:S04]  /*1f1e30*/  STL.64 [R1+0x78a8], R20 ;  /* 0x0078a81401007387 */ /* 0x0001e80000100a00 */
[----:B0-----:R-:W2:Y:S01]  /*1f1e40*/  LDL.LU R20, [R1+0x7e4] ;  /* 0x0007e40001147983 */ /* 0x001ea20000300800 */
[----:B------:R-:W-:-:S03]  /*1f1e50*/  IMAD.X R5, R3, 0x1, R18, P1 ;  /* 0x0000000103057824 */ /* 0x000fc600008e0612 */
[----:B------:R-:W3:Y:S04]  /*1f1e60*/  LDL.LU R21, [R1+0x7e8] ;  /* 0x0007e80001157983 */ /* 0x000ee80000300800 */
[----:B------:R-:W3:Y:S04]  /*1f1e70*/  LDL.LU R3, [R1+0x78d0] ;  /* 0x0078d00001037983 */ /* 0x000ee80000300800 */
[----:B------:R0:W-:Y:S04]  /*1f1e80*/  STL.64 [R1+0x1658], R4 ;  /* 0x0016580401007387 */ /* 0x0001e80000100a00 */
[----:B0-----:R-:W3:Y:S01]  /*1f1e90*/  LDL.LU.64 R4, [R1+0x78c8] ;  /* 0x0078c80001047983 */ /* 0x001ee20000300a00 */
[----:B--2---:R-:W-:-:S03]  /*1f1ea0*/  F2FP.SATFINITE.E5M2.F32.PACK_AB_MERGE_C R20, R20, R0, RZ ;  /* 0x000000001414723e */ /* 0x004fc600048060ff */
[----:B------:R-:W2:Y:S04]  /*1f1eb0*/  LDL.LU R0, [R1+0x78c0] ;  /* 0x0078c00001007983 */ /* 0x000ea80000300800 */
[----:B------:R3:W-:Y:S01]  /*1f1ec0*/  STL [R1+0x3014], R20 ;  /* 0x0030141401007387 */ /* 0x0007e20000100800 */
[----:B----4-:R-:W-:Y:S02]  /*1f1ed0*/  F2FP.SATFINITE.E5M2.F32.PACK_AB_MERGE_C R11, R11, R23, RZ ;  /* 0x000000170b0b723e */ /* 0x010fe400048060ff */
[----:B------:R-:W-:Y:S02]  /*1f1ee0*/  LOP3.LUT R10, R10, 0xffff, RZ, 0xc0, !PT ;  /* 0x0000ffff0a0a7812 */ /* 0x000fe400078ec0ff */
[----:B---3--:R-:W-:Y:S02]  /*1f1ef0*/  F2FP.SATFINITE.E5M2.F32.PACK_AB_MERGE_C R20, R22, R21, RZ ;  /* 0x000000151614723e */ /* 0x008fe400048060ff */
[----:B------:R-:W-:-:S03]  /*1f1f00*/  LOP3.LUT R21, R12, 0xffff, RZ, 0xc0, !PT ;  /* 0x0000ffff0c157812 */ /* 0x000fc600078ec0ff */
[----:B------:R0:W-:Y:S04]  /*1f1f10*/  STL [R1+0x3010], R20 ;  /* 0x0030101401007387 */ /* 0x0001e80000100800 */
[----:B------:R1:W-:Y:S01]  /*1f1f20*/  STL [R1+0x3020], R11 ;  /* 0x0030200b01007387 */ /* 0x0003e20000100800 */
[----:B0-----:R-:W-:-:S04]  /*1f1f30*/  LOP3.LUT R20, R13, 0xffff, RZ, 0xc0, !PT ;  /* 0x0000ffff0d147812 */ /* 0x001fc800078ec0ff */
[--C-:B-1----:R-:W-:Y:S01]  /*1f1f40*/  PRMT R11, R20, 0x3340, R21.reuse ;  /* 0x00003340140b7816 */ /* 0x102fe20000000015 */
[----:B------:R-:W-:Y:S01]  /*1f1f50*/  VIADD R2, R2, UR6 ;  /* 0x0000000602027c36 */ /* 0x000fe20008000000 */
[----:B------:R-:W-:Y:S01]  /*1f1f60*/  SHF.R.U32.HI R20, RZ, 0x8, R20 ;  /* 0x00000008ff147819 */ /* 0x000fe20000011614 */
[----:B------:R-:W0:Y:S01]  /*1f1f70*/  LDCU UR6, c[0x0][0x3b8] ;  /* 0x00007700ff0677ac */ /* 0x000e220008000800 */
[----:B------:R-:W-:Y:S02]  /*1f1f80*/  SHF.R.U32.HI R21, RZ, 0x8, R21 ;  /* 0x00000008ff157819 */ /* 0x000fe40000011615 */
[----:B------:R-:W-:Y:S02]  /*1f1f90*/  IADD3 R22, P1, PT, R2, R27, RZ ;  /* 0x0000001b02167210 */ /* 0x000fe40007f3e0ff */
[----:B------:R-:W-:Y:S02]  /*1f1fa0*/  LOP3.LUT R20, R20, 0xffff, RZ, 0xc0, !PT ;  /* 0x0000ffff14147812 */ /* 0x000fe400078ec0ff */
[----:B------:R-:W-:-:S04]  /*1f1fb0*/  LOP3.LUT R21, R21, 0xffff, RZ, 0xc0, !PT ;  /* 0x0000ffff15157812 */ /* 0x000fc800078ec0ff */
[----:B------:R-:W-:Y:S02]  /*1f1fc0*/  PRMT R20, R20, 0x3340, R21 ;  /* 0x0000334014147816 */ /* 0x000fe40000000015 */
[----:B------:R-:W-:Y:S02]  /*1f1fd0*/  LOP3.LUT R9, R9, 0xffff, RZ, 0xc0, !PT ;  /* 0x0000ffff09097812 */ /* 0x000fe400078ec0ff */
[----:B------:R-:W-:Y:S02]  /*1f1fe0*/  LOP3.LUT R8, R8, 0xffff, RZ, 0xc0, !PT ;  /* 0x0000ffff08087812 */ /* 0x000fe400078ec0ff */
[----:B--2---:R-:W-:-:S04]  /*1f1ff0*/  PRMT R12, R10, 0x3340, R0 ;  /* 0x000033400a0c7816 */ /* 0x004fc80000000000 */
[----:B------:R-:W-:Y:S02]  /*1f2000*/  PRMT R13, R11, 0x5410, R12 ;  /* 0x000054100b0d7816 */ /* 0x000fe4000000000c */
[----:B------:R-:W2:Y:S04]  /*1f2010*/  LDL.LU R12, [R1+0x190] ;  /* 0x00019000010c7983 */ /* 0x000ea80000300800 */
[----:B------:R1:W-:Y:S01]  /*1f2020*/  STL [R1+0x31bc], R13 ;  /* 0x0031bc0d01007387 */ /* 0x0003e20000100800 */
[----:B------:R-:W-:Y:S02]  /*1f2030*/  SHF.R.S32.HI R11, RZ, 0x1f, R2 ;  /* 0x0000001fff0b7819 */ /* 0x000fe40000011402 */
[----:B------:R-:W-:Y:S01]  /*1f2040*/  SHF.R.U32.HI R10, RZ, 0x8, R10 ;  /* 0x00000008ff0a7819 */ /* 0x000fe2000001160a */
[----:B-1----:R-:W3:Y:S02]  /*1f2050*/  LDL.LU R13, [R1+0x10c] ;  /* 0x00010c00010d7983 */ /* 0x002ee40000300800 */
[----:B------:R-:W-:Y:S01]  /*1f2060*/  IMAD.X R23, R11, 0x1, R26, P1 ;  /* 0x000000010b177824 */ /* 0x000fe200008e061a */
[----:B------:R-:W-:-:S04]  /*1f2070*/  LOP3.LUT R10, R10, 0xffff, RZ, 0xc0, !PT ;  /* 0x0000ffff0a0a7812 */ /* 0x000fc800078ec0ff */
[----:B------:R-:W-:Y:S01]  /*1f2080*/  STL.64 [R1+0x1650], R22 ;  /* 0x0016501601007387 */ /* 0x000fe20000100a00 */
[----:B------:R-:W-:-:S03]  /*1f2090*/  PRMT R10, R10, 0x3340, R0 ;  /* 0x000033400a0a7816 */ /* 0x000fc60000000000 */
[----:B------:R1:W-:Y:S04]  /*1f20a0*/  STL [R1+0x1a9c], R20 ;  /* 0x001a9c1401007387 */ /* 0x0003e80000100800 */
[----:B------:R4:W-:Y:S01]  /*1f20b0*/  STL [R1+0x264], R10 ;  /* 0x0002640a01007387 */ /* 0x0009e20000100800 */
[----:B-1----:R-:W-:Y:S02]  /*1f20c0*/  LOP3.LUT R20, R6, 0xffff, RZ, 0xc0, !PT ;  /* 0x0000ffff06147812 */ /* 0x002fe400078ec0ff */
[----:B------:R-:W-:Y:S02]  /*1f20d0*/  PRMT R6, R9, 0x3340, R8 ;  /* 0x0000334009067816 */ /* 0x000fe40000000008 */
[----:B----4-:R-:W-:Y:S02]  /*1f20e0*/  PRMT R10, R20, 0x3340, R0 ;  /* 0x00003340140a7816 */ /* 0x010fe40000000000 */
[----:B------:R-:W-:-:S02]  /*1f20f0*/  IADD3 R22, P1, PT, R2, R29, RZ ;  /* 0x0000001d02167210 */ /* 0x000fc40007f3e0ff */
[----:B------:R-:W-:-:S03]  /*1f2100*/  PRMT R6, R6, 0x5410, R10 ;  /* 0x0000541006067816 */ /* 0x000fc6000000000a */
[----:B------:R-:W-:Y:S01]  /*1f2110*/  IMAD.X R23, R11, 0x1, R28, P1 ;  /* 0x000000010b177824 */ /* 0x000fe200008e061c */
[----:B------:R-:W-:Y:S01]  /*1f2120*/  SHF.R.U32.HI R10, RZ, 0x8, R9 ;  /* 0x00000008ff0a7819 */ /* 0x000fe20000011609 */
[----:B------:R1:W-:Y:S03]  /*1f2130*/  STL [R1+0x31b8], R6 ;  /* 0x0031b80601007387 */ /* 0x0003e60000100800 */
[----:B------:R-:W-:Y:S01]  /*1f2140*/  LOP3.LUT R21, R10, 0xffff, RZ, 0xc0, !PT ;  /* 0x0000ffff0a157812 */ /* 0x000fe200078ec0ff */
[----:B-1----:R-:W4:Y:S04]  /*1f2150*/  LDL.LU R6, [R1+0x194] ;  /* 0x0001940001067983 */ /* 0x002f280000300800 */
[----:B------:R1:W-:Y:S04]  /*1f2160*/  STL.64 [R1+0x1648], R22 ;  /* 0x0016481601007387 */ /* 0x0003e80000100a00 */
[----:B------:R-:W4:Y:S01]  /*1f2170*/  LDL.LU R9, [R1+0x650] ;  /* 0x0006500001097983 */ /* 0x000f220000300800 */
[----:B-1----:R-:W-:-:S03]  /*1f2180*/  SHF.R.U32.HI R22, RZ, 0x8, R8 ;  /* 0x00000008ff167819 */ /* 0x002fc60000011608 */
[----:B------:R-:W4:Y:S04]  /*1f2190*/  LDL.LU R8, [R1+0x200] ;  /* 0x0002000001087983 */ /* 0x000f280000300800 */
[----:B------:R-:W4:Y:S01]  /*1f21a0*/  LDL.LU R10, [R1+0x228] ;  /* 0x00022800010a7983 */ /* 0x000f220000300800 */
[----:B------:R-:W-:Y:S02]  /*1f21b0*/  SHF.R.U32.HI R20, RZ, 0x8, R20 ;  /* 0x00000008ff147819 */ /* 0x000fe40000011614 */
[----:B------:R-:W-:Y:S02]  /*1f21c0*/  LOP3.LUT R22, R22, 0xffff, RZ, 0xc0, !PT ;  /* 0x0000ffff16167812 */ /* 0x000fe400078ec0ff */
[----:B------:R-:W-:Y:S02]  /*1f21d0*/  LOP3.LUT R20, R20, 0xffff, RZ, 0xc0, !PT ;  /* 0x0000ffff14147812 */ /* 0x000fe400078ec0ff */
[----:B------:R-:W-:-:S02]  /*1f21e0*/  PRMT R21, R21, 0x3340, R22 ;  /* 0x0000334015157816 */ /* 0x000fc40000000016 */
[--C-:B------:R-:W-:Y:S02]  /*1f21f0*/  PRMT R20, R20, 0x3340, R0.reuse ;  /* 0x0000334014147816 */ /* 0x100fe40000000000 */
[----:B------:R-:W-:Y:S01]  /*1f2200*/  LOP3.LUT R5, R5, 0xffff, RZ, 0xc0, !PT ;  /* 0x0000ffff05057812 */ /* 0x000fe200078ec0ff */
[----:B------:R1:W-:Y:S04]  /*1f2210*/  STL [R1+0x1a98], R21 ;  /* 0x001a981501007387 */ /* 0x0003e80000100800 */
[----:B------:R0:W-:Y:S01]  /*1f2220*/  STL [R1+0x260], R20 ;  /* 0x0002601401007387 */ /* 0x0001e20000100800 */
[----:B-1----:R-:W-:Y:S02]  /*1f2230*/  PRMT R21, R5, 0x3340, R0 ;  /* 0x0000334005157816 */ /* 0x002fe40000000000 */
[----:B------:R-:W-:-:S04]  /*1f2240*/  SHF.R.U32.HI R5, RZ, 0x8, R5 ;  /* 0x00000008ff057819 */ /* 0x000fc80000011605 */
[----:B------:R-:W-:Y:S02]  /*1f2250*/  LOP3.LUT R5, R5, 0xffff, RZ, 0xc0, !PT ;  /* 0x0000ffff05057812 */ /* 0x000fe400078ec0ff */
[----:B------:R-:W-:Y:S02]  /*1f2260*/  LOP3.LUT R7, R7, 0xffff, RZ, 0xc0, !PT ;  /* 0x0000ffff07077812 */ /* 0x000fe400078ec0ff */
[----:B------:R-:W-:Y:S02]  /*1f2270*/  LOP3.LUT R3, R3, 0xffff, RZ, 0xc0, !PT ;  /* 0x0000ffff03037812 */ /* 0x000fe400078ec0ff */
[----:B--2---:R-:W-:Y:S02]  /*1f2280*/  LOP3.LUT R12, R12, 0xffff, RZ, 0xc0, !PT ;  /* 0x0000ffff0c0c7812 */ /* 0x004fe400078ec0ff */
[----:B---3--:R-:W-:-:S04]  /*1f2290*/  LOP3.LUT R13, R13, 0xffff, RZ, 0xc0, !PT ;  /* 0x0000ffff0d0d7812 */ /* 0x008fc800078ec0ff */
[----:B0-----:R-:W-:Y:S02]  /*1f22a0*/  PRMT R20, R12, 0x3340, R13 ;  /* 0x000033400c147816 */ /* 0x001fe4000000000d */
[----:B------:R-:W-:Y:S02]  /*1f22b0*/  SHF.R.U32.HI R12, RZ, 0x8, R12 ;  /* 0x00000008ff0c7819 */ /* 0x000fe4000001160c */
[----:B------:R-:W-:Y:S02]  /*1f22c0*/  PRMT R22, R20, 0x5410, R21 ;  /* 0x0000541014167816 */ /* 0x000fe40000000015 */
[----:B------:R-:W-:Y:S02]  /*1f22d0*/  SHF.R.U32.HI R13, RZ, 0x8, R13 ;  /* 0x00000008ff0d7819 */ /* 0x000fe4000001160d */
[----:B------:R-:W-:Y:S02]  /*1f22e0*/  IADD3 R20, P1, PT, R2, R17, RZ ;  /* 0x0000001102147210 */ /* 0x000fe40007f3e0ff */
[----:B------:R-:W-:-:S02]  /*1f22f0*/  LOP3.LUT R12, R12, 0xffff, RZ, 0xc0, !PT ;  /* 0x0000ffff0c0c7812 */ /* 0x000fc400078ec0ff */
[----:B------:R-:W-:Y:S01]  /*1f2300*/  LOP3.LUT R13, R13, 0xffff, RZ, 0xc0, !PT ;  /* 0x0000ffff0d0d7812 */ /* 0x000fe200078ec0ff */
[----:B------:R-:W-:Y:S01]  /*1f2310*/  IMAD.X R21, R11, 0x1, R15, P1 ;  /* 0x000000010b157824 */ /* 0x000fe200008e060f */
[----:B------:R-:W-:Y:S02]  /*1f2320*/  STL [R1+0x31b4], R22 ;  /* 0x0031b41601007387 */ /* 0x000fe40000100800 */
[----:B------:R-:W-:Y:S02]  /*1f2330*/  PRMT R13, R12, 0x3340, R13 ;  /* 0x000033400c0d7816 */ /* 0x000fe4000000000d */
[----:B------:R-:W-:Y:S01]  /*1f2340*/  PRMT R12, R5, 0x3340, R0 ;  /* 0x00003340050c7816 */ /* 0x000fe20000000000 */
[----:B------:R-:W-:Y:S04]  /*1f2350*/  STL.64 [R1+0x1640], R20 ;  /* 0x0016401401007387 */ /* 0x000fe80000100a00 */
[----:B------:R-:W2:Y:S04]  /*1f2360*/  LDL.LU R5, [R1+0x230] ;  /* 0x0002300001057983 */ /* 0x000ea80000300800 */
[----:B------:R0:W-:Y:S04]  /*1f2370*/  STL [R1+0x1a94], R13 ;  /* 0x001a940d01007387 */ /* 0x0001e80000100800 */
[----:B0-----:R-:W3:Y:S04]  /*1f2380*/  LDL.LU R13, [R1+0x1f4] ;  /* 0x0001f400010d7983 */ /* 0x001ee80000300800 */
[----:B------:R0:W-:Y:S01]  /*1f2390*/  STL [R1+0x25c], R12 ;  /* 0x00025c0c01007387 */ /* 0x0001e20000100800 */
[----:B----4-:R-:W-:-:S03]  /*1f23a0*/  LOP3.LUT R6, R6, 0xffff, RZ, 0xc0, !PT ;  /* 0x0000ffff06067812 */ /* 0x010fc600078ec0ff */
[----:B0-----:R-:W4:Y:S01]  /*1f23b0*/  LDL.LU R12, [R1+0x21c] ;  /* 0x00021c00010c7983 */ /* 0x001f220000300800 */
[----:B------:R-:W-:-:S03]  /*1f23c0*/  LOP3.LUT R20, R9, 0xffff, RZ, 0xc0, !PT ;  /* 0x0000ffff09147812 */ /* 0x000fc600078ec0ff */
[----:B------:R0:W-:Y:S01]  /*1f23d0*/  STL [R1+0x5520], R7 ;  /* 0x0055200701007387 */ /* 0x0001e20000100800 */
[----:B------:R-:W-:Y:S02]  /*1f23e0*/  LOP3.LUT R9, R8, 0xffff, RZ, 0xc0, !PT ;  /* 0x0000ffff08097812 */ /* 0x000fe400078ec0ff */
[----:B------:R-:W-:Y:S02]  /*1f23f0*/  PRMT R8, R7, 0x3340, R0 ;  /* 0x0000334007087816 */ /* 0x000fe40000000000 */
[----:B------:R-:W-:Y:S02]  /*1f2400*/  LOP3.LUT R21, R10, 0xffff, RZ, 0xc0, !PT ;  /* 0x0000ffff0a157812 */ /* 0x000fe400078ec0ff */
[----:B0-----:R-:W-:Y:S02]  /*1f2410*/  PRMT R7, R6, 0x3340, R3 ;  /* 0x0000334006077816 */ /* 0x001fe40000000003 */
[----:B------:R-:W-:Y:S02]  /*1f2420*/  IADD3 R22, P1, PT, R2, R25, RZ ;  /* 0x0000001902167210 */ /* 0x000fe40007f3e0ff */
[----:B------:R-:W-:-:S02]  /*1f2430*/  PRMT R10, R7, 0x5410, R8 ;  /* 0x00005410070a7816 */ /* 0x000fc40000000008 */
[----:B------:R-:W-:Y:S02]  /*1f2440*/  PRMT R8, R9, 0x3340, R0 ;  /* 0x0000334009087816 */ /* 0x000fe40000000000 */
[----:B------:R-:W-:Y:S01]  /*1f2450*/  PRMT R7, R20, 0x3340, R21 ;  /* 0x0000334014077816 */ /* 0x000fe20000000015 */
[----:B------:R-:W-:-:S03]  /*1f2460*/  IMAD.X R23, R11, 0x1, R24, P1 ;  /* 0x000000010b177824 */ /* 0x000fc600008e0618 */
[----:B------:R-:W-:Y:S01]  /*1f2470*/  PRMT R7, R7, 0x5410, R8 ;  /* 0x0000541007077816 */ /* 0x000fe20000000008 */
[----:B------:R-:W-:Y:S04]  /*1f2480*/  STL [R1+0x31b0], R10 ;  /* 0x0031b00a01007387 */ /* 0x000fe80000100800 */
[----:B------:R-:W-:Y:S04]  /*1f2490*/  STL [R1+0x31ac], R7 ;  /* 0x0031ac0701007387 */ /* 0x000fe80000100800 */
[----:B------:R0:W-:Y:S04]  /*1f24a0*/  STL.64 [R1+0x1628], R22 ;  /* 0x0016281601007387 */ /* 0x0001e80000100a00 */
[----:B0-----:R-:W4:Y:S04]  /*1f24b0*/  LDL.LU.64 R22, [R1+0x78b8] ;  /* 0x0078b80001167983 */ /* 0x001f280000300a00 */
[----:B------:R-:W4:Y:S04]  /*1f24c0*/  LDL.LU R7, [R1+0x654] ;  /* 0x0006540001077983 */ /* 0x000f280000300800 */
[----:B------:R-:W4:Y:S04]  /*1f24d0*/  LDL.LU R10, [R1+0x204] ;  /* 0x00020400010a7983 */ /* 0x000f280000300800 */
[----:B------:R-:W4:Y:S04]  /*1f24e0*/  LDL.LU R8, [R1+0x22c] ;  /* 0x00022c0001087983 */ /* 0x000f280000300800 */
[----:B------:R0:W-:Y:S01]  /*1f24f0*/  STL.64 [R1+0x7898], R24 ;  /* 0x0078981801007387 */ /* 0x0001e20000100a00 */
[----:B------:R-:W-:-:S02]  /*1f2500*/  SHF.R.U32.HI R20, RZ, 0x8, R20 ;  /* 0x00000008ff147819 */ /* 0x000fc40000011614 */
[----:B------:R-:W-:Y:S02]  /*1f2510*/  SHF.R.U32.HI R21, RZ, 0x8, R21 ;  /* 0x00000008ff157819 */ /* 0x000fe40000011615 */
[----:B0-----:R-:W-:Y:S02]  /*1f2520*/  SHF.R.U32.HI R24, RZ, 0x8, R6 ;  /* 0x00000008ff187819 */ /* 0x001fe40000011606 */
[----:B------:R-:W-:Y:S01]  /*1f2530*/  SHF.R.U32.HI R25, RZ, 0x8, R3 ;  /* 0x00000008ff197819 */ /* 0x000fe20000011603 */
[----:B------:R-:W4:Y:S01]  /*1f2540*/  LDL.LU R6, [R1+0x78b4] ;  /* 0x0078b40001067983 */ /* 0x000f220000300800 */
[----:B------:R-:W-:Y:S02]  /*1f2550*/  LOP3.LUT R24, R24, 0xffff, RZ, 0xc0, !PT ;  /* 0x0000ffff18187812 */ /* 0x000fe400078ec0ff */
[----:B------:R-:W-:Y:S01]  /*1f2560*/  LOP3.LUT R25, R25, 0xffff, RZ, 0xc0, !PT ;  /* 0x0000ffff19197812 */ /* 0x000fe200078ec0ff */
[----:B------:R-:W4:Y:S01]  /*1f2570*/  LDL.LU R3, [R1+0x78b0] ;  /* 0x0078b00001037983 */ /* 0x000f220000300800 */
[----:B------:R-:W-:-:S02]  /*1f2580*/  LOP3.LUT R20, R20, 0xffff, RZ, 0xc0, !PT ;  /* 0x0000ffff14147812 */ /* 0x000fc400078ec0ff */
[----:B------:R-:W-:Y:S02]  /*1f2590*/  LOP3.LUT R21, R21, 0xffff, RZ, 0xc0, !PT ;  /* 0x0000ffff15157812 */ /* 0x000fe400078ec0ff */
[----:B------:R-:W-:Y:S02]  /*1f25a0*/  PRMT R24, R24, 0x3340, R25 ;  /* 0x0000334018187816 */ /* 0x000fe40000000019 */
[----:B------:R-:W-:-:S03]  /*1f25b0*/  PRMT R20, R20, 0x3340, R21 ;  /* 0x0000334014147816 */ /* 0x000fc60000000015 */
[----:B------:R3:W-:Y:S04]  /*1f25c0*/  STL [R1+0x30b4], R24 ;  /* 0x0030b41801007387 */ /* 0x0007e80000100800 */
[----:B------:R0:W-:Y:S01]  /*1f25d0*/  STL [R1+0x1a90], R20 ;  /* 0x001a901401007387 */ /* 0x0001e20000100800 */
[----:B------:R-:W-:Y:S02]  /*1f25e0*/  SHF.R.U32.HI R9, RZ, 0x8, R9 ;  /* 0x00000008ff097819 */ /* 0x000fe40000011609 */
[----:B--2---:R-:W-:Y:S02]  /*1f25f0*/  LOP3.LUT R5, R5, 0xffff, RZ, 0xc0, !PT ;  /* 0x0000ffff05057812 */ /* 0x004fe400078ec0ff */
[----:B---3--:R-:W-:-:S04]  /*1f2600*/  LOP3.LUT R24, R13, 0xffff, RZ, 0xc0, !PT ;  /* 0x0000ffff0d187812 */ /* 0x008fc800078ec0ff */
[----:B0-----:R-:W-:Y:S02]  /*1f2610*/  PRMT R20, R24, 0x3340, R0 ;  /* 0x0000334018147816 */ /* 0x001fe40000000000 */
[----:B----4-:R-:W-:-:S04]  /*1f2620*/  LOP3.LUT R12, R12, 0xffff, RZ, 0xc0, !PT ;  /* 0x0000ffff0c0c7812 */ /* 0x010fc800078ec0ff */
[----:B------:R-:W-:-:S04]  /*1f2630*/  PRMT R13, R5, 0x3340, R12 ;  /* 0x00003340050d7816 */ /* 0x000fc8000000000c */
[----:B------:R-:W-:Y:S02]  /*1f2640*/  PRMT R13, R13, 0x5410, R20 ;  /* 0x000054100d0d7816 */ /* 0x000fe40000000014 */
[----:B------:R-:W-:Y:S02]  /*1f2650*/  IADD3 R20, P1, PT, R2, R16, RZ ;  /* 0x0000001002147210 */ /* 0x000fe40007f3e0ff */
[----:B------:R-:W-:Y:S01]  /*1f2660*/  SHF.R.U32.HI R5, RZ, 0x8, R5 ;  /* 0x00000008ff057819 */ /* 0x000fe20000011605 */
[----:B------:R0:W-:Y:S02]  /*1f2670*/  STL [R1+0x31a8], R13 ;  /* 0x0031a80d01007387 */ /* 0x0001e40000100800 */
[----:B------:R-:W-:Y:S01]  /*1f2680*/  IMAD.X R21, R11, 0x1, R14, P1 ;  /* 0x000000010b157824 */ /* 0x000fe200008e060e */
[----:B------:R-:W-:-:S04]  /*1f2690*/  LOP3.LUT R5, R5, 0xffff, RZ, 0xc0, !PT ;  /* 0x0000ffff05057812 */ /* 0x000fc800078ec0ff */
[----:B------:R1:W-:Y:S01]  /*1f26a0*/  STL.64 [R1+0x1638], R20 ;  /* 0x0016381401007387 */ /* 0x0003e20000100a00 */
[----:B0-----:R-:W-:-:S04]  /*1f26b0*/  SHF.R.U32.HI R13, RZ, 0x8, R12 ;  /* 0x00000008ff0d7819 */ /* 0x001fc8000001160c */
[----:B------:R-:W-:Y:S02]  /*1f26c0*/  LOP3.LUT R13, R13, 0xffff, RZ, 0xc0, !PT ;  /* 0x0000ffff0d0d7812 */ /* 0x000fe400078ec0ff */
[----:B-1----:R-:W-:Y:S02]  /*1f26d0*/  LOP3.LUT R20, R9, 0xffff, RZ, 0xc0, !PT ;  /* 0x0000ffff09147812 */ /* 0x002fe400078ec0ff */
[----:B------:R-:W-:Y:S01]  /*1f26e0*/  PRMT R13, R5, 0x3340, R13 ;  /* 0x00003340050d7816 */ /* 0x000fe2000000000d */
[----:B------:R-:W2:Y:S01]  /*1f26f0*/  LDL.LU R9, [R1+0x234] ;  /* 0x0002340001097983 */ /* 0x000ea20000300800 */
[----:B------:R-:W-:-:S03]  /*1f2700*/  PRMT R20, R20, 0x3340, R0 ;  /* 0x0000334014147816 */ /* 0x000fc60000000000 */
[----:B------:R-:W3:Y:S04]  /*1f2710*/  LDL.LU R12, [R1+0x220] ;  /* 0x00022000010c7983 */ /* 0x000ee80000300800 */
[----:B------:R-:W-:Y:S04]  /*1f2720*/  STL [R1+0x248], R20 ;  /* 0x0002481401007387 */ /* 0x000fe80000100800 */
[----:B------:R0:W-:Y:S01]  /*1f2730*/  STL [R1+0x1a8c], R13 ;  /* 0x001a8c0d01007387 */ /* 0x0001e20000100800 */
[----:B------:R-:W-:Y:S02]  /*1f2740*/  LOP3.LUT R7, R7, 0xffff, RZ, 0xc0, !PT ;  /* 0x0000ffff07077812 */ /* 0x000fe400078ec0ff */
[----:B------:R-:W-:-:S02]  /*1f2750*/  LOP3.LUT R5, R10, 0xffff, RZ, 0xc0, !PT ;  /* 0x0000ffff0a057812 */ /* 0x000fc400078ec0ff */
[----:B------:R-:W4:Y:S01]  /*1f2760*/  LDL.LU R10, [R1+0x1cc] ;  /* 0x0001cc00010a7983 */ /* 0x000f220000300800 */
[----:B0-----:R-:W-:Y:S02]  /*1f2770*/  LOP3.LUT R13, R8, 0xffff, RZ, 0xc0, !PT ;  /* 0x0000ffff080d7812 */ /* 0x001fe400078ec0ff */
[----:B------:R-:W-:Y:S01]  /*1f2780*/  PRMT R21, R5, 0x3340, R0 ;  /* 0x0000334005157816 */ /* 0x000fe20000000000 */
[----:B------:R-:W4:Y:S01]  /*1f2790*/  LDL.LU R8, [R1+0x164] ;  /* 0x0001640001087983 */ /* 0x000f220000300800 */
[----:B------:R-:W-:-:S04]  /*1f27a0*/  PRMT R20, R7, 0x3340, R13 ;  /* 0x0000334007147816 */ /* 0x000fc8000000000d */
[----:B------:R-:W-:Y:S02]  /*1f27b0*/  PRMT R25, R20, 0x5410, R21 ;  /* 0x0000541014197816 */ /* 0x000fe40000000015 */
[----:B------:R-:W-:-:S05]  /*1f27c0*/  IADD3 R20, P1, PT, R2, R23, RZ ;  /* 0x0000001702147210 */ /* 0x000fca0007f3e0ff */
[----:B------:R-:W-:Y:S01]  /*1f27d0*/  IMAD.X R21, R11, 0x1, R22, P1 ;  /* 0x000000010b157824 */ /* 0x000fe200008e0616 */
[----:B------:R-:W-:Y:S04]  /*1f27e0*/  STL [R1+0x31a4], R25 ;  /* 0x0031a41901007387 */ /* 0x000fe80000100800 */
[----:B------:R0:W-:Y:S04]  /*1f27f0*/  STL.64 [R1+0x1630], R20 ;  /* 0x0016301401007387 */ /* 0x0001e80000100a00 */
[----:B0-----:R-:W4:Y:S01]  /*1f2800*/  LDL.LU.64 R20, [R1+0x78a8] ;  /* 0x0078a80001147983 */ /* 0x001f220000300a00 */
[----:B------:R-:W-:-:S02]  /*1f2810*/  SHF.R.U32.HI R24, RZ, 0x8, R24 ;  /* 0x00000008ff187819 */ /* 0x000fc40000011618 */
[----:B------:R-:W-:Y:S01]  /*1f2820*/  SHF.R.U32.HI R7, RZ, 0x8, R7 ;  /* 0x00000008ff077819 */ /* 0x000fe20000011607 */
[----:B------:R0:W-:Y:S01]  /*1f2830*/  STL.64 [R1+0x7890], R22 ;  /* 0x0078901601007387 */ /* 0x0001e20000100a00 */
[----:B------:R-:W-:Y:S02]  /*1f2840*/  SHF.R.U32.HI R13, RZ, 0x8, R13 ;  /* 0x00000008ff0d7819 */ /* 0x000fe4000001160d */
[----:B------:R-:W-:Y:S02]  /*1f2850*/  LOP3.LUT R7, R7, 0xffff, RZ, 0xc0, !PT ;  /* 0x0000ffff07077812 */ /* 0x000fe400078ec0ff */
[----:B------:R-:W-:Y:S02]  /*1f2860*/  LOP3.LUT R13, R13, 0xffff, RZ, 0xc0, !PT ;  /* 0x0000ffff0d0d7812 */ /* 0x000fe400078ec0ff */
[----:B0-----:R-:W-:-:S04]  /*1f2870*/  LOP3.LUT R22, R24, 0xffff, RZ, 0xc0, !PT ;  /* 0x0000ffff18167812 */ /* 0x001fc800078ec0ff */
[----:B------:R-:W-:Y:S02]  /*1f2880*/  PRMT R22, R22, 0x3340, R0 ;  /* 0x0000334016167816 */ /* 0x000fe40000000000 */
[----:B------:R-:W-:Y:S02]  /*1f2890*/  PRMT R13, R7, 0x3340, R13 ;  /* 0x00003340070d7816 */ /* 0x000fe4000000000d */
[----:B------:R-:W4:Y:S01]  /*1f28a0*/  LDL.LU R7, [R1+0x1a0] ;  /* 0x0001a00001077983 */ /* 0x000f220000300800 */
[----:B------:R-:W-:-:S03]  /*1f28b0*/  SHF.R.U32.HI R5, RZ, 0x8, R5 ;  /* 0x00000008ff057819 */ /* 0x000fc60000011605 */
[----:B------:R-:W-:Y:S01]  /*1f28c0*/  STL [R1+0x240], R22 ;  /* 0x0002401601007387 */ /* 0x000fe20000100800 */
[----:B------:R-:W-:-:S04]  /*1f28d0*/  LOP3.LUT R5, R5, 0xffff, RZ, 0xc0, !PT ;  /* 0x0000ffff05057812 */ /* 0x000fc800078ec0ff */
[----:B------:R-:W-:Y:S01]  /*1f28e0*/  PRMT R5, R5, 0x3340, R0 ;  /* 0x0000334005057816 */ /* 0x000fe20000000000 */
[----:B------:R0:W-:Y:S02]  /*1f28f0*/  STL [R1+0x1a88], R13 ;  /* 0x001a880d01007387 */ /* 0x0001e40000100800 */
[----:B0-----:R-:W-:Y:S02]  /*1f2900*/  LOP3.LUT R13, R6, 0xffff, RZ, 0xc0, !PT ;  /* 0x0000ffff060d7812 */ /* 0x001fe400078ec0ff */
[----:B--2---:R-:W-:Y:S02]  /*1f2910*/  LOP3.LUT R9, R9, 0xffff, RZ, 0xc0, !PT ;  /* 0x0000ffff09097812 */ /* 0x004fe400078ec0ff */
[----:B---3--:R-:W-:Y:S02]  /*1f2920*/  LOP3.LUT R12, R12, 0xffff, RZ, 0xc0, !PT ;  /* 0x0000ffff0c0c7812 */ /* 0x008fe400078ec0ff */
[----:B----4-:R-:W-:-:S05]  /*1f2930*/  IADD3 R22, P1, PT, R2, R21, RZ ;  /* 0x0000001502167210 */ /* 0x010fca0007f3e0ff */
[----:B------:R-:W-:-:S05]  /*1f2940*/  IMAD.X R23, R11, 0x1, R19, P1 ;  /* 0x000000010b177824 */ /* 0x000fca00008e0613 */
[----:B------:R-:W-:Y:S04]  /*1f2950*/  STL.64 [R1+0x1620], R22 ;  /* 0x0016201601007387 */ /* 0x000fe80000100a00 */
[----:B------:R0:W-:Y:S02]  /*1f2960*/  STL [R1+0x23c], R5 ;  /* 0x00023c0501007387 */ /* 0x0001e40000100800 */
[----:B0-----:R-:W-:Y:S02]  /*1f2970*/  SHF.R.U32.HI R5, RZ, 0x8, R9 ;  /* 0x00000008ff057819 */ /* 0x001fe40000011609 */
[--C-:B------:R-:W-:Y:S02]  /*1f2980*/  PRMT R9, R9, 0x3340, R12.reuse ;  /* 0x0000334009097816 */ /* 0x100fe4000000000c */
[----:B------:R-:W-:-:S02]  /*1f2990*/  SHF.R.U32.HI R12, RZ, 0x8, R12 ;  /* 0x00000008ff0c7819 */ /* 0x000fc4000001160c */
[----:B------:R-:W-:Y:S01]  /*1f29a0*/  LOP3.LUT R5, R5, 0xffff, RZ, 0xc0, !PT ;  /* 0x0000ffff05057812 */ /* 0x000fe200078ec0ff */
[----:B------:R0:W-:Y:S02]  /*1f29b0*/  STL [R1+0x76a0], R9 ;  /* 0x0076a00901007387 */ /* 0x0001e40000100800 */
[----:B0-----:R-:W-:-:S04]  /*1f29c0*/  LOP3.LUT R9, R12, 0xffff, RZ, 0xc0, !PT ;  /* 0x0000ffff0c097812 */ /* 0x001fc800078ec0ff */
[----:B------:R-:W-:Y:S02]  /*1f29d0*/  PRMT R9, R5, 0x3340, R9 ;  /* 0x0000334005097816 */ /* 0x000fe40000000009 */
[----:B------:R-:W-:-:S03]  /*1f29e0*/  LOP3.LUT R5, R10, 0xffff, RZ, 0xc0, !PT ;  /* 0x0000ffff0a057812 */ /* 0x000fc600078ec0ff */
[----:B------:R0:W-:Y:S04]  /*1f29f0*/  STL [R1+0x30a0], R9 ;  /* 0x0030a00901007387 */ /* 0x0001e80000100800 */
[----:B------:R-:W2:Y:S04]  /*1f2a00*/  LDL.LU R12, [R1+0xc4] ;  /* 0x0000c400010c7983 */ /* 0x000ea80000300800 */
[----:B------:R-:W3:Y:S04]  /*1f2a10*/  LDL.LU R6, [R1+0x1d0] ;  /* 0x0001d00001067983 */ /* 0x000ee80000300800 */
[----:B------:R-:W4:Y:S01]  /*1f2a20*/  LDL.LU R10, [R1+0x168] ;  /* 0x00016800010a7983 */ /* 0x000f220000300800 */
[----:B------:R-:W-:-:S02]  /*1f2a30*/  LOP3.LUT R8, R8, 0xffff, RZ, 0xc0, !PT ;  /* 0x0000ffff08087812 */ /* 0x000fc400078ec0ff */
[----:B------:R-:W-:Y:S02]  /*1f2a40*/  PRMT R22, R13, 0x3340, R0 ;  /* 0x000033400d167816 */ /* 0x000fe40000000000 */
[--C-:B0-----:R-:W-:Y:S02]  /*1f2a50*/  PRMT R9, R5, 0x3340, R8.reuse ;  /* 0x0000334005097816 */ /* 0x101fe40000000008 */
[----:B------:R-:W-:Y:S02]  /*1f2a60*/  SHF.R.U32.HI R5, RZ, 0x8, R5 ;  /* 0x00000008ff057819 */ /* 0x000fe40000011605 */
[----:B------:R-:W-:Y:S02]  /*1f2a70*/  SHF.R.U32.HI R8, RZ, 0x8, R8 ;  /* 0x00000008ff087819 */ /* 0x000fe40000011608 */
[----:B------:R-:W-:Y:S02]  /*1f2a80*/  PRMT R9, R9, 0x5410, R22 ;  /* 0x0000541009097816 */ /* 0x000fe40000000016 */
[----:B------:R-:W-:-:S02]  /*1f2a90*/  LOP3.LUT R5, R5, 0xffff, RZ, 0xc0, !PT ;  /* 0x0000ffff05057812 */ /* 0x000fc400078ec0ff */
[----:B------:R-:W-:Y:S01]  /*1f2aa0*/  LOP3.LUT R8, R8, 0xffff, RZ, 0xc0, !PT ;  /* 0x0000ffff08087812 */ /* 0x000fe200078ec0ff */
[----:B------:R0:W-:Y:S01]  /*1f2ab0*/  STL [R1+0x319c], R9 ;  /* 0x00319c0901007387 */ /* 0x0001e20000100800 */
[----:B------:R-:W-:Y:S02]  /*1f2ac0*/  IADD3 R22, P1, PT, R2, R20, RZ ;  /* 0x0000001402167210 */ /* 0x000fe40007f3e0ff */
[----:B------:R-:W-:Y:S02]  /*1f2ad0*/  PRMT R8, R5, 0x3340, R8 ;  /* 0x0000334005087816 */ /* 0x000fe40000000008 */
[----:B------:R-:W-:Y:S02]  /*1f2ae0*/  LOP3.LUT R5, R7, 0xffff, RZ, 0xc0, !PT ;  /* 0x0000ffff07057812 */ /* 0x000fe400078ec0ff */
[----:B------:R-:W-:Y:S02]  /*1f2af0*/  LOP3.LUT R4, R4, 0xffff, RZ, 0xc0, !PT ;  /* 0x0000ffff04047812 */ /* 0x000fe400078ec0ff */
[----:B0-----:R-:W-:Y:S01]  /*1f2b00*/  LOP3.LUT R9, R3, 0xffff, RZ, 0xc0, !PT ;  /* 0x0000ffff03097812 */ /* 0x001fe200078ec0ff */
[----:B------:R-:W-:Y:S01]  /*1f2b10*/  IMAD.X R23, R11, 0x1, R18, P1 ;  /* 0x000000010b177824 */ /* 0x000fe200008e0612 */
[----:B------:R-:W-:Y:S01]  /*1f2b20*/  PRMT R7, R4, 0x3340, R0 ;  /* 0x0000334004077816 */ /* 0x000fe20000000000 */
[----:B------:R-:W4:Y:S01]  /*1f2b30*/  LDL.LU R11, [R1+0x78a4] ;  /* 0x0078a400010b7983 */ /* 0x000f220000300800 */
[----:B------:R-:W-:-:S02]  /*1f2b40*/  PRMT R3, R5, 0x3340, R9 ;  /* 0x0000334005037816 */ /* 0x000fc40000000009 */
[----:B------:R-:W-:Y:S01]  /*1f2b50*/  SHF.R.U32.HI R13, RZ, 0x8, R13 ;  /* 0x00000008ff0d7819 */ /* 0x000fe2000001160d */
[----:B------:R-:W-:Y:S01]  /*1f2b60*/  STL.64 [R1+0x1618], R22 ;  /* 0x0016181601007387 */ /* 0x000fe20000100a00 */
[----:B------:R-:W-:Y:S02]  /*1f2b70*/  PRMT R7, R3, 0x5410, R7 ;  /* 0x0000541003077816 */ /* 0x000fe40000000007 */
[----:B------:R-:W-:Y:S01]  /*1f2b80*/  SHF.R.U32.HI R5, RZ, 0x8, R5 ;  /* 0x00000008ff057819 */ /* 0x000fe20000011605 */
[----:B------:R0:W-:Y:S01]  /*1f2b90*/  STL [R1+0x1a80], R8 ;  /* 0x001a800801007387 */ /* 0x0001e20000100800 */
[----:B------:R-:W-:-:S03]  /*1f2ba0*/  SHF.R.U32.HI R9, RZ, 0x8, R9 ;  /* 0x00000008ff097819 */ /* 0x000fc60000011609 */
[----:B------:R-:W4:Y:S01]  /*1f2bb0*/  LDL.LU R3, [R1+0x658] ;  /* 0x0006580001037983 */ /* 0x000f220000300800 */
[----:B------:R-:W-:Y:S02]  /*1f2bc0*/  LOP3.LUT R13, R13, 0xffff, RZ, 0xc0, !PT ;  /* 0x0000ffff0d0d7812 */ /* 0x000fe400078ec0ff */
[----:B------:R-:W-:Y:S01]  /*1f2bd0*/  LOP3.LUT R5, R5, 0xffff, RZ, 0xc0, !PT ;  /* 0x0000ffff05057812 */ /* 0x000fe200078ec0ff */
[----:B0-----:R-:W4:Y:S01]  /*1f2be0*/  LDL.LU R8, [R1+0x208] ;  /* 0x0002080001087983 */ /* 0x001f220000300800 */
[----:B------:R-:W-:-:S03]  /*1f2bf0*/  LOP3.LUT R9, R9, 0xffff, RZ, 0xc0, !PT ;  /* 0x0000ffff09097812 */ /* 0x000fc600078ec0ff */
[----:B------:R0:W-:Y:S01]  /*1f2c00*/  STL [R1+0x3198], R7 ;  /* 0x0031980701007387 */ /* 0x0001e20000100800 */
[----:B------:R-:W-:Y:S02]  /*1f2c10*/  PRMT R13, R13, 0x3340, R0 ;  /* 0x000033400d0d7816 */ /* 0x000fe40000000000 */
[----:B------:R-:W-:Y:S01]  /*1f2c20*/  PRMT R9, R5, 0x3340, R9 ;  /* 0x0000334005097816 */ /* 0x000fe20000000009 */
[----:B0-----:R-:W4:Y:S04]  /*1f2c30*/  LDL.LU R7, [R1+0x58c] ;  /* 0x00058c0001077983 */ /* 0x001f280000300800 */
[----:B------:R-:W-:Y:S04]  /*1f2c40*/  STL [R1+0x234], R13 ;  /* 0x0002340d01007387 */ /* 0x000fe80000100800 */
[----:B------:R4:W-:Y:S01]  /*1f2c50*/  STL [R1+0x1a84], R9 ;  /* 0x001a840901007387 */ /* 0x0009e20000100800 */
[----:B------:R-:W-:Y:S01]  /*1f2c60*/  VIADD R2, R2, UR6 ;  /* 0x0000000602027c36 */ /* 0x000fe20008000000 */
[----:B------:R-:W0:Y:S04]  /*1f2c70*/  LDCU UR6, c[0x0][0x3b8] ;  /* 0x00007700ff0677ac */ /* 0x000e280008000800 */
[----:B------:R-:W-:-:S02]  /*1f2c80*/  IADD3 R22, P1, PT, R2, R27, RZ ;  /* 0x0000001b02167210 */ /* 0x000fc40007f3e0ff */
[----:B--2---:R-:W-:Y:S02]  /*1f2c90*/  LOP3.LUT R5, R12, 0xffff, RZ, 0xc0, !PT ;  /* 0x0000ffff0c057812 */ /* 0x004fe400078ec0ff */
[----:B---3--:R-:W-:Y:S02]  /*1f2ca0*/  LOP3.LUT R6, R6, 0xffff, RZ, 0xc0, !PT ;  /* 0x0000ffff06067812 */ /* 0x008fe400078ec0ff */
[----:B----4-:R-:W-:Y:S02]  /*1f2cb0*/  LOP3.LUT R9, R10, 0xffff, RZ, 0xc0, !PT ;  /* 0x0000ffff0a097812 */ /* 0x010fe400078ec0ff */
[----:B------:R-:W-:Y:S02]  /*1f2cc0*/  PRMT R12, R5, 0x3340, R0 ;  /* 0x00003340050c7816 */ /* 0x000fe40000000000 */
[----:B------:R-:W-:-:S04]  /*1f2cd0*/  PRMT R10, R6, 0x3340, R9 ;  /* 0x00003340060a7816 */ /* 0x000fc80000000009 */
[----:B------:R-:W-:Y:S02]  /*1f2ce0*/  PRMT R10, R10, 0x5410, R12 ;  /* 0x000054100a0a7816 */ /* 0x000fe4000000000c */
[----:B------:R-:W-:-:S05]  /*1f2cf0*/  SHF.R.S32.HI R12, RZ, 0x1f, R2 ;  /* 0x0000001fff0c7819 */ /* 0x000fca0000011402 */
[----:B------:R-:W-:Y:S01]  /*1f2d00*/  IMAD.X R23, R12, 0x1, R26, P1 ;  /* 0x000000010c177824 */ /* 0x000fe200008e061a */
[----:B------:R-:W-:Y:S04]  /*1f2d10*/  STL [R1+0x3194], R10 ;  /* 0x0031940a01007387 */ /* 0x000fe80000100800 */
[----:B------:R-:W2:Y:S04]  /*1f2d20*/  LDL.LU R24, [R1+0x1a4] ;  /* 0x0001a40001187983 */ /* 0x000ea80000300800 */
[----:B------:R-:W-:Y:S04]  /*1f2d30*/  STL.64 [R1+0x1610], R22 ;  /* 0x0016101601007387 */ /* 0x000fe80000100a00 */
[----:B------:R-:W3:Y:S01]  /*1f2d40*/  LDL.LU R25, [R1+0x120] ;  /* 0x0001200001197983 */ /* 0x000ee20000300800 */
[----:B------:R-:W-:-:S02]  /*1f2d50*/  SHF.R.U32.HI R6, RZ, 0x8, R6 ;  /* 0x00000008ff067819 */ /* 0x000fc40000011606 */
[----:B------:R-:W-:Y:S02]  /*1f2d60*/  SHF.R.U32.HI R9, RZ, 0x8, R9 ;  /* 0x00000008ff097819 */ /* 0x000fe40000011609 */
[----:B------:R-:W-:Y:S02]  /*1f2d70*/  SHF.R.U32.HI R5, RZ, 0x8, R5 ;  /* 0x00000008ff057819 */ /* 0x000fe40000011605 */
[----:B------:R-:W-:Y:S02]  /*1f2d80*/  LOP3.LUT R6, R6, 0xffff, RZ, 0xc0, !PT ;  /* 0x0000ffff06067812 */ /* 0x000fe400078ec0ff */
[----:B------:R-:W-:Y:S02]  /*1f2d90*/  LOP3.LUT R9, R9, 0xffff, RZ, 0xc0, !PT ;  /* 0x0000ffff09097812 */ /* 0x000fe400078ec0ff */
[----:B------:R-:W-:Y:S02]  /*1f2da0*/  LOP3.LUT R5, R5, 0xffff, RZ, 0xc0, !PT ;  /* 0x0000ffff05057812 */ /* 0x000fe400078ec0ff */
[----:B------:R-:W-:-:S02]  /*1f2db0*/  PRMT R6, R6, 0x3340, R9 ;  /* 0x0000334006067816 */ /* 0x000fc40000000009 */
[----:B------:R-:W-:-:S03]  /*1f2dc0*/  PRMT R5, R5, 0x3340, R0 ;  /* 0x0000334005057816 */ /* 0x000fc60000000000 */
[----:B------:R-:W-:Y:S01]  /*1f2dd0*/  STL [R1+0x1a78], R6 ;  /* 0x001a780601007387 */ /* 0x000fe20000100800 */
[----:B------:R-:W-:Y:S02]  /*1f2de0*/  LOP3.LUT R3, R3, 0xffff, RZ, 0xc0, !PT ;  /* 0x0000ffff03037812 */ /* 0x000fe400078ec0ff */
[----:B------:R-:W-:Y:S01]  /*1f2df0*/  LOP3.LUT R8, R8, 0xffff, RZ, 0xc0, !PT ;  /* 0x0000ffff08087812 */ /* 0x000fe200078ec0ff */
[----:B------:R1:W-:Y:S02]  /*1f2e00*/  STL [R1+0x230], R5 ;  /* 0x0002300501007387 */ /* 0x0003e40000100800 */
[----:B-1----:R-:W-:Y:S02]  /*1f2e10*/  LOP3.LUT R5, R7, 0xffff, RZ, 0xc0, !PT ;  /* 0x0000ffff07057812 */ /* 0x002fe400078ec0ff */
[----:B------:R-:W-:Y:S02]  /*1f2e20*/  PRMT R7, R8, 0x3340, R0 ;  /* 0x0000334008077816 */ /* 0x000fe40000000000 */
[----:B------:R-:W-:-:S04]  /*1f2e30*/  PRMT R6, R3, 0x3340, R5 ;  /* 0x0000334003067816 */ /* 0x000fc80000000005 */
[----:B------:R-:W-:Y:S02]  /*1f2e40*/  PRMT R9, R6, 0x5410, R7 ;  /* 0x0000541006097816 */ /* 0x000fe40000000007 */
[----:B------:R-:W-:Y:S02]  /*1f2e50*/  IADD3 R6, P1, PT, R2, R29, RZ ;  /* 0x0000001d02067210 */ /* 0x000fe40007f3e0ff */
[----:B------:R-:W-:Y:S01]  /*1f2e60*/  SHF.R.U32.HI R3, RZ, 0x8, R3 ;  /* 0x00000008ff037819 */ /* 0x000fe20000011603 */
[----:B------:R1:W-:Y:S01]  /*1f2e70*/  STL [R1+0x3190], R9 ;  /* 0x0031900901007387 */ /* 0x0003e20000100800 */
[----:B------:R-:W-:Y:S01]  /*1f2e80*/  SHF.R.U32.HI R13, RZ, 0x8, R4 ;  /* 0x00000008ff0d7819 */ /* 0x000fe20000011604 */
[----:B------:R-:W-:Y:S01]  /*1f2e90*/  IMAD.X R7, R12, 0x1, R28, P1 ;  /* 0x000000010c077824 */ /* 0x000fe200008e061c */
[----:B------:R-:W-:Y:S01]  /*1f2ea0*/  LOP3.LUT R3, R3, 0xffff, RZ, 0xc0, !PT ;  /* 0x0000ffff03037812 */ /* 0x000fe200078ec0ff */
[----:B------:R-:W4:Y:S01]  /*1f2eb0*/  LDL.LU R4, [R1+0x65c] ;  /* 0x00065c0001047983 */ /* 0x000f220000300800 */
[----:B-1----:R-:W-:-:S03]  /*1f2ec0*/  SHF.R.U32.HI R9, RZ, 0x8, R5 ;  /* 0x00000008ff097819 */ /* 0x002fc60000011605 */
[----:B------:R-:W4:Y:S01]  /*1f2ed0*/  LDL.LU R10, [R1+0x214] ;  /* 0x00021400010a7983 */ /* 0x000f220000300800 */
[----:B------:R-:W-:Y:S02]  /*1f2ee0*/  LOP3.LUT R22, R13, 0xffff, RZ, 0xc0, !PT ;  /* 0x0000ffff0d167812 */ /* 0x000fe400078ec0ff */
[----:B------:R-:W-:Y:S01]  /*1f2ef0*/  LOP3.LUT R9, R9, 0xffff, RZ, 0xc0, !PT ;  /* 0x0000ffff09097812 */ /* 0x000fe200078ec0ff */
[----:B------:R1:W-:Y:S01]  /*1f2f00*/  STL.64 [R1+0x1608], R6 ;  /* 0x0016080601007387 */ /* 0x0003e20000100a00 */
[----:B------:R-:W-:Y:S02]  /*1f2f10*/  PRMT R22, R22, 0x3340, R0 ;  /* 0x0000334016167816 */ /* 0x000fe40000000000 */
[----:B------:R-:W-:Y:S01]  /*1f2f20*/  PRMT R3, R3, 0x3340, R9 ;  /* 0x0000334003037816 */ /* 0x000fe20000000009 */
[----:B-1----:R-:W4:Y:S04]  /*1f2f30*/  LDL.LU R7, [R1+0x598] ;  /* 0x0005980001077983 */ /* 0x002f280000300800 */
[----:B------:R-:W4:Y:S04]  /*1f2f40*/  LDL.LU R5, [R1+0x5fc] ;  /* 0x0005fc0001057983 */ /* 0x000f280000300800 */
[----:B------:R-:W4:Y:S04]  /*1f2f50*/  LDL.LU R6, [R1+0x1f8] ;  /* 0x0001f80001067983 */ /* 0x000f280000300800 */
[----:B------:R-:W4:Y:S04]  /*1f2f60*/  LDL.LU R13, [R1+0x544] ;  /* 0x00054400010d7983 */ /* 0x000f280000300800 */
[----:B------:R1:W-:Y:S04]  /*1f2f70*/  STL [R1+0x7684], R3 ;  /* 0x0076840301007387 */ /* 0x0003e80000100800 */
[----:B------:R2:W-:Y:S01]  /*1f2f80*/  STL [R1+0x22c], R22 ;  /* 0x00022c1601007387 */ /* 0x0005e20000100800 */
[----:B-1----:R-:W-:-:S03]  /*1f2f90*/  LOP3.LUT R3, R11, 0xffff, RZ, 0xc0, !PT ;  /* 0x0000ffff0b037812 */ /* 0x002fc600078ec0ff */
[----:B------:R-:W4:Y:S01]  /*1f2fa0*/  LDL.LU R11, [R1+0x78a0] ;  /* 0x0078a000010b7983 */ /* 0x000f220000300800 */
[----:B------:R-:W-:-:S03]  /*1f2fb0*/  PRMT R23, R3, 0x3340, R0 ;  /* 0x0000334003177816 */ /* 0x000fc60000000000 */
[----:B------:R1:W-:Y:S01]  /*1f2fc0*/  STL [R1+0x551c], R3 ;  /* 0x00551c0301007387 */ /* 0x0003e20000100800 */
[----:B--2---:R-:W-:Y:S02]  /*1f2fd0*/  LOP3.LUT R22, R24, 0xffff, RZ, 0xc0, !PT ;  /* 0x0000ffff18167812 */ /* 0x004fe400078ec0ff */
[----:B------:R-:W-:Y:S02]  /*1f2fe0*/  IADD3 R24, P1, PT, R2, R17, RZ ;  /* 0x0000001102187210 */ /* 0x000fe40007f3e0ff */
[----:B---3--:R-:W-:-:S04]  /*1f2ff0*/  LOP3.LUT R9, R25, 0xffff, RZ, 0xc0, !PT ;  /* 0x0000ffff19097812 */ /* 0x008fc800078ec0ff */
[----:B-1----:R-:W-:Y:S01]  /*1f3000*/  PRMT R3, R22, 0x3340, R9 ;  /* 0x0000334016037816 */ /* 0x002fe20000000009 */
[----:B------:R-:W-:-:S03]  /*1f3010*/  IMAD.X R25, R12, 0x1, R15, P1 ;  /* 0x000000010c197824 */ /* 0x000fc600008e060f */
[----:B------:R-:W-:-:S05]  /*1f3020*/  PRMT R3, R3, 0x5410, R23 ;  /* 0x0000541003037816 */ /* 0x000fca0000000017 */
[----:B------:R-:W-:Y:S04]  /*1f3030*/  STL [R1+0x318c], R3 ;  /* 0x00318c0301007387 */ /* 0x000fe80000100800 */
[----:B------:R1:W-:Y:S04]  /*1f3040*/  STL.64 [R1+0x1600], R24 ;  /* 0x0016001801007387 */ /* 0x0003e80000100a00 */
[----:B-1----:R-:W2:Y:S01]  /*1f3050*/  LDL.LU.64 R24, [R1+0x7898] ;  /* 0x0078980001187983 */ /* 0x002ea20000300a00 */
[----:B------:R-:W-:Y:S02]  /*1f3060*/  SHF.R.U32.HI R8, RZ, 0x8, R8 ;  /* 0x00000008ff087819 */ /* 0x000fe40000011608 */
[----:B------:R-:W-:-:S02]  /*1f3070*/  SHF.R.U32.HI R3, RZ, 0x8, R22 ;  /* 0x00000008ff037819 */ /* 0x000fc40000011616 */
[----:B------:R-:W-:Y:S02]  /*1f3080*/  LOP3.LUT R8, R8, 0xffff, RZ, 0xc0, !PT ;  /* 0x0000ffff08087812 */ /* 0x000fe400078ec0ff */
[----:B------:R-:W-:Y:S02]  /*1f3090*/  SHF.R.U32.HI R9, RZ, 0x8, R9 ;  /* 0x00000008ff097819 */ /* 0x000fe40000011609 */
[----:B------:R-:W-:Y:S02]  /*1f30a0*/  PRMT R8, R8, 0x3340, R0 ;  /* 0x0000334008087816 */ /* 0x000fe40000000000 */
[----:B------:R-:W-:Y:S02]  /*1f30b0*/  LOP3.LUT R3, R3, 0xffff, RZ, 0xc0, !PT ;  /* 0x0000ffff03037812 */ /* 0x000fe400078ec0ff */
[----:B------:R-:W-:Y:S01]  /*1f30c0*/  LOP3.LUT R9, R9, 0xffff, RZ, 0xc0, !PT ;  /* 0x0000ffff09097812 */ /* 0x000fe200078ec0ff */
[----:B------:R1:W-:Y:S01]  /*1f30d0*/  STL [R1+0x7688], R8 ;  /* 0x0076880801007387 */ /* 0x0003e20000100800 */
[----:B----4-:R-:W-:-:S02]  /*1f30e0*/  LOP3.LUT R4, R4, 0xffff, RZ, 0xc0, !PT ;  /* 0x0000ffff04047812 */ /* 0x010fc400078ec0ff */
[----:B-1----:R-:W-:Y:S02]  /*1f30f0*/  PRMT R8, R3, 0x3340, R9 ;  /* 0x0000334003087816 */ /* 0x002fe40000000009 */
[----:B------:R-:W-:-:S03]  /*1f3100*/  LOP3.LUT R3, R10, 0xffff, RZ, 0xc0, !PT ;  /* 0x0000ffff0a037812 */ /* 0x000fc600078ec0ff */
[----:B------:R1:W-:Y:S01]  /*1f3110*/  STL [R1+0x3094], R8 ;  /* 0x0030940801007387 */ /* 0x0003e20000100800 */
[----:B------:R-:W-:-:S03]  /*1f3120*/  PRMT R9, R3, 0x3340, R0 ;  /* 0x0000334003097816 */ /* 0x000fc60000000000 */
[----:B------:R-:W3:Y:S01]  /*1f3130*/  LDL.LU R10, [R1+0x604] ;  /* 0x00060400010a7983 */ /* 0x000ee20000300800 */
[----:B------:R-:W-:-:S03]  /*1f3140*/  LOP3.LUT R23, R7, 0xffff, RZ, 0xc0, !PT ;  /* 0x0000ffff07177812 */ /* 0x000fc600078ec0ff */
[----:B------:R-:W4:Y:S01]  /*1f3150*/  LDL.LU R7, [R1+0x54c] ;  /* 0x00054c0001077983 */ /* 0x000f220000300800 */
[----:B-1----:R-:W-:Y:S02]  /*1f3160*/  PRMT R8, R4, 0x3340, R23 ;  /* 0x0000334004087816 */ /* 0x002fe40000000017 */
[----:B------:R-:W-:Y:S02]  /*1f3170*/  LOP3.LUT R5, R5, 0xffff, RZ, 0xc0, !PT ;  /* 0x0000ffff05057812 */ /* 0x000fe400078ec0ff */
[----:B------:R-:W-:Y:S02]  /*1f3180*/  LOP3.LUT R6, R6, 0xffff, RZ, 0xc0, !PT ;  /* 0x0000ffff06067812 */ /* 0x000fe400078ec0ff */
[----:B------:R-:W-:Y:S02]  /*1f3190*/  PRMT R22, R8, 0x5410, R9 ;  /* 0x0000541008167816 */ /* 0x000fe40000000009 */
[----:B------:R-:W-:Y:S02]  /*1f31a0*/  LOP3.LUT R13, R13, 0xffff, RZ, 0xc0, !PT ;  /* 0x0000ffff0d0d7812 */ /* 0x000fe400078ec0ff */
[----:B------:R-:W-:-:S02]  /*1f31b0*/  PRMT R9, R6, 0x3340, R0 ;  /* 0x0000334006097816 */ /* 0x000fc40000000000 */
[----:B------:R-:W-:Y:S01]  /*1f31c0*/  PRMT R8, R5, 0x3340, R13 ;  /* 0x0000334005087816 */ /* 0x000fe2000000000d */
[----:B------:R1:W-:Y:S01]  /*1f31d0*/  STL [R1+0x3188], R22 ;  /* 0x0031881601007387 */ /* 0x0003e20000100800 */
[----:B------:R-:W-:Y:S02]  /*1f31e0*/  SHF.R.U32.HI R23, RZ, 0x8, R23 ;  /* 0x00000008ff177819 */ /* 0x000fe40000011617 */
[----:B-1----:R-:W-:-:S05]  /*1f31f0*/  PRMT R22, R8, 0x5410, R9 ;  /* 0x0000541008167816 */ /* 0x002fca0000000009 */
[----:B------:R1:W-:Y:S01]  /*1f3200*/  STL [R1+0x3184], R22 ;  /* 0x0031841601007387 */ /* 0x0003e20000100800 */
[----:B------:R-:W-:Y:S02]  /*1f3210*/  LOP3.LUT R23, R23, 0xffff, RZ, 0xc0, !PT ;  /* 0x0000ffff17177812 */ /* 0x000fe400078ec0ff */
[----:B------:R-:W-:Y:S02]  /*1f3220*/  SHF.R.U32.HI R13, RZ, 0x8, R13 ;  /* 0x00000008ff0d7819 */ /* 0x000fe4000001160d */
[----:B-1----:R-:W-:-:S04]  /*1f3230*/  SHF.R.U32.HI R22, RZ, 0x8, R4 ;  /* 0x00000008ff167819 */ /* 0x002fc80000011604 */
[----:B------:R-:W-:Y:S02]  /*1f3240*/  LOP3.LUT R22, R22, 0xffff, RZ, 0xc0, !PT ;  /* 0x0000ffff16167812 */ /* 0x000fe400078ec0ff */
[----:B------:R-:W-:Y:S02]  /*1f3250*/  LOP3.LUT R13, R13, 0xffff, RZ, 0xc0, !PT ;  /* 0x0000ffff0d0d7812 */ /* 0x000fe400078ec0ff */
[----:B------:R-:W-:Y:S02]  /*1f3260*/  PRMT R23, R22, 0x3340, R23 ;  /* 0x0000334016177816 */ /* 0x000fe40000000017 */
[----:B--2---:R-:W-:-:S05]  /*1f3270*/  IADD3 R8, P1, PT, R2, R25, RZ ;  /* 0x0000001902087210 */ /* 0x004fca0007f3e0ff */
[----:B------:R-:W-:-:S05]  /*1f3280*/  IMAD.X R9, R12, 0x1, R24, P1 ;  /* 0x000000010c097824 */ /* 0x000fca00008e0618 */
[----:B------:R1:W-:Y:S01]  /*1f3290*/  STL.64 [R1+0x15f8], R8 ;  /* 0x0015f80801007387 */ /* 0x0003e20000100a00 */
[----:B------:R-:W-:Y:S02]  /*1f32a0*/  IADD3 R22, P1, PT, R2, R16, RZ ;  /* 0x0000001002167210 */ /* 0x000fe40007f3e0ff */
[----:B-1----:R-:W-:Y:S01]  /*1f32b0*/  SHF.R.U32.HI R8, RZ, 0x8, R5 ;  /* 0x00000008ff087819 */ /* 0x002fe20000011605 */
[----:B------:R-:W2:Y:S03]  /*1f32c0*/  LDL.LU R9, [R1+0x1d4] ;  /* 0x0001d40001097983 */ /* 0x000ea60000300800 */
[----:B------:R-:W-:Y:S01]  /*1f32d0*/  LOP3.LUT R8, R8, 0xffff, RZ, 0xc0, !PT ;  /* 0x0000ffff08087812 */ /* 0x000fe200078ec0ff */
[----:B------:R-:W2:Y:S04]  /*1f32e0*/  LDL.LU R4, [R1+0xd0] ;  /* 0x0000d00001047983 */ /* 0x000ea80000300800 */
[----:B------:R-:W2:Y:S01]  /*1f32f0*/  LDL.LU R5, [R1+0x16c] ;  /* 0x00016c0001057983 */ /* 0x000ea20000300800 */
[----:B------:R-:W-:-:S03]  /*1f3300*/  PRMT R8, R8, 0x3340, R13 ;  /* 0x0000334008087816 */ /* 0x000fc6000000000d */
[----:B------:R1:W-:Y:S04]  /*1f3310*/  STL [R1+0x1a74], R23 ;  /* 0x001a741701007387 */ /* 0x0003e80000100800 */
[----:B------:R-:W-:Y:S01]  /*1f3320*/  STL [R1+0x1a70], R8 ;  /* 0x001a700801007387 */ /* 0x000fe20000100800 */
[----:B-1----:R-:W-:-:S05]  /*1f3330*/  IMAD.X R23, R12, 0x1, R14, P1 ;  /* 0x000000010c177824 */ /* 0x002fca00008e060e */
[----:B------:R1:W-:Y:S04]  /*1f3340*/  STL.64 [R1+0x15f0], R22 ;  /* 0x0015f01601007387 */ /* 0x0003e80000100a00 */
[----:B-1----:R-:W2:Y:S01]  /*1f3350*/  LDL.LU.64 R22, [R1+0x7890] ;  /* 0x0078900001167983 */ /* 0x002ea20000300a00 */
[----:B------:R-:W-:-:S04]  /*1f3360*/  SHF.R.U32.HI R6, RZ, 0x8, R6 ;  /* 0x00000008ff067819 */ /* 0x000fc80000011606 */
[----:B------:R-:W-:-:S04]  /*1f3370*/  LOP3.LUT R6, R6, 0xffff, RZ, 0xc0, !PT ;  /* 0x0000ffff06067812 */ /* 0x000fc800078ec0ff */
[----:B------:R-:W-:Y:S02]  /*1f3380*/  PRMT R6, R6, 0x3340, R0 ;  /* 0x0000334006067816 */ /* 0x000fe40000000000 */
[----:B---3--:R-:W-:Y:S02]  /*1f3390*/  LOP3.LUT R10, R10, 0xffff, RZ, 0xc0, !PT ;  /* 0x0000ffff0a0a7812 */ /* 0x008fe400078ec0ff */
[----:B----4-:R-:W-:Y:S01]  /*1f33a0*/  LOP3.LUT R8, R7, 0xffff, RZ, 0xc0, !PT ;  /* 0x0000ffff07087812 */ /* 0x010fe200078ec0ff */
[----:B------:R1:W-:Y:S04]  /*1f33b0*/  STL [R1+0x220], R6 ;  /* 0x0002200601007387 */ /* 0x0003e80000100800 */
[----:B------:R-:W3:Y:S04]  /*1f33c0*/  LDL.LU R7, [R1+0x1a8] ;  /* 0x0001a80001077983 */ /* 0x000ee80000300800 */
[----:B------:R-:W4:Y:S01]  /*1f33d0*/  LDL.LU R13, [R1+0x12c] ;  /* 0x00012c00010d7983 */ /* 0x000f220000300800 */
[----:B-1----:R-:W-:-:S02]  /*1f33e0*/  SHF.R.U32.HI R6, RZ, 0x8, R3 ;  /* 0x00000008ff067819 */ /* 0x002fc40000011603 */
[----:B------:R-:W-:Y:S02]  /*1f33f0*/  SHF.R.U32.HI R3, RZ, 0x8, R10 ;  /* 0x00000008ff037819 */ /* 0x000fe4000001160a */
[--C-:B------:R-:W-:Y:S02]  /*1f3400*/  PRMT R10, R10, 0x3340, R8.reuse ;  /* 0x000033400a0a7816 */ /* 0x100fe40000000008 */
[----:B------:R-:W-:-:S03]  /*1f3410*/  SHF.R.U32.HI R8, RZ, 0x8, R8 ;  /* 0x00000008ff087819 */ /* 0x000fc60000011608 */
[----:B------:R1:W-:Y:S01]  /*1f3420*/  STL [R1+0x76a4], R10 ;  /* 0x0076a40a01007387 */ /* 0x0003e20000100800 */
[----:B------:R-:W-:-:S03]  /*1f3430*/  LOP3.LUT R3, R3, 0xffff, RZ, 0xc0, !PT ;  /* 0x0000ffff03037812 */ /* 0x000fc600078ec0ff */
[----:B------:R0:W-:Y:S01]  /*1f3440*/  STL [R1+0x7808], R11 ;  /* 0x0078080b01007387 */ /* 0x0001e20000100800 */
[----:B------:R-:W-:Y:S02]  /*1f3450*/  LOP3.LUT R8, R8, 0xffff, RZ, 0xc0, !PT ;  /* 0x0000ffff08087812 */ /* 0x000fe400078ec0ff */
[----:B-1----:R-:W-:Y:S02]  /*1f3460*/  LOP3.LUT R10, R6, 0xffff, RZ, 0xc0, !PT ;  /* 0x0000ffff060a7812 */ /* 0x002fe400078ec0ff */
[----:B------:R-:W4:Y:S02]  /*1f3470*/  LDL.LU R6, [R1+0x7888] ;  /* 0x0078880001067983 */ /* 0x000f240000300800 */
[----:B0-----:R-:W-:Y:S02]  /*1f3480*/  PRMT R11, R10, 0x3340, R0 ;  /* 0x000033400a0b7816 */ /* 0x001fe40000000000 */
[----:B------:R-:W-:-:S03]  /*1f3490*/  PRMT R8, R3, 0x3340, R8 ;  /* 0x0000334003087816 */ /* 0x000fc60000000008 */
[----:B------:R-:W-:Y:S04]  /*1f34a0*/  STL [R1+0x21c], R11 ;  /* 0x00021c0b01007387 */ /* 0x000fe80000100800 */
[----:B------:R0:W-:Y:S04]  /*1f34b0*/  STL [R1+0x308c], R8 ;  /* 0x00308c0801007387 */ /* 0x0001e80000100800 */
[----:B0-----:R-:W4:Y:S01]  /*1f34c0*/  LDL.LU R8, [R1+0x1e0] ;  /* 0x0001e00001087983 */ /* 0x001f220000300800 */
[----:B--2---:R-:W-:-:S03]  /*1f34d0*/  LOP3.LUT R10, R9, 0xffff, RZ, 0xc0, !PT ;  /* 0x0000ffff090a7812 */ /* 0x004fc600078ec0ff */
[----:B------:R-:W2:Y:S01]  /*1f34e0*/  LDL.LU R9, [R1+0x174] ;  /* 0x0001740001097983 */ /* 0x000ea20000300800 */
[----:B------:R-:W-:Y:S02]  /*1f34f0*/  LOP3.LUT R3, R4, 0xffff, RZ, 0xc0, !PT ;  /* 0x0000ffff04037812 */ /* 0x000fe400078ec0ff */
[----:B------:R-:W-:Y:S02]  /*1f3500*/  LOP3.LUT R11, R5, 0xffff, RZ, 0xc0, !PT ;  /* 0x0000ffff050b7812 */ /* 0x000fe400078ec0ff */
[----:B------:R-:W-:Y:S02]  /*1f3510*/  PRMT R5, R3, 0x3340, R0 ;  /* 0x0000334003057816 */ /* 0x000fe40000000000 */
[----:B------:R-:W-:-:S04]  /*1f3520*/  PRMT R4, R10, 0x3340, R11 ;  /* 0x000033400a047816 */ /* 0x000fc8000000000b */
[----:B------:R-:W-:-:S05]  /*1f3530*/  PRMT R5, R4, 0x5410, R5 ;  /* 0x0000541004057816 */ /* 0x000fca0000000005 */
[----:B------:R0:W-:Y:S01]  /*1f3540*/  STL [R1+0x317c], R5 ;  /* 0x00317c0501007387 */ /* 0x0001e20000100800 */
[----:B------:R-:W-:-:S05]  /*1f3550*/  IADD3 R4, P1, PT, R2, R23, RZ ;  /* 0x0000001702047210 */ /* 0x000fca0007f3e0ff */
[----:B0-----:R-:W-:-:S05]  /*1f3560*/  IMAD.X R5, R12, 0x1, R22, P1 ;  /* 0x000000010c057824 */ /* 0x001fca00008e0616 */
[----:B------:R0:W-:Y:S04]  /*1f3570*/  STL.64 [R1+0x15e8], R4 ;  /* 0x0015e80401007387 */ /* 0x0001e80000100a00 */
[----:B0-----:R-:W2:Y:S01]  /*1f3580*/  LDL.LU.64 R4, [R1+0x7880] ;  /* 0x0078800001047983 */ /* 0x001ea20000300a00 */
[----:B------:R-:W-:Y:S02]  /*1f3590*/  SHF.R.U32.HI R10, RZ, 0x8, R10 ;  /* 0x00000008ff0a7819 */ /* 0x000fe4000001160a */
[----:B------:R-:W-:Y:S02]  /*1f35a0*/  SHF.R.U32.HI R11, RZ, 0x8, R11 ;  /* 0x00000008ff0b7819 */ /* 0x000fe4000001160b */
[----:B------:R-:W-:Y:S02]  /*1f35b0*/  SHF.R.U32.HI R3, RZ, 0x8, R3 ;  /* 0x00000008ff037819 */ /* 0x000fe40000011603 */
[----:B------:R-:W-:-:S02]  /*1f35c0*/  LOP3.LUT R10, R10, 0xffff, RZ, 0xc0, !PT ;  /* 0x0000ffff0a0a7812 */ /* 0x000fc400078ec0ff */
[----:B------:R-:W-:Y:S02]  /*1f35d0*/  LOP3.LUT R11, R11, 0xffff, RZ, 0xc0, !PT ;  /* 0x0000ffff0b0b7812 */ /* 0x000fe400078ec0ff */
[----:B------:R-:W-:Y:S02]  /*1f35e0*/  LOP3.LUT R3, R3, 0xffff, RZ, 0xc0, !PT ;  /* 0x0000ffff03037812 */ /* 0x000fe400078ec0ff */
[----:B------:R-:W-:Y:S02]  /*1f35f0*/  PRMT R10, R10, 0x3340, R11 ;  /* 0x000033400a0a7816 */ /* 0x000fe4000000000b */
[----:B------:R-:W-:Y:S01]  /*1f3600*/  PRMT R3, R3, 0x3340, R0 ;  /* 0x0000334003037816 */ /* 0x000fe20000000000 */
[----:B------:R-:W-:Y:S01]  /*1f3610*/  STL.64 [R1+0x7870], R22 ;  /* 0x0078701601007387 */ /* 0x000fe20000100a00 */
[----:B---3--:R-:W-:-:S03]  /*1f3620*/  LOP3.LUT R7, R7, 0xffff, RZ, 0xc0, !PT ;  /* 0x0000ffff07077812 */ /* 0x008fc600078ec0ff */
[----:B------:R-:W-:Y:S04]  /*1f3630*/  STL [R1+0x1a6c], R10 ;  /* 0x001a6c0a01007387 */ /* 0x000fe80000100800 */
[----:B------:R4:W-:Y:S02]  /*1f3640*/  STL [R1+0x214], R3 ;  /* 0x0002140301007387 */ /* 0x0009e40000100800 */
[----:B----4-:R-:W-:-:S04]  /*1f3650*/  LOP3.LUT R3, R13, 0xffff, RZ, 0xc0, !PT ;  /* 0x0000ffff0d037812 */ /* 0x010fc800078ec0ff */
[----:B------:R-:W-:Y:S02]  /*1f3660*/  PRMT R10, R7, 0x3340, R3 ;  /* 0x00003340070a7816 */ /* 0x000fe40000000003 */
[----:B------:R-:W-:Y:S02]  /*1f3670*/  LOP3.LUT R6, R6, 0xffff, RZ, 0xc0, !PT ;  /* 0x0000ffff06067812 */ /* 0x000fe400078ec0ff */
[----:B------:R-:W-:Y:S02]  /*1f3680*/  LOP3.LUT R8, R8, 0xffff, RZ, 0xc0, !PT ;  /* 0x0000ffff08087812 */ /* 0x000fe400078ec0ff */
[----:B--2---:R-:W-:Y:S02]  /*1f3690*/  LOP3.LUT R9, R9, 0xffff, RZ, 0xc0, !PT ;  /* 0x0000ffff09097812 */ /* 0x004fe400078ec0ff */
[----:B------:R-:W-:-:S04]  /*1f36a0*/  LOP3.LUT R5, R5, 0xffff, RZ, 0xc0, !PT ;  /* 0x0000ffff05057812 */ /* 0x000fc800078ec0ff */
[----:B------:R-:W-:-:S04]  /*1f36b0*/  PRMT R11, R5, 0x3340, R0 ;  /* 0x00003340050b7816 */ /* 0x000fc80000000000 */
[----:B------:R-:W-:Y:S02]  /*1f36c0*/  PRMT R13, R10, 0x5410, R11 ;  /* 0x000054100a0d7816 */ /* 0x000fe4000000000b */
[----:B------:R-:W-:-:S05]  /*1f36d0*/  IADD3 R10, P1, PT, R2, R21, RZ ;  /* 0x00000015020a7210 */ /* 0x000fca0007f3e0ff */
[----:B------:R-:W-:Y:S01]  /*1f36e0*/  IMAD.X R11, R12, 0x1, R19, P1 ;  /* 0x000000010c0b7824 */ /* 0x000fe200008e0613 */
[----:B------:R-:W-:Y:S04]  /*1f36f0*/  STL [R1+0x3178], R13 ;  /* 0x0031780d01007387 */ /* 0x000fe80000100800 */
[----:B------:R0:W-:Y:S02]  /*1f3700*/  STL.64 [R1+0x15d8], R10 ;  /* 0x0015d80a01007387 */ /* 0x0001e40000100a00 */
[----:B0-----:R-:W-:Y:S02]  /*1f3710*/  SHF.R.U32.HI R10, RZ, 0x8, R7 ;  /* 0x00000008ff0a7819 */ /* 0x001fe40000011607 */
[----:B------:R-:W-:Y:S02]  /*1f3720*/  SHF.R.U32.HI R11, RZ, 0x8, R3 ;  /* 0x00000008ff0b7819 */ /* 0x000fe40000011603 */
[----:B------:R-:W-:Y:S01]  /*1f3730*/  LOP3.LUT R10, R10, 0xffff, RZ, 0xc0, !PT ;  /* 0x0000ffff0a0a7812 */ /* 0x000fe200078ec0ff */
[----:B------:R-:W2:Y:S01]  /*1f3740*/  LDL.LU R3, [R1+0x50c] ;  /* 0x00050c0001037983 */ /* 0x000ea20000300800 */
[----:B------:R-:W-:-:S03]  /*1f3750*/  LOP3.LUT R11, R11, 0xffff, RZ, 0xc0, !PT ;  /* 0x0000ffff0b0b7812 */ /* 0x000fc600078ec0ff */
[----:B------:R-:W3:Y:S01]  /*1f3760*/  LDL.LU R13, [R1+0x668] ;  /* 0x00066800010d7983 */ /* 0x000ee20000300800 */
[----:B------:R-:W-:-:S03]  /*1f3770*/  PRMT R10, R10, 0x3340, R11 ;  /* 0x000033400a0a7816 */ /* 0x000fc6000000000b */
[----:B------:R-:W4:Y:S01]  /*1f3780*/  LDL.LU R7, [R1+0x5ac] ;  /* 0x0005ac0001077983 */ /* 0x000f220000300800 */
[----:B------:R-:W-:-:S03]  /*1f3790*/  PRMT R11, R6, 0x3340, R0 ;  /* 0x00003340060b7816 */ /* 0x000fc60000000000 */
[----:B------:R0:W-:Y:S02]  /*1f37a0*/  STL [R1+0x1e5c], R10 ;  /* 0x001e5c0a01007387 */ /* 0x0001e40000100800 */
[--C-:B0-----:R-:W-:Y:S02]  /*1f37b0*/  PRMT R10, R8, 0x3340, R9.reuse ;  /* 0x00003340080a7816 */ /* 0x101fe40000000009 */
[----:B------:R-:W-:Y:S02]  /*1f37c0*/  SHF.R.U32.HI R8, RZ, 0x8, R8 ;  /* 0x00000008ff087819 */ /* 0x000fe40000011608 */
[----:B------:R-:W-:Y:S02]  /*1f37d0*/  SHF.R.U32.HI R9, RZ, 0x8, R9 ;  /* 0x00000008ff097819 */ /* 0x000fe40000011609 */
[----:B------:R-:W-:Y:S02]  /*1f37e0*/  PRMT R22, R10, 0x5410, R11 ;  /* 0x000054100a167816 */ /* 0x000fe4000000000b */
[----:B------:R-:W-:-:S02]  /*1f37f0*/  IADD3 R10, P1, PT, R2, R20, RZ ;  /* 0x00000014020a7210 */ /* 0x000fc40007f3e0ff */
[----:B------:R-:W-:Y:S02]  /*1f3800*/  LOP3.LUT R8, R8, 0xffff, RZ, 0xc0, !PT ;  /* 0x0000ffff08087812 */ /* 0x000fe400078ec0ff */
[----:B------:R-:W-:Y:S01]  /*1f3810*/  LOP3.LUT R9, R9, 0xffff, RZ, 0xc0, !PT ;  /* 0x0000ffff09097812 */ /* 0x000fe200078ec0ff */
[----:B------:R-:W-:-:S03]  /*1f3820*/  IMAD.X R11, R12, 0x1, R18, P1 ;  /* 0x000000010c0b7824 */ /* 0x000fc600008e0612 */
[----:B------:R-:W-:Y:S01]  /*1f3830*/  PRMT R8, R8, 0x3340, R9 ;  /* 0x0000334008087816 */ /* 0x000fe20000000009 */
[----:B------:R-:W-:Y:S04]  /*1f3840*/  STL [R1+0x3174], R22 ;  /* 0x0031741601007387 */ /* 0x000fe80000100800 */
[----:B------:R0:W-:Y:S04]  /*1f3850*/  STL.64 [R1+0x15e0], R10 ;  /* 0x0015e00a01007387 */ /* 0x0001e80000100a00 */
[----:B------:R1:W-:Y:S04]  /*1f3860*/  STL [R1+0x1a64], R8 ;  /* 0x001a640801007387 */ /* 0x0003e80000100800 */
[----:B0-----:R-:W4:Y:S01]  /*1f3870*/  LDL.LU R10, [R1+0x1ac] ;  /* 0x0001ac00010a7983 */ /* 0x001f220000300800 */
[----:B-1----:R-:W-:-:S03]  /*1f3880*/  SHF.R.U32.HI R8, RZ, 0x8, R5 ;  /* 0x00000008ff087819 */ /* 0x002fc60000011605 */
[----:B------:R-:W4:Y:S01]  /*1f3890*/  LDL.LU R9, [R1+0x138] ;  /* 0x0001380001097983 */ /* 0x000f220000300800 */
[----:B------:R-:W-:-:S03]  /*1f38a0*/  SHF.R.U32.HI R11, RZ, 0x8, R6 ;  /* 0x00000008ff0b7819 */ /* 0x000fc60000011606 */
[----:B------:R-:W4:Y:S04]  /*1f38b0*/  LDL.LU R5, [R1+0x614] ;  /* 0x0006140001057983 */ /* 0x000f280000300800 */
[----:B------:R-:W4:Y:S04]  /*1f38c0*/  LDL.LU R6, [R1+0x1fc] ;  /* 0x0001fc0001067983 */ /* 0x000f280000300800 */
[----:B------:R-:W4:Y:S01]  /*1f38d0*/  LDL.LU R12, [R1+0x55c] ;  /* 0x00055c00010c7983 */ /* 0x000f220000300800 */
[----:B------:R-:W-:Y:S02]  /*1f38e0*/  LOP3.LUT R11, R11, 0xffff, RZ, 0xc0, !PT ;  /* 0x0000ffff0b0b7812 */ /* 0x000fe400078ec0ff */
[----:B------:R-:W-:-:S02]  /*1f38f0*/  LOP3.LUT R8, R8, 0xffff, RZ, 0xc0, !PT ;  /* 0x0000ffff08087812 */ /* 0x000fc400078ec0ff */
[--C-:B------:R-:W-:Y:S02]  /*1f3900*/  PRMT R22, R11, 0x3340, R0.reuse ;  /* 0x000033400b167816 */ /* 0x100fe40000000000 */
[----:B------:R-:W-:Y:S01]  /*1f3910*/  PRMT R8, R8, 0x3340, R0 ;  /* 0x0000334008087816 */ /* 0x000fe20000000000 */
[----:B------:R-:W-:Y:S01]  /*1f3920*/  VIADD R2, R2, UR6 ;  /* 0x0000000602027c36 */ /* 0x000fe20008000000 */
[----:B------:R-:W-:Y:S01]  /*1f3930*/  LOP3.LUT R4, R4, 0xffff, RZ, 0xc0, !PT ;  /* 0x0000ffff04047812 */ /* 0x000fe200078ec0ff */
[----:B------:R0:W-:Y:S01]  /*1f3940*/  STL [R1+0x204], R22 ;  /* 0x0002041601007387 */ /* 0x0001e20000100800 */
[----:B------:R-:W1:Y:S03]  /*1f3950*/  LDCU UR6, c[0x0][0x3b8] ;  /* 0x00007700ff0677ac */ /* 0x000e660008000800 */
[----:B------:R1:W-:Y:S01]  /*1f3960*/  STL [R1+0x208], R8 ;  /* 0x0002080801007387 */ /* 0x0003e20000100800 */
[----:B0-----:R-:W-:-:S02]  /*1f3970*/  IADD3 R22, P1, PT, R2, R27, RZ ;  /* 0x0000001b02167210 */ /* 0x001fc40007f3e0ff */
[----:B--2---:R-:W-:Y:S02]  /*1f3980*/  LOP3.LUT R11, R3, 0xffff, RZ, 0xc0, !PT ;  /* 0x0000ffff030b7812 */ /* 0x004fe400078ec0ff */
[----:B---3--:R-:W-:Y:S02]  /*1f3990*/  LOP3.LUT R3, R13, 0xffff, RZ, 0xc0, !PT ;  /* 0x0000ffff0d037812 */ /* 0x008fe400078ec0ff */
[----:B----4-:R-:W-:Y:S02]  /*1f39a0*/  LOP3.LUT R7, R7, 0xffff, RZ, 0xc0, !PT ;  /* 0x0000ffff07077812 */ /* 0x010fe400078ec0ff */
[----:B------:R-:W-:Y:S02]  /*1f39b0*/  PRMT R13, R11, 0x3340, R0 ;  /* 0x000033400b0d7816 */ /* 0x000fe40000000000 */
[----:B-1----:R-:W-:Y:S02]  /*1f39c0*/  PRMT R8, R3, 0x3340, R7 ;  /* 0x0000334003087816 */ /* 0x002fe40000000007 */
[----:B------:R-:W-:-:S02]  /*1f39d0*/  SHF.R.U32.HI R3, RZ, 0x8, R3 ;  /* 0x00000008ff037819 */ /* 0x000fc40000011603 */
[----:B------:R-:W-:Y:S02]  /*1f39e0*/  PRMT R13, R8, 0x5410, R13 ;  /* 0x00005410080d7816 */ /* 0x000fe4000000000d */
[----:B------:R-:W-:Y:S02]  /*1f39f0*/  SHF.R.S32.HI R8, RZ, 0x1f, R2 ;  /* 0x0000001fff087819 */ /* 0x000fe40000011402 */
[----:B------:R-:W-:Y:S02]  /*1f3a00*/  SHF.R.U32.HI R7, RZ, 0x8, R7 ;  /* 0x00000008ff077819 */ /* 0x000fe40000011607 */
[----:B------:R-:W-:Y:S01]  /*1f3a10*/  SHF.R.U32.HI R11, RZ, 0x8, R11 ;  /* 0x00000008ff0b7819 */ /* 0x000fe2000001160b */
[----:B------:R-:W-:Y:S01]  /*1f3a20*/  IMAD.X R23, R8, 0x1, R26, P1 ;  /* 0x0000000108177824 */ /* 0x000fe200008e061a */
[----:B------:R-:W-:Y:S02]  /*1f3a30*/  LOP3.LUT R3, R3, 0xffff, RZ, 0xc0, !PT ;  /* 0x0000ffff03037812 */ /* 0x000fe400078ec0ff */
[----:B------:R-:W-:-:S02]  /*1f3a40*/  LOP3.LUT R7, R7, 0xffff, RZ, 0xc0, !PT ;  /* 0x0000ffff07077812 */ /* 0x000fc400078ec0ff */
[----:B------:R-:W-:Y:S01]  /*1f3a50*/  LOP3.LUT R11, R11, 0xffff, RZ, 0xc0, !PT ;  /* 0x0000ffff0b0b7812 */ /* 0x000fe200078ec0ff */
[----:B------:R0:W-:Y:S01]  /*1f3a60*/  STL [R1+0x3170], R13 ;  /* 0x0031700d01007387 */ /* 0x0001e20000100800 */
[----:B------:R-:W-:Y:S02]  /*1f3a70*/  PRMT R7, R3, 0x3340, R7 ;  /* 0x0000334003077816 */ /* 0x000fe40000000007 */
[----:B------:R-:W-:Y:S01]  /*1f3a80*/  PRMT R11, R11, 0x3340, R0 ;  /* 0x000033400b0b7816 */ /* 0x000fe20000000000 */
[----:B------:R1:W-:Y:S04]  /*1f3a90*/  STL.64 [R1+0x15d0], R22 ;  /* 0x0015d01601007387 */ /* 0x0003e80000100a00 */
[----:B------:R-:W2:Y:S04]  /*1f3aa0*/  LDL.LU R3, [R1+0x66c] ;  /* 0x00066c0001037983 */ /* 0x000ea80000300800 */
[----:B0-----:R-:W3:Y:S04]  /*1f3ab0*/  LDL.LU R13, [R1+0x510] ;  /* 0x00051000010d7983 */ /* 0x001ee80000300800 */
[----:B------:R0:W-:Y:S01]  /*1f3ac0*/  STL [R1+0x1a68], R7 ;  /* 0x001a680701007387 */ /* 0x0001e20000100800 */
[----:B-1----:R-:W-:-:S03]  /*1f3ad0*/  LOP3.LUT R22, R10, 0xffff, RZ, 0xc0, !PT ;  /* 0x0000ffff0a167812 */ /* 0x002fc600078ec0ff */
[----:B0-----:R-:W4:Y:S01]  /*1f3ae0*/  LDL.LU R7, [R1+0x5b8] ;  /* 0x0005b80001077983 */ /* 0x001f220000300800 */
[----:B------:R-:W-:-:S03]  /*1f3af0*/  LOP3.LUT R23, R9, 0xffff, RZ, 0xc0, !PT ;  /* 0x0000ffff09177812 */ /* 0x000fc600078ec0ff */
[----:B------:R0:W-:Y:S01]  /*1f3b00*/  STL [R1+0x200], R11 ;  /* 0x0002000b01007387 */ /* 0x0001e20000100800 */
[----:B------:R-:W-:-:S03]  /*1f3b10*/  LOP3.LUT R10, R5, 0xffff, RZ, 0xc0, !PT ;  /* 0x0000ffff050a7812 */ /* 0x000fc600078ec0ff */
[----:B------:R1:W-:Y:S01]  /*1f3b20*/  STL [R1+0x5518], R4 ;  /* 0x0055180401007387 */ /* 0x0003e20000100800 */
[----:B------:R-:W-:Y:S02]  /*1f3b30*/  PRMT R5, R4, 0x3340, R0 ;  /* 0x0000334004057816 */ /* 0x000fe40000000000 */
[----:B------:R-:W-:Y:S02]  /*1f3b40*/  LOP3.LUT R6, R6, 0xffff, RZ, 0xc0, !PT ;  /* 0x0000ffff06067812 */ /* 0x000fe400078ec0ff */
[----:B0-----:R-:W-:Y:S02]  /*1f3b50*/  LOP3.LUT R11, R12, 0xffff, RZ, 0xc0, !PT ;  /* 0x0000ffff0c0b7812 */ /* 0x001fe400078ec0ff */
[----:B-1----:R-:W-:-:S04]  /*1f3b60*/  PRMT R4, R22, 0x3340, R23 ;  /* 0x0000334016047816 */ /* 0x002fc80000000017 */
[----:B------:R-:W-:Y:S02]  /*1f3b70*/  PRMT R9, R4, 0x5410, R5 ;  /* 0x0000541004097816 */ /* 0x000fe40000000005 */
[----:B------:R-:W-:Y:S02]  /*1f3b80*/  PRMT R5, R6, 0x3340, R0 ;  /* 0x0000334006057816 */ /* 0x000fe40000000000 */
[----:B------:R-:W-:Y:S01]  /*1f3b90*/  PRMT R4, R10, 0x3340, R11 ;  /* 0x000033400a047816 */ /* 0x000fe2000000000b */
[----:B------:R0:W-:Y:S03]  /*1f3ba0*/  STL [R1+0x3168], R9 ;  /* 0x0031680901007387 */ /* 0x0001e60000100800 */
[----:B0-----:R-:W-:Y:S02]  /*1f3bb0*/  PRMT R9, R4, 0x5410, R5 ;  /* 0x0000541004097816 */ /* 0x001fe40000000005 */
[----:B------:R-:W-:-:S05]  /*1f3bc0*/  IADD3 R4, P1, PT, R2, R29, RZ ;  /* 0x0000001d02047210 */ /* 0x000fca0007f3e0ff */
[----:B------:R-:W-:Y:S01]  /*1f3bd0*/  IMAD.X R5, R8, 0x1, R28, P1 ;  /* 0x0000000108057824 */ /* 0x000fe200008e061c */
[----:B------:R-:W-:Y:S04]  /*1f3be0*/  STL [R1+0x3164], R9 ;  /* 0x0031640901007387 */ /* 0x000fe80000100800 */
[----:B------:R0:W-:Y:S04]  /*1f3bf0*/  STL.64 [R1+0x15c8], R4 ;  /* 0x0015c80401007387 */ /* 0x0001e80000100a00 */
[----:B0-----:R-:W4:Y:S04]  /*1f3c00*/  LDL.LU R5, [R1+0x7878] ;  /* 0x0078780001057983 */ /* 0x001f280000300800 */
[----:B------:R-:W4:Y:S04]  /*1f3c10*/  LDL.LU R9, [R1+0x1ec] ;  /* 0x0001ec0001097983 */ /* 0x000f280000300800 */
[----:B------:R-:W4:Y:S04]  /*1f3c20*/  LDL.LU R4, [R1+0xe0] ;  /* 0x0000e00001047983 */ /* 0x000f280000300800 */
[----:B------:R-:W4:Y:S01]  /*1f3c30*/  LDL.LU R12, [R1+0x17c] ;  /* 0x00017c00010c7983 */ /* 0x000f220000300800 */
[----:B------:R-:W-:-:S02]  /*1f3c40*/  SHF.R.U32.HI R22, RZ, 0x8, R22 ;  /* 0x00000008ff167819 */ /* 0x000fc40000011616 */
[----:B------:R-:W-:Y:S02]  /*1f3c50*/  SHF.R.U32.HI R23, RZ, 0x8, R23 ;  /* 0x00000008ff177819 */ /* 0x000fe40000011617 */
[----:B------:R-:W-:Y:S02]  /*1f3c60*/  SHF.R.U32.HI R10, RZ, 0x8, R10 ;  /* 0x00000008ff0a7819 */ /* 0x000fe4000001160a */
[----:B------:R-:W-:Y:S02]  /*1f3c70*/  SHF.R.U32.HI R11, RZ, 0x8, R11 ;  /* 0x00000008ff0b7819 */ /* 0x000fe4000001160b */
[----:B------:R-:W-:Y:S02]  /*1f3c80*/  LOP3.LUT R22, R22, 0xffff, RZ, 0xc0, !PT ;  /* 0x0000ffff16167812 */ /* 0x000fe400078ec0ff */
[----:B------:R-:W-:Y:S02]  /*1f3c90*/  LOP3.LUT R23, R23, 0xffff, RZ, 0xc0, !PT ;  /* 0x0000ffff17177812 */ /* 0x000fe400078ec0ff */
[----:B------:R-:W-:-:S02]  /*1f3ca0*/  LOP3.LUT R10, R10, 0xffff, RZ, 0xc0, !PT ;  /* 0x0000ffff0a0a7812 */ /* 0x000fc400078ec0ff */
[----:B------:R-:W-:Y:S02]  /*1f3cb0*/  LOP3.LUT R11, R11, 0xffff, RZ, 0xc0, !PT ;  /* 0x0000ffff0b0b7812 */ /* 0x000fe400078ec0ff */
[----:B------:R-:W-:Y:S02]  /*1f3cc0*/  PRMT R22, R22, 0x3340, R23 ;  /* 0x0000334016167816 */ /* 0x000fe40000000017 */
[----:B------:R-:W-:-:S03]  /*1f3cd0*/  PRMT R11, R10, 0x3340, R11 ;  /* 0x000033400a0b7816 */ /* 0x000fc6000000000b */
[----:B------:R0:W-:Y:S04]  /*1f3ce0*/  STL [R1+0x3080], R22 ;  /* 0x0030801601007387 */ /* 0x0001e80000100800 */
[----:B------:R4:W-:Y:S01]  /*1f3cf0*/  STL [R1+0x1a60], R11 ;  /* 0x001a600b01007387 */ /* 0x0009e20000100800 */
[----:B0-----:R-:W-:-:S05]  /*1f3d00*/  IADD3 R22, P1, PT, R2, R17, RZ ;  /* 0x0000001102167210 */ /* 0x001fca0007f3e0ff */
[----:B------:R-:W-:Y:S01]  /*1f3d10*/  IMAD.X R23, R8, 0x1, R15, P1 ;  /* 0x0000000108177824 */ /* 0x000fe200008e060f */
[----:B--2---:R-:W-:Y:S02]  /*1f3d20*/  LOP3.LUT R10, R3, 0xffff, RZ, 0xc0, !PT ;  /* 0x0000ffff030a7812 */ /* 0x004fe400078ec0ff */
[----:B---3--:R-:W-:-:S04]  /*1f3d30*/  LOP3.LUT R3, R13, 0xffff, RZ, 0xc0, !PT ;  /* 0x0000ffff0d037812 */ /* 0x008fc800078ec0ff */
[----:B------:R-:W-:Y:S02]  /*1f3d40*/  PRMT R13, R3, 0x3340, R0 ;  /* 0x00003340030d7816 */ /* 0x000fe40000000000 */
[----:B----4-:R-:W-:-:S04]  /*1f3d50*/  LOP3.LUT R11, R7, 0xffff, RZ, 0xc0, !PT ;  /* 0x0000ffff070b7812 */ /* 0x010fc800078ec0ff */
[--C-:B------:R-:W-:Y:S02]  /*1f3d60*/  PRMT R7, R10, 0x3340, R11.reuse ;  /* 0x000033400a077816 */ /* 0x100fe4000000000b */
[----:B------:R-:W-:Y:S02]  /*1f3d70*/  SHF.R.U32.HI R10, RZ, 0x8, R10 ;  /* 0x00000008ff0a7819 */ /* 0x000fe4000001160a */
[----:B------:R-:W-:Y:S02]  /*1f3d80*/  SHF.R.U32.HI R11, RZ, 0x8, R11 ;  /* 0x00000008ff0b7819 */ /* 0x000fe4000001160b */
[----:B------:R-:W-:Y:S02]  /*1f3d90*/  LOP3.LUT R10, R10, 0xffff, RZ, 0xc0, !PT ;  /* 0x0000ffff0a0a7812 */ /* 0x000fe400078ec0ff */
[----:B------:R-:W-:Y:S02]  /*1f3da0*/  LOP3.LUT R11, R11, 0xffff, RZ, 0xc0, !PT ;  /* 0x0000ffff0b0b7812 */ /* 0x000fe400078ec0ff */
[----:B------:R-:W-:-:S02]  /*1f3db0*/  PRMT R7, R7, 0x5410, R13 ;  /* 0x0000541007077816 */ /* 0x000fc4000000000d */
[----:B------:R-:W-:Y:S01]  /*1f3dc0*/  SHF.R.U32.HI R3, RZ, 0x8, R3 ;  /* 0x00000008ff037819 */ /* 0x000fe20000011603 */
[----:B------:R-:W2:Y:S01]  /*1f3dd0*/  LDL.LU R13, [R1+0x1f0] ;  /* 0x0001f000010d7983 */ /* 0x000ea20000300800 */
[----:B------:R-:W-:Y:S02]  /*1f3de0*/  PRMT R11, R10, 0x3340, R11 ;  /* 0x000033400a0b7816 */ /* 0x000fe4000000000b */
[----:B------:R-:W-:Y:S01]  /*1f3df0*/  LOP3.LUT R3, R3, 0xffff, RZ, 0xc0, !PT ;  /* 0x0000ffff03037812 */ /* 0x000fe200078ec0ff */
[----:B------:R0:W-:Y:S03]  /*1f3e00*/  STL [R1+0x3160], R7 ;  /* 0x0031600701007387 */ /* 0x0001e60000100800 */
[----:B------:R-:W-:Y:S01]  /*1f3e10*/  PRMT R3, R3, 0x3340, R0 ;  /* 0x0000334003037816 */ /* 0x000fe20000000000 */
[----:B0-----:R-:W3:Y:S04]  /*1f3e20*/  LDL.LU R7, [R1+0x180] ;  /* 0x0001800001077983 */ /* 0x001ee80000300800 */
[----:B------:R0:W-:Y:S04]  /*1f3e30*/  STL.64 [R1+0x15c0], R22 ;  /* 0x0015c01601007387 */ /* 0x0001e80000100a00 */
[----:B------:R1:W-:Y:S04]  /*1f3e40*/  STL [R1+0x1a5c], R11 ;  /* 0x001a5c0b01007387 */ /* 0x0003e80000100800 */
[----:B------:R4:W-:Y:S01]  /*1f3e50*/  STL [R1+0x1fc], R3 ;  /* 0x0001fc0301007387 */ /* 0x0009e20000100800 */
[----:B0-----:R-:W-:-:S05]  /*1f3e60*/  IADD3 R22, P1, PT, R2, R25, RZ ;  /* 0x0000001902167210 */ /* 0x001fca0007f3e0ff */
[----:B------:R-:W-:Y:S01]  /*1f3e70*/  IMAD.X R23, R8, 0x1, R24, P1 ;  /* 0x0000000108177824 */ /* 0x000fe200008e0618 */
[----:B------:R-:W-:Y:S02]  /*1f3e80*/  LOP3.LUT R10, R9, 0xffff, RZ, 0xc0, !PT ;  /* 0x0000ffff090a7812 */ /* 0x000fe400078ec0ff */
[----:B-1----:R-:W-:Y:S02]  /*1f3e90*/  LOP3.LUT R11, R4, 0xffff, RZ, 0xc0, !PT ;  /* 0x0000ffff040b7812 */ /* 0x002fe400078ec0ff */
[----:B------:R-:W-:Y:S02]  /*1f3ea0*/  LOP3.LUT R4, R12, 0xffff, RZ, 0xc0, !PT ;  /* 0x0000ffff0c047812 */ /* 0x000fe400078ec0ff */
[----:B------:R-:W-:Y:S02]  /*1f3eb0*/  PRMT R9, R11, 0x3340, R0 ;  /* 0x000033400b097816 */ /* 0x000fe40000000000 */
[----:B----4-:R-:W-:-:S04]  /*1f3ec0*/  PRMT R3, R10, 0x3340, R4 ;  /* 0x000033400a037816 */ /* 0x010fc80000000004 */
[----:B------:R-:W-:Y:S02]  /*1f3ed0*/  PRMT R12, R3, 0x5410, R9 ;  /* 0x00005410030c7816 */ /* 0x000fe40000000009 */
[----:B------:R-:W4:Y:S04]  /*1f3ee0*/  LDL.LU R3, [R1+0x670] ;  /* 0x0006700001037983 */ /* 0x000f280000300800 */
[----:B------:R-:W4:Y:S04]  /*1f3ef0*/  LDL.LU R9, [R1+0x51c] ;  /* 0x00051c0001097983 */ /* 0x000f280000300800 */
[----:B------:R0:W-:Y:S04]  /*1f3f00*/  STL [R1+0x3158], R12 ;  /* 0x0031580c01007387 */ /* 0x0001e80000100800 */
[----:B0-----:R-:W4:Y:S04]  /*1f3f10*/  LDL.LU R12, [R1+0x5c4] ;  /* 0x0005c400010c7983 */ /* 0x001f280000300800 */
[----:B------:R0:W-:Y:S04]  /*1f3f20*/  STL.64 [R1+0x15b8], R22 ;  /* 0x0015b81601007387 */ /* 0x0001e80000100a00 */
[----:B0-----:R-:W4:Y:S04]  /*1f3f30*/  LDL.LU.64 R22, [R1+0x7870] ;  /* 0x0078700001167983 */ /* 0x001f280000300a00 */
[----:B------:R0:W-:Y:S02]  /*1f3f40*/  STL.64 [R1+0x7850], R24 ;  /* 0x0078501801007387 */ /* 0x0001e40000100a00 */
[----:B0-----:R-:W-:-:S02]  /*1f3f50*/  SHF.R.U32.HI R25, RZ, 0x8, R6 ;  /* 0x00000008ff197819 */ /* 0x001fc40000011606 */
[----:B------:R-:W4:Y:S02]  /*1f3f60*/  LDL.LU R6, [R1+0x786c] ;  /* 0x00786c0001067983 */ /* 0x000f240000300800 */
[----:B------:R-:W-:Y:S02]  /*1f3f70*/  LOP3.LUT R25, R25, 0xffff, RZ, 0xc0, !PT ;  /* 0x0000ffff19197812 */ /* 0x000fe400078ec0ff */
[----:B------:R-:W-:Y:S02]  /*1f3f80*/  SHF.R.U32.HI R10, RZ, 0x8, R10 ;  /* 0x00000008ff0a7819 */ /* 0x000fe4000001160a */
[----:B------:R-:W-:Y:S02]  /*1f3f90*/  SHF.R.U32.HI R24, RZ, 0x8, R4 ;  /* 0x00000008ff187819 */ /* 0x000fe40000011604 */
[----:B------:R-:W-:Y:S01]  /*1f3fa0*/  PRMT R25, R25, 0x3340, R0 ;  /* 0x0000334019197816 */ /* 0x000fe20000000000 */
[----:B------:R-:W4:Y:S01]  /*1f3fb0*/  LDL.LU R4, [R1+0x7868] ;  /* 0x0078680001047983 */ /* 0x000f220000300800 */
[----:B------:R-:W-:-:S02]  /*1f3fc0*/  LOP3.LUT R10, R10, 0xffff, RZ, 0xc0, !PT ;  /* 0x0000ffff0a0a7812 */ /* 0x000fc400078ec0ff */
[----:B------:R-:W-:Y:S01]  /*1f3fd0*/  LOP3.LUT R24, R24, 0xffff, RZ, 0xc0, !PT ;  /* 0x0000ffff18187812 */ /* 0x000fe200078ec0ff */
[----:B------:R0:W-:Y:S03]  /*1f3fe0*/  STL [R1+0x1f8], R25 ;  /* 0x0001f81901007387 */ /* 0x0001e60000100800 */
[----:B0-----:R-:W-:-:S05]  /*1f3ff0*/  PRMT R25, R10, 0x3340, R24 ;  /* 0x000033400a197816 */ /* 0x001fca0000000018 */
[----:B------:R3:W-:Y:S01]  /*1f4000*/  STL [R1+0x1e1c], R25 ;  /* 0x001e1c1901007387 */ /* 0x0007e20000100800 */
[----:B--2---:R-:W-:-:S03]  /*1f4010*/  LOP3.LUT R24, R13, 0xffff, RZ, 0xc0, !PT ;  /* 0x0000ffff0d187812 */ /* 0x004fc600078ec0ff */
[----:B------:R-:W2:Y:S01]  /*1f4020*/  LDL.LU R13, [R1+0x1b4] ;  /* 0x0001b400010d7983 */ /* 0x000ea20000300800 */
[----:B---3--:R-:W-:Y:S02]  /*1f4030*/  LOP3.LUT R25, R7, 0xffff, RZ, 0xc0, !PT ;  /* 0x0000ffff07197812 */ /* 0x008fe400078ec0ff */
[----:B----4-:R-:W-:Y:S02]  /*1f4040*/  LOP3.LUT R3, R3, 0xffff, RZ, 0xc0, !PT ;  /* 0x0000ffff03037812 */ /* 0x010fe400078ec0ff */
[----:B------:R-:W-:Y:S02]  /*1f4050*/  LOP3.LUT R10, R6, 0xffff, RZ, 0xc0, !PT ;  /* 0x0000ffff060a7812 */ /* 0x000fe400078ec0ff */
[----:B------:R-:W-:Y:S02]  /*1f4060*/  PRMT R6, R24, 0x3340, R25 ;  /* 0x0000334018067816 */ /* 0x000fe40000000019 */
[----:B------:R-:W-:-:S04]  /*1f4070*/  PRMT R7, R10, 0x3340, R0 ;  /* 0x000033400a077816 */ /* 0x000fc80000000000 */
[----:B------:R-:W-:Y:S02]  /*1f4080*/  PRMT R7, R6, 0x5410, R7 ;  /* 0x0000541006077816 */ /* 0x000fe40000000007 */
[----:B------:R-:W-:-:S03]  /*1f4090*/  IADD3 R6, P1, PT, R2, R16, RZ ;  /* 0x0000001002067210 */ /* 0x000fc60007f3e0ff */
[----:B------:R0:W-:Y:S01]  /*1f40a0*/  STL [R1+0x3154], R7 ;  /* 0x0031540701007387 */ /* 0x0001e20000100800 */
[----:B------:R-:W-:Y:S02]  /*1f40b0*/  SHF.R.U32.HI R24, RZ, 0x8, R24 ;  /* 0x00000008ff187819 */ /* 0x000fe40000011618 */
[----:B------:R-:W-:Y:S01]  /*1f40c0*/  SHF.R.U32.HI R25, RZ, 0x8, R25 ;  /* 0x00000008ff197819 */ /* 0x000fe20000011619 */
[----:B0-----:R-:W-:Y:S01]  /*1f40d0*/  IMAD.X R7, R8, 0x1, R14, P1 ;  /* 0x0000000108077824 */ /* 0x001fe200008e060e */
[----:B------:R-:W-:-:S04]  /*1f40e0*/  SHF.R.U32.HI R10, RZ, 0x8, R10 ;  /* 0x00000008ff0a7819 */ /* 0x000fc8000001160a */
[----:B------:R0:W-:Y:S01]  /*1f40f0*/  STL.64 [R1+0x15b0], R6 ;  /* 0x0015b00601007387 */ /* 0x0001e20000100a00 */
[----:B------:R-:W-:Y:S02]  /*1f4100*/  LOP3.LUT R24, R24, 0xffff, RZ, 0xc0, !PT ;  /* 0x0000ffff18187812 */ /* 0x000fe400078ec0ff */
[----:B------:R-:W-:Y:S02]  /*1f4110*/  LOP3.LUT R25, R25, 0xffff, RZ, 0xc0, !PT ;  /* 0x0000ffff19197812 */ /* 0x000fe400078ec0ff */
[----:B------:R-:W-:Y:S01]  /*1f4120*/  LOP3.LUT R10, R10, 0xffff, RZ, 0xc0, !PT ;  /* 0x0000ffff0a0a7812 */ /* 0x000fe200078ec0ff */
[----:B0-----:R-:W3:Y:S01]  /*1f4130*/  LDL.LU.64 R6, [R1+0x7860] ;  /* 0x0078600001067983 */ /* 0x001ee20000300a00 */
[----:B------:R-:W-:Y:S02]  /*1f4140*/  PRMT R25, R24, 0x3340, R25 ;  /* 0x0000334018197816 */ /* 0x000fe40000000019 */
[----:B------:R-:W-:Y:S02]  /*1f4150*/  PRMT R24, R10, 0x3340, R0 ;  /* 0x000033400a187816 */ /* 0x000fe40000000000 */
[----:B------:R-:W-:-:S02]  /*1f4160*/  LOP3.LUT R10, R9, 0xffff, RZ, 0xc0, !PT ;  /* 0x0000ffff090a7812 */ /* 0x000fc400078ec0ff */
[----:B------:R-:W-:Y:S01]  /*1f4170*/  LOP3.LUT R9, R12, 0xffff, RZ, 0xc0, !PT ;  /* 0x0000ffff0c097812 */ /* 0x000fe200078ec0ff */
[----:B------:R-:W-:Y:S03]  /*1f4180*/  STL [R1+0x1a58], R25 ;  /* 0x001a581901007387 */ /* 0x000fe60000100800 */
[----:B------:R-:W-:Y:S01]  /*1f4190*/  PRMT R12, R3, 0x3340, R9 ;  /* 0x00003340030c7816 */ /* 0x000fe20000000009 */
[----:B------:R0:W-:Y:S02]  /*1f41a0*/  STL [R1+0x1f4], R24 ;  /* 0x0001f41801007387 */ /* 0x0001e40000100800 */
[----:B0-----:R-:W-:-:S04]  /*1f41b0*/  PRMT R24, R10, 0x3340, R0 ;  /* 0x000033400a187816 */ /* 0x001fc80000000000 */
[----:B------:R-:W-:-:S05]  /*1f41c0*/  PRMT R12, R12, 0x5410, R24 ;  /* 0x000054100c0c7816 */ /* 0x000fca0000000018 */
[----:B------:R0:W-:Y:S04]  /*1f41d0*/  STL [R1+0x3150], R12 ;  /* 0x0031500c01007387 */ /* 0x0001e80000100800 */
[----:B0-----:R-:W4:Y:S01]  /*1f41e0*/  LDL.LU R12, [R1+0x1b8] ;  /* 0x0001b800010c7983 */ /* 0x001f220000300800 */
[----:B------:R-:W-:Y:S02]  /*1f41f0*/  SHF.R.U32.HI R11, RZ, 0x8, R11 ;  /* 0x00000008ff0b7819 */ /* 0x000fe4000001160b */
[----:B------:R-:W-:Y:S02]  /*1f4200*/  IADD3 R24, P1, PT, R2, R23, RZ ;  /* 0x0000001702187210 */ /* 0x000fe40007f3e0ff */
[----:B------:R-:W-:Y:S01]  /*1f4210*/  LOP3.LUT R11, R11, 0xffff, RZ, 0xc0, !PT ;  /* 0x0000ffff0b0b7812 */ /* 0x000fe200078ec0ff */
[----:B------:R0:W-:Y:S01]  /*1f4220*/  STL.64 [R1+0x7840], R22 ;  /* 0x0078401601007387 */ /* 0x0001e20000100a00 */
[----:B------:R-:W-:Y:S01]  /*1f4230*/  SHF.R.U32.HI R3, RZ, 0x8, R3 ;  /* 0x00000008ff037819 */ /* 0x000fe20000011603 */
[----:B------:R-:W-:Y:S01]  /*1f4240*/  IMAD.X R25, R8, 0x1, R22, P1 ;  /* 0x0000000108197824 */ /* 0x000fe200008e0616 */
[----:B------:R-:W-:-:S02]  /*1f4250*/  SHF.R.U32.HI R9, RZ, 0x8, R9 ;  /* 0x00000008ff097819 */ /* 0x000fc40000011609 */
[----:B------:R-:W-:Y:S02]  /*1f4260*/  LOP3.LUT R3, R3, 0xffff, RZ, 0xc0, !PT ;  /* 0x0000ffff03037812 */ /* 0x000fe400078ec0ff */
[----:B------:R1:W-:Y:S01]  /*1f4270*/  STL.64 [R1+0x15a8], R24 ;  /* 0x0015a81801007387 */ /* 0x0003e20000100a00 */
[----:B------:R-:W-:Y:S02]  /*1f4280*/  LOP3.LUT R9, R9, 0xffff, RZ, 0xc0, !PT ;  /* 0x0000ffff09097812 */ /* 0x000fe400078ec0ff */
[----:B0-----:R-:W-:Y:S02]  /*1f4290*/  PRMT R22, R11, 0x3340, R0 ;  /* 0x000033400b167816 */ /* 0x001fe40000000000 */
[----:B------:R-:W-:-:S03]  /*1f42a0*/  PRMT R9, R3, 0x3340, R9 ;  /* 0x0000334003097816 */ /* 0x000fc60000000009 */
[----:B------:R-:W-:Y:S01]  /*1f42b0*/  STL [R1+0x1f0], R22 ;  /* 0x0001f01601007387 */ /* 0x000fe20000100800 */
[----:B------:R-:W-:Y:S02]  /*1f42c0*/  LOP3.LUT R3, R4, 0xffff, RZ, 0xc0, !PT ;  /* 0x0000ffff04037812 */ /* 0x000fe400078ec0ff */
[----:B-1----:R-:W-:Y:S01]  /*1f42d0*/  IADD3 R24, P1, PT, R2, R21, RZ ;  /* 0x0000001502187210 */ /* 0x002fe20007f3e0ff */
[----:B------:R0:W-:Y:S04]  /*1f42e0*/  STL [R1+0x1dfc], R9 ;  /* 0x001dfc0901007387 */ /* 0x0001e80000100800 */
[----:B------:R-:W-:Y:S01]  /*1f42f0*/  IMAD.X R25, R8, 0x1, R19, P1 ;  /* 0x0000000108197824 */ /* 0x000fe200008e0613 */
[----:B0-----:R-:W-:Y:S02]  /*1f4300*/  PRMT R9, R3, 0x3340, R0 ;  /* 0x0000334003097816 */ /* 0x001fe40000000000 */
[----:B------:R-:W-:-:S04]  /*1f4310*/  SHF.R.U32.HI R3, RZ, 0x8, R3 ;  /* 0x00000008ff037819 */ /* 0x000fc80000011603 */
[----:B------:R-:W-:Y:S02]  /*1f4320*/  LOP3.LUT R3, R3, 0xffff, RZ, 0xc0, !PT ;  /* 0x0000ffff03037812 */ /* 0x000fe400078ec0ff */
[----:B------:R-:W-:Y:S02]  /*1f4330*/  LOP3.LUT R5, R5, 0xffff, RZ, 0xc0, !PT ;  /* 0x0000ffff05057812 */ /* 0x000fe400078ec0ff */
[----:B--2---:R-:W-:Y:S02]  /*1f4340*/  LOP3.LUT R11, R13, 0xffff, RZ, 0xc0, !PT ;  /* 0x0000ffff0d0b7812 */ /* 0x004fe400078ec0ff */
[----:B---3--:R-:W-:Y:S02]  /*1f4350*/  LOP3.LUT R22, R6, 0xffff, RZ, 0xc0, !PT ;  /* 0x0000ffff06167812 */ /* 0x008fe400078ec0ff */
[----:B------:R-:W2:Y:S02]  /*1f4360*/  LDL.LU R6, [R1+0x7858] ;  /* 0x0078580001067983 */ /* 0x000ea40000300800 */
[----:B------:R-:W-:-:S02]  /*1f4370*/  PRMT R4, R11, 0x3340, R22 ;  /* 0x000033400b047816 */ /* 0x000fc40000000016 */
[----:B------:R-:W-:Y:S02]  /*1f4380*/  SHF.R.U32.HI R11, RZ, 0x8, R11 ;  /* 0x00000008ff0b7819 */ /* 0x000fe4000001160b */
[----:B------:R-:W-:Y:S02]  /*1f4390*/  SHF.R.U32.HI R22, RZ, 0x8, R22 ;  /* 0x00000008ff167819 */ /* 0x000fe40000011616 */
[----:B------:R-:W-:Y:S02]  /*1f43a0*/  LOP3.LUT R11, R11, 0xffff, RZ, 0xc0, !PT ;  /* 0x0000ffff0b0b7812 */ /* 0x000fe400078ec0ff */
[----:B------:R-:W-:Y:S02]  /*1f43b0*/  LOP3.LUT R22, R22, 0xffff, RZ, 0xc0, !PT ;  /* 0x0000ffff16167812 */ /* 0x000fe400078ec0ff */
[----:B------:R-:W-:Y:S02]  /*1f43c0*/  PRMT R4, R4, 0x5410, R9 ;  /* 0x0000541004047816 */ /* 0x000fe40000000009 */
[----:B------:R-:W-:-:S02]  /*1f43d0*/  PRMT R11, R11, 0x3340, R22 ;  /* 0x000033400b0b7816 */ /* 0x000fc40000000016 */
[----:B------:R-:W-:Y:S01]  /*1f43e0*/  IADD3 R22, P1, PT, R2, R20, RZ ;  /* 0x0000001402167210 */ /* 0x000fe20007f3e0ff */
[----:B------:R0:W-:Y:S04]  /*1f43f0*/  STL [R1+0x314c], R4 ;  /* 0x00314c0401007387 */ /* 0x0001e80000100800 */
[----:B------:R-:W-:Y:S01]  /*1f4400*/  IMAD.X R23, R8, 0x1, R18, P1 ;  /* 0x0000000108177824 */ /* 0x000fe200008e0612 */
[----:B------:R-:W-:Y:S01]  /*1f4410*/  PRMT R8, R3, 0x3340, R0 ;  /* 0x0000334003087816 */ /* 0x000fe20000000000 */
[----:B0-----:R-:W3:Y:S04]  /*1f4420*/  LDL.LU R4, [R1+0x520] ;  /* 0x0005200001047983 */ /* 0x001ee80000300800 */
[----:B------:R-:W2:Y:S04]  /*1f4430*/  LDL.LU R9, [R1+0x674] ;  /* 0x0006740001097983 */ /* 0x000ea80000300800 */
[----:B------:R-:W2:Y:S04]  /*1f4440*/  LDL.LU R13, [R1+0x5cc] ;  /* 0x0005cc00010d7983 */ /* 0x000ea80000300800 */
[----:B------:R-:W-:Y:S01]  /*1f4450*/  STL.64 [R1+0x15a0], R24 ;  /* 0x0015a01801007387 */ /* 0x000fe20000100a00 */
[----:B----4-:R-:W-:-:S03]  /*1f4460*/  LOP3.LUT R3, R12, 0xffff, RZ, 0xc0, !PT ;  /* 0x0000ffff0c037812 */ /* 0x010fc600078ec0ff */
[----:B------:R-:W-:Y:S04]  /*1f4470*/  STL [R1+0x173c], R11 ;  /* 0x00173c0b01007387 */ /* 0x000fe80000100800 */
[----:B------:R-:W-:Y:S04]  /*1f4480*/  STL.64 [R1+0x1598], R22 ;  /* 0x0015981601007387 */ /* 0x000fe80000100a00 */
[----:B------:R0:W-:Y:S04]  /*1f4490*/  STL [R1+0x1ec], R8 ;  /* 0x0001ec0801007387 */ /* 0x0001e80000100800 */
[----:B------:R1:W-:Y:S01]  /*1f44a0*/  STL [R1+0x5514], R5 ;  /* 0x0055140501007387 */ /* 0x0003e20000100800 */
[----:B0-----:R-:W-:-:S02]  /*1f44b0*/  LOP3.LUT R8, R7, 0xffff, RZ, 0xc0, !PT ;  /* 0x0000ffff07087812 */ /* 0x001fc400078ec0ff */
[----:B------:R-:W-:Y:S02]  /*1f44c0*/  PRMT R7, R5, 0x3340, R0 ;  /* 0x0000334005077816 */ /* 0x000fe40000000000 */
[----:B-1----:R-:W-:-:S04]  /*1f44d0*/  PRMT R5, R3, 0x3340, R8 ;  /* 0x0000334003057816 */ /* 0x002fc80000000008 */
[----:B------:R-:W-:Y:S02]  /*1f44e0*/  PRMT R7, R5, 0x5410, R7 ;  /* 0x0000541005077816 */ /* 0x000fe40000000007 */
[----:B------:R-:W4:Y:S04]  /*1f44f0*/  LDL.LU R5, [R1+0x624] ;  /* 0x0006240001057983 */ /* 0x000f280000300800 */
[----:B------:R-:W4:Y:S04]  /*1f4500*/  LDL.LU R12, [R1+0x4dc] ;  /* 0x0004dc00010c7983 */ /* 0x000f280000300800 */
[----:B------:R0:W-:Y:S04]  /*1f4510*/  STL [R1+0x3148], R7 ;  /* 0x0031480701007387 */ /* 0x0001e80000100800 */
[----:B0-----:R-:W4:Y:S01]  /*1f4520*/  LDL.LU R7, [R1+0x570] ;  /* 0x0005700001077983 */ /* 0x001f220000300800 */
        /* <DEDUP_REMOVED lines=8> */
[----:B------:R0:W-:Y:S04]  /*1f45b0*/  STL [R1+0x1e0], R10 ;  /* 0x0001e00a01007387 */ /* 0x0001e80000100800 */
[----:B------:R1:W-:Y:S01]  /*1f45c0*/  STL [R1+0x3074], R3 ;  /* 0x0030740301007387 */ /* 0x0003e20000100800 */
[----:B---3--:R-:W-:Y:S02]  /*1f45d0*/  LOP3.LUT R4, R4, 0xffff, RZ, 0xc0, !PT ;  /* 0x0000ffff04047812 */ /* 0x008fe400078ec0ff */
[----:B--2---:R-:W-:Y:S02]  /*1f45e0*/  LOP3.LUT R9, R9, 0xffff, RZ, 0xc0, !PT ;  /* 0x0000ffff09097812 */ /* 0x004fe400078ec0ff */
[----:B0-----:R-:W-:Y:S01]  /*1f45f0*/  LOP3.LUT R10, R13, 0xffff, RZ, 0xc0, !PT ;  /* 0x0000ffff0d0a7812 */ /* 0x001fe200078ec0ff */
[----:B------:R-:W-:Y:S01]  /*1f4600*/  VIADD R13, R2, UR6 ;  /* 0x00000006020d7c36 */ /* 0x000fe20008000000 */
[----:B-1----:R-:W-:Y:S01]  /*1f4610*/  PRMT R3, R4, 0x3340, R0 ;  /* 0x0000334004037816 */ /* 0x002fe20000000000 */
[----:B------:R-:W0:Y:S01]  /*1f4620*/  LDCU UR6, c[0x0][0x3b8] ;  /* 0x00007700ff0677ac */ /* 0x000e220008000800 */
[----:B------:R-:W-:-:S02]  /*1f4630*/  PRMT R2, R9, 0x3340, R10 ;  /* 0x0000334009027816 */ /* 0x000fc4000000000a */
[----:B------:R-:W-:Y:S02]  /*1f4640*/  IADD3 R22, P1, PT, R13, R27, RZ ;  /* 0x0000001b0d167210 */ /* 0x000fe40007f3e0ff */
[----:B------:R-:W-:Y:S02]  /*1f4650*/  PRMT R3, R2, 0x5410, R3 ;  /* 0x0000541002037816 */ /* 0x000fe40000000003 */
[----:B------:R-:W-:Y:S02]  /*1f4660*/  SHF.R.S32.HI R2, RZ, 0x1f, R13 ;  /* 0x0000001fff027819 */ /* 0x000fe4000001140d */
[----:B------:R-:W-:Y:S02]  /*1f4670*/  SHF.R.U32.HI R9, RZ, 0x8, R9 ;  /* 0x00000008ff097819 */ /* 0x000fe40000011609 */
[----:B------:R-:W-:Y:S02]  /*1f4680*/  SHF.R.U32.HI R10, RZ, 0x8, R10 ;  /* 0x00000008ff0a7819 */ /* 0x000fe4000001160a */
[----:B------:R-:W-:Y:S01]  /*1f4690*/  SHF.R.U32.HI R4, RZ, 0x8, R4 ;  /* 0x00000008ff047819 */ /* 0x000fe20000011604 */
[----:B------:R-:W-:Y:S01]  /*1f46a0*/  IMAD.X R23, R2, 0x1, R26, P1 ;  /* 0x0000000102177824 */ /* 0x000fe200008e061a */
[----:B------:R-:W-:-:S02]  /*1f46b0*/  LOP3.LUT R9, R9, 0xffff, RZ, 0xc0, !PT ;  /* 0x0000ffff09097812 */ /* 0x000fc400078ec0ff */
[----:B------:R-:W-:Y:S02]  /*1f46c0*/  LOP3.LUT R10, R10, 0xffff, RZ, 0xc0, !PT ;  /* 0x0000ffff0a0a7812 */ /* 0x000fe400078ec0ff */
[----:B------:R-:W-:Y:S01]  /*1f46d0*/  LOP3.LUT R4, R4, 0xffff, RZ, 0xc0, !PT ;  /* 0x0000ffff04047812 */ /* 0x000fe200078ec0ff */
[----:B------:R1:W-:Y:S01]  /*1f46e0*/  STL [R1+0x3140], R3 ;  /* 0x0031400301007387 */ /* 0x0003e20000100800 */
[----:B------:R-:W-:Y:S02]  /*1f46f0*/  PRMT R9, R9, 0x3340, R10 ;  /* 0x0000334009097816 */ /* 0x000fe4000000000a */
[----:B------:R-:W-:Y:S01]  /*1f4700*/  PRMT R4, R4, 0x3340, R0 ;  /* 0x0000334004047816 */ /* 0x000fe20000000000 */
[----:B------:R-:W2:Y:S04]  /*1f4710*/  LDL.LU R8, [R1+0x370] ;  /* 0x0003700001087983 */ /* 0x000ea80000300800 */
[----:B-1----:R-:W3:Y:S01]  /*1f4720*/  LDL.LU R3, [R1+0xf0] ;  /* 0x0000f00001037983 */ /* 0x002ee20000300800 */
[----:B----4-:R-:W-:-:S03]  /*1f4730*/  LOP3.LUT R11, R5, 0xffff, RZ, 0xc0, !PT ;  /* 0x0000ffff050b7812 */ /* 0x010fc600078ec0ff */
[----:B------:R1:W-:Y:S01]  /*1f4740*/  STL.64 [R1+0x1590], R22 ;  /* 0x0015901601007387 */ /* 0x0003e20000100a00 */
[----:B------:R-:W-:-:S03]  /*1f4750*/  LOP3.LUT R10, R12, 0xffff, RZ, 0xc0, !PT ;  /* 0x0000ffff0c0a7812 */ /* 0x000fc600078ec0ff */
[----:B------:R-:W-:Y:S01]  /*1f4760*/  STL [R1+0x1738], R9 ;  /* 0x0017380901007387 */ /* 0x000fe20000100800 */
[----:B------:R-:W-:Y:S02]  /*1f4770*/  IADD3 R24, P1, PT, R13, R29, RZ ;  /* 0x0000001d0d187210 */ /* 0x000fe40007f3e0ff */
[----:B------:R-:W-:Y:S01]  /*1f4780*/  PRMT R5, R10, 0x3340, R0 ;  /* 0x000033400a057816 */ /* 0x000fe20000000000 */
[----:B------:R4:W-:Y:S01]  /*1f4790*/  STL [R1+0x1d4], R4 ;  /* 0x0001d40401007387 */ /* 0x0009e20000100800 */
[----:B------:R-:W-:Y:S02]  /*1f47a0*/  SHF.R.U32.HI R10, RZ, 0x8, R10 ;  /* 0x00000008ff0a7819 */ /* 0x000fe4000001160a */
[----:B-1----:R-:W-:Y:S01]  /*1f47b0*/  LOP3.LUT R22, R7, 0xffff, RZ, 0xc0, !PT ;  /* 0x0000ffff07167812 */ /* 0x002fe200078ec0ff */
[----:B------:R-:W-:Y:S01]  /*1f47c0*/  IMAD.X R25, R2, 0x1, R28, P1 ;  /* 0x0000000102197824 */ /* 0x000fe200008e061c */
[----:B------:R-:W3:Y:S02]  /*1f47d0*/  LDL.LU R7, [R1+0x374] ;  /* 0x0003740001077983 */ /* 0x000ee40000300800 */
[----:B----4-:R-:W-:-:S02]  /*1f47e0*/  PRMT R4, R11, 0x3340, R22 ;  /* 0x000033400b047816 */ /* 0x010fc40000000016 */
[----:B------:R-:W-:Y:S01]  /*1f47f0*/  SHF.R.U32.HI R11, RZ, 0x8, R11 ;  /* 0x00000008ff0b7819 */ /* 0x000fe2000001160b */
[----:B------:R-:W4:Y:S01]  /*1f4800*/  LDL.LU R9, [R1+0xf4] ;  /* 0x0000f40001097983 */ /* 0x000f220000300800 */
[----:B------:R-:W-:Y:S02]  /*1f4810*/  SHF.R.U32.HI R22, RZ, 0x8, R22 ;  /* 0x00000008ff167819 */ /* 0x000fe40000011616 */
[----:B------:R-:W-:Y:S02]  /*1f4820*/  PRMT R4, R4, 0x5410, R5 ;  /* 0x0000541004047816 */ /* 0x000fe40000000005 */
[----:B------:R-:W-:Y:S02]  /*1f4830*/  LOP3.LUT R11, R11, 0xffff, RZ, 0xc0, !PT ;  /* 0x0000ffff0b0b7812 */ /* 0x000fe400078ec0ff */
[----:B------:R-:W-:Y:S02]  /*1f4840*/  LOP3.LUT R22, R22, 0xffff, RZ, 0xc0, !PT ;  /* 0x0000ffff16167812 */ /* 0x000fe400078ec0ff */
[----:B------:R-:W-:Y:S01]  /*1f4850*/  LOP3.LUT R10, R10, 0xffff, RZ, 0xc0, !PT ;  /* 0x0000ffff0a0a7812 */ /* 0x000fe200078ec0ff */
[----:B------:R1:W-:Y:S01]  /*1f4860*/  STL [R1+0x313c], R4 ;  /* 0x00313c0401007387 */ /* 0x0003e20000100800 */
[----:B------:R-:W-:-:S02]  /*1f4870*/  PRMT R11, R11, 0x3340, R22 ;  /* 0x000033400b0b7816 */ /* 0x000fc40000000016 */
[----:B------:R-:W-:Y:S01]  /*1f4880*/  PRMT R10, R10, 0x3340, R0 ;  /* 0x000033400a0a7816 */ /* 0x000fe20000000000 */
[----:B-1----:R-:W4:Y:S04]  /*1f4890*/  LDL.LU R4, [R1+0x188] ;  /* 0x0001880001047983 */ /* 0x002f280000300800 */
[----:B------:R-:W4:Y:S04]  /*1f48a0*/  LDL.LU R5, [R1+0xac] ;  /* 0x0000ac0001057983 */ /* 0x000f280000300800 */
[----:B------:R1:W-:Y:S04]  /*1f48b0*/  STL.64 [R1+0x1580], R24 ;  /* 0x0015801801007387 */ /* 0x0003e80000100a00 */
[----:B-1----:R-:W4:Y:S04]  /*1f48c0*/  LDL.LU.64 R24, [R1+0x7850] ;  /* 0x0078500001187983 */ /* 0x002f280000300a00 */
[----:B------:R-:W4:Y:S04]  /*1f48d0*/  LDL.LU R12, [R1+0x14c] ;  /* 0x00014c00010c7983 */ /* 0x000f280000300800 */
[----:B------:R-:W-:Y:S04]  /*1f48e0*/  STL [R1+0x1734], R11 ;  /* 0x0017340b01007387 */ /* 0x000fe80000100800 */
[----:B------:R1:W-:Y:S02]  /*1f48f0*/  STL [R1+0x1d0], R10 ;  /* 0x0001d00a01007387 */ /* 0x0003e40000100800 */
[----:B-1----:R-:W-:-:S02]  /*1f4900*/  LOP3.LUT R10, R6, 0xffff, RZ, 0xc0, !PT ;  /* 0x0000ffff060a7812 */ /* 0x002fc400078ec0ff */
[----:B------:R-:W4:Y:S01]  /*1f4910*/  LDL.LU R6, [R1+0x7848] ;  /* 0x0078480001067983 */ /* 0x000f220000300800 */
[----:B--2---:R-:W-:Y:S02]  /*1f4920*/  LOP3.LUT R8, R8, 0xffff, RZ, 0xc0, !PT ;  /* 0x0000ffff08087812 */ /* 0x004fe400078ec0ff */
[----:B---3--:R-:W-:Y:S02]  /*1f4930*/  LOP3.LUT R3, R3, 0xffff, RZ, 0xc0, !PT ;  /* 0x0000ffff03037812 */ /* 0x008fe400078ec0ff */
[----:B------:R-:W-:Y:S02]  /*1f4940*/  PRMT R11, R8, 0x3340, R10 ;  /* 0x00003340080b7816 */ /* 0x000fe4000000000a */
[----:B------:R-:W-:Y:S02]  /*1f4950*/  PRMT R22, R3, 0x3340, R0 ;  /* 0x0000334003167816 */ /* 0x000fe40000000000 */
[----:B------:R-:W-:Y:S02]  /*1f4960*/  SHF.R.U32.HI R8, RZ, 0x8, R8 ;  /* 0x00000008ff087819 */ /* 0x000fe40000011608 */
[----:B------:R-:W-:-:S02]  /*1f4970*/  SHF.R.U32.HI R10, RZ, 0x8, R10 ;  /* 0x00000008ff0a7819 */ /* 0x000fc4000001160a */
[----:B------:R-:W-:Y:S02]  /*1f4980*/  PRMT R11, R11, 0x5410, R22 ;  /* 0x000054100b0b7816 */ /* 0x000fe40000000016 */
[----:B------:R-:W-:Y:S02]  /*1f4990*/  IADD3 R22, P1, PT, R13, R17, RZ ;  /* 0x000000110d167210 */ /* 0x000fe40007f3e0ff */
[----:B------:R-:W-:Y:S02]  /*1f49a0*/  SHF.R.U32.HI R3, RZ, 0x8, R3 ;  /* 0x00000008ff037819 */ /* 0x000fe40000011603 */
[----:B------:R-:W-:Y:S02]  /*1f49b0*/  LOP3.LUT R8, R8, 0xffff, RZ, 0xc0, !PT ;  /* 0x0000ffff08087812 */ /* 0x000fe400078ec0ff */
[----:B------:R-:W-:Y:S01]  /*1f49c0*/  LOP3.LUT R10, R10, 0xffff, RZ, 0xc0, !PT ;  /* 0x0000ffff0a0a7812 */ /* 0x000fe200078ec0ff */
[----:B------:R-:W-:Y:S01]  /*1f49d0*/  IMAD.X R23, R2, 0x1, R15, P1 ;  /* 0x0000000102177824 */ /* 0x000fe200008e060f */
[----:B------:R-:W-:-:S02]  /*1f49e0*/  LOP3.LUT R3, R3, 0xffff, RZ, 0xc0, !PT ;  /* 0x0000ffff03037812 */ /* 0x000fc400078ec0ff */
[----:B------:R-:W-:Y:S01]  /*1f49f0*/  PRMT R8, R8, 0x3340, R10 ;  /* 0x0000334008087816 */ /* 0x000fe2000000000a */
[----:B------:R-:W-:Y:S04]  /*1f4a00*/  STL [R1+0x3138], R11 ;  /* 0x0031380b01007387 */ /* 0x000fe80000100800 */
[----:B------:R-:W-:Y:S01]  /*1f4a10*/  STL.64 [R1+0x1588], R22 ;  /* 0x0015881601007387 */ /* 0x000fe20000100a00 */
[----:B------:R-:W-:-:S03]  /*1f4a20*/  PRMT R3, R3, 0x3340, R0 ;  /* 0x0000334003037816 */ /* 0x000fc60000000000 */
[----:B------:R4:W-:Y:S01]  /*1f4a30*/  STL [R1+0x1730], R8 ;  /* 0x0017300801007387 */ /* 0x0009e20000100800 */
[----:B------:R-:W-:-:S03]  /*1f4a40*/  LOP3.LUT R7, R7, 0xffff, RZ, 0xc0, !PT ;  /* 0x0000ffff07077812 */ /* 0x000fc600078ec0ff */
[----:B------:R1:W-:Y:S01]  /*1f4a50*/  STL [R1+0x1cc], R3 ;  /* 0x0001cc0301007387 */ /* 0x0003e20000100800 */
[----:B----4-:R-:W-:-:S03]  /*1f4a60*/  LOP3.LUT R8, R9, 0xffff, RZ, 0xc0, !PT ;  /* 0x0000ffff09087812 */ /* 0x010fc600078ec0ff */
[----:B------:R-:W2:Y:S01]  /*1f4a70*/  LDL.LU R9, [R1+0x678] ;  /* 0x0006780001097983 */ /* 0x000ea20000300800 */
[----:B------:R-:W-:Y:S02]  /*1f4a80*/  LOP3.LUT R10, R4, 0xffff, RZ, 0xc0, !PT ;  /* 0x0000ffff040a7812 */ /* 0x000fe400078ec0ff */
[----:B-1----:R-:W-:Y:S02]  /*1f4a90*/  LOP3.LUT R3, R5, 0xffff, RZ, 0xc0, !PT ;  /* 0x0000ffff05037812 */ /* 0x002fe400078ec0ff */
[----:B------:R-:W-:Y:S02]  /*1f4aa0*/  PRMT R5, R8, 0x3340, R0 ;  /* 0x0000334008057816 */ /* 0x000fe40000000000 */
[----:B------:R-:W-:Y:S02]  /*1f4ab0*/  PRMT R4, R7, 0x3340, R10 ;  /* 0x0000334007047816 */ /* 0x000fe4000000000a */
[----:B------:R-:W-:Y:S02]  /*1f4ac0*/  PRMT R22, R3, 0x3340, R0 ;  /* 0x0000334003167816 */ /* 0x000fe40000000000 */
[----:B------:R-:W-:-:S02]  /*1f4ad0*/  PRMT R5, R4, 0x5410, R5 ;  /* 0x0000541004057816 */ /* 0x000fc40000000005 */
[----:B------:R-:W3:Y:S04]  /*1f4ae0*/  LDL.LU R4, [R1+0x52c] ;  /* 0x00052c0001047983 */ /* 0x000ee80000300800 */
[----:B------:R1:W-:Y:S04]  /*1f4af0*/  STL [R1+0x3134], R5 ;  /* 0x0031340501007387 */ /* 0x0003e80000100800 */
[----:B-1----:R-:W4:Y:S01]  /*1f4b00*/  LDL.LU R5, [R1+0x5e0] ;  /* 0x0005e00001057983 */ /* 0x002f220000300800 */
[----:B------:R-:W-:Y:S02]  /*1f4b10*/  LOP3.LUT R11, R12, 0xffff, RZ, 0xc0, !PT ;  /* 0x0000ffff0c0b7812 */ /* 0x000fe400078ec0ff */
[----:B------:R-:W-:-:S04]  /*1f4b20*/  LOP3.LUT R6, R6, 0xffff, RZ, 0xc0, !PT ;  /* 0x0000ffff06067812 */ /* 0x000fc800078ec0ff */
[----:B------:R-:W-:-:S04]  /*1f4b30*/  PRMT R12, R6, 0x3340, R11 ;  /* 0x00003340060c7816 */ /* 0x000fc8000000000b */
[----:B------:R-:W-:Y:S02]  /*1f4b40*/  PRMT R12, R12, 0x5410, R22 ;  /* 0x000054100c0c7816 */ /* 0x000fe40000000016 */
[----:B------:R-:W-:-:S05]  /*1f4b50*/  IADD3 R22, P1, PT, R13, R25, RZ ;  /* 0x000000190d167210 */ /* 0x000fca0007f3e0ff */
[----:B------:R-:W-:Y:S01]  /*1f4b60*/  IMAD.X R23, R2, 0x1, R24, P1 ;  /* 0x0000000102177824 */ /* 0x000fe200008e0618 */
[----:B------:R-:W-:Y:S04]  /*1f4b70*/  STL [R1+0x3130], R12 ;  /* 0x0031300c01007387 */ /* 0x000fe80000100800 */
[----:B------:R1:W-:Y:S04]  /*1f4b80*/  STL.64 [R1+0x1570], R22 ;  /* 0x0015701601007387 */ /* 0x0003e80000100a00 */
[----:B-1----:R-:W4:Y:S01]  /*1f4b90*/  LDL.LU.64 R22, [R1+0x7840] ;  /* 0x0078400001167983 */ /* 0x002f220000300a00 */
[----:B------:R-:W-:-:S02]  /*1f4ba0*/  SHF.R.U32.HI R6, RZ, 0x8, R6 ;  /* 0x00000008ff067819 */ /* 0x000fc40000011606 */
[----:B------:R-:W-:Y:S02]  /*1f4bb0*/  SHF.R.U32.HI R11, RZ, 0x8, R11 ;  /* 0x00000008ff0b7819 */ /* 0x000fe4000001160b */
[----:B------:R-:W-:Y:S02]  /*1f4bc0*/  SHF.R.U32.HI R7, RZ, 0x8, R7 ;  /* 0x00000008ff077819 */ /* 0x000fe40000011607 */
[----:B------:R-:W-:Y:S02]  /*1f4bd0*/  LOP3.LUT R6, R6, 0xffff, RZ, 0xc0, !PT ;  /* 0x0000ffff06067812 */ /* 0x000fe400078ec0ff */
[----:B------:R-:W-:Y:S02]  /*1f4be0*/  LOP3.LUT R11, R11, 0xffff, RZ, 0xc0, !PT ;  /* 0x0000ffff0b0b7812 */ /* 0x000fe400078ec0ff */
[----:B------:R-:W-:Y:S02]  /*1f4bf0*/  SHF.R.U32.HI R10, RZ, 0x8, R10 ;  /* 0x00000008ff0a7819 */ /* 0x000fe4000001160a */
[----:B------:R-:W-:-:S02]  /*1f4c00*/  LOP3.LUT R7, R7, 0xffff, RZ, 0xc0, !PT ;  /* 0x0000ffff07077812 */ /* 0x000fc400078ec0ff */
[----:B------:R-:W-:Y:S02]  /*1f4c10*/  PRMT R6, R6, 0x3340, R11 ;  /* 0x0000334006067816 */ /* 0x000fe4000000000b */
[----:B------:R-:W-:-:S03]  /*1f4c20*/  LOP3.LUT R10, R10, 0xffff, RZ, 0xc0, !PT ;  /* 0x0000ffff0a0a7812 */ /* 0x000fc600078ec0ff */
[----:B------:R1:W-:Y:S01]  /*1f4c30*/  STL [R1+0x7678], R6 ;  /* 0x0076780601007387 */ /* 0x0003e20000100800 */
[----:B------:R-:W-:Y:S02]  /*1f4c40*/  PRMT R7, R7, 0x3340, R10 ;  /* 0x0000334007077816 */ /* 0x000fe4000000000a */
[----:B------:R-:W-:Y:S01]  /*1f4c50*/  IADD3 R10, P1, PT, R13, R16, RZ ;  /* 0x000000100d0a7210 */ /* 0x000fe20007f3e0ff */
[----:B------:R-:W4:Y:S01]  /*1f4c60*/  LDL.LU R12, [R1+0x2f4] ;  /* 0x0002f400010c7983 */ /* 0x000f220000300800 */
[----:B-1----:R-:W-:-:S03]  /*1f4c70*/  SHF.R.U32.HI R6, RZ, 0x8, R8 ;  /* 0x00000008ff067819 */ /* 0x002fc60000011608 */
[----:B------:R-:W-:Y:S01]  /*1f4c80*/  IMAD.X R11, R2, 0x1, R14, P1 ;  /* 0x00000001020b7824 */ /* 0x000fe200008e060e */
[----:B------:R-:W-:Y:S01]  /*1f4c90*/  LOP3.LUT R6, R6, 0xffff, RZ, 0xc0, !PT ;  /* 0x0000ffff06067812 */ /* 0x000fe200078ec0ff */
[----:B------:R1:W-:Y:S01]  /*1f4ca0*/  STL [R1+0x76a8], R7 ;  /* 0x0076a80701007387 */ /* 0x0003e20000100800 */
[----:B------:R-:W-:Y:S02]  /*1f4cb0*/  SHF.R.U32.HI R3, RZ, 0x8, R3 ;  /* 0x00000008ff037819 */ /* 0x000fe40000011603 */
[----:B------:R-:W-:Y:S01]  /*1f4cc0*/  PRMT R6, R6, 0x3340, R0 ;  /* 0x0000334006067816 */ /* 0x000fe20000000000 */
[----:B------:R-:W-:Y:S01]  /*1f4cd0*/  STL.64 [R1+0x1578], R10 ;  /* 0x0015780a01007387 */ /* 0x000fe20000100a00 */
[----:B------:R-:W-:-:S03]  /*1f4ce0*/  LOP3.LUT R3, R3, 0xffff, RZ, 0xc0, !PT ;  /* 0x0000ffff03037812 */ /* 0x000fc600078ec0ff */
[----:B-1----:R-:W4:Y:S04]  /*1f4cf0*/  LDL.LU R7, [R1+0x150] ;  /* 0x0001500001077983 */ /* 0x002f280000300800 */
[----:B------:R-:W-:Y:S01]  /*1f4d00*/  STL [R1+0x76ac], R6 ;  /* 0x0076ac0601007387 */ /* 0x000fe20000100800 */
[----:B------:R-:W-:-:S05]  /*1f4d10*/  PRMT R3, R3, 0x3340, R0 ;  /* 0x0000334003037816 */ /* 0x000fca0000000000 */
[----:B------:R1:W-:Y:S04]  /*1f4d20*/  STL [R1+0x1c8], R3 ;  /* 0x0001c80301007387 */ /* 0x0003e80000100800 */
[----:B-1----:R-:W4:Y:S04]  /*1f4d30*/  LDL.LU R3, [R1+0x67c] ;  /* 0x00067c0001037983 */ /* 0x002f280000300800 */
[----:B------:R-:W4:Y:S04]  /*1f4d40*/  LDL.LU R10, [R1+0x530] ;  /* 0x00053000010a7983 */ /* 0x000f280000300800 */
[----:B------:R-:W4:Y:S01]  /*1f4d50*/  LDL.LU R8, [R1+0x5e4] ;  /* 0x0005e40001087983 */ /* 0x000f220000300800 */
[----:B--2---:R-:W-:-:S02]  /*1f4d60*/  LOP3.LUT R9, R9, 0xffff, RZ, 0xc0, !PT ;  /* 0x0000ffff09097812 */ /* 0x004fc400078ec0ff */
[----:B---3--:R-:W-:Y:S02]  /*1f4d70*/  LOP3.LUT R6, R4, 0xffff, RZ, 0xc0, !PT ;  /* 0x0000ffff04067812 */ /* 0x008fe400078ec0ff */
[----:B----4-:R-:W-:Y:S02]  /*1f4d80*/  LOP3.LUT R11, R5, 0xffff, RZ, 0xc0, !PT ;  /* 0x0000ffff050b7812 */ /* 0x010fe400078ec0ff */
[----:B------:R-:W-:Y:S02]  /*1f4d90*/  PRMT R5, R6, 0x3340, R0 ;  /* 0x0000334006057816 */ /* 0x000fe40000000000 */
[----:B------:R-:W-:-:S04]  /*1f4da0*/  PRMT R4, R9, 0x3340, R11 ;  /* 0x0000334009047816 */ /* 0x000fc8000000000b */
[----:B------:R-:W-:-:S05]  /*1f4db0*/  PRMT R5, R4, 0x5410, R5 ;  /* 0x0000541004057816 */ /* 0x000fca0000000005 */
[----:B------:R1:W-:Y:S01]  /*1f4dc0*/  STL [R1+0x312c], R5 ;  /* 0x00312c0501007387 */ /* 0x0003e20000100800 */
[----:B------:R-:W-:-:S05]  /*1f4dd0*/  IADD3 R4, P1, PT, R13, R23, RZ ;  /* 0x000000170d047210 */ /* 0x000fca0007f3e0ff */
[----:B-1----:R-:W-:-:S05]  /*1f4de0*/  IMAD.X R5, R2, 0x1, R22, P1 ;  /* 0x0000000102057824 */ /* 0x002fca00008e0616 */
[----:B------:R1:W-:Y:S04]  /*1f4df0*/  STL.64 [R1+0x1568], R4 ;  /* 0x0015680401007387 */ /* 0x0003e80000100a00 */
[----:B-1----:R-:W2:Y:S01]  /*1f4e00*/  LDL.LU.64 R4, [R1+0x7838] ;  /* 0x0078380001047983 */ /* 0x002ea20000300a00 */
        /* <DEDUP_REMOVED lines=8> */
[----:B------:R-:W-:Y:S04]  /*1f4e90*/  STL.64 [R1+0x7828], R22 ;  /* 0x0078281601007387 */ /* 0x000fe80000100a00 */
[----:B------:R-:W-:Y:S01]  /*1f4ea0*/  STL [R1+0x1da8], R11 ;  /* 0x001da80b01007387 */ /* 0x000fe20000100800 */
[----:B------:R-:W-:-:S03]  /*1f4eb0*/  LOP3.LUT R6, R12, 0xffff, RZ, 0xc0, !PT ;  /* 0x0000ffff0c067812 */ /* 0x000fc600078ec0ff */
[----:B------:R1:W-:Y:S04]  /*1f4ec0*/  STL [R1+0x1c0], R9 ;  /* 0x0001c00901007387 */ /* 0x0003e80000100800 */
[----:B-1----:R-:W3:Y:S04]  /*1f4ed0*/  LDL.LU R9, [R1+0x62c] ;  /* 0x00062c0001097983 */ /* 0x002ee80000300800 */
[----:B------:R-:W4:Y:S01]  /*1f4ee0*/  LDL.LU R12, [R1+0x4f0] ;  /* 0x0004f000010c7983 */ /* 0x000f220000300800 */
[----:B------:R-:W-:Y:S02]  /*1f4ef0*/  LOP3.LUT R7, R7, 0xffff, RZ, 0xc0, !PT ;  /* 0x0000ffff07077812 */ /* 0x000fe400078ec0ff */
[----:B--2---:R-:W-:-:S02]  /*1f4f00*/  LOP3.LUT R11, R5, 0xffff, RZ, 0xc0, !PT ;  /* 0x0000ffff050b7812 */ /* 0x004fc400078ec0ff */
[----:B------:R-:W2:Y:S04]  /*1f4f10*/  LDL.LU R5, [R1+0x580] ;  /* 0x0005800001057983 */ /* 0x000ea80000300800 */
[----:B------:R1:W-:Y:S01]  /*1f4f20*/  STL [R1+0x31cc], R11 ;  /* 0x0031cc0b01007387 */ /* 0x0003e20000100800 */
[----:B------:R-:W-:Y:S02]  /*1f4f30*/  PRMT R22, R11, 0x3340, R0 ;  /* 0x000033400b167816 */ /* 0x000fe40000000000 */
[--C-:B-1----:R-:W-:Y:S02]  /*1f4f40*/  PRMT R11, R6, 0x3340, R7.reuse ;  /* 0x00003340060b7816 */ /* 0x102fe40000000007 */
[----:B------:R-:W-:Y:S02]  /*1f4f50*/  SHF.R.U32.HI R6, RZ, 0x8, R6 ;  /* 0x00000008ff067819 */ /* 0x000fe40000011606 */
[----:B------:R-:W-:-:S02]  /*1f4f60*/  SHF.R.U32.HI R7, RZ, 0x8, R7 ;  /* 0x00000008ff077819 */ /* 0x000fc40000011607 */
[----:B------:R-:W-:Y:S02]  /*1f4f70*/  PRMT R11, R11, 0x5410, R22 ;  /* 0x000054100b0b7816 */ /* 0x000fe40000000016 */
[----:B------:R-:W-:Y:S02]  /*1f4f80*/  IADD3 R22, P1, PT, R13, R21, RZ ;  /* 0x000000150d167210 */ /* 0x000fe40007f3e0ff */
[----:B------:R-:W-:Y:S02]  /*1f4f90*/  LOP3.LUT R6, R6, 0xffff, RZ, 0xc0, !PT ;  /* 0x0000ffff06067812 */ /* 0x000fe400078ec0ff */
[----:B------:R-:W-:Y:S01]  /*1f4fa0*/  LOP3.LUT R7, R7, 0xffff, RZ, 0xc0, !PT ;  /* 0x0000ffff07077812 */ /* 0x000fe200078ec0ff */
[----:B------:R-:W-:-:S03]  /*1f4fb0*/  IMAD.X R23, R2, 0x1, R19, P1 ;  /* 0x0000000102177824 */ /* 0x000fc600008e0613 */
[----:B------:R-:W-:Y:S01]  /*1f4fc0*/  PRMT R6, R6, 0x3340, R7 ;  /* 0x0000334006067816 */ /* 0x000fe20000000007 */
[----:B------:R1:W-:Y:S01]  /*1f4fd0*/  STL [R1+0x3128], R11 ;  /* 0x0031280b01007387 */ /* 0x0003e20000100800 */
[----:B------:R-:W-:Y:S02]  /*1f4fe0*/  LOP3.LUT R3, R3, 0xffff, RZ, 0xc0, !PT ;  /* 0x0000ffff03037812 */ /* 0x000fe400078ec0ff */
[----:B------:R-:W-:Y:S01]  /*1f4ff0*/  LOP3.LUT R8, R8, 0xffff, RZ, 0xc0, !PT ;  /* 0x0000ffff08087812 */ /* 0x000fe200078ec0ff */
[----:B------:R-:W-:Y:S04]  /*1f5000*/  STL.64 [R1+0x1560], R22 ;  /* 0x0015601601007387 */ /* 0x000fe80000100a00 */
[----:B------:R0:W-:Y:S01]  /*1f5010*/  STL [R1+0x306c], R6 ;  /* 0x00306c0601007387 */ /* 0x0001e20000100800 */
[----:B-1----:R-:W-:-:S04]  /*1f5020*/  LOP3.LUT R11, R10, 0xffff, RZ, 0xc0, !PT ;  /* 0x0000ffff0a0b7812 */ /* 0x002fc800078ec0ff */
[----:B------:R-:W-:Y:S02]  /*1f5030*/  PRMT R7, R11, 0x3340, R0 ;  /* 0x000033400b077816 */ /* 0x000fe40000000000 */
[----:B0-----:R-:W-:-:S04]  /*1f5040*/  PRMT R6, R3, 0x3340, R8 ;  /* 0x0000334003067816 */ /* 0x001fc80000000008 */
[----:B------:R-:W-:Y:S02]  /*1f5050*/  PRMT R10, R6, 0x5410, R7 ;  /* 0x00005410060a7816 */ /* 0x000fe40000000007 */
[----:B------:R-:W2:Y:S04]  /*1f5060*/  LDL.LU R7, [R1+0x4ec] ;  /* 0x0004ec0001077983 */ /* 0x000ea80000300800 */
[----:B------:R-:W2:Y:S04]  /*1f5070*/  LDL.LU R6, [R1+0x628] ;  /* 0x0006280001067983 */ /* 0x000ea80000300800 */
[----:B------:R0:W-:Y:S01]  /*1f5080*/  STL [R1+0x3120], R10 ;  /* 0x0031200a01007387 */ /* 0x0001e20000100800 */
[----:B------:R-:W-:-:S02]  /*1f5090*/  SHF.R.U32.HI R3, RZ, 0x8, R3 ;  /* 0x00000008ff037819 */ /* 0x000fc40000011603 */
[----:B------:R-:W-:Y:S02]  /*1f50a0*/  SHF.R.U32.HI R8, RZ, 0x8, R8 ;  /* 0x00000008ff087819 */ /* 0x000fe40000011608 */
[----:B------:R-:W-:Y:S01]  /*1f50b0*/  IADD3 R22, P1, PT, R13, R20, RZ ;  /* 0x000000140d167210 */ /* 0x000fe20007f3e0ff */
[----:B0-----:R-:W2:Y:S01]  /*1f50c0*/  LDL.LU R10, [R1+0x57c] ;  /* 0x00057c00010a7983 */ /* 0x001ea20000300800 */
[----:B------:R-:W-:Y:S02]  /*1f50d0*/  LOP3.LUT R3, R3, 0xffff, RZ, 0xc0, !PT ;  /* 0x0000ffff03037812 */ /* 0x000fe400078ec0ff */
[----:B------:R-:W-:Y:S01]  /*1f50e0*/  LOP3.LUT R8, R8, 0xffff, RZ, 0xc0, !PT ;  /* 0x0000ffff08087812 */ /* 0x000fe200078ec0ff */
[----:B------:R-:W-:Y:S01]  /*1f50f0*/  IMAD.X R23, R2, 0x1, R18, P1 ;  /* 0x0000000102177824 */ /* 0x000fe200008e0612 */
[----:B------:R3:W-:Y:S01]  /*1f5100*/  STL.64 [R1+0x7820], R20 ;  /* 0x0078201401007387 */ /* 0x0007e20000100a00 */
[----:B----4-:R-:W-:Y:S02]  /*1f5110*/  LOP3.LUT R12, R12, 0xffff, RZ, 0xc0, !PT ;  /* 0x0000ffff0c0c7812 */ /* 0x010fe400078ec0ff */
[----:B------:R-:W-:Y:S01]  /*1f5120*/  PRMT R3, R3, 0x3340, R8 ;  /* 0x0000334003037816 */ /* 0x000fe20000000008 */
[----:B------:R-:W4:Y:S04]  /*1f5130*/  LDL.LU R2, [R1+0x7830] ;  /* 0x0078300001027983 */ /* 0x000f280000300800 */
[----:B------:R-:W-:Y:S04]  /*1f5140*/  STL.64 [R1+0x1558], R22 ;  /* 0x0015581601007387 */ /* 0x000fe80000100a00 */
[----:B------:R0:W-:Y:S04]  /*1f5150*/  STL [R1+0x1d9c], R3 ;  /* 0x001d9c0301007387 */ /* 0x0001e80000100800 */
[----:B------:R-:W4:Y:S01]  /*1f5160*/  LDL.LU R8, [R1+0x394] ;  /* 0x0003940001087983 */ /* 0x000f220000300800 */
[----:B---3--:R-:W-:-:S02]  /*1f5170*/  LOP3.LUT R21, R9, 0xffff, RZ, 0xc0, !PT ;  /* 0x0000ffff09157812 */ /* 0x008fc400078ec0ff */
[----:B--2---:R-:W-:Y:S02]  /*1f5180*/  LOP3.LUT R20, R5, 0xffff, RZ, 0xc0, !PT ;  /* 0x0000ffff05147812 */ /* 0x004fe400078ec0ff */
[----:B------:R-:W-:Y:S02]  /*1f5190*/  PRMT R5, R12, 0x3340, R0 ;  /* 0x000033400c057816 */ /* 0x000fe40000000000 */
[----:B0-----:R-:W-:-:S04]  /*1f51a0*/  PRMT R3, R21, 0x3340, R20 ;  /* 0x0000334015037816 */ /* 0x001fc80000000014 */
[----:B------:R-:W-:Y:S02]  /*1f51b0*/  PRMT R5, R3, 0x5410, R5 ;  /* 0x0000541003057816 */ /* 0x000fe40000000005 */
[----:B------:R-:W2:Y:S04]  /*1f51c0*/  LDL.LU R3, [R1+0x104] ;  /* 0x0001040001037983 */ /* 0x000ea80000300800 */
[----:B------:R0:W-:Y:S04]  /*1f51d0*/  STL [R1+0x311c], R5 ;  /* 0x00311c0501007387 */ /* 0x0001e80000100800 */
[----:B------:R-:W3:Y:S01]  /*1f51e0*/  LDL.LU R9, [R1+0x19c] ;  /* 0x00019c0001097983 */ /* 0x000ee20000300800 */
[----:B------:R-:W-:-:S02]  /*1f51f0*/  SHF.R.U32.HI R22, RZ, 0x8, R20 ;  /* 0x00000008ff167819 */ /* 0x000fc40000011614 */
[----:B------:R-:W-:Y:S01]  /*1f5200*/  SHF.R.U32.HI R20, RZ, 0x8, R12 ;  /* 0x00000008ff147819 */ /* 0x000fe2000001160c */
[----:B0-----:R-:W3:Y:S04]  /*1f5210*/  LDL.LU R5, [R1+0x390] ;  /* 0x0003900001057983 */ /* 0x001ee80000300800 */
[----:B------:R-:W3:Y:S01]  /*1f5220*/  LDL.LU R12, [R1+0x198] ;  /* 0x00019800010c7983 */ /* 0x000ee20000300800 */
[----:B------:R-:W-:Y:S02]  /*1f5230*/  SHF.R.U32.HI R21, RZ, 0x8, R21 ;  /* 0x00000008ff157819 */ /* 0x000fe40000011615 */
[----:B------:R-:W-:Y:S02]  /*1f5240*/  LOP3.LUT R22, R22, 0xffff, RZ, 0xc0, !PT ;  /* 0x0000ffff16167812 */ /* 0x000fe400078ec0ff */
[----:B------:R-:W-:-:S02]  /*1f5250*/  LOP3.LUT R20, R20, 0xffff, RZ, 0xc0, !PT ;  /* 0x0000ffff14147812 */ /* 0x000fc400078ec0ff */
[----:B------:R-:W-:Y:S02]  /*1f5260*/  LOP3.LUT R21, R21, 0xffff, RZ, 0xc0, !PT ;  /* 0x0000ffff15157812 */ /* 0x000fe400078ec0ff */
[----:B------:R-:W-:Y:S02]  /*1f5270*/  PRMT R20, R20, 0x3340, R0 ;  /* 0x0000334014147816 */ /* 0x000fe40000000000 */
[----:B------:R-:W-:-:S05]  /*1f5280*/  PRMT R21, R21, 0x3340, R22 ;  /* 0x0000334015157816 */ /* 0x000fca0000000016 */
[----:B------:R-:W-:Y:S04]  /*1f5290*/  STL [R1+0x878], R21 ;  /* 0x0008781501007387 */ /* 0x000fe80000100800 */
[----:B------:R0:W-:Y:S01]  /*1f52a0*/  STL [R1+0x1b8], R20 ;  /* 0x0001b81401007387 */ /* 0x0001e20000100800 */
[----:B------:R-:W-:Y:S02]  /*1f52b0*/  LOP3.LUT R7, R7, 0xffff, RZ, 0xc0, !PT ;  /* 0x0000ffff07077812 */ /* 0x000fe400078ec0ff */
[----:B------:R-:W-:Y:S02]  /*1f52c0*/  LOP3.LUT R6, R6, 0xffff, RZ, 0xc0, !PT ;  /* 0x0000ffff06067812 */ /* 0x000fe400078ec0ff */
[----:B0-----:R-:W-:Y:S01]  /*1f52d0*/  PRMT R20, R7, 0x3340, R0 ;  /* 0x0000334007147816 */ /* 0x001fe20000000000 */
[----:B------:R0:W-:Y:S01]  /*1f52e0*/  STL [R1+0x31c8], R7 ;  /* 0x0031c80701007387 */ /* 0x0001e20000100800 */
[----:B------:R-:W-:Y:S01]  /*1f52f0*/  LOP3.LUT R10, R10, 0xffff, RZ, 0xc0, !PT ;  /* 0x0000ffff0a0a7812 */ /* 0x000fe200078ec0ff */
[----:B0-----:R-:W-:-:S03]  /*1f5300*/  VIADD R7, R13, UR6 ;  /* 0x000000060d077c36 */ /* 0x001fc60008000000 */
[----:B------:R-:W-:Y:S02]  /*1f5310*/  PRMT R13, R6, 0x3340, R10 ;  /* 0x00003340060d7816 */ /* 0x000fe4000000000a */
[----:B------:R-:W-:Y:S01]  /*1f5320*/  SHF.R.U32.HI R11, RZ, 0x8, R11 ;  /* 0x00000008ff0b7819 */ /* 0x000fe2000001160b */
[----:B------:R-:W0:Y:S01]  /*1f5330*/  LDCU UR6, c[0x0][0x3b8] ;  /* 0x00007700ff0677ac */ /* 0x000e220008000800 */
[----:B------:R-:W-:Y:S02]  /*1f5340*/  PRMT R22, R13, 0x5410, R20 ;  /* 0x000054100d167816 */ /* 0x000fe40000000014 */
[----:B------:R-:W-:Y:S02]  /*1f5350*/  SHF.R.S32.HI R13, RZ, 0x1f, R7 ;  /* 0x0000001fff0d7819 */ /* 0x000fe40000011407 */
[----:B------:R-:W-:Y:S02]  /*1f5360*/  IADD3 R20, P1, PT, R7, R27, RZ ;  /* 0x0000001b07147210 */ /* 0x000fe40007f3e0ff */
[----:B------:R-:W-:-:S02]  /*1f5370*/  LOP3.LUT R11, R11, 0xffff, RZ, 0xc0, !PT ;  /* 0x0000ffff0b0b7812 */ /* 0x000fc400078ec0ff */
[----:B------:R-:W-:Y:S01]  /*1f5380*/  SHF.R.U32.HI R6, RZ, 0x8, R6 ;  /* 0x00000008ff067819 */ /* 0x000fe20000011606 */
[----:B------:R-:W-:Y:S01]  /*1f5390*/  IMAD.X R21, R13, 0x1, R26, P1 ;  /* 0x000000010d157824 */ /* 0x000fe200008e061a */
[----:B------:R-:W-:Y:S01]  /*1f53a0*/  SHF.R.U32.HI R10, RZ, 0x8, R10 ;  /* 0x00000008ff0a7819 */ /* 0x000fe2000001160a */
[----:B------:R-:W-:Y:S04]  /*1f53b0*/  STL [R1+0x3118], R22 ;  /* 0x0031181601007387 */ /* 0x000fe80000100800 */
[----:B------:R1:W-:Y:S01]  /*1f53c0*/  STL.64 [R1+0x1550], R20 ;  /* 0x0015501401007387 */ /* 0x0003e20000100a00 */
[----:B------:R-:W-:Y:S02]  /*1f53d0*/  LOP3.LUT R6, R6, 0xffff, RZ, 0xc0, !PT ;  /* 0x0000ffff06067812 */ /* 0x000fe400078ec0ff */
[----:B------:R-:W-:-:S02]  /*1f53e0*/  LOP3.LUT R10, R10, 0xffff, RZ, 0xc0, !PT ;  /* 0x0000ffff0a0a7812 */ /* 0x000fc400078ec0ff */
[----:B-1----:R-:W-:Y:S02]  /*1f53f0*/  PRMT R20, R11, 0x3340, R0 ;  /* 0x000033400b147816 */ /* 0x002fe40000000000 */
[----:B------:R-:W-:Y:S02]  /*1f5400*/  PRMT R11, R6, 0x3340, R10 ;  /* 0x00003340060b7816 */ /* 0x000fe4000000000a */
[----:B----4-:R-:W-:Y:S01]  /*1f5410*/  LOP3.LUT R10, R8, 0xffff, RZ, 0xc0, !PT ;  /* 0x0000ffff080a7812 */ /* 0x010fe200078ec0ff */
[----:B------:R3:W-:Y:S04]  /*1f5420*/  STL [R1+0x1b4], R20 ;  /* 0x0001b41401007387 */ /* 0x0007e80000100800 */
[----:B------:R1:W-:Y:S01]  /*1f5430*/  STL [R1+0x3068], R11 ;  /* 0x0030680b01007387 */ /* 0x0003e20000100800 */
[----:B------:R-:W-:-:S03]  /*1f5440*/  LOP3.LUT R2, R2, 0xffff, RZ, 0xc0, !PT ;  /* 0x0000ffff02027812 */ /* 0x000fc600078ec0ff */
[----:B------:R-:W4:Y:S01]  /*1f5450*/  LDL.LU R8, [R1+0x30c] ;  /* 0x00030c0001087983 */ /* 0x000f220000300800 */
[----:B--2---:R-:W-:Y:S02]  /*1f5460*/  LOP3.LUT R6, R3, 0xffff, RZ, 0xc0, !PT ;  /* 0x0000ffff03067812 */ /* 0x004fe400078ec0ff */
[----:B---3--:R-:W-:Y:S01]  /*1f5470*/  LOP3.LUT R20, R9, 0xffff, RZ, 0xc0, !PT ;  /* 0x0000ffff09147812 */ /* 0x008fe200078ec0ff */
[----:B------:R-:W2:Y:S01]  /*1f5480*/  LDL.LU R3, [R1+0xbc] ;  /* 0x0000bc0001037983 */ /* 0x000ea20000300800 */
[----:B------:R-:W-:-:S03]  /*1f5490*/  PRMT R22, R6, 0x3340, R0 ;  /* 0x0000334006167816 */ /* 0x000fc60000000000 */
[----:B------:R-:W3:Y:S01]  /*1f54a0*/  LDL.LU R9, [R1+0x160] ;  /* 0x0001600001097983 */ /* 0x000ee20000300800 */
[----:B------:R-:W-:Y:S02]  /*1f54b0*/  PRMT R21, R10, 0x3340, R20 ;  /* 0x000033400a157816 */ /* 0x000fe40000000014 */
[----:B------:R-:W-:Y:S02]  /*1f54c0*/  LOP3.LUT R5, R5, 0xffff, RZ, 0xc0, !PT ;  /* 0x0000ffff05057812 */ /* 0x000fe400078ec0ff */
[----:B-1----:R-:W-:Y:S02]  /*1f54d0*/  LOP3.LUT R11, R12, 0xffff, RZ, 0xc0, !PT ;  /* 0x0000ffff0c0b7812 */ /* 0x002fe400078ec0ff */
[----:B------:R-:W-:Y:S02]  /*1f54e0*/  PRMT R23, R21, 0x5410, R22 ;  /* 0x0000541015177816 */ /* 0x000fe40000000016 */
[----:B------:R-:W-:Y:S01]  /*1f54f0*/  PRMT R22, R2, 0x3340, R0 ;  /* 0x0000334002167816 */ /* 0x000fe20000000000 */
[----:B------:R-:W3:Y:S01]  /*1f5500*/  LDL.LU R12, [R1+0x308] ;  /* 0x00030800010c7983 */ /* 0x000ee20000300800 */
[----:B------:R-:W-:-:S04]  /*1f5510*/  PRMT R21, R5, 0x3340, R11 ;  /* 0x0000334005157816 */ /* 0x000fc8000000000b */
[----:B------:R-:W-:Y:S01]  /*1f5520*/  PRMT R21, R21, 0x5410, R22 ;  /* 0x0000541015157816 */ /* 0x000fe20000000016 */
[----:B------:R-:W-:Y:S04]  /*1f5530*/  STL [R1+0x3114], R23 ;  /* 0x0031141701007387 */ /* 0x000fe80000100800 */
[----:B------:R1:W-:Y:S02]  /*1f5540*/  STL [R1+0x3110], R21 ;  /* 0x0031101501007387 */ /* 0x0003e40000100800 */
[----:B-1----:R-:W-:Y:S02]  /*1f5550*/  SHF.R.U32.HI R21, RZ, 0x8, R11 ;  /* 0x00000008ff157819 */ /* 0x002fe4000001160b */
[----:B------:R-:W3:Y:S01]  /*1f5560*/  LDL.LU R11, [R1+0x15c] ;  /* 0x00015c00010b7983 */ /* 0x000ee20000300800 */
[----:B------:R-:W-:-:S02]  /*1f5570*/  SHF.R.U32.HI R5, RZ, 0x8, R5 ;  /* 0x00000008ff057819 */ /* 0x000fc40000011605 */
[----:B------:R-:W-:Y:S02]  /*1f5580*/  IADD3 R22, P1, PT, R7, R29, RZ ;  /* 0x0000001d07167210 */ /* 0x000fe40007f3e0ff */
[----:B------:R-:W-:Y:S02]  /*1f5590*/  LOP3.LUT R21, R21, 0xffff, RZ, 0xc0, !PT ;  /* 0x0000ffff15157812 */ /* 0x000fe400078ec0ff */
[----:B------:R-:W-:Y:S02]  /*1f55a0*/  LOP3.LUT R5, R5, 0xffff, RZ, 0xc0, !PT ;  /* 0x0000ffff05057812 */ /* 0x000fe400078ec0ff */
[----:B------:R-:W-:Y:S02]  /*1f55b0*/  SHF.R.U32.HI R10, RZ, 0x8, R10 ;  /* 0x00000008ff0a7819 */ /* 0x000fe4000001160a */
[----:B------:R-:W-:Y:S01]  /*1f55c0*/  SHF.R.U32.HI R20, RZ, 0x8, R20 ;  /* 0x00000008ff147819 */ /* 0x000fe20000011614 */
[----:B------:R-:W-:Y:S01]  /*1f55d0*/  IMAD.X R23, R13, 0x1, R28, P1 ;  /* 0x000000010d177824 */ /* 0x000fe200008e061c */
[----:B------:R-:W-:-:S02]  /*1f55e0*/  PRMT R5, R5, 0x3340, R21 ;  /* 0x0000334005057816 */ /* 0x000fc40000000015 */
[----:B------:R-:W-:Y:S02]  /*1f55f0*/  LOP3.LUT R10, R10, 0xffff, RZ, 0xc0, !PT ;  /* 0x0000ffff0a0a7812 */ /* 0x000fe400078ec0ff */
[----:B------:R-:W-:Y:S01]  /*1f5600*/  LOP3.LUT R20, R20, 0xffff, RZ, 0xc0, !PT ;  /* 0x0000ffff14147812 */ /* 0x000fe200078ec0ff */
[----:B------:R-:W-:Y:S04]  /*1f5610*/  STL.64 [R1+0x1540], R22 ;  /* 0x0015401601007387 */ /* 0x000fe80000100a00 */
[----:B------:R1:W-:Y:S01]  /*1f5620*/  STL [R1+0x76b0], R5 ;  /* 0x0076b00501007387 */ /* 0x0003e20000100800 */
[----:B------:R-:W-:-:S04]  /*1f5630*/  SHF.R.U32.HI R2, RZ, 0x8, R2 ;  /* 0x00000008ff027819 */ /* 0x000fc80000011602 */
[----:B------:R-:W-:Y:S02]  /*1f5640*/  LOP3.LUT R2, R2, 0xffff, RZ, 0xc0, !PT ;  /* 0x0000ffff02027812 */ /* 0x000fe400078ec0ff */
[----:B-1----:R-:W-:Y:S02]  /*1f5650*/  PRMT R5, R10, 0x3340, R20 ;  /* 0x000033400a057816 */ /* 0x002fe40000000014 */
[----:B------:R-:W-:Y:S02]  /*1f5660*/  IADD3 R20, P1, PT, R7, R17, RZ ;  /* 0x0000001107147210 */ /* 0x000fe40007f3e0ff */
[----:B------:R-:W-:Y:S01]  /*1f5670*/  PRMT R2, R2, 0x3340, R0 ;  /* 0x0000334002027816 */ /* 0x000fe20000000000 */
[----:B------:R1:W-:Y:S02]  /*1f5680*/  STL [R1+0x1d58], R5 ;  /* 0x001d580501007387 */ /* 0x0003e40000100800 */
[----:B------:R-:W-:Y:S01]  /*1f5690*/  IMAD.X R21, R13, 0x1, R15, P1 ;  /* 0x000000010d157824 */ /* 0x000fe200008e060f */
[----:B-1----:R-:W-:-:S04]  /*1f56a0*/  SHF.R.U32.HI R5, RZ, 0x8, R6 ;  /* 0x00000008ff057819 */ /* 0x002fc80000011606 */
[----:B------:R4:W-:Y:S01]  /*1f56b0*/  STL.64 [R1+0x1548], R20 ;  /* 0x0015481401007387 */ /* 0x0009e20000100a00 */
[----:B------:R-:W-:-:S03]  /*1f56c0*/  LOP3.LUT R5, R5, 0xffff, RZ, 0xc0, !PT ;  /* 0x0000ffff05057812 */ /* 0x000fc600078ec0ff */
[----:B------:R-:W-:Y:S01]  /*1f56d0*/  STL [R1+0x76b4], R2 ;  /* 0x0076b40201007387 */ /* 0x000fe20000100800 */
[----:B------:R-:W-:Y:S02]  /*1f56e0*/  PRMT R5, R5, 0x3340, R0 ;  /* 0x0000334005057816 */ /* 0x000fe40000000000 */
[----:B----4-:R-:W-:-:S03]  /*1f56f0*/  LOP3.LUT R20, R8, 0xffff, RZ, 0xc0, !PT ;  /* 0x0000ffff08147812 */ /* 0x010fc600078ec0ff */
[----:B------:R1:W-:Y:S02]  /*1f5700*/  STL [R1+0x1ac], R5 ;  /* 0x0001ac0501007387 */ /* 0x0003e40000100800 */
[----:B-1----:R-:W-:Y:S02]  /*1f5710*/  LOP3.LUT R5, R4, 0xffff, RZ, 0xc0, !PT ;  /* 0x0000ffff04057812 */ /* 0x002fe400078ec0ff */
[----:B------:R-:W4:Y:S04]  /*1f5720*/  LDL.LU R4, [R1+0x684] ;  /* 0x0006840001047983 */ /* 0x000f280000300800 */
[----:B------:R-:W4:Y:S04]  /*1f5730*/  LDL.LU R10, [R1+0x540] ;  /* 0x00054000010a7983 */ /* 0x000f280000300800 */
[----:B------:R-:W4:Y:S01]  /*1f5740*/  LDL.LU R8, [R1+0x5f8] ;  /* 0x0005f80001087983 */ /* 0x000f220000300800 */
[----:B------:R-:W-:-:S02]  /*1f5750*/  PRMT R23, R5, 0x3340, R0 ;  /* 0x0000334005177816 */ /* 0x000fc40000000000 */
[----:B--2---:R-:W-:Y:S02]  /*1f5760*/  LOP3.LUT R2, R3, 0xffff, RZ, 0xc0, !PT ;  /* 0x0000ffff03027812 */ /* 0x004fe400078ec0ff */
[----:B---3--:R-:W-:Y:S02]  /*1f5770*/  LOP3.LUT R21, R9, 0xffff, RZ, 0xc0, !PT ;  /* 0x0000ffff09157812 */ /* 0x008fe400078ec0ff */
[----:B------:R-:W-:Y:S01]  /*1f5780*/  PRMT R22, R2, 0x3340, R0 ;  /* 0x0000334002167816 */ /* 0x000fe20000000000 */
[----:B------:R-:W2:Y:S04]  /*1f5790*/  LDL.LU R9, [R1+0x680] ;  /* 0x0006800001097983 */ /* 0x000ea80000300800 */
[----:B------:R-:W3:Y:S01]  /*1f57a0*/  LDL.LU R3, [R1+0x53c] ;  /* 0x00053c0001037983 */ /* 0x000ee20000300800 */
[----:B------:R-:W-:-:S02]  /*1f57b0*/  LOP3.LUT R6, R12, 0xffff, RZ, 0xc0, !PT ;  /* 0x0000ffff0c067812 */ /* 0x000fc400078ec0ff */
[----:B------:R-:W-:-:S04]  /*1f57c0*/  PRMT R12, R20, 0x3340, R21 ;  /* 0x00003340140c7816 */ /* 0x000fc80000000015 */
[----:B------:R-:W-:Y:S02]  /*1f57d0*/  PRMT R22, R12, 0x5410, R22 ;  /* 0x000054100c167816 */ /* 0x000fe40000000016 */
[----:B------:R-:W2:Y:S04]  /*1f57e0*/  LDL.LU R12, [R1+0x5f4] ;  /* 0x0005f400010c7983 */ /* 0x000ea80000300800 */
[----:B------:R1:W-:Y:S01]  /*1f57f0*/  STL [R1+0x3108], R22 ;  /* 0x0031081601007387 */ /* 0x0003e20000100800 */
[----:B------:R-:W-:-:S04]  /*1f5800*/  LOP3.LUT R11, R11, 0xffff, RZ, 0xc0, !PT ;  /* 0x0000ffff0b0b7812 */ /* 0x000fc800078ec0ff */
[----:B-1----:R-:W-:-:S04]  /*1f5810*/  PRMT R22, R6, 0x3340, R11 ;  /* 0x0000334006167816 */ /* 0x002fc8000000000b */
[----:B------:R-:W-:Y:S02]  /*1f5820*/  PRMT R23, R22, 0x5410, R23 ;  /* 0x0000541016177816 */ /* 0x000fe40000000017 */
[----:B------:R-:W-:-:S03]  /*1f5830*/  IADD3 R22, P1, PT, R7, R25, RZ ;  /* 0x0000001907167210 */ /* 0x000fc60007f3e0ff */
[----:B------:R1:W-:Y:S02]  /*1f5840*/  STL [R1+0x310c], R23 ;  /* 0x00310c1701007387 */ /* 0x0003e40000100800 */
[----:B-1----:R-:W-:-:S05]  /*1f5850*/  IMAD.X R23, R13, 0x1, R24, P1 ;  /* 0x000000010d177824 */ /* 0x002fca00008e0618 */
[----:B------:R1:W-:Y:S04]  /*1f5860*/  STL.64 [R1+0x1528], R22 ;  /* 0x0015281601007387 */ /* 0x0003e80000100a00 */
[----:B-1----:R-:W2:Y:S01]  /*1f5870*/  LDL.LU.64 R22, [R1+0x7828] ;  /* 0x0078280001167983 */ /* 0x002ea20000300a00 */
[----:B------:R-:W-:Y:S02]  /*1f5880*/  SHF.R.U32.HI R20, RZ, 0x8, R20 ;  /* 0x00000008ff147819 */ /* 0x000fe40000011614 */
[----:B------:R-:W-:Y:S02]  /*1f5890*/  SHF.R.U32.HI R21, RZ, 0x8, R21 ;  /* 0x00000008ff157819 */ /* 0x000fe40000011615 */
[----:B------:R-:W-:Y:S02]  /*1f58a0*/  SHF.R.U32.HI R6, RZ, 0x8, R6 ;  /* 0x00000008ff067819 */ /* 0x000fe40000011606 */
[----:B------:R-:W-:-:S02]  /*1f58b0*/  SHF.R.U32.HI R11, RZ, 0x8, R11 ;  /* 0x00000008ff0b7819 */ /* 0x000fc4000001160b */
[----:B------:R-:W-:Y:S02]  /*1f58c0*/  LOP3.LUT R20, R20, 0xffff, RZ, 0xc0, !PT ;  /* 0x0000ffff14147812 */ /* 0x000fe400078ec0ff */
[----:B------:R-:W-:Y:S02]  /*1f58d0*/  LOP3.LUT R21, R21, 0xffff, RZ, 0xc0, !PT ;  /* 0x0000ffff15157812 */ /* 0x000fe400078ec0ff */
[----:B------:R-:W-:Y:S02]  /*1f58e0*/  SHF.R.U32.HI R5, RZ, 0x8, R5 ;  /* 0x00000008ff057819 */ /* 0x000fe40000011605 */
[----:B------:R-:W-:Y:S02]  /*1f58f0*/  LOP3.LUT R6, R6, 0xffff, RZ, 0xc0, !PT ;  /* 0x0000ffff06067812 */ /* 0x000fe400078ec0ff */
[----:B------:R-:W-:Y:S02]  /*1f5900*/  LOP3.LUT R11, R11, 0xffff, RZ, 0xc0, !PT ;  /* 0x0000ffff0b0b7812 */ /* 0x000fe400078ec0ff */
[----:B------:R-:W-:-:S02]  /*1f5910*/  PRMT R21, R20, 0x3340, R21 ;  /* 0x0000334014157816 */ /* 0x000fc40000000015 */
[----:B------:R-:W-:Y:S02]  /*1f5920*/  IADD3 R20, P1, PT, R7, R16, RZ ;  /* 0x0000001007147210 */ /* 0x000fe40007f3e0ff */
[----:B------:R-:W-:Y:S02]  /*1f5930*/  SHF.R.U32.HI R2, RZ, 0x8, R2 ;  /* 0x00000008ff027819 */ /* 0x000fe40000011602 */
[----:B------:R-:W-:Y:S02]  /*1f5940*/  LOP3.LUT R5, R5, 0xffff, RZ, 0xc0, !PT ;  /* 0x0000ffff05057812 */ /* 0x000fe400078ec0ff */
[----:B------:R-:W-:Y:S01]  /*1f5950*/  PRMT R6, R6, 0x3340, R11 ;  /* 0x0000334006067816 */ /* 0x000fe2000000000b */
[----:B------:R1:W-:Y:S01]  /*1f5960*/  STL [R1+0x1d0c], R21 ;  /* 0x001d0c1501007387 */ /* 0x0003e20000100800 */
[----:B------:R-:W-:Y:S02]  /*1f5970*/  LOP3.LUT R2, R2, 0xffff, RZ, 0xc0, !PT ;  /* 0x0000ffff02027812 */ /* 0x000fe400078ec0ff */
[--C-:B------:R-:W-:Y:S01]  /*1f5980*/  PRMT R5, R5, 0x3340, R0.reuse ;  /* 0x0000334005057816 */ /* 0x100fe20000000000 */
[----:B------:R0:W-:Y:S01]  /*1f5990*/  STL [R1+0x1d08], R6 ;  /* 0x001d080601007387 */ /* 0x0001e20000100800 */
[----:B------:R-:W-:Y:S01]  /*1f59a0*/  PRMT R2, R2, 0x3340, R0 ;  /* 0x0000334002027816 */ /* 0x000fe20000000000 */
[----:B-1----:R-:W-:Y:S01]  /*1f59b0*/  IMAD.X R21, R13, 0x1, R14, P1 ;  /* 0x000000010d157824 */ /* 0x002fe200008e060e */
[----:B----4-:R-:W-:-:S04]  /*1f59c0*/  LOP3.LUT R4, R4, 0xffff, RZ, 0xc0, !PT ;  /* 0x0000ffff04047812 */ /* 0x010fc800078ec0ff */
[----:B------:R-:W-:Y:S04]  /*1f59d0*/  STL.64 [R1+0x1538], R20 ;  /* 0x0015381401007387 */ /* 0x000fe80000100a00 */
[----:B------:R1:W-:Y:S01]  /*1f59e0*/  STL [R1+0x1a4], R5 ;  /* 0x0001a40501007387 */ /* 0x0003e20000100800 */
[----:B0-----:R-:W-:-:S03]  /*1f59f0*/  LOP3.LUT R6, R8, 0xffff, RZ, 0xc0, !PT ;  /* 0x0000ffff08067812 */ /* 0x001fc600078ec0ff */
[----:B------:R3:W-:Y:S01]  /*1f5a00*/  STL [R1+0x1a0], R2 ;  /* 0x0001a00201007387 */ /* 0x0007e20000100800 */
[----:B-1----:R-:W-:-:S04]  /*1f5a10*/  LOP3.LUT R5, R10, 0xffff, RZ, 0xc0, !PT ;  /* 0x0000ffff0a057812 */ /* 0x002fc800078ec0ff */
[----:B------:R-:W-:Y:S02]  /*1f5a20*/  PRMT R8, R5, 0x3340, R0 ;  /* 0x0000334005087816 */ /* 0x000fe40000000000 */
[----:B---3--:R-:W-:Y:S02]  /*1f5a30*/  LOP3.LUT R2, R3, 0xffff, RZ, 0xc0, !PT ;  /* 0x0000ffff03027812 */ /* 0x008fe400078ec0ff */
[----:B------:R-:W-:Y:S02]  /*1f5a40*/  PRMT R3, R4, 0x3340, R6 ;  /* 0x0000334004037816 */ /* 0x000fe40000000006 */
[----:B--2---:R-:W-:Y:S02]  /*1f5a50*/  LOP3.LUT R9, R9, 0xffff, RZ, 0xc0, !PT ;  /* 0x0000ffff09097812 */ /* 0x004fe400078ec0ff */
[----:B------:R-:W-:Y:S02]  /*1f5a60*/  PRMT R10, R3, 0x5410, R8 ;  /* 0x00005410030a7816 */ /* 0x000fe40000000008 */
[----:B------:R-:W-:-:S02]  /*1f5a70*/  PRMT R8, R2, 0x3340, R0 ;  /* 0x0000334002087816 */ /* 0x000fc40000000000 */
[----:B------:R-:W-:-:S04]  /*1f5a80*/  LOP3.LUT R11, R12, 0xffff, RZ, 0xc0, !PT ;  /* 0x0000ffff0c0b7812 */ /* 0x000fc800078ec0ff */
[----:B------:R-:W-:Y:S01]  /*1f5a90*/  PRMT R3, R9, 0x3340, R11 ;  /* 0x0000334009037816 */ /* 0x000fe2000000000b */
[----:B------:R0:W-:Y:S03]  /*1f5aa0*/  STL [R1+0x3104], R10 ;  /* 0x0031040a01007387 */ /* 0x0001e60000100800 */
[----:B------:R-:W-:Y:S02]  /*1f5ab0*/  PRMT R8, R3, 0x5410, R8 ;  /* 0x0000541003087816 */ /* 0x000fe40000000008 */
[----:B------:R-:W2:Y:S04]  /*1f5ac0*/  LDL.LU R3, [R1+0x638] ;  /* 0x0006380001037983 */ /* 0x000ea80000300800 */
[----:B0-----:R-:W3:Y:S04]  /*1f5ad0*/  LDL.LU R10, [R1+0x4fc] ;  /* 0x0004fc00010a7983 */ /* 0x001ee80000300800 */
[----:B------:R0:W-:Y:S04]  /*1f5ae0*/  STL [R1+0x3100], R8 ;  /* 0x0031000801007387 */ /* 0x0001e80000100800 */
[----:B0-----:R-:W4:Y:S01]  /*1f5af0*/  LDL.LU R8, [R1+0x5a4] ;  /* 0x0005a40001087983 */ /* 0x001f220000300800 */
[----:B------:R-:W-:-:S05]  /*1f5b00*/  IADD3 R20, P1, PT, R7, R23, RZ ;  /* 0x0000001707147210 */ /* 0x000fca0007f3e0ff */
[----:B------:R-:W-:-:S05]  /*1f5b10*/  IMAD.X R21, R13, 0x1, R22, P1 ;  /* 0x000000010d157824 */ /* 0x000fca00008e0616 */
[----:B------:R0:W-:Y:S04]  /*1f5b20*/  STL.64 [R1+0x1520], R20 ;  /* 0x0015201401007387 */ /* 0x0001e80000100a00 */
[----:B0-----:R-:W2:Y:S01]  /*1f5b30*/  LDL.LU.64 R20, [R1+0x7820] ;  /* 0x0078200001147983 */ /* 0x001ea20000300a00 */
[----:B------:R-:W-:Y:S02]  /*1f5b40*/  SHF.R.U32.HI R9, RZ, 0x8, R9 ;  /* 0x00000008ff097819 */ /* 0x000fe40000011609 */
[----:B------:R-:W-:Y:S02]  /*1f5b50*/  SHF.R.U32.HI R11, RZ, 0x8, R11 ;  /* 0x00000008ff0b7819 */ /* 0x000fe4000001160b */
[----:B------:R-:W-:Y:S02]  /*1f5b60*/  SHF.R.U32.HI R4, RZ, 0x8, R4 ;  /* 0x00000008ff047819 */ /* 0x000fe40000011604 */
[----:B------:R-:W-:-:S02]  /*1f5b70*/  SHF.R.U32.HI R6, RZ, 0x8, R6 ;  /* 0x00000008ff067819 */ /* 0x000fc40000011606 */
[----:B------:R-:W-:Y:S02]  /*1f5b80*/  LOP3.LUT R9, R9, 0xffff, RZ, 0xc0, !PT ;  /* 0x0000ffff09097812 */ /* 0x000fe400078ec0ff */
[----:B------:R-:W-:Y:S02]  /*1f5b90*/  LOP3.LUT R11, R11, 0xffff, RZ, 0xc0, !PT ;  /* 0x0000ffff0b0b7812 */ /* 0x000fe400078ec0ff */
[----:B------:R-:W-:Y:S02]  /*1f5ba0*/  LOP3.LUT R4, R4, 0xffff, RZ, 0xc0, !PT ;  /* 0x0000ffff04047812 */ /* 0x000fe400078ec0ff */
[----:B------:R-:W-:Y:S02]  /*1f5bb0*/  LOP3.LUT R6, R6, 0xffff, RZ, 0xc0, !PT ;  /* 0x0000ffff06067812 */ /* 0x000fe400078ec0ff */
[----:B------:R-:W-:Y:S02]  /*1f5bc0*/  PRMT R9, R9, 0x3340, R11 ;  /* 0x0000334009097816 */ /* 0x000fe4000000000b */
[----:B------:R-:W-:Y:S01]  /*1f5bd0*/  PRMT R6, R4, 0x3340, R6 ;  /* 0x0000334004067816 */ /* 0x000fe20000000006 */
[----:B------:R-:W-:Y:S04]  /*1f5be0*/  STL.64 [R1+0x7810], R22 ;  /* 0x0078101601007387 */ /* 0x000fe80000100a00 */
[----:B------:R-:W3:Y:S04]  /*1f5bf0*/  LDL.LU R4, [R1+0x3b0] ;  /* 0x0003b00001047983 */ /* 0x000ee80000300800 */
[----:B------:R0:W-:Y:S04]  /*1f5c00*/  STL [R1+0x1cfc], R9 ;  /* 0x001cfc0901007387 */ /* 0x0001e80000100800 */
[----:B------:R1:W-:Y:S01]  /*1f5c10*/  STL [R1+0x1cd8], R6 ;  /* 0x001cd80601007387 */ /* 0x0003e20000100800 */
[----:B0-----:R-:W-:-:S03]  /*1f5c20*/  SHF.R.U32.HI R9, RZ, 0x8, R5 ;  /* 0x00000008ff097819 */ /* 0x001fc60000011605 */
[----:B-1----:R-:W3:Y:S04]  /*1f5c30*/  LDL.LU R6, [R1+0x110] ;  /* 0x0001100001067983 */ /* 0x002ee80000300800 */
[----:B------:R-:W3:Y:S01]  /*1f5c40*/  LDL.LU R5, [R1+0x298] ;  /* 0x0002980001057983 */ /* 0x000ee20000300800 */
[----:B------:R-:W-:-:S04]  /*1f5c50*/  LOP3.LUT R9, R9, 0xffff, RZ, 0xc0, !PT ;  /* 0x0000ffff09097812 */ /* 0x000fc800078ec0ff */
[----:B------:R-:W-:Y:S02]  /*1f5c60*/  PRMT R12, R9, 0x3340, R0 ;  /* 0x00003340090c7816 */ /* 0x000fe40000000000 */
[----:B--2---:R-:W-:-:S05]  /*1f5c70*/  IADD3 R22, P1, PT, R7, R21, RZ ;  /* 0x0000001507167210 */ /* 0x004fca0007f3e0ff */
[----:B------:R-:W-:-:S05]  /*1f5c80*/  IMAD.X R23, R13, 0x1, R19, P1 ;  /* 0x000000010d177824 */ /* 0x000fca00008e0613 */
[----:B------:R-:W-:Y:S04]  /*1f5c90*/  STL.64 [R1+0x1518], R22 ;  /* 0x0015181601007387 */ /* 0x000fe80000100a00 */
[----:B------:R-:W2:Y:S04]  /*1f5ca0*/  LDL.LU R11, [R1+0x500] ;  /* 0x00050000010b7983 */ /* 0x000ea80000300800 */
[----:B------:R-:W2:Y:S04]  /*1f5cb0*/  LDL.LU R9, [R1+0x63c] ;  /* 0x00063c0001097983 */ /* 0x000ea80000300800 */
[----:B------:R0:W-:Y:S04]  /*1f5cc0*/  STL [R1+0x19c], R12 ;  /* 0x00019c0c01007387 */ /* 0x0001e80000100800 */
[----:B0-----:R-:W2:Y:S01]  /*1f5cd0*/  LDL.LU R12, [R1+0x5a8] ;  /* 0x0005a800010c7983 */ /* 0x001ea20000300800 */
[----:B------:R-:W-:-:S02]  /*1f5ce0*/  IADD3 R22, P1, PT, R7, R20, RZ ;  /* 0x0000001407167210 */ /* 0x000fc40007f3e0ff */
[----:B------:R-:W-:-:S03]  /*1f5cf0*/  SHF.R.U32.HI R2, RZ, 0x8, R2 ;  /* 0x00000008ff027819 */ /* 0x000fc60000011602 */
[----:B------:R-:W-:Y:S01]  /*1f5d00*/  IMAD.X R23, R13, 0x1, R18, P1 ;  /* 0x000000010d177824 */ /* 0x000fe200008e0612 */
[----:B------:R-:W-:Y:S01]  /*1f5d10*/  LOP3.LUT R2, R2, 0xffff, RZ, 0xc0, !PT ;  /* 0x0000ffff02027812 */ /* 0x000fe200078ec0ff */
[----:B------:R-:W2:Y:S04]  /*1f5d20*/  LDL.LU R13, [R1+0x7818] ;  /* 0x00781800010d7983 */ /* 0x000ea80000300800 */
[----:B------:R0:W-:Y:S01]  /*1f5d30*/  STL.64 [R1+0x1530], R22 ;  /* 0x0015301601007387 */ /* 0x0001e20000100a00 */
[----:B------:R-:W-:Y:S02]  /*1f5d40*/  LOP3.LUT R3, R3, 0xffff, RZ, 0xc0, !PT ;  /* 0x0000ffff03037812 */ /* 0x000fe400078ec0ff */
[----:B----4-:R-:W-:Y:S02]  /*1f5d50*/  LOP3.LUT R8, R8, 0xffff, RZ, 0xc0, !PT ;  /* 0x0000ffff08087812 */ /* 0x010fe400078ec0ff */
[----:B0-----:R-:W-:-:S02]  /*1f5d60*/  PRMT R22, R2, 0x3340, R0 ;  /* 0x0000334002167816 */ /* 0x001fc40000000000 */
[----:B---3--:R-:W-:Y:S02]  /*1f5d70*/  LOP3.LUT R2, R10, 0xffff, RZ, 0xc0, !PT ;  /* 0x0000ffff0a027812 */ /* 0x008fe400078ec0ff */
[--C-:B------:R-:W-:Y:S02]  /*1f5d80*/  PRMT R10, R3, 0x3340, R8.reuse ;  /* 0x00003340030a7816 */ /* 0x100fe40000000008 */
[----:B------:R-:W-:Y:S02]  /*1f5d90*/  SHF.R.U32.HI R3, RZ, 0x8, R3 ;  /* 0x00000008ff037819 */ /* 0x000fe40000011603 */
[----:B------:R-:W-:Y:S01]  /*1f5da0*/  SHF.R.U32.HI R8, RZ, 0x8, R8 ;  /* 0x00000008ff087819 */ /* 0x000fe20000011608 */
[----:B------:R0:W-:Y:S01]  /*1f5db0*/  STL [R1+0x198], R22 ;  /* 0x0001981601007387 */ /* 0x0001e20000100800 */
[----:B------:R-:W-:Y:S02]  /*1f5dc0*/  LOP3.LUT R3, R3, 0xffff, RZ, 0xc0, !PT ;  /* 0x0000ffff03037812 */ /* 0x000fe400078ec0ff */
[----:B------:R-:W-:-:S02]  /*1f5dd0*/  LOP3.LUT R8, R8, 0xffff, RZ, 0xc0, !PT ;  /* 0x0000ffff08087812 */ /* 0x000fc400078ec0ff */
[----:B0-----:R-:W-:Y:S02]  /*1f5de0*/  PRMT R22, R2, 0x3340, R0 ;  /* 0x0000334002167816 */ /* 0x001fe40000000000 */
[----:B------:R-:W-:Y:S02]  /*1f5df0*/  SHF.R.U32.HI R2, RZ, 0x8, R2 ;  /* 0x00000008ff027819 */ /* 0x000fe40000011602 */
[----:B------:R-:W-:Y:S02]  /*1f5e00*/  PRMT R3, R3, 0x3340, R8 ;  /* 0x0000334003037816 */ /* 0x000fe40000000008 */
[----:B------:R-:W-:Y:S02]  /*1f5e10*/  LOP3.LUT R2, R2, 0xffff, RZ, 0xc0, !PT ;  /* 0x0000ffff02027812 */ /* 0x000fe400078ec0ff */
[----:B------:R-:W-:Y:S02]  /*1f5e20*/  PRMT R10, R10, 0x5410, R22 ;  /* 0x000054100a0a7816 */ /* 0x000fe40000000016 */
[----:B------:R-:W-:-:S02]  /*1f5e30*/  PRMT R2, R2, 0x3340, R0 ;  /* 0x0000334002027816 */ /* 0x000fc40000000000 */
[----:B------:R-:W-:Y:S01]  /*1f5e40*/  LOP3.LUT R4, R4, 0xffff, RZ, 0xc0, !PT ;  /* 0x0000ffff04047812 */ /* 0x000fe200078ec0ff */
[----:B------:R0:W-:Y:S01]  /*1f5e50*/  STL [R1+0x30f8], R10 ;  /* 0x0030f80a01007387 */ /* 0x0001e20000100800 */
[----:B------:R-:W-:Y:S02]  /*1f5e60*/  LOP3.LUT R6, R6, 0xffff, RZ, 0xc0, !PT ;  /* 0x0000ffff06067812 */ /* 0x000fe400078ec0ff */
[----:B------:R-:W-:Y:S01]  /*1f5e70*/  LOP3.LUT R5, R5, 0xffff, RZ, 0xc0, !PT ;  /* 0x0000ffff05057812 */ /* 0x000fe200078ec0ff */
[----:B------:R1:W-:Y:S04]  /*1f5e80*/  STL [R1+0x1cd4], R3 ;  /* 0x001cd40301007387 */ /* 0x0003e80000100800 */
[----:B------:R3:W-:Y:S01]  /*1f5e90*/  STL [R1+0x194], R2 ;  /* 0x0001940201007387 */ /* 0x0007e20000100800 */
[----:B------:R-:W-:-:S03]  /*1f5ea0*/  PRMT R22, R6, 0x3340, R0 ;  /* 0x0000334006167816 */ /* 0x000fc60000000000 */
[----:B0-----:R-:W4:Y:S04]  /*1f5eb0*/  LDL.LU R10, [R1+0x3b8] ;  /* 0x0003b800010a7983 */ /* 0x001f280000300800 */
[----:B------:R-:W4:Y:S04]  /*1f5ec0*/  LDL.LU R8, [R1+0x114] ;  /* 0x0001140001087983 */ /* 0x000f280000300800 */
[----:B-1----:R-:W4:Y:S01]  /*1f5ed0*/  LDL.LU R3, [R1+0x2a0] ;  /* 0x0002a00001037983 */ /* 0x002f220000300800 */
[----:B---3--:R-:W-:-:S04]  /*1f5ee0*/  PRMT R2, R4, 0x3340, R5 ;  /* 0x0000334004027816 */ /* 0x008fc80000000005 */
[----:B------:R-:W-:-:S05]  /*1f5ef0*/  PRMT R22, R2, 0x5410, R22 ;  /* 0x0000541002167816 */ /* 0x000fca0000000016 */
[----:B------:R-:W-:Y:S01]  /*1f5f00*/  STL [R1+0x30ec], R22 ;  /* 0x0030ec1601007387 */ /* 0x000fe20000100800 */
[----:B--2---:R-:W-:Y:S02]  /*1f5f10*/  LOP3.LUT R2, R11, 0xffff, RZ, 0xc0, !PT ;  /* 0x0000ffff0b027812 */ /* 0x004fe400078ec0ff */
[----:B------:R-:W-:Y:S02]  /*1f5f20*/  LOP3.LUT R9, R9, 0xffff, RZ, 0xc0, !PT ;  /* 0x0000ffff09097812 */ /* 0x000fe400078ec0ff */
[----:B------:R-:W-:Y:S01]  /*1f5f30*/  PRMT R11, R2, 0x3340, R0 ;  /* 0x00003340020b7816 */ /* 0x000fe20000000000 */
[----:B------:R0:W-:Y:S01]  /*1f5f40*/  STL [R1+0x31c4], R2 ;  /* 0x0031c40201007387 */ /* 0x0001e20000100800 */
[----:B------:R-:W-:Y:S01]  /*1f5f50*/  LOP3.LUT R12, R12, 0xffff, RZ, 0xc0, !PT ;  /* 0x0000ffff0c0c7812 */ /* 0x000fe200078ec0ff */
[----:B0-----:R-:W-:-:S03]  /*1f5f60*/  VIADD R2, R7, UR6 ;  /* 0x0000000607027c36 */ /* 0x001fc60008000000 */
[----:B------:R-:W-:Y:S02]  /*1f5f70*/  PRMT R7, R9, 0x3340, R12 ;  /* 0x0000334009077816 */ /* 0x000fe4000000000c */
[----:B------:R-:W-:Y:S02]  /*1f5f80*/  SHF.R.U32.HI R4, RZ, 0x8, R4 ;  /* 0x00000008ff047819 */ /* 0x000fe40000011604 */
[----:B------:R-:W-:Y:S02]  /*1f5f90*/  SHF.R.U32.HI R5, RZ, 0x8, R5 ;  /* 0x00000008ff057819 */ /* 0x000fe40000011605 */
[----:B------:R-:W-:Y:S02]  /*1f5fa0*/  SHF.R.U32.HI R6, RZ, 0x8, R6 ;  /* 0x00000008ff067819 */ /* 0x000fe40000011606 */
[----:B------:R-:W-:Y:S02]  /*1f5fb0*/  PRMT R11, R7, 0x5410, R11 ;  /* 0x00005410070b7816 */ /* 0x000fe4000000000b */
[----:B------:R-:W-:-:S02]  /*1f5fc0*/  SHF.R.S32.HI R7, RZ, 0x1f, R2 ;  /* 0x0000001fff077819 */ /* 0x000fc40000011402 */
[----:B------:R-:W-:Y:S01]  /*1f5fd0*/  IADD3 R22, P1, PT, R2, R27, RZ ;  /* 0x0000001b02167210 */ /* 0x000fe20007f3e0ff */
[----:B------:R-:W0:Y:S01]  /*1f5fe0*/  LDCU UR6, c[0x0][0x3b8] ;  /* 0x00007700ff0677ac */ /* 0x000e220008000800 */
[----:B------:R1:W-:Y:S03]  /*1f5ff0*/  STL [R1+0x30f4], R11 ;  /* 0x0030f40b01007387 */ /* 0x0003e60000100800 */
[----:B------:R-:W-:Y:S01]  /*1f6000*/  IMAD.X R23, R7, 0x1, R26, P1 ;  /* 0x0000000107177824 */ /* 0x000fe200008e061a */
[----:B-1----:R-:W-:Y:S02]  /*1f6010*/  SHF.R.U32.HI R11, RZ, 0x8, R9 ;  /* 0x00000008ff0b7819 */ /* 0x002fe40000011609 */
[----:B------:R-:W2:Y:S04]  /*1f6020*/  LDL.LU R9, [R1+0x33c] ;  /* 0x00033c0001097983 */ /* 0x000ea80000300800 */
[----:B------:R1:W-:Y:S02]  /*1f6030*/  STL.64 [R1+0x14f0], R22 ;  /* 0x0014f01601007387 */ /* 0x0003e40000100a00 */
[----:B-1----:R-:W-:-:S02]  /*1f6040*/  SHF.R.U32.HI R22, RZ, 0x8, R12 ;  /* 0x00000008ff167819 */ /* 0x002fc4000001160c */
[----:B------:R-:W3:Y:S01]  /*1f6050*/  LDL.LU R12, [R1+0x170] ;  /* 0x00017000010c7983 */ /* 0x000ee20000300800 */
[----:B------:R-:W-:Y:S02]  /*1f6060*/  LOP3.LUT R4, R4, 0xffff, RZ, 0xc0, !PT ;  /* 0x0000ffff04047812 */ /* 0x000fe400078ec0ff */
[----:B------:R-:W-:Y:S02]  /*1f6070*/  LOP3.LUT R5, R5, 0xffff, RZ, 0xc0, !PT ;  /* 0x0000ffff05057812 */ /* 0x000fe400078ec0ff */
[----:B------:R-:W-:Y:S02]  /*1f6080*/  LOP3.LUT R11, R11, 0xffff, RZ, 0xc0, !PT ;  /* 0x0000ffff0b0b7812 */ /* 0x000fe400078ec0ff */
[----:B------:R-:W-:Y:S02]  /*1f6090*/  LOP3.LUT R22, R22, 0xffff, RZ, 0xc0, !PT ;  /* 0x0000ffff16167812 */ /* 0x000fe400078ec0ff */
[----:B------:R-:W-:Y:S02]  /*1f60a0*/  PRMT R4, R4, 0x3340, R5 ;  /* 0x0000334004047816 */ /* 0x000fe40000000005 */
[----:B------:R-:W-:-:S03]  /*1f60b0*/  PRMT R11, R11, 0x3340, R22 ;  /* 0x000033400b0b7816 */ /* 0x000fc60000000016 */
[----:B------:R1:W-:Y:S04]  /*1f60c0*/  STL [R1+0x76b8], R4 ;  /* 0x0076b80401007387 */ /* 0x0003e80000100800 */
[----:B------:R0:W-:Y:S01]  /*1f60d0*/  STL [R1+0x3060], R11 ;  /* 0x0030600b01007387 */ /* 0x0001e20000100800 */
[----:B----4-:R-:W-:-:S03]  /*1f60e0*/  LOP3.LUT R5, R10, 0xffff, RZ, 0xc0, !PT ;  /* 0x0000ffff0a057812 */ /* 0x010fc600078ec0ff */
[----:B------:R-:W4:Y:S01]  /*1f60f0*/  LDL.LU R10, [R1+0x340] ;  /* 0x00034000010a7983 */ /* 0x000f220000300800 */
[----:B-1----:R-:W-:Y:S02]  /*1f6100*/  LOP3.LUT R4, R8, 0xffff, RZ, 0xc0, !PT ;  /* 0x0000ffff08047812 */ /* 0x002fe400078ec0ff */
[----:B0-----:R-:W-:Y:S02]  /*1f6110*/  LOP3.LUT R11, R3, 0xffff, RZ, 0xc0, !PT ;  /* 0x0000ffff030b7812 */ /* 0x001fe400078ec0ff */
[----:B------:R-:W-:Y:S02]  /*1f6120*/  PRMT R8, R4, 0x3340, R0 ;  /* 0x0000334004087816 */ /* 0x000fe40000000000 */
[----:B------:R-:W-:-:S04]  /*1f6130*/  PRMT R3, R5, 0x3340, R11 ;  /* 0x0000334005037816 */ /* 0x000fc8000000000b */
[----:B------:R-:W-:Y:S02]  /*1f6140*/  PRMT R3, R3, 0x5410, R8 ;  /* 0x0000541003037816 */ /* 0x000fe40000000008 */
[----:B------:R-:W-:Y:S01]  /*1f6150*/  SHF.R.U32.HI R5, RZ, 0x8, R5 ;  /* 0x00000008ff057819 */ /* 0x000fe20000011605 */
[----:B------:R-:W4:Y:S04]  /*1f6160*/  LDL.LU R8, [R1+0xcc] ;  /* 0x0000cc0001087983 */ /* 0x000f280000300800 */
[----:B------:R0:W-:Y:S01]  /*1f6170*/  STL [R1+0x30e8], R3 ;  /* 0x0030e80301007387 */ /* 0x0001e20000100800 */
[----:B------:R-:W-:Y:S02]  /*1f6180*/  SHF.R.U32.HI R11, RZ, 0x8, R11 ;  /* 0x00000008ff0b7819 */ /* 0x000fe4000001160b */
[----:B------:R-:W-:-:S02]  /*1f6190*/  SHF.R.U32.HI R4, RZ, 0x8, R4 ;  /* 0x00000008ff047819 */ /* 0x000fc40000011604 */
[----:B------:R-:W-:Y:S02]  /*1f61a0*/  IADD3 R22, P1, PT, R2, R29, RZ ;  /* 0x0000001d02167210 */ /* 0x000fe40007f3e0ff */
[----:B------:R-:W-:Y:S02]  /*1f61b0*/  LOP3.LUT R5, R5, 0xffff, RZ, 0xc0, !PT ;  /* 0x0000ffff05057812 */ /* 0x000fe400078ec0ff */
[----:B------:R-:W-:Y:S02]  /*1f61c0*/  LOP3.LUT R11, R11, 0xffff, RZ, 0xc0, !PT ;  /* 0x0000ffff0b0b7812 */ /* 0x000fe400078ec0ff */
[----:B------:R-:W-:Y:S01]  /*1f61d0*/  LOP3.LUT R4, R4, 0xffff, RZ, 0xc0, !PT ;  /* 0x0000ffff04047812 */ /* 0x000fe200078ec0ff */
[----:B0-----:R-:W4:Y:S01]  /*1f61e0*/  LDL.LU R3, [R1+0x178] ;  /* 0x0001780001037983 */ /* 0x001f220000300800 */
[----:B------:R-:W-:Y:S01]  /*1f61f0*/  IMAD.X R23, R7, 0x1, R28, P1 ;  /* 0x0000000107177824 */ /* 0x000fe200008e061c */
[----:B------:R-:W-:Y:S02]  /*1f6200*/  PRMT R11, R5, 0x3340, R11 ;  /* 0x00003340050b7816 */ /* 0x000fe4000000000b */
[----:B------:R-:W-:-:S02]  /*1f6210*/  PRMT R5, R4, 0x3340, R0 ;  /* 0x0000334004057816 */ /* 0x000fc40000000000 */
[----:B------:R-:W-:Y:S04]  /*1f6220*/  STL.64 [R1+0x1500], R22 ;  /* 0x0015001601007387 */ /* 0x000fe80000100a00 */
[----:B------:R-:W-:Y:S04]  /*1f6230*/  STL [R1+0x5c4], R11 ;  /* 0x0005c40b01007387 */ /* 0x000fe80000100800 */
[----:B------:R3:W-:Y:S01]  /*1f6240*/  STL [R1+0x190], R5 ;  /* 0x0001900501007387 */ /* 0x0007e20000100800 */
[----:B--2---:R-:W-:Y:S02]  /*1f6250*/  LOP3.LUT R4, R9, 0xffff, RZ, 0xc0, !PT ;  /* 0x0000ffff09047812 */ /* 0x004fe400078ec0ff */
[----:B------:R-:W-:-:S02]  /*1f6260*/  LOP3.LUT R9, R13, 0xffff, RZ, 0xc0, !PT ;  /* 0x0000ffff0d097812 */ /* 0x000fc400078ec0ff */
[----:B---3--:R-:W-:Y:S02]  /*1f6270*/  LOP3.LUT R5, R12, 0xffff, RZ, 0xc0, !PT ;  /* 0x0000ffff0c057812 */ /* 0x008fe400078ec0ff */
[----:B------:R-:W-:Y:S02]  /*1f6280*/  PRMT R12, R9, 0x3340, R0 ;  /* 0x00003340090c7816 */ /* 0x000fe40000000000 */
[----:B------:R-:W-:-:S04]  /*1f6290*/  PRMT R11, R4, 0x3340, R5 ;  /* 0x00003340040b7816 */ /* 0x000fc80000000005 */
[----:B------:R-:W-:Y:S02]  /*1f62a0*/  PRMT R11, R11, 0x5410, R12 ;  /* 0x000054100b0b7816 */ /* 0x000fe4000000000c */
[----:B------:R-:W-:-:S05]  /*1f62b0*/  IADD3 R12, P1, PT, R2, R17, RZ ;  /* 0x00000011020c7210 */ /* 0x000fca0007f3e0ff */
[----:B------:R-:W-:Y:S01]  /*1f62c0*/  IMAD.X R13, R7, 0x1, R15, P1 ;  /* 0x00000001070d7824 */ /* 0x000fe200008e060f */
[----:B------:R0:W-:Y:S04]  /*1f62d0*/  STL [R1+0x30e4], R11 ;  /* 0x0030e40b01007387 */ /* 0x0001e80000100800 */
[----:B0-----:R-:W2:Y:S04]  /*1f62e0*/  LDL.LU R11, [R1+0x6ac] ;  /* 0x0006ac00010b7983 */ /* 0x001ea80000300800 */
[----:B------:R0:W-:Y:S04]  /*1f62f0*/  STL.64 [R1+0x14e0], R12 ;  /* 0x0014e00c01007387 */ /* 0x0001e80000100a00 */
[----:B0-----:R-:W3:Y:S04]  /*1f6300*/  LDL.LU R13, [R1+0x554] ;  /* 0x00055400010d7983 */ /* 0x001ee80000300800 */
[----:B------:R-:W3:Y:S01]  /*1f6310*/  LDL.LU R12, [R1+0x60c] ;  /* 0x00060c00010c7983 */ /* 0x000ee20000300800 */
[----:B------:R-:W-:-:S02]  /*1f6320*/  SHF.R.U32.HI R4, RZ, 0x8, R4 ;  /* 0x00000008ff047819 */ /* 0x000fc40000011604 */
[----:B------:R-:W-:Y:S02]  /*1f6330*/  SHF.R.U32.HI R5, RZ, 0x8, R5 ;  /* 0x00000008ff057819 */ /* 0x000fe40000011605 */
[----:B------:R-:W-:Y:S02]  /*1f6340*/  LOP3.LUT R6, R6, 0xffff, RZ, 0xc0, !PT ;  /* 0x0000ffff06067812 */ /* 0x000fe400078ec0ff */
[----:B------:R-:W-:Y:S02]  /*1f6350*/  LOP3.LUT R4, R4, 0xffff, RZ, 0xc0, !PT ;  /* 0x0000ffff04047812 */ /* 0x000fe400078ec0ff */
[----:B------:R-:W-:Y:S02]  /*1f6360*/  LOP3.LUT R5, R5, 0xffff, RZ, 0xc0, !PT ;  /* 0x0000ffff05057812 */ /* 0x000fe400078ec0ff */
[----:B------:R-:W-:Y:S02]  /*1f6370*/  PRMT R22, R6, 0x3340, R0 ;  /* 0x0000334006167816 */ /* 0x000fe40000000000 */
[----:B------:R-:W-:-:S03]  /*1f6380*/  PRMT R6, R4, 0x3340, R5 ;  /* 0x0000334004067816 */ /* 0x000fc60000000005 */
[----:B------:R-:W-:Y:S04]  /*1f6390*/  STL [R1+0x188], R22 ;  /* 0x0001881601007387 */ /* 0x000fe80000100800 */
[----:B------:R0:W-:Y:S01]  /*1f63a0*/  STL [R1+0x1cb4], R6 ;  /* 0x001cb40601007387 */ /* 0x0001e20000100800 */
[----:B----4-:R-:W-:Y:S02]  /*1f63b0*/  LOP3.LUT R5, R10, 0xffff, RZ, 0xc0, !PT ;  /* 0x0000ffff0a057812 */ /* 0x010fe400078ec0ff */
[----:B------:R-:W-:-:S04]  /*1f63c0*/  LOP3.LUT R4, R8, 0xffff, RZ, 0xc0, !PT ;  /* 0x0000ffff08047812 */ /* 0x000fc800078ec0ff */
[----:B------:R-:W-:Y:S02]  /*1f63d0*/  PRMT R8, R4, 0x3340, R0 ;  /* 0x0000334004087816 */ /* 0x000fe40000000000 */
[----:B0-----:R-:W-:Y:S02]  /*1f63e0*/  LOP3.LUT R6, R3, 0xffff, RZ, 0xc0, !PT ;  /* 0x0000ffff03067812 */ /* 0x001fe400078ec0ff */
[----:B------:R-:W-:Y:S02]  /*1f63f0*/  IADD3 R22, P1, PT, R2, R25, RZ ;  /* 0x0000001902167210 */ /* 0x000fe40007f3e0ff */
[----:B------:R-:W-:-:S03]  /*1f6400*/  PRMT R3, R5, 0x3340, R6 ;  /* 0x0000334005037816 */ /* 0x000fc60000000006 */
[----:B------:R-:W-:Y:S01]  /*1f6410*/  IMAD.X R23, R7, 0x1, R24, P1 ;  /* 0x0000000107177824 */ /* 0x000fe200008e0618 */
[----:B------:R-:W-:-:S05]  /*1f6420*/  PRMT R3, R3, 0x5410, R8 ;  /* 0x0000541003037816 */ /* 0x000fca0000000008 */
[----:B------:R-:W-:Y:S04]  /*1f6430*/  STL [R1+0x30e0], R3 ;  /* 0x0030e00301007387 */ /* 0x000fe80000100800 */
[----:B------:R0:W-:Y:S01]  /*1f6440*/  STL.64 [R1+0x1510], R22 ;  /* 0x0015101601007387 */ /* 0x0001e20000100a00 */
[----:B------:R-:W-:Y:S02]  /*1f6450*/  SHF.R.U32.HI R5, RZ, 0x8, R5 ;  /* 0x00000008ff057819 */ /* 0x000fe40000011605 */
[----:B------:R-:W-:Y:S02]  /*1f6460*/  SHF.R.U32.HI R6, RZ, 0x8, R6 ;  /* 0x00000008ff067819 */ /* 0x000fe40000011606 */
[----:B------:R-:W-:Y:S01]  /*1f6470*/  SHF.R.U32.HI R4, RZ, 0x8, R4 ;  /* 0x00000008ff047819 */ /* 0x000fe20000011604 */
[----:B0-----:R-:W4:Y:S04]  /*1f6480*/  LDL.LU.64 R22, [R1+0x7810] ;  /* 0x0078100001167983 */ /* 0x001f280000300a00 */
[----:B------:R-:W4:Y:S04]  /*1f6490*/  LDL.LU R3, [R1+0x6b0] ;  /* 0x0006b00001037983 */ /* 0x000f280000300800 */
[----:B------:R-:W4:Y:S04]  /*1f64a0*/  LDL.LU R10, [R1+0x558] ;  /* 0x00055800010a7983 */ /* 0x000f280000300800 */
[----:B------:R-:W4:Y:S01]  /*1f64b0*/  LDL.LU R8, [R1+0x610] ;  /* 0x0006100001087983 */ /* 0x000f220000300800 */
[----:B------:R-:W-:-:S02]  /*1f64c0*/  LOP3.LUT R5, R5, 0xffff, RZ, 0xc0, !PT ;  /* 0x0000ffff05057812 */ /* 0x000fc400078ec0ff */
[----:B------:R-:W-:Y:S02]  /*1f64d0*/  LOP3.LUT R6, R6, 0xffff, RZ, 0xc0, !PT ;  /* 0x0000ffff06067812 */ /* 0x000fe400078ec0ff */
[----:B------:R-:W-:Y:S01]  /*1f64e0*/  LOP3.LUT R4, R4, 0xffff, RZ, 0xc0, !PT ;  /* 0x0000ffff04047812 */ /* 0x000fe200078ec0ff */
[----:B------:R0:W-:Y:S02]  /*1f64f0*/  STL.64 [R1+0x7800], R24 ;  /* 0x0078001801007387 */ /* 0x0001e40000100a00 */
[----:B0-----:R-:W-:Y:S02]  /*1f6500*/  PRMT R24, R5, 0x3340, R6 ;  /* 0x0000334005187816 */ /* 0x001fe40000000006 */
[----:B------:R-:W-:-:S03]  /*1f6510*/  PRMT R6, R4, 0x3340, R0 ;  /* 0x0000334004067816 */ /* 0x000fc60000000000 */
[----:B------:R-:W-:Y:S04]  /*1f6520*/  STL [R1+0x1ca4], R24 ;  /* 0x001ca41801007387 */ /* 0x000fe80000100800 */
[----:B------:R0:W-:Y:S01]  /*1f6530*/  STL [R1+0x184], R6 ;  /* 0x0001840601007387 */ /* 0x0001e20000100800 */
[----:B------:R-:W-:Y:S02]  /*1f6540*/  SHF.R.U32.HI R9, RZ, 0x8, R9 ;  /* 0x00000008ff097819 */ /* 0x000fe40000011609 */
[----:B--2---:R-:W-:Y:S02]  /*1f6550*/  LOP3.LUT R5, R11, 0xffff, RZ, 0xc0, !PT ;  /* 0x0000ffff0b057812 */ /* 0x004fe400078ec0ff */
[----:B---3--:R-:W-:Y:S02]  /*1f6560*/  LOP3.LUT R4, R13, 0xffff, RZ, 0xc0, !PT ;  /* 0x0000ffff0d047812 */ /* 0x008fe400078ec0ff */
[----:B0-----:R-:W-:-:S02]  /*1f6570*/  LOP3.LUT R6, R12, 0xffff, RZ, 0xc0, !PT ;  /* 0x0000ffff0c067812 */ /* 0x001fc400078ec0ff */
[----:B------:R-:W-:Y:S02]  /*1f6580*/  PRMT R12, R4, 0x3340, R0 ;  /* 0x00003340040c7816 */ /* 0x000fe40000000000 */
[----:B------:R-:W-:-:S04]  /*1f6590*/  PRMT R11, R5, 0x3340, R6 ;  /* 0x00003340050b7816 */ /* 0x000fc80000000006 */
[----:B------:R-:W-:Y:S02]  /*1f65a0*/  PRMT R11, R11, 0x5410, R12 ;  /* 0x000054100b0b7816 */ /* 0x000fe4000000000c */
[----:B------:R-:W-:-:S05]  /*1f65b0*/  IADD3 R12, P1, PT, R2, R16, RZ ;  /* 0x00000010020c7210 */ /* 0x000fca0007f3e0ff */
[----:B------:R-:W-:Y:S01]  /*1f65c0*/  IMAD.X R13, R7, 0x1, R14, P1 ;  /* 0x00000001070d7824 */ /* 0x000fe200008e060e */
[----:B------:R0:W-:Y:S04]  /*1f65d0*/  STL [R1+0x30dc], R11 ;  /* 0x0030dc0b01007387 */ /* 0x0001e80000100800 */
[----:B------:R1:W-:Y:S01]  /*1f65e0*/  STL.64 [R1+0x1508], R12 ;  /* 0x0015080c01007387 */ /* 0x0003e20000100a00 */
[----:B0-----:R-:W-:-:S03]  /*1f65f0*/  LOP3.LUT R11, R9, 0xffff, RZ, 0xc0, !PT ;  /* 0x0000ffff090b7812 */ /* 0x001fc600078ec0ff */
[----:B------:R-:W2:Y:S04]  /*1f6600*/  LDL.LU R9, [R1+0x648] ;  /* 0x0006480001097983 */ /* 0x000ea80000300800 */
[----:B-1----:R-:W3:Y:S04]  /*1f6610*/  LDL.LU R13, [R1+0x514] ;  /* 0x00051400010d7983 */ /* 0x002ee80000300800 */
[----:B------:R-:W3:Y:S01]  /*1f6620*/  LDL.LU R12, [R1+0x5bc] ;  /* 0x0005bc00010c7983 */ /* 0x000ee20000300800 */
[----:B------:R-:W-:Y:S02]  /*1f6630*/  SHF.R.U32.HI R5, RZ, 0x8, R5 ;  /* 0x00000008ff057819 */ /* 0x000fe40000011605 */
[----:B------:R-:W-:-:S02]  /*1f6640*/  SHF.R.U32.HI R6, RZ, 0x8, R6 ;  /* 0x00000008ff067819 */ /* 0x000fc40000011606 */
[----:B------:R-:W-:Y:S02]  /*1f6650*/  LOP3.LUT R5, R5, 0xffff, RZ, 0xc0, !PT ;  /* 0x0000ffff05057812 */ /* 0x000fe400078ec0ff */
[----:B------:R-:W-:Y:S02]  /*1f6660*/  LOP3.LUT R6, R6, 0xffff, RZ, 0xc0, !PT ;  /* 0x0000ffff06067812 */ /* 0x000fe400078ec0ff */
[----:B------:R-:W-:Y:S02]  /*1f6670*/  PRMT R11, R11, 0x3340, R0 ;  /* 0x000033400b0b7816 */ /* 0x000fe40000000000 */
[----:B------:R-:W-:-:S03]  /*1f6680*/  PRMT R6, R5, 0x3340, R6 ;  /* 0x0000334005067816 */ /* 0x000fc60000000006 */
[----:B------:R-:W-:Y:S04]  /*1f6690*/  STL [R1+0x180], R11 ;  /* 0x0001800b01007387 */ /* 0x000fe80000100800 */
[----:B------:R0:W-:Y:S01]  /*1f66a0*/  STL [R1+0x1ca0], R6 ;  /* 0x001ca00601007387 */ /* 0x0001e20000100800 */
[----:B----4-:R-:W-:Y:S02]  /*1f66b0*/  LOP3.LUT R3, R3, 0xffff, RZ, 0xc0, !PT ;  /* 0x0000ffff03037812 */ /* 0x010fe400078ec0ff */
[----:B------:R-:W-:Y:S02]  /*1f66c0*/  LOP3.LUT R5, R10, 0xffff, RZ, 0xc0, !PT ;  /* 0x0000ffff0a057812 */ /* 0x000fe400078ec0ff */
[----:B------:R-:W-:Y:S02]  /*1f66d0*/  LOP3.LUT R24, R8, 0xffff, RZ, 0xc0, !PT ;  /* 0x0000ffff08187812 */ /* 0x000fe400078ec0ff */
[----:B------:R-:W-:-:S02]  /*1f66e0*/  IADD3 R10, P1, PT, R2, R23, RZ ;  /* 0x00000017020a7210 */ /* 0x000fc40007f3e0ff */
[----:B------:R-:W-:Y:S02]  /*1f66f0*/  PRMT R8, R5, 0x3340, R0 ;  /* 0x0000334005087816 */ /* 0x000fe40000000000 */
[----:B0-----:R-:W-:Y:S01]  /*1f6700*/  PRMT R6, R3, 0x3340, R24 ;  /* 0x0000334003067816 */ /* 0x001fe20000000018 */
[----:B------:R-:W-:-:S03]  /*1f6710*/  IMAD.X R11, R7, 0x1, R22, P1 ;  /* 0x00000001070b7824 */ /* 0x000fc600008e0616 */
[----:B------:R-:W-:-:S05]  /*1f6720*/  PRMT R6, R6, 0x5410, R8 ;  /* 0x0000541006067816 */ /* 0x000fca0000000008 */
[----:B------:R0:W-:Y:S04]  /*1f6730*/  STL [R1+0x30d4], R6 ;  /* 0x0030d40601007387 */ /* 0x0001e80000100800 */
[----:B------:R1:W-:Y:S01]  /*1f6740*/  STL.64 [R1+0x14e8], R10 ;  /* 0x0014e80a01007387 */ /* 0x0003e20000100a00 */
[----:B------:R-:W-:Y:S02]  /*1f6750*/  SHF.R.U32.HI R5, RZ, 0x8, R5 ;  /* 0x00000008ff057819 */ /* 0x000fe40000011605 */
[----:B0-----:R-:W-:Y:S01]  /*1f6760*/  SHF.R.U32.HI R6, RZ, 0x8, R3 ;  /* 0x00000008ff067819 */ /* 0x001fe20000011603 */
[----:B-1----:R-:W4:Y:S04]  /*1f6770*/  LDL.LU R11, [R1+0x7808] ;  /* 0x00780800010b7983 */ /* 0x002f280000300800 */
[----:B------:R0:W-:Y:S04]  /*1f6780*/  STL.64 [R1+0x77f0], R22 ;  /* 0x0077f01601007387 */ /* 0x0001e80000100a00 */
[----:B------:R-:W4:Y:S04]  /*1f6790*/  LDL.LU R3, [R1+0x64c] ;  /* 0x00064c0001037983 */ /* 0x000f280000300800 */
[----:B------:R-:W4:Y:S04]  /*1f67a0*/  LDL.LU R10, [R1+0x518] ;  /* 0x00051800010a7983 */ /* 0x000f280000300800 */
[----:B------:R-:W4:Y:S01]  /*1f67b0*/  LDL.LU R8, [R1+0x5c0] ;  /* 0x0005c00001087983 */ /* 0x000f220000300800 */
[----:B------:R-:W-:-:S02]  /*1f67c0*/  LOP3.LUT R6, R6, 0xffff, RZ, 0xc0, !PT ;  /* 0x0000ffff06067812 */ /* 0x000fc400078ec0ff */
[----:B------:R-:W-:Y:S02]  /*1f67d0*/  SHF.R.U32.HI R4, RZ, 0x8, R4 ;  /* 0x00000008ff047819 */ /* 0x000fe40000011604 */
[----:B0-----:R-:W-:-:S04]  /*1f67e0*/  SHF.R.U32.HI R22, RZ, 0x8, R24 ;  /* 0x00000008ff167819 */ /* 0x001fc80000011618 */
[----:B------:R-:W-:Y:S02]  /*1f67f0*/  LOP3.LUT R22, R22, 0xffff, RZ, 0xc0, !PT ;  /* 0x0000ffff16167812 */ /* 0x000fe400078ec0ff */
[----:B------:R-:W-:Y:S02]  /*1f6800*/  LOP3.LUT R5, R5, 0xffff, RZ, 0xc0, !PT ;  /* 0x0000ffff05057812 */ /* 0x000fe400078ec0ff */
[----:B------:R-:W-:Y:S02]  /*1f6810*/  PRMT R6, R6, 0x3340, R22 ;  /* 0x0000334006067816 */ /* 0x000fe40000000016 */
[----:B------:R-:W-:Y:S02]  /*1f6820*/  IADD3 R22, P1, PT, R2, R21, RZ ;  /* 0x0000001502167210 */ /* 0x000fe40007f3e0ff */
[----:B------:R-:W-:Y:S02]  /*1f6830*/  LOP3.LUT R4, R4, 0xffff, RZ, 0xc0, !PT ;  /* 0x0000ffff04047812 */ /* 0x000fe400078ec0ff */
[----:B------:R-:W-:Y:S01]  /*1f6840*/  PRMT R5, R5, 0x3340, R0 ;  /* 0x0000334005057816 */ /* 0x000fe20000000000 */
[----:B------:R0:W-:Y:S01]  /*1f6850*/  STL [R1+0x1c98], R6 ;  /* 0x001c980601007387 */ /* 0x0001e20000100800 */
[----:B------:R-:W-:-:S03]  /*1f6860*/  IMAD.X R23, R7, 0x1, R19, P1 ;  /* 0x0000000107177824 */ /* 0x000fc600008e0613 */
[----:B------:R3:W-:Y:S04]  /*1f6870*/  STL [R1+0x17c], R5 ;  /* 0x00017c0501007387 */ /* 0x0007e80000100800 */
[----:B------:R-:W-:Y:S01]  /*1f6880*/  STL.64 [R1+0x14f8], R22 ;  /* 0x0014f81601007387 */ /* 0x000fe20000100a00 */
[----:B0-----:R-:W-:-:S05]  /*1f6890*/  PRMT R6, R4, 0x3340, R0 ;  /* 0x0000334004067816 */ /* 0x001fca0000000000 */
[----:B------:R0:W-:Y:S01]  /*1f68a0*/  STL [R1+0x178], R6 ;  /* 0x0001780601007387 */ /* 0x0001e20000100800 */
[----:B--2---:R-:W-:-:S03]  /*1f68b0*/  LOP3.LUT R4, R9, 0xffff, RZ, 0xc0, !PT ;  /* 0x0000ffff09047812 */ /* 0x004fc600078ec0ff */
[----:B------:R-:W2:Y:S01]  /*1f68c0*/  LDL.LU R9, [R1+0x128] ;  /* 0x0001280001097983 */ /* 0x000ea20000300800 */
[----:B---3--:R-:W-:Y:S02]  /*1f68d0*/  LOP3.LUT R5, R13, 0xffff, RZ, 0xc0, !PT ;  /* 0x0000ffff0d057812 */ /* 0x008fe400078ec0ff */
[----:B0-----:R-:W-:Y:S01]  /*1f68e0*/  LOP3.LUT R6, R12, 0xffff, RZ, 0xc0, !PT ;  /* 0x0000ffff0c067812 */ /* 0x001fe200078ec0ff */
[----:B------:R-:W3:Y:S04]  /*1f68f0*/  LDL.LU R13, [R1+0x3cc] ;  /* 0x0003cc00010d7983 */ /* 0x000ee80000300800 */
[----:B------:R-:W3:Y:S01]  /*1f6900*/  LDL.LU R12, [R1+0x2bc] ;  /* 0x0002bc00010c7983 */ /* 0x000ee20000300800 */
[----:B------:R-:W-:Y:S02]  /*1f6910*/  PRMT R23, R5, 0x3340, R0 ;  /* 0x0000334005177816 */ /* 0x000fe40000000000 */
[----:B------:R-:W-:-:S02]  /*1f6920*/  PRMT R22, R4, 0x3340, R6 ;  /* 0x0000334004167816 */ /* 0x000fc40000000006 */
[----:B------:R-:W-:Y:S02]  /*1f6930*/  SHF.R.U32.HI R4, RZ, 0x8, R4 ;  /* 0x00000008ff047819 */ /* 0x000fe40000011604 */
[----:B------:R-:W-:Y:S02]  /*1f6940*/  SHF.R.U32.HI R6, RZ, 0x8, R6 ;  /* 0x00000008ff067819 */ /* 0x000fe40000011606 */
[----:B------:R-:W-:Y:S02]  /*1f6950*/  PRMT R24, R22, 0x5410, R23 ;  /* 0x0000541016187816 */ /* 0x000fe40000000017 */
[----:B------:R-:W-:Y:S02]  /*1f6960*/  IADD3 R22, P1, PT, R2, R20, RZ ;  /* 0x0000001402167210 */ /* 0x000fe40007f3e0ff */
[----:B------:R-:W-:Y:S02]  /*1f6970*/  LOP3.LUT R4, R4, 0xffff, RZ, 0xc0, !PT ;  /* 0x0000ffff04047812 */ /* 0x000fe400078ec0ff */
[----:B------:R-:W-:Y:S01]  /*1f6980*/  LOP3.LUT R6, R6, 0xffff, RZ, 0xc0, !PT ;  /* 0x0000ffff06067812 */ /* 0x000fe200078ec0ff */
[----:B------:R-:W-:-:S03]  /*1f6990*/  IMAD.X R23, R7, 0x1, R18, P1 ;  /* 0x0000000107177824 */ /* 0x000fc600008e0612 */
[----:B------:R-:W-:Y:S01]  /*1f69a0*/  PRMT R4, R4, 0x3340, R6 ;  /* 0x0000334004047816 */ /* 0x000fe20000000006 */
[----:B------:R-:W-:Y:S04]  /*1f69b0*/  STL [R1+0x30d0], R24 ;  /* 0x0030d01801007387 */ /* 0x000fe80000100800 */
[----:B------:R-:W-:Y:S04]  /*1f69c0*/  STL.64 [R1+0x14d8], R22 ;  /* 0x0014d81601007387 */ /* 0x000fe80000100a00 */
[----:B------:R0:W-:Y:S01]  /*1f69d0*/  STL [R1+0x5b8], R4 ;  /* 0x0005b80401007387 */ /* 0x0001e20000100800 */
[----:B------:R-:W-:-:S04]  /*1f69e0*/  SHF.R.U32.HI R5, RZ, 0x8, R5 ;  /* 0x00000008ff057819 */ /* 0x000fc80000011605 */
[----:B------:R-:W-:Y:S02]  /*1f69f0*/  LOP3.LUT R5, R5, 0xffff, RZ, 0xc0, !PT ;  /* 0x0000ffff05057812 */ /* 0x000fe400078ec0ff */
[----:B----4-:R-:W-:Y:S02]  /*1f6a00*/  LOP3.LUT R6, R10, 0xffff, RZ, 0xc0, !PT ;  /* 0x0000ffff0a067812 */ /* 0x010fe400078ec0ff */
[----:B------:R-:W-:Y:S02]  /*1f6a10*/  LOP3.LUT R3, R3, 0xffff, RZ, 0xc0, !PT ;  /* 0x0000ffff03037812 */ /* 0x000fe400078ec0ff */
[----:B0-----:R-:W-:Y:S02]  /*1f6a20*/  LOP3.LUT R4, R8, 0xffff, RZ, 0xc0, !PT ;  /* 0x0000ffff08047812 */ /* 0x001fe400078ec0ff */
[----:B------:R-:W-:Y:S01]  /*1f6a30*/  PRMT R7, R6, 0x3340, R0 ;  /* 0x0000334006077816 */ /* 0x000fe20000000000 */
[----:B------:R0:W-:Y:S02]  /*1f6a40*/  STL [R1+0x31c0], R6 ;  /* 0x0031c00601007387 */ /* 0x0001e40000100800 */
[----:B0-----:R-:W-:-:S02]  /*1f6a50*/  PRMT R6, R3, 0x3340, R4 ;  /* 0x0000334003067816 */ /* 0x001fc40000000004 */
[----:B------:R-:W-:Y:S02]  /*1f6a60*/  SHF.R.U32.HI R3, RZ, 0x8, R3 ;  /* 0x00000008ff037819 */ /* 0x000fe40000011603 */
[----:B------:R-:W-:Y:S02]  /*1f6a70*/  SHF.R.U32.HI R4, RZ, 0x8, R4 ;  /* 0x00000008ff047819 */ /* 0x000fe40000011604 */
[----:B------:R-:W-:Y:S02]  /*1f6a80*/  PRMT R6, R6, 0x5410, R7 ;  /* 0x0000541006067816 */ /* 0x000fe40000000007 */
[----:B------:R-:W-:Y:S02]  /*1f6a90*/  LOP3.LUT R3, R3, 0xffff, RZ, 0xc0, !PT ;  /* 0x0000ffff03037812 */ /* 0x000fe400078ec0ff */
[----:B------:R-:W-:Y:S01]  /*1f6aa0*/  LOP3.LUT R4, R4, 0xffff, RZ, 0xc0, !PT ;  /* 0x0000ffff04047812 */ /* 0x000fe200078ec0ff */
[----:B------:R0:W-:Y:S04]  /*1f6ab0*/  STL [R1+0x30cc], R6 ;  /* 0x0030cc0601007387 */ /* 0x0001e80000100800 */
[----:B------:R-:W4:Y:S04]  /*1f6ac0*/  LDL.LU R7, [R1+0x3d4] ;  /* 0x0003d40001077983 */ /* 0x000f280000300800 */
[----:B------:R-:W4:Y:S04]  /*1f6ad0*/  LDL.LU R10, [R1+0x130] ;  /* 0x00013000010a7983 */ /* 0x000f280000300800 */
[----:B------:R-:W4:Y:S01]  /*1f6ae0*/  LDL.LU R8, [R1+0x2c4] ;  /* 0x0002c40001087983 */ /* 0x000f220000300800 */
[----:B------:R-:W-:-:S02]  /*1f6af0*/  PRMT R3, R3, 0x3340, R4 ;  /* 0x0000334003037816 */ /* 0x000fc40000000004 */
[----:B0-----:R-:W-:-:S05]  /*1f6b00*/  PRMT R6, R5, 0x3340, R0 ;  /* 0x0000334005067816 */ /* 0x001fca0000000000 */
[----:B------:R3:W-:Y:S04]  /*1f6b10*/  STL [R1+0x174], R6 ;  /* 0x0001740601007387 */ /* 0x0007e80000100800 */
[----:B------:R0:W-:Y:S01]  /*1f6b20*/  STL [R1+0x3054], R3 ;  /* 0x0030540301007387 */ /* 0x0001e20000100800 */
[----:B------:R-:W-:Y:S01]  /*1f6b30*/  VIADD R2, R2, UR6 ;  /* 0x0000000602027c36 */ /* 0x000fe20008000000 */
[----:B------:R-:W1:Y:S04]  /*1f6b40*/  LDCU UR6, c[0x0][0x3b8] ;  /* 0x00007700ff0677ac */ /* 0x000e680008000800 */
[----:B------:R-:W-:-:S02]  /*1f6b50*/  IADD3 R24, P1, PT, R2, R27, RZ ;  /* 0x0000001b02187210 */ /* 0x000fc40007f3e0ff */
[----:B--2---:R-:W-:Y:S02]  /*1f6b60*/  LOP3.LUT R5, R9, 0xffff, RZ, 0xc0, !PT ;  /* 0x0000ffff09057812 */ /* 0x004fe400078ec0ff */
[----:B---3--:R-:W-:Y:S02]  /*1f6b70*/  LOP3.LUT R6, R13, 0xffff, RZ, 0xc0, !PT ;  /* 0x0000ffff0d067812 */ /* 0x008fe400078ec0ff */
[----:B------:R-:W-:Y:S02]  /*1f6b80*/  LOP3.LUT R22, R12, 0xffff, RZ, 0xc0, !PT ;  /* 0x0000ffff0c167812 */ /* 0x000fe400078ec0ff */
[----:B------:R-:W-:Y:S02]  /*1f6b90*/  PRMT R4, R5, 0x3340, R0 ;  /* 0x0000334005047816 */ /* 0x000fe40000000000 */
[----:B0-----:R-:W-:-:S04]  /*1f6ba0*/  PRMT R3, R6, 0x3340, R22 ;  /* 0x0000334006037816 */ /* 0x001fc80000000016 */
[----:B------:R-:W-:Y:S02]  /*1f6bb0*/  PRMT R4, R3, 0x5410, R4 ;  /* 0x0000541003047816 */ /* 0x000fe40000000004 */
[----:B------:R-:W2:Y:S04]  /*1f6bc0*/  LDL.LU R3, [R1+0x364] ;  /* 0x0003640001037983 */ /* 0x000ea80000300800 */
[----:B------:R-:W3:Y:S04]  /*1f6bd0*/  LDL.LU R9, [R1+0xdc] ;  /* 0x0000dc0001097983 */ /* 0x000ee80000300800 */
[----:B------:R0:W-:Y:S04]  /*1f6be0*/  STL [R1+0x30c4], R4 ;  /* 0x0030c40401007387 */ /* 0x0001e80000100800 */
[----:B------:R-:W3:Y:S04]  /*1f6bf0*/  LDL.LU R13, [R1+0x254] ;  /* 0x00025400010d7983 */ /* 0x000ee80000300800 */
[----:B------:R-:W3:Y:S01]  /*1f6c00*/  LDL.LU R12, [R1+0x35c] ;  /* 0x00035c00010c7983 */ /* 0x000ee20000300800 */
[----:B0-----:R-:W-:-:S05]  /*1f6c10*/  SHF.R.S32.HI R4, RZ, 0x1f, R2 ;  /* 0x0000001fff047819 */ /* 0x001fca0000011402 */
[----:B------:R-:W-:-:S05]  /*1f6c20*/  IMAD.X R25, R4, 0x1, R26, P1 ;  /* 0x0000000104197824 */ /* 0x000fca00008e061a */
[----:B------:R0:W-:Y:S04]  /*1f6c30*/  STL.64 [R1+0x14d0], R24 ;  /* 0x0014d01801007387 */ /* 0x0001e80000100a00 */
[----:B0-----:R-:W3:Y:S01]  /*1f6c40*/  LDL.LU R25, [R1+0x24c] ;  /* 0x00024c0001197983 */ /* 0x001ee20000300800 */
[----:B------:R-:W-:Y:S02]  /*1f6c50*/  SHF.R.U32.HI R6, RZ, 0x8, R6 ;  /* 0x00000008ff067819 */ /* 0x000fe40000011606 */
[----:B------:R-:W-:Y:S02]  /*1f6c60*/  SHF.R.U32.HI R22, RZ, 0x8, R22 ;  /* 0x00000008ff167819 */ /* 0x000fe40000011616 */
[----:B------:R-:W-:Y:S02]  /*1f6c70*/  SHF.R.U32.HI R5, RZ, 0x8, R5 ;  /* 0x00000008ff057819 */ /* 0x000fe40000011605 */
[----:B------:R-:W-:-:S02]  /*1f6c80*/  LOP3.LUT R6, R6, 0xffff, RZ, 0xc0, !PT ;  /* 0x0000ffff06067812 */ /* 0x000fc400078ec0ff */
        /* <DEDUP_REMOVED lines=9> */
[----:B0-----:R-:W-:-:S02]  /*1f6d20*/  IADD3 R22, P1, PT, R2, R29, RZ ;  /* 0x0000001d02167210 */ /* 0x001fc40007f3e0ff */
[----:B------:R-:W-:Y:S02]  /*1f6d30*/  PRMT R10, R5, 0x3340, R0 ;  /* 0x00003340050a7816 */ /* 0x000fe40000000000 */
[--C-:B------:R-:W-:Y:S02]  /*1f6d40*/  PRMT R8, R6, 0x3340, R7.reuse ;  /* 0x0000334006087816 */ /* 0x100fe40000000007 */
[----:B------:R-:W-:Y:S02]  /*1f6d50*/  SHF.R.U32.HI R6, RZ, 0x8, R6 ;  /* 0x00000008ff067819 */ /* 0x000fe40000011606 */
[----:B------:R-:W-:Y:S02]  /*1f6d60*/  SHF.R.U32.HI R7, RZ, 0x8, R7 ;  /* 0x00000008ff077819 */ /* 0x000fe40000011607 */
[----:B------:R-:W-:Y:S02]  /*1f6d70*/  SHF.R.U32.HI R5, RZ, 0x8, R5 ;  /* 0x00000008ff057819 */ /* 0x000fe40000011605 */
[----:B------:R-:W-:-:S02]  /*1f6d80*/  PRMT R8, R8, 0x5410, R10 ;  /* 0x0000541008087816 */ /* 0x000fc4000000000a */
[----:B------:R-:W-:Y:S02]  /*1f6d90*/  LOP3.LUT R6, R6, 0xffff, RZ, 0xc0, !PT ;  /* 0x0000ffff06067812 */ /* 0x000fe400078ec0ff */
[----:B------:R-:W-:Y:S01]  /*1f6da0*/  LOP3.LUT R7, R7, 0xffff, RZ, 0xc0, !PT ;  /* 0x0000ffff07077812 */ /* 0x000fe200078ec0ff */
[----:B------:R-:W-:Y:S01]  /*1f6db0*/  IMAD.X R23, R4, 0x1, R28, P1 ;  /* 0x0000000104177824 */ /* 0x000fe200008e061c */
[----:B------:R-:W-:Y:S01]  /*1f6dc0*/  LOP3.LUT R5, R5, 0xffff, RZ, 0xc0, !PT ;  /* 0x0000ffff05057812 */ /* 0x000fe200078ec0ff */
[----:B------:R0:W-:Y:S01]  /*1f6dd0*/  STL [R1+0x30c0], R8 ;  /* 0x0030c00801007387 */ /* 0x0001e20000100800 */
[----:B------:R-:W-:-:S03]  /*1f6de0*/  PRMT R7, R6, 0x3340, R7 ;  /* 0x0000334006077816 */ /* 0x000fc60000000007 */
[----:B------:R-:W-:Y:S01]  /*1f6df0*/  STL.64 [R1+0x14c8], R22 ;  /* 0x0014c81601007387 */ /* 0x000fe20000100a00 */
[----:B------:R-:W-:-:S03]  /*1f6e00*/  PRMT R6, R5, 0x3340, R0 ;  /* 0x0000334005067816 */ /* 0x000fc60000000000 */
[----:B------:R-:W-:Y:S04]  /*1f6e10*/  STL [R1+0x80c], R7 ;  /* 0x00080c0701007387 */ /* 0x000fe80000100800 */
[----:B------:R4:W-:Y:S04]  /*1f6e20*/  STL [R1+0x16c], R6 ;  /* 0x00016c0601007387 */ /* 0x0009e80000100800 */
[----:B------:R-:W3:Y:S04]  /*1f6e30*/  LDL.LU R10, [R1+0x6b8] ;  /* 0x0006b800010a7983 */ /* 0x000ee80000300800 */
[----:B0-----:R-:W3:Y:S01]  /*1f6e40*/  LDL.LU R8, [R1+0x568] ;  /* 0x0005680001087983 */ /* 0x001ee20000300800 */
[----:B----4-:R-:W-:-:S03]  /*1f6e50*/  LOP3.LUT R6, R11, 0xffff, RZ, 0xc0, !PT ;  /* 0x0000ffff0b067812 */ /* 0x010fc600078ec0ff */
[----:B------:R-:W4:Y:S01]  /*1f6e60*/  LDL.LU R11, [R1+0x620] ;  /* 0x00062000010b7983 */ /* 0x000f220000300800 */
[----:B--2---:R-:W-:Y:S02]  /*1f6e70*/  LOP3.LUT R23, R3, 0xffff, RZ, 0xc0, !PT ;  /* 0x0000ffff03177812 */ /* 0x004fe400078ec0ff */
[----:B---3--:R-:W-:Y:S01]  /*1f6e80*/  LOP3.LUT R5, R9, 0xffff, RZ, 0xc0, !PT ;  /* 0x0000ffff09057812 */ /* 0x008fe200078ec0ff */
[----:B------:R-:W2:Y:S01]  /*1f6e90*/  LDL.LU R3, [R1+0x6bc] ;  /* 0x0006bc0001037983 */ /* 0x000ea20000300800 */
[----:B------:R-:W-:Y:S02]  /*1f6ea0*/  LOP3.LUT R13, R13, 0xffff, RZ, 0xc0, !PT ;  /* 0x0000ffff0d0d7812 */ /* 0x000fe400078ec0ff */
[----:B------:R-:W-:Y:S02]  /*1f6eb0*/  LOP3.LUT R7, R12, 0xffff, RZ, 0xc0, !PT ;  /* 0x0000ffff0c077812 */ /* 0x000fe400078ec0ff */
[----:B------:R-:W-:Y:S01]  /*1f6ec0*/  PRMT R24, R5, 0x3340, R0 ;  /* 0x0000334005187816 */ /* 0x000fe20000000000 */
[----:B------:R-:W3:Y:S01]  /*1f6ed0*/  LDL.LU R9, [R1+0x564] ;  /* 0x0005640001097983 */ /* 0x000ee20000300800 */
[----:B------:R-:W-:-:S04]  /*1f6ee0*/  PRMT R12, R23, 0x3340, R13 ;  /* 0x00003340170c7816 */ /* 0x000fc8000000000d */
[----:B------:R-:W-:Y:S02]  /*1f6ef0*/  PRMT R24, R12, 0x5410, R24 ;  /* 0x000054100c187816 */ /* 0x000fe40000000018 */
[----:B------:R-:W3:Y:S04]  /*1f6f00*/  LDL.LU R12, [R1+0x61c] ;  /* 0x00061c00010c7983 */ /* 0x000ee80000300800 */
[----:B------:R0:W-:Y:S01]  /*1f6f10*/  STL [R1+0x30b8], R24 ;  /* 0x0030b81801007387 */ /* 0x0001e20000100800 */
[----:B------:R-:W-:Y:S02]  /*1f6f20*/  LOP3.LUT R22, R25, 0xffff, RZ, 0xc0, !PT ;  /* 0x0000ffff19167812 */ /* 0x000fe400078ec0ff */
[----:B------:R-:W-:Y:S02]  /*1f6f30*/  PRMT R25, R6, 0x3340, R0 ;  /* 0x0000334006197816 */ /* 0x000fe40000000000 */
[----:B0-----:R-:W-:-:S04]  /*1f6f40*/  PRMT R24, R7, 0x3340, R22 ;  /* 0x0000334007187816 */ /* 0x001fc80000000016 */
[----:B------:R-:W-:Y:S02]  /*1f6f50*/  PRMT R25, R24, 0x5410, R25 ;  /* 0x0000541018197816 */ /* 0x000fe40000000019 */
[----:B------:R-:W-:-:S03]  /*1f6f60*/  IADD3 R24, P1, PT, R2, R17, RZ ;  /* 0x0000001102187210 */ /* 0x000fc60007f3e0ff */
[----:B------:R0:W-:Y:S02]  /*1f6f70*/  STL [R1+0x30bc], R25 ;  /* 0x0030bc1901007387 */ /* 0x0001e40000100800 */
[----:B0-----:R-:W-:-:S05]  /*1f6f80*/  IMAD.X R25, R4, 0x1, R15, P1 ;  /* 0x0000000104197824 */ /* 0x001fca00008e060f */
[----:B------:R0:W-:Y:S04]  /*1f6f90*/  STL.64 [R1+0x14c0], R24 ;  /* 0x0014c01801007387 */ /* 0x0001e80000100a00 */
[----:B0-----:R-:W3:Y:S01]  /*1f6fa0*/  LDL.LU.64 R24, [R1+0x7800] ;  /* 0x0078000001187983 */ /* 0x001ee20000300a00 */
        /* <DEDUP_REMOVED lines=8> */
[----:B------:R-:W-:Y:S02]  /*1f7030*/  SHF.R.U32.HI R6, RZ, 0x8, R6 ;  /* 0x00000008ff067819 */ /* 0x000fe40000011606 */
[----:B------:R-:W-:-:S02]  /*1f7040*/  PRMT R23, R23, 0x3340, R13 ;  /* 0x0000334017177816 */ /* 0x000fc4000000000d */
[----:B------:R-:W-:Y:S02]  /*1f7050*/  SHF.R.U32.HI R5, RZ, 0x8, R5 ;  /* 0x00000008ff057819 */ /* 0x000fe40000011605 */
[----:B------:R-:W-:Y:S02]  /*1f7060*/  PRMT R7, R7, 0x3340, R22 ;  /* 0x0000334007077816 */ /* 0x000fe40000000016 */
[----:B------:R-:W-:Y:S01]  /*1f7070*/  LOP3.LUT R6, R6, 0xffff, RZ, 0xc0, !PT ;  /* 0x0000ffff06067812 */ /* 0x000fe200078ec0ff */
[----:B------:R-:W3:Y:S01]  /*1f7080*/  LDL.LU R13, [R1+0x77f8] ;  /* 0x0077f800010d7983 */ /* 0x000ee20000300800 */
[----:B------:R-:W-:-:S03]  /*1f7090*/  LOP3.LUT R5, R5, 0xffff, RZ, 0xc0, !PT ;  /* 0x0000ffff05057812 */ /* 0x000fc600078ec0ff */
[----:B------:R-:W-:Y:S04]  /*1f70a0*/  STL [R1+0x808], R23 ;  /* 0x0008081701007387 */ /* 0x000fe80000100800 */
[----:B------:R0:W-:Y:S01]  /*1f70b0*/  STL [R1+0x5c0], R7 ;  /* 0x0005c00701007387 */ /* 0x0001e20000100800 */
[----:B------:R-:W-:Y:S02]  /*1f70c0*/  LOP3.LUT R10, R10, 0xffff, RZ, 0xc0, !PT ;  /* 0x0000ffff0a0a7812 */ /* 0x000fe400078ec0ff */
[--C-:B0-----:R-:W-:Y:S02]  /*1f70d0*/  PRMT R7, R6, 0x3340, R0.reuse ;  /* 0x0000334006077816 */ /* 0x101fe40000000000 */
[----:B------:R-:W-:Y:S02]  /*1f70e0*/  PRMT R6, R5, 0x3340, R0 ;  /* 0x0000334005067816 */ /* 0x000fe40000000000 */
[----:B------:R-:W-:-:S02]  /*1f70f0*/  LOP3.LUT R5, R8, 0xffff, RZ, 0xc0, !PT ;  /* 0x0000ffff08057812 */ /* 0x000fc400078ec0ff */
[----:B----4-:R-:W-:Y:S02]  /*1f7100*/  LOP3.LUT R11, R11, 0xffff, RZ, 0xc0, !PT ;  /* 0x0000ffff0b0b7812 */ /* 0x010fe400078ec0ff */
[----:B--2---:R-:W-:Y:S02]  /*1f7110*/  LOP3.LUT R8, R3, 0xffff, RZ, 0xc0, !PT ;  /* 0x0000ffff03087812 */ /* 0x004fe400078ec0ff */
[----:B------:R-:W-:Y:S02]  /*1f7120*/  PRMT R3, R10, 0x3340, R11 ;  /* 0x000033400a037816 */ /* 0x000fe4000000000b */
[----:B---3--:R-:W-:-:S05]  /*1f7130*/  IADD3 R22, P1, PT, R2, R25, RZ ;  /* 0x0000001902167210 */ /* 0x008fca0007f3e0ff */
[----:B------:R-:W-:-:S05]  /*1f7140*/  IMAD.X R23, R4, 0x1, R24, P1 ;  /* 0x0000000104177824 */ /* 0x000fca00008e0618 */
[----:B------:R-:W-:Y:S04]  /*1f7150*/  STL.64 [R1+0x14b8], R22 ;  /* 0x0014b81601007387 */ /* 0x000fe80000100a00 */
[----:B------:R-:W-:Y:S04]  /*1f7160*/  STL [R1+0x168], R7 ;  /* 0x0001680701007387 */ /* 0x000fe80000100800 */
[----:B------:R0:W-:Y:S02]  /*1f7170*/  STL [R1+0x164], R6 ;  /* 0x0001640601007387 */ /* 0x0001e40000100800 */
[----:B0-----:R-:W-:-:S02]  /*1f7180*/  LOP3.LUT R6, R9, 0xffff, RZ, 0xc0, !PT ;  /* 0x0000ffff09067812 */ /* 0x001fc400078ec0ff */
[----:B------:R-:W-:Y:S02]  /*1f7190*/  LOP3.LUT R9, R12, 0xffff, RZ, 0xc0, !PT ;  /* 0x0000ffff0c097812 */ /* 0x000fe400078ec0ff */
[--C-:B------:R-:W-:Y:S02]  /*1f71a0*/  PRMT R7, R5, 0x3340, R0.reuse ;  /* 0x0000334005077816 */ /* 0x100fe40000000000 */
[----:B------:R-:W-:Y:S02]  /*1f71b0*/  PRMT R23, R6, 0x3340, R0 ;  /* 0x0000334006177816 */ /* 0x000fe40000000000 */
[----:B------:R-:W-:Y:S02]  /*1f71c0*/  PRMT R22, R8, 0x3340, R9 ;  /* 0x0000334008167816 */ /* 0x000fe40000000009 */
[----:B------:R-:W-:Y:S02]  /*1f71d0*/  PRMT R12, R3, 0x5410, R7 ;  /* 0x00005410030c7816 */ /* 0x000fe40000000007 */
[----:B------:R-:W2:Y:S01]  /*1f71e0*/  LDL.LU R7, [R1+0x660] ;  /* 0x0006600001077983 */ /* 0x000ea20000300800 */
[----:B------:R-:W-:-:S02]  /*1f71f0*/  PRMT R23, R22, 0x5410, R23 ;  /* 0x0000541016177816 */ /* 0x000fc40000000017 */
[----:B------:R-:W-:Y:S01]  /*1f7200*/  IADD3 R22, P1, PT, R2, R16, RZ ;  /* 0x0000001002167210 */ /* 0x000fe20007f3e0ff */
[----:B------:R-:W3:Y:S04]  /*1f7210*/  LDL.LU R3, [R1+0x524] ;  /* 0x0005240001037983 */ /* 0x000ee80000300800 */
[----:B------:R0:W-:Y:S04]  /*1f7220*/  STL [R1+0x30b0], R12 ;  /* 0x0030b00c01007387 */ /* 0x0001e80000100800 */
[----:B0-----:R-:W4:Y:S04]  /*1f7230*/  LDL.LU R12, [R1+0x5d4] ;  /* 0x0005d400010c7983 */ /* 0x001f280000300800 */
[----:B------:R0:W-:Y:S02]  /*1f7240*/  STL [R1+0x30ac], R23 ;  /* 0x0030ac1701007387 */ /* 0x0001e40000100800 */
[----:B0-----:R-:W-:-:S05]  /*1f7250*/  IMAD.X R23, R4, 0x1, R14, P1 ;  /* 0x0000000104177824 */ /* 0x001fca00008e060e */
[----:B------:R0:W-:Y:S04]  /*1f7260*/  STL.64 [R1+0x14a8], R22 ;  /* 0x0014a81601007387 */ /* 0x0001e80000100a00 */
[----:B0-----:R-:W4:Y:S01]  /*1f7270*/  LDL.LU.64 R22, [R1+0x77f0] ;  /* 0x0077f00001167983 */ /* 0x001f220000300a00 */
        /* <DEDUP_REMOVED lines=9> */
[----:B------:R-:W-:-:S03]  /*1f7310*/  PRMT R10, R8, 0x3340, R9 ;  /* 0x00003340080a7816 */ /* 0x000fc60000000009 */
[----:B------:R-:W-:Y:S04]  /*1f7320*/  STL [R1+0x804], R11 ;  /* 0x0008040b01007387 */ /* 0x000fe80000100800 */
[----:B------:R-:W-:Y:S01]  /*1f7330*/  STL [R1+0x5ac], R10 ;  /* 0x0005ac0a01007387 */ /* 0x000fe20000100800 */
[----:B--2---:R-:W-:Y:S02]  /*1f7340*/  LOP3.LUT R7, R7, 0xffff, RZ, 0xc0, !PT ;  /* 0x0000ffff07077812 */ /* 0x004fe400078ec0ff */
[----:B---3--:R-:W-:Y:S02]  /*1f7350*/  LOP3.LUT R3, R3, 0xffff, RZ, 0xc0, !PT ;  /* 0x0000ffff03037812 */ /* 0x008fe400078ec0ff */
[----:B----4-:R-:W-:Y:S02]  /*1f7360*/  LOP3.LUT R12, R12, 0xffff, RZ, 0xc0, !PT ;  /* 0x0000ffff0c0c7812 */ /* 0x010fe400078ec0ff */
[----:B------:R-:W-:Y:S01]  /*1f7370*/  IADD3 R8, P1, PT, R2, R23, RZ ;  /* 0x0000001702087210 */ /* 0x000fe20007f3e0ff */
[----:B------:R0:W-:Y:S04]  /*1f7380*/  STL.64 [R1+0x77e8], R22 ;  /* 0x0077e81601007387 */ /* 0x0001e80000100a00 */
[----:B------:R-:W-:-:S05]  /*1f7390*/  IMAD.X R9, R4, 0x1, R22, P1 ;  /* 0x0000000104097824 */ /* 0x000fca00008e0616 */
[----:B------:R2:W-:Y:S01]  /*1f73a0*/  STL.64 [R1+0x14a0], R8 ;  /* 0x0014a00801007387 */ /* 0x0005e20000100a00 */
[----:B0-----:R-:W-:-:S04]  /*1f73b0*/  SHF.R.U32.HI R23, RZ, 0x8, R6 ;  /* 0x00000008ff177819 */ /* 0x001fc80000011606 */
[----:B------:R-:W-:Y:S02]  /*1f73c0*/  LOP3.LUT R23, R23, 0xffff, RZ, 0xc0, !PT ;  /* 0x0000ffff17177812 */ /* 0x000fe400078ec0ff */
[----:B--2---:R-:W-:Y:S02]  /*1f73d0*/  SHF.R.U32.HI R8, RZ, 0x8, R5 ;  /* 0x00000008ff087819 */ /* 0x004fe40000011605 */
[----:B------:R-:W2:Y:S04]  /*1f73e0*/  LDL.LU R5, [R1+0x3e4] ;  /* 0x0003e40001057983 */ /* 0x000ea80000300800 */
[----:B------:R-:W3:Y:S04]  /*1f73f0*/  LDL.LU R10, [R1+0x144] ;  /* 0x00014400010a7983 */ /* 0x000ee80000300800 */
[----:B------:R-:W4:Y:S04]  /*1f7400*/  LDL.LU R6, [R1+0x2e0] ;  /* 0x0002e00001067983 */ /* 0x000f280000300800 */
[----:B------:R-:W4:Y:S04]  /*1f7410*/  LDL.LU R9, [R1+0x664] ;  /* 0x0006640001097983 */ /* 0x000f280000300800 */
[----:B------:R-:W4:Y:S01]  /*1f7420*/  LDL.LU R11, [R1+0x528] ;  /* 0x00052800010b7983 */ /* 0x000f220000300800 */
[----:B------:R-:W-:-:S03]  /*1f7430*/  LOP3.LUT R22, R8, 0xffff, RZ, 0xc0, !PT ;  /* 0x0000ffff08167812 */ /* 0x000fc600078ec0ff */
[----:B------:R-:W4:Y:S01]  /*1f7440*/  LDL.LU R8, [R1+0x5d8] ;  /* 0x0005d80001087983 */ /* 0x000f220000300800 */
[--C-:B------:R-:W-:Y:S02]  /*1f7450*/  PRMT R23, R23, 0x3340, R0.reuse ;  /* 0x0000334017177816 */ /* 0x100fe40000000000 */
[----:B------:R-:W-:-:S03]  /*1f7460*/  PRMT R22, R22, 0x3340, R0 ;  /* 0x0000334016167816 */ /* 0x000fc60000000000 */
[----:B------:R0:W-:Y:S04]  /*1f7470*/  STL [R1+0x160], R23 ;  /* 0x0001601701007387 */ /* 0x0001e80000100800 */
[----:B------:R1:W-:Y:S01]  /*1f7480*/  STL [R1+0x15c], R22 ;  /* 0x00015c1601007387 */ /* 0x0003e20000100800 */
[----:B0-----:R-:W-:Y:S02]  /*1f7490*/  PRMT R23, R3, 0x3340, R0 ;  /* 0x0000334003177816 */ /* 0x001fe40000000000 */
[----:B-1----:R-:W-:-:S04]  /*1f74a0*/  PRMT R22, R7, 0x3340, R12 ;  /* 0x0000334007167816 */ /* 0x002fc8000000000c */
[----:B------:R-:W-:Y:S02]  /*1f74b0*/  PRMT R23, R22, 0x5410, R23 ;  /* 0x0000541016177816 */ /* 0x000fe40000000017 */
[----:B------:R-:W-:Y:S02]  /*1f74c0*/  IADD3 R22, P1, PT, R2, R21, RZ ;  /* 0x0000001502167210 */ /* 0x000fe40007f3e0ff */
[----:B------:R-:W-:Y:S02]  /*1f74d0*/  SHF.R.U32.HI R7, RZ, 0x8, R7 ;  /* 0x00000008ff077819 */ /* 0x000fe40000011607 */
[----:B------:R-:W-:Y:S01]  /*1f74e0*/  SHF.R.U32.HI R12, RZ, 0x8, R12 ;  /* 0x00000008ff0c7819 */ /* 0x000fe2000001160c */
[----:B------:R0:W-:Y:S01]  /*1f74f0*/  STL [R1+0x30a4], R23 ;  /* 0x0030a41701007387 */ /* 0x0001e20000100800 */
[----:B------:R-:W-:Y:S02]  /*1f7500*/  LOP3.LUT R7, R7, 0xffff, RZ, 0xc0, !PT ;  /* 0x0000ffff07077812 */ /* 0x000fe400078ec0ff */
[----:B------:R-:W-:Y:S01]  /*1f7510*/  LOP3.LUT R12, R12, 0xffff, RZ, 0xc0, !PT ;  /* 0x0000ffff0c0c7812 */ /* 0x000fe200078ec0ff */
[----:B0-----:R-:W-:-:S03]  /*1f7520*/  IMAD.X R23, R4, 0x1, R19, P1 ;  /* 0x0000000104177824 */ /* 0x001fc600008e0613 */
[----:B------:R-:W-:Y:S02]  /*1f7530*/  PRMT R7, R7, 0x3340, R12 ;  /* 0x0000334007077816 */ /* 0x000fe4000000000c */
[----:B------:R-:W-:Y:S04]  /*1f7540*/  STL.64 [R1+0x1498], R22 ;  /* 0x0014981601007387 */ /* 0x000fe80000100a00 */
[----:B------:R0:W-:Y:S04]  /*1f7550*/  STL [R1+0x2a0], R7 ;  /* 0x0002a00701007387 */ /* 0x0001e80000100800 */
[----:B0-----:R-:W4:Y:S01]  /*1f7560*/  LDL.LU R7, [R1+0x148] ;  /* 0x0001480001077983 */ /* 0x001f220000300800 */
[----:B------:R-:W-:-:S05]  /*1f7570*/  IADD3 R22, P1, PT, R2, R20, RZ ;  /* 0x0000001402167210 */ /* 0x000fca0007f3e0ff */
[----:B------:R-:W-:Y:S01]  /*1f7580*/  IMAD.X R23, R4, 0x1, R18, P1 ;  /* 0x0000000104177824 */ /* 0x000fe200008e0612 */
[----:B------:R-:W-:Y:S02]  /*1f7590*/  SHF.R.U32.HI R4, RZ, 0x8, R3 ;  /* 0x00000008ff047819 */ /* 0x000fe40000011603 */
[----:B------:R-:W4:Y:S04]  /*1f75a0*/  LDL.LU R3, [R1+0x3ec] ;  /* 0x0003ec0001037983 */ /* 0x000f280000300800 */
[----:B------:R0:W-:Y:S04]  /*1f75b0*/  STL.64 [R1+0x14b0], R22 ;  /* 0x0014b01601007387 */ /* 0x0001e80000100a00 */
[----:B------:R-:W4:Y:S01]  /*1f75c0*/  LDL.LU R12, [R1+0x2e8] ;  /* 0x0002e800010c7983 */ /* 0x000f220000300800 */
[----:B------:R-:W-:-:S04]  /*1f75d0*/  LOP3.LUT R4, R4, 0xffff, RZ, 0xc0, !PT ;  /* 0x0000ffff04047812 */ /* 0x000fc800078ec0ff */
[----:B0-----:R-:W-:-:S05]  /*1f75e0*/  PRMT R22, R4, 0x3340, R0 ;  /* 0x0000334004167816 */ /* 0x001fca0000000000 */
[----:B------:R0:W-:Y:S01]  /*1f75f0*/  STL [R1+0x158], R22 ;  /* 0x0001581601007387 */ /* 0x0001e20000100800 */
[----:B--2---:R-:W-:Y:S02]  /*1f7600*/  LOP3.LUT R4, R5, 0xffff, RZ, 0xc0, !PT ;  /* 0x0000ffff05047812 */ /* 0x004fe400078ec0ff */
[----:B---3--:R-:W-:Y:S02]  /*1f7610*/  LOP3.LUT R10, R10, 0xffff, RZ, 0xc0, !PT ;  /* 0x0000ffff0a0a7812 */ /* 0x008fe400078ec0ff */
[----:B----4-:R-:W-:Y:S02]  /*1f7620*/  LOP3.LUT R5, R6, 0xffff, RZ, 0xc0, !PT ;  /* 0x0000ffff06057812 */ /* 0x010fe400078ec0ff */
[----:B------:R-:W-:Y:S02]  /*1f7630*/  LOP3.LUT R6, R9, 0xffff, RZ, 0xc0, !PT ;  /* 0x0000ffff09067812 */ /* 0x000fe400078ec0ff */
[----:B------:R-:W-:Y:S02]  /*1f7640*/  LOP3.LUT R9, R11, 0xffff, RZ, 0xc0, !PT ;  /* 0x0000ffff0b097812 */ /* 0x000fe400078ec0ff */
[----:B0-----:R-:W-:-:S02]  /*1f7650*/  PRMT R22, R10, 0x3340, R0 ;  /* 0x000033400a167816 */ /* 0x001fc40000000000 */
[----:B------:R-:W-:Y:S02]  /*1f7660*/  PRMT R11, R4, 0x3340, R5 ;  /* 0x00003340040b7816 */ /* 0x000fe40000000005 */
[----:B------:R-:W-:Y:S01]  /*1f7670*/  LOP3.LUT R8, R8, 0xffff, RZ, 0xc0, !PT ;  /* 0x0000ffff08087812 */ /* 0x000fe200078ec0ff */
[----:B------:R0:W-:Y:S01]  /*1f7680*/  STL [R1+0x31a0], R9 ;  /* 0x0031a00901007387 */ /* 0x0001e20000100800 */
[----:B------:R-:W-:Y:S02]  /*1f7690*/  PRMT R22, R11, 0x5410, R22 ;  /* 0x000054100b167816 */ /* 0x000fe40000000016 */
[----:B------:R-:W-:Y:S02]  /*1f76a0*/  PRMT R11, R9, 0x3340, R0 ;  /* 0x00003340090b7816 */ /* 0x000fe40000000000 */
[----:B0-----:R-:W-:-:S04]  /*1f76b0*/  PRMT R9, R6, 0x3340, R8 ;  /* 0x0000334006097816 */ /* 0x001fc80000000008 */
[----:B------:R-:W-:Y:S01]  /*1f76c0*/  PRMT R9, R9, 0x5410, R11 ;  /* 0x0000541009097816 */ /* 0x000fe2000000000b */
[----:B------:R0:W-:Y:S04]  /*1f76d0*/  STL [R1+0x1dac], R22 ;  /* 0x001dac1601007387 */ /* 0x0001e80000100800 */
[----:B------:R1:W-:Y:S01]  /*1f76e0*/  STL [R1+0x309c], R9 ;  /* 0x00309c0901007387 */ /* 0x0003e20000100800 */
[----:B0-----:R-:W-:-:S03]  /*1f76f0*/  SHF.R.U32.HI R22, RZ, 0x8, R8 ;  /* 0x00000008ff167819 */ /* 0x001fc60000011608 */
[----:B------:R-:W2:Y:S04]  /*1f7700*/  LDL.LU R8, [R1+0x384] ;  /* 0x0003840001087983 */ /* 0x000ea80000300800 */
[----:B-1----:R-:W3:Y:S04]  /*1f7710*/  LDL.LU R9, [R1+0xec] ;  /* 0x0000ec0001097983 */ /* 0x002ee80000300800 */
[----:B------:R-:W4:Y:S01]  /*1f7720*/  LDL.LU R11, [R1+0x274] ;  /* 0x00027400010b7983 */ /* 0x000f220000300800 */
[----:B------:R-:W-:Y:S02]  /*1f7730*/  SHF.R.U32.HI R6, RZ, 0x8, R6 ;  /* 0x00000008ff067819 */ /* 0x000fe40000011606 */
[----:B------:R-:W-:-:S02]  /*1f7740*/  SHF.R.U32.HI R4, RZ, 0x8, R4 ;  /* 0x00000008ff047819 */ /* 0x000fc40000011604 */
[----:B------:R-:W-:Y:S02]  /*1f7750*/  SHF.R.U32.HI R5, RZ, 0x8, R5 ;  /* 0x00000008ff057819 */ /* 0x000fe40000011605 */
[----:B------:R-:W-:Y:S02]  /*1f7760*/  LOP3.LUT R22, R22, 0xffff, RZ, 0xc0, !PT ;  /* 0x0000ffff16167812 */ /* 0x000fe400078ec0ff */
[----:B------:R-:W-:Y:S02]  /*1f7770*/  LOP3.LUT R6, R6, 0xffff, RZ, 0xc0, !PT ;  /* 0x0000ffff06067812 */ /* 0x000fe400078ec0ff */
[----:B------:R-:W-:Y:S02]  /*1f7780*/  LOP3.LUT R4, R4, 0xffff, RZ, 0xc0, !PT ;  /* 0x0000ffff04047812 */ /* 0x000fe400078ec0ff */
[----:B------:R-:W-:Y:S02]  /*1f7790*/  LOP3.LUT R5, R5, 0xffff, RZ, 0xc0, !PT ;  /* 0x0000ffff05057812 */ /* 0x000fe400078ec0ff */
[----:B------:R-:W-:-:S02]  /*1f77a0*/  PRMT R6, R6, 0x3340, R22 ;  /* 0x0000334006067816 */ /* 0x000fc40000000016 */
[----:B------:R-:W-:-:S03]  /*1f77b0*/  PRMT R5, R4, 0x3340, R5 ;  /* 0x0000334004057816 */ /* 0x000fc60000000005 */
[----:B------:R0:W-:Y:S04]  /*1f77c0*/  STL [R1+0x3024], R6 ;  /* 0x0030240601007387 */ /* 0x0001e80000100800 */
[----:B------:R1:W-:Y:S01]  /*1f77d0*/  STL [R1+0x1c48], R5 ;  /* 0x001c480501007387 */ /* 0x0003e20000100800 */
[----:B------:R-:W-:-:S04]  /*1f77e0*/  LOP3.LUT R7, R7, 0xffff, RZ, 0xc0, !PT ;  /* 0x0000ffff07077812 */ /* 0x000fc800078ec0ff */
[----:B0-----:R-:W-:Y:S02]  /*1f77f0*/  PRMT R6, R7, 0x3340, R0 ;  /* 0x0000334007067816 */ /* 0x001fe40000000000 */
[----:B------:R-:W-:Y:S02]  /*1f7800*/  LOP3.LUT R4, R3, 0xffff, RZ, 0xc0, !PT ;  /* 0x0000ffff03047812 */ /* 0x000fe400078ec0ff */
[----:B-1----:R-:W-:-:S04]  /*1f7810*/  LOP3.LUT R5, R12, 0xffff, RZ, 0xc0, !PT ;  /* 0x0000ffff0c057812 */ /* 0x002fc800078ec0ff */
[----:B------:R-:W-:-:S04]  /*1f7820*/  PRMT R3, R4, 0x3340, R5 ;  /* 0x0000334004037816 */ /* 0x000fc80000000005 */
[----:B------:R-:W-:Y:S02]  /*1f7830*/  PRMT R6, R3, 0x5410, R6 ;  /* 0x0000541003067816 */ /* 0x000fe40000000006 */
[----:B------:R-:W4:Y:S04]  /*1f7840*/  LDL.LU R3, [R1+0x388] ;  /* 0x0003880001037983 */ /* 0x000f280000300800 */
[----:B------:R-:W4:Y:S01]  /*1f7850*/  LDL.LU R12, [R1+0x278] ;  /* 0x00027800010c7983 */ /* 0x000f220000300800 */
[----:B------:R-:W-:Y:S01]  /*1f7860*/  VIADD R2, R2, UR6 ;  /* 0x0000000602027c36 */ /* 0x000fe20008000000 */
[----:B------:R-:W-:Y:S02]  /*1f7870*/  SHF.R.U32.HI R10, RZ, 0x8, R10 ;  /* 0x00000008ff0a7819 */ /* 0x000fe4000001160a */
[----:B------:R0:W-:Y:S01]  /*1f7880*/  STL [R1+0x1d90], R6 ;  /* 0x001d900601007387 */ /* 0x0001e20000100800 */
[----:B------:R-:W-:-:S02]  /*1f7890*/  SHF.R.U32.HI R4, RZ, 0x8, R4 ;  /* 0x00000008ff047819 */ /* 0x000fc40000011604 */
[----:B------:R-:W-:Y:S02]  /*1f78a0*/  SHF.R.U32.HI R5, RZ, 0x8, R5 ;  /* 0x00000008ff057819 */ /* 0x000fe40000011605 */
[----:B------:R-:W-:Y:S02]  /*1f78b0*/  IADD3 R22, P1, PT, R2, R27, RZ ;  /* 0x0000001b02167210 */ /* 0x000fe40007f3e0ff */
[----:B------:R-:W-:Y:S02]  /*1f78c0*/  LOP3.LUT R10, R10, 0xffff, RZ, 0xc0, !PT ;  /* 0x0000ffff0a0a7812 */ /* 0x000fe400078ec0ff */
[----:B------:R-:W-:Y:S02]  /*1f78d0*/  LOP3.LUT R4, R4, 0xffff, RZ, 0xc0, !PT ;  /* 0x0000ffff04047812 */ /* 0x000fe400078ec0ff */
[----:B------:R-:W-:Y:S02]  /*1f78e0*/  LOP3.LUT R5, R5, 0xffff, RZ, 0xc0, !PT ;  /* 0x0000ffff05057812 */ /* 0x000fe400078ec0ff */
[----:B------:R-:W-:-:S02]  /*1f78f0*/  SHF.R.U32.HI R7, RZ, 0x8, R7 ;  /* 0x00000008ff077819 */ /* 0x000fc40000011607 */
[----:B------:R-:W-:Y:S01]  /*1f7900*/  LOP3.LUT R13, R13, 0xffff, RZ, 0xc0, !PT ;  /* 0x0000ffff0d0d7812 */ /* 0x000fe200078ec0ff */
[----:B------:R-:W1:Y:S01]  /*1f7910*/  LDCU UR6, c[0x0][0x3b8] ;  /* 0x00007700ff0677ac */ /* 0x000e620008000800 */
[----:B0-----:R-:W-:Y:S02]  /*1f7920*/  SHF.R.S32.HI R6, RZ, 0x1f, R2 ;  /* 0x0000001fff067819 */ /* 0x001fe40000011402 */
[----:B------:R-:W-:Y:S02]  /*1f7930*/  PRMT R10, R10, 0x3340, R0 ;  /* 0x000033400a0a7816 */ /* 0x000fe40000000000 */
[----:B------:R-:W-:Y:S01]  /*1f7940*/  PRMT R5, R4, 0x3340, R5 ;  /* 0x0000334004057816 */ /* 0x000fe20000000005 */
[----:B------:R-:W-:-:S05]  /*1f7950*/  IMAD.X R23, R6, 0x1, R26, P1 ;  /* 0x0000000106177824 */ /* 0x000fca00008e061a */
[----:B------:R0:W-:Y:S04]  /*1f7960*/  STL.64 [R1+0x1488], R22 ;  /* 0x0014881601007387 */ /* 0x0001e80000100a00 */
[----:B------:R3:W-:Y:S04]  /*1f7970*/  STL [R1+0x154], R10 ;  /* 0x0001540a01007387 */ /* 0x0007e80000100800 */
[----:B------:R4:W-:Y:S01]  /*1f7980*/  STL [R1+0x1c38], R5 ;  /* 0x001c380501007387 */ /* 0x0009e20000100800 */
[----:B------:R-:W-:Y:S02]  /*1f7990*/  LOP3.LUT R7, R7, 0xffff, RZ, 0xc0, !PT ;  /* 0x0000ffff07077812 */ /* 0x000fe400078ec0ff */
[----:B0-----:R-:W-:-:S02]  /*1f79a0*/  IADD3 R22, P1, PT, R2, R29, RZ ;  /* 0x0000001d02167210 */ /* 0x001fc40007f3e0ff */
[----:B------:R-:W-:-:S03]  /*1f79b0*/  PRMT R7, R7, 0x3340, R0 ;  /* 0x0000334007077816 */ /* 0x000fc60000000000 */
[----:B------:R-:W-:Y:S01]  /*1f79c0*/  IMAD.X R23, R6, 0x1, R28, P1 ;  /* 0x0000000106177824 */ /* 0x000fe200008e061c */
[----:B--2---:R-:W-:Y:S02]  /*1f79d0*/  LOP3.LUT R4, R8, 0xffff, RZ, 0xc0, !PT ;  /* 0x0000ffff08047812 */ /* 0x004fe400078ec0ff */
[----:B---3--:R-:W-:Y:S02]  /*1f79e0*/  LOP3.LUT R10, R9, 0xffff, RZ, 0xc0, !PT ;  /* 0x0000ffff090a7812 */ /* 0x008fe400078ec0ff */
[----:B----4-:R-:W-:Y:S02]  /*1f79f0*/  LOP3.LUT R5, R11, 0xffff, RZ, 0xc0, !PT ;  /* 0x0000ffff0b057812 */ /* 0x010fe400078ec0ff */
[----:B------:R-:W-:Y:S02]  /*1f7a00*/  PRMT R9, R10, 0x3340, R0 ;  /* 0x000033400a097816 */ /* 0x000fe40000000000 */
[----:B------:R-:W-:-:S04]  /*1f7a10*/  PRMT R8, R4, 0x3340, R5 ;  /* 0x0000334004087816 */ /* 0x000fc80000000005 */
[----:B------:R-:W-:Y:S02]  /*1f7a20*/  PRMT R11, R8, 0x5410, R9 ;  /* 0x00005410080b7816 */ /* 0x000fe40000000009 */
[----:B------:R-:W2:Y:S04]  /*1f7a30*/  LDL.LU R8, [R1+0x70c] ;  /* 0x00070c0001087983 */ /* 0x000ea80000300800 */
[----:B------:R-:W3:Y:S04]  /*1f7a40*/  LDL.LU R9, [R1+0x574] ;  /* 0x0005740001097983 */ /* 0x000ee80000300800 */
[----:B------:R0:W-:Y:S01]  /*1f7a50*/  STL [R1+0x1d88], R11 ;  /* 0x001d880b01007387 */ /* 0x0001e20000100800 */
[----:B------:R-:W-:-:S02]  /*1f7a60*/  SHF.R.U32.HI R4, RZ, 0x8, R4 ;  /* 0x00000008ff047819 */ /* 0x000fc40000011604 */
[----:B------:R-:W-:Y:S01]  /*1f7a70*/  SHF.R.U32.HI R5, RZ, 0x8, R5 ;  /* 0x00000008ff057819 */ /* 0x000fe20000011605 */
[----:B0-----:R-:W4:Y:S01]  /*1f7a80*/  LDL.LU R11, [R1+0x630] ;  /* 0x00063000010b7983 */ /* 0x001f220000300800 */
[----:B------:R-:W-:Y:S02]  /*1f7a90*/  LOP3.LUT R4, R4, 0xffff, RZ, 0xc0, !PT ;  /* 0x0000ffff04047812 */ /* 0x000fe400078ec0ff */
[----:B------:R-:W-:Y:S01]  /*1f7aa0*/  LOP3.LUT R5, R5, 0xffff, RZ, 0xc0, !PT ;  /* 0x0000ffff05057812 */ /* 0x000fe200078ec0ff */
[----:B------:R-:W-:Y:S04]  /*1f7ab0*/  STL.64 [R1+0x1490], R22 ;  /* 0x0014901601007387 */ /* 0x000fe80000100a00 */
[----:B------:R0:W-:Y:S01]  /*1f7ac0*/  STL [R1+0x150], R7 ;  /* 0x0001500701007387 */ /* 0x0001e20000100800 */
[----:B------:R-:W-:-:S05]  /*1f7ad0*/  PRMT R5, R4, 0x3340, R5 ;  /* 0x0000334004057816 */ /* 0x000fca0000000005 */
[----:B------:R0:W-:Y:S01]  /*1f7ae0*/  STL [R1+0x5a4], R5 ;  /* 0x0005a40501007387 */ /* 0x0001e20000100800 */
[----:B------:R-:W-:Y:S02]  /*1f7af0*/  LOP3.LUT R4, R3, 0xffff, RZ, 0xc0, !PT ;  /* 0x0000ffff03047812 */ /* 0x000fe400078ec0ff */
[----:B0-----:R-:W-:Y:S02]  /*1f7b00*/  LOP3.LUT R7, R12, 0xffff, RZ, 0xc0, !PT ;  /* 0x0000ffff0c077812 */ /* 0x001fe400078ec0ff */
[----:B------:R-:W-:Y:S02]  /*1f7b10*/  PRMT R5, R13, 0x3340, R0 ;  /* 0x000033400d057816 */ /* 0x000fe40000000000 */
[----:B------:R-:W-:-:S04]  /*1f7b20*/  PRMT R3, R4, 0x3340, R7 ;  /* 0x0000334004037816 */ /* 0x000fc80000000007 */
[----:B------:R-:W-:-:S05]  /*1f7b30*/  PRMT R3, R3, 0x5410, R5 ;  /* 0x0000541003037816 */ /* 0x000fca0000000005 */
[----:B------:R0:W-:Y:S04]  /*1f7b40*/  STL [R1+0x3090], R3 ;  /* 0x0030900301007387 */ /* 0x0001e80000100800 */
[----:B------:R-:W4:Y:S04]  /*1f7b50*/  LDL.LU R5, [R1+0x71c] ;  /* 0x00071c0001057983 */ /* 0x000f280000300800 */
[----:B0-----:R-:W4:Y:S04]  /*1f7b60*/  LDL.LU R3, [R1+0x578] ;  /* 0x0005780001037983 */ /* 0x001f280000300800 */
[----:B------:R-:W4:Y:S01]  /*1f7b70*/  LDL.LU R12, [R1+0x634] ;  /* 0x00063400010c7983 */ /* 0x000f220000300800 */
[----:B------:R-:W-:-:S02]  /*1f7b80*/  SHF.R.U32.HI R10, RZ, 0x8, R10 ;  /* 0x00000008ff0a7819 */ /* 0x000fc4000001160a */
[----:B------:R-:W-:Y:S02]  /*1f7b90*/  SHF.R.U32.HI R4, RZ, 0x8, R4 ;  /* 0x00000008ff047819 */ /* 0x000fe40000011604 */
[----:B------:R-:W-:Y:S02]  /*1f7ba0*/  SHF.R.U32.HI R7, RZ, 0x8, R7 ;  /* 0x00000008ff077819 */ /* 0x000fe40000011607 */
[----:B------:R-:W-:Y:S02]  /*1f7bb0*/  IADD3 R22, P1, PT, R2, R17, RZ ;  /* 0x0000001102167210 */ /* 0x000fe40007f3e0ff */
[----:B------:R-:W-:Y:S02]  /*1f7bc0*/  LOP3.LUT R10, R10, 0xffff, RZ, 0xc0, !PT ;  /* 0x0000ffff0a0a7812 */ /* 0x000fe400078ec0ff */
[----:B------:R-:W-:Y:S02]  /*1f7bd0*/  LOP3.LUT R4, R4, 0xffff, RZ, 0xc0, !PT ;  /* 0x0000ffff04047812 */ /* 0x000fe400078ec0ff */
[----:B------:R-:W-:Y:S01]  /*1f7be0*/  LOP3.LUT R7, R7, 0xffff, RZ, 0xc0, !PT ;  /* 0x0000ffff07077812 */ /* 0x000fe200078ec0ff */
[----:B------:R-:W-:Y:S01]  /*1f7bf0*/  IMAD.X R23, R6, 0x1, R15, P1 ;  /* 0x0000000106177824 */ /* 0x000fe200008e060f */
[----:B------:R-:W-:-:S02]  /*1f7c00*/  PRMT R10, R10, 0x3340, R0 ;  /* 0x000033400a0a7816 */ /* 0x000fc40000000000 */
[----:B------:R-:W-:Y:S02]  /*1f7c10*/  PRMT R7, R4, 0x3340, R7 ;  /* 0x0000334004077816 */ /* 0x000fe40000000007 */
[----:B------:R0:W-:Y:S04]  /*1f7c20*/  STL.64 [R1+0x1480], R22 ;  /* 0x0014801601007387 */ /* 0x0001e80000100a00 */
[----:B------:R-:W-:Y:S04]  /*1f7c30*/  STL [R1+0x14c], R10 ;  /* 0x00014c0a01007387 */ /* 0x000fe80000100800 */
[----:B------:R1:W-:Y:S01]  /*1f7c40*/  STL [R1+0x800], R7 ;  /* 0x0008000701007387 */ /* 0x0003e20000100800 */
[----:B0-----:R-:W-:-:S05]  /*1f7c50*/  IADD3 R22, P1, PT, R2, R25, RZ ;  /* 0x0000001902167210 */ /* 0x001fca0007f3e0ff */
[----:B------:R-:W-:Y:S01]  /*1f7c60*/  IMAD.X R23, R6, 0x1, R24, P1 ;  /* 0x0000000106177824 */ /* 0x000fe200008e0618 */
[----:B--2---:R-:W-:Y:S02]  /*1f7c70*/  LOP3.LUT R4, R8, 0xffff, RZ, 0xc0, !PT ;  /* 0x0000ffff08047812 */ /* 0x004fe400078ec0ff */
[----:B---3--:R-:W-:-:S04]  /*1f7c80*/  LOP3.LUT R9, R9, 0xffff, RZ, 0xc0, !PT ;  /* 0x0000ffff09097812 */ /* 0x008fc800078ec0ff */
[----:B------:R-:W-:Y:S02]  /*1f7c90*/  PRMT R8, R9, 0x3340, R0 ;  /* 0x0000334009087816 */ /* 0x000fe40000000000 */
[----:B----4-:R-:W-:-:S04]  /*1f7ca0*/  LOP3.LUT R11, R11, 0xffff, RZ, 0xc0, !PT ;  /* 0x0000ffff0b0b7812 */ /* 0x010fc800078ec0ff */
[----:B-1----:R-:W-:-:S04]  /*1f7cb0*/  PRMT R7, R4, 0x3340, R11 ;  /* 0x0000334004077816 */ /* 0x002fc8000000000b */
[----:B------:R-:W-:-:S05]  /*1f7cc0*/  PRMT R7, R7, 0x5410, R8 ;  /* 0x0000541007077816 */ /* 0x000fca0000000008 */
[----:B------:R-:W-:Y:S04]  /*1f7cd0*/  STL [R1+0x1d6c], R7 ;  /* 0x001d6c0701007387 */ /* 0x000fe80000100800 */
[----:B------:R0:W-:Y:S01]  /*1f7ce0*/  STL.64 [R1+0x1470], R22 ;  /* 0x0014701601007387 */ /* 0x0001e20000100a00 */
[----:B------:R-:W-:-:S03]  /*1f7cf0*/  SHF.R.U32.HI R4, RZ, 0x8, R4 ;  /* 0x00000008ff047819 */ /* 0x000fc60000011604 */
[----:B0-----:R-:W2:Y:S04]  /*1f7d00*/  LDL.LU.64 R22, [R1+0x77e8] ;  /* 0x0077e80001167983 */ /* 0x001ea80000300a00 */
[----:B------:R-:W3:Y:S04]  /*1f7d10*/  LDL.LU R7, [R1+0x69c] ;  /* 0x00069c0001077983 */ /* 0x000ee80000300800 */
[----:B------:R-:W4:Y:S04]  /*1f7d20*/  LDL.LU R10, [R1+0x534] ;  /* 0x00053400010a7983 */ /* 0x000f280000300800 */
[----:B------:R-:W2:Y:S04]  /*1f7d30*/  LDL.LU R8, [R1+0x5ec] ;  /* 0x0005ec0001087983 */ /* 0x000ea80000300800 */
[----:B------:R0:W-:Y:S01]  /*1f7d40*/  STL.64 [R1+0x77d0], R24 ;  /* 0x0077d01801007387 */ /* 0x0001e20000100a00 */
[----:B------:R-:W-:-:S02]  /*1f7d50*/  LOP3.LUT R4, R4, 0xffff, RZ, 0xc0, !PT ;  /* 0x0000ffff04047812 */ /* 0x000fc400078ec0ff */
[----:B0-----:R-:W-:Y:S02]  /*1f7d60*/  SHF.R.U32.HI R25, RZ, 0x8, R13 ;  /* 0x00000008ff197819 */ /* 0x001fe4000001160d */
[----:B------:R-:W-:Y:S01]  /*1f7d70*/  SHF.R.U32.HI R24, RZ, 0x8, R11 ;  /* 0x00000008ff187819 */ /* 0x000fe2000001160b */
[----:B------:R-:W2:Y:S01]  /*1f7d80*/  LDL.LU R13, [R1+0x77e0] ;  /* 0x0077e000010d7983 */ /* 0x000ea20000300800 */
[----:B------:R-:W-:Y:S02]  /*1f7d90*/  LOP3.LUT R3, R3, 0xffff, RZ, 0xc0, !PT ;  /* 0x0000ffff03037812 */ /* 0x000fe400078ec0ff */
[----:B------:R-:W-:Y:S02]  /*1f7da0*/  LOP3.LUT R25, R25, 0xffff, RZ, 0xc0, !PT ;  /* 0x0000ffff19197812 */ /* 0x000fe400078ec0ff */
[----:B------:R-:W-:Y:S01]  /*1f7db0*/  LOP3.LUT R24, R24, 0xffff, RZ, 0xc0, !PT ;  /* 0x0000ffff18187812 */ /* 0x000fe200078ec0ff */
[----:B------:R-:W2:Y:S01]  /*1f7dc0*/  LDL.LU R11, [R1+0x77dc] ;  /* 0x0077dc00010b7983 */ /* 0x000ea20000300800 */
[----:B------:R-:W-:-:S02]  /*1f7dd0*/  PRMT R25, R25, 0x3340, R0 ;  /* 0x0000334019197816 */ /* 0x000fc40000000000 */
[----:B------:R-:W-:Y:S02]  /*1f7de0*/  PRMT R24, R4, 0x3340, R24 ;  /* 0x0000334004187816 */ /* 0x000fe40000000018 */
[----:B------:R-:W-:Y:S02]  /*1f7df0*/  LOP3.LUT R4, R5, 0xffff, RZ, 0xc0, !PT ;  /* 0x0000ffff05047812 */ /* 0x000fe400078ec0ff */
[----:B------:R-:W-:Y:S01]  /*1f7e00*/  LOP3.LUT R5, R12, 0xffff, RZ, 0xc0, !PT ;  /* 0x0000ffff0c057812 */ /* 0x000fe200078ec0ff */
[----:B------:R-:W-:Y:S04]  /*1f7e10*/  STL [R1+0x148], R25 ;  /* 0x0001481901007387 */ /* 0x000fe80000100800 */
[----:B------:R0:W-:Y:S01]  /*1f7e20*/  STL [R1+0x598], R24 ;  /* 0x0005981801007387 */ /* 0x0001e20000100800 */
[----:B------:R-:W-:-:S02]  /*1f7e30*/  PRMT R12, R4, 0x3340, R5 ;  /* 0x00003340040c7816 */ /* 0x000fc40000000005 */
[----:B0-----:R-:W-:-:S04]  /*1f7e40*/  PRMT R24, R3, 0x3340, R0 ;  /* 0x0000334003187816 */ /* 0x001fc80000000000 */
[----:B------:R-:W-:Y:S02]  /*1f7e50*/  PRMT R12, R12, 0x5410, R24 ;  /* 0x000054100c0c7816 */ /* 0x000fe40000000018 */
[----:B------:R-:W-:Y:S01]  /*1f7e60*/  IADD3 R24, P1, PT, R2, R16, RZ ;  /* 0x0000001002187210 */ /* 0x000fe20007f3e0ff */
[----:B------:R-:W-:Y:S04]  /*1f7e70*/  STL [R1+0x77c8], R16 ;  /* 0x0077c81001007387 */ /* 0x000fe80000100800 */
[----:B------:R0:W-:Y:S01]  /*1f7e80*/  STL [R1+0x1d54], R12 ;  /* 0x001d540c01007387 */ /* 0x0001e20000100800 */
[----:B------:R-:W-:Y:S01]  /*1f7e90*/  IMAD.X R25, R6, 0x1, R14, P1 ;  /* 0x0000000106197824 */ /* 0x000fe200008e060e */
[----:B------:R-:W-:-:S04]  /*1f7ea0*/  SHF.R.U32.HI R5, RZ, 0x8, R5 ;  /* 0x00000008ff057819 */ /* 0x000fc80000011605 */
[----:B------:R1:W-:Y:S01]  /*1f7eb0*/  STL.64 [R1+0x1478], R24 ;  /* 0x0014781801007387 */ /* 0x0003e20000100a00 */
[----:B0-----:R-:W-:Y:S02]  /*1f7ec0*/  SHF.R.U32.HI R12, RZ, 0x8, R9 ;  /* 0x00000008ff0c7819 */ /* 0x001fe40000011609 */
[----:B------:R-:W-:Y:S01]  /*1f7ed0*/  LOP3.LUT R16, R5, 0xffff, RZ, 0xc0, !PT ;  /* 0x0000ffff05107812 */ /* 0x000fe200078ec0ff */
[----:B------:R-:W2:Y:S01]  /*1f7ee0*/  LDL.LU R9, [R1+0x6a4] ;  /* 0x0006a40001097983 */ /* 0x000ea20000300800 */
[----:B-1----:R-:W-:-:S03]  /*1f7ef0*/  LOP3.LUT R24, R12, 0xffff, RZ, 0xc0, !PT ;  /* 0x0000ffff0c187812 */ /* 0x002fc600078ec0ff */
[----:B------:R-:W2:Y:S04]  /*1f7f00*/  LDL.LU R12, [R1+0x538] ;  /* 0x00053800010c7983 */ /* 0x000ea80000300800 */
[----:B------:R-:W2:Y:S01]  /*1f7f10*/  LDL.LU R5, [R1+0x5f0] ;  /* 0x0005f00001057983 */ /* 0x000ea20000300800 */
[----:B------:R-:W-:Y:S02]  /*1f7f20*/  SHF.R.U32.HI R4, RZ, 0x8, R4 ;  /* 0x00000008ff047819 */ /* 0x000fe40000011604 */
[----:B------:R-:W-:Y:S02]  /*1f7f30*/  PRMT R24, R24, 0x3340, R0 ;  /* 0x0000334018187816 */ /* 0x000fe40000000000 */
[----:B------:R-:W-:-:S04]  /*1f7f40*/  LOP3.LUT R4, R4, 0xffff, RZ, 0xc0, !PT ;  /* 0x0000ffff04047812 */ /* 0x000fc800078ec0ff */
[----:B------:R-:W-:Y:S01]  /*1f7f50*/  PRMT R16, R4, 0x3340, R16 ;  /* 0x0000334004107816 */ /* 0x000fe20000000010 */
[----:B------:R-:W-:Y:S04]  /*1f7f60*/  STL [R1+0x144], R24 ;  /* 0x0001441801007387 */ /* 0x000fe80000100800 */
[----:B------:R0:W-:Y:S01]  /*1f7f70*/  STL [R1+0x7e8], R16 ;  /* 0x0007e81001007387 */ /* 0x0001e20000100800 */
[----:B------:R-:W-:-:S04]  /*1f7f80*/  SHF.R.U32.HI R3, RZ, 0x8, R3 ;  /* 0x00000008ff037819 */ /* 0x000fc80000011603 */
[----:B------:R-:W-:-:S04]  /*1f7f90*/  LOP3.LUT R3, R3, 0xffff, RZ, 0xc0, !PT ;  /* 0x0000ffff03037812 */ /* 0x000fc800078ec0ff */
[--C-:B------:R-:W-:Y:S02]  /*1f7fa0*/  PRMT R3, R3, 0x3340, R0.reuse ;  /* 0x0000334003037816 */ /* 0x100fe40000000000 */
[----:B---3--:R-:W-:Y:S02]  /*1f7fb0*/  LOP3.LUT R7, R7, 0xffff, RZ, 0xc0, !PT ;  /* 0x0000ffff07077812 */ /* 0x008fe400078ec0ff */
[----:B----4-:R-:W-:Y:S02]  /*1f7fc0*/  LOP3.LUT R4, R10, 0xffff, RZ, 0xc0, !PT ;  /* 0x0000ffff0a047812 */ /* 0x010fe400078ec0ff */
[----:B--2---:R-:W-:Y:S02]  /*1f7fd0*/  LOP3.LUT R10, R8, 0xffff, RZ, 0xc0, !PT ;  /* 0x0000ffff080a7812 */ /* 0x004fe400078ec0ff */
[----:B0-----:R-:W-:Y:S02]  /*1f7fe0*/  PRMT R16, R4, 0x3340, R0 ;  /* 0x0000334004107816 */ /* 0x001fe40000000000 */
[----:B------:R-:W-:-:S02]  /*1f7ff0*/  PRMT R8, R7, 0x3340, R10 ;  /* 0x0000334007087816 */ /* 0x000fc4000000000a */
[----:B------:R-:W-:Y:S02]  /*1f8000*/  IADD3 R24, P1, PT, R2, R23, RZ ;  /* 0x0000001702187210 */ /* 0x000fe40007f3e0ff */
[----:B------:R-:W-:Y:S02]  /*1f8010*/  PRMT R8, R8, 0x5410, R16 ;  /* 0x0000541008087816 */ /* 0x000fe40000000010 */
[----:B------:R-:W-:Y:S01]  /*1f8020*/  SHF.R.U32.HI R16, RZ, 0x8, R10 ;  /* 0x00000008ff107819 */ /* 0x000fe2000001160a */
[----:B------:R-:W-:Y:S01]  /*1f8030*/  IMAD.X R25, R6, 0x1, R22, P1 ;  /* 0x0000000106197824 */ /* 0x000fe200008e0616 */
[----:B------:R-:W-:Y:S01]  /*1f8040*/  SHF.R.U32.HI R4, RZ, 0x8, R4 ;  /* 0x00000008ff047819 */ /* 0x000fe20000011604 */
[----:B------:R0:W-:Y:S01]  /*1f8050*/  STL [R1+0x1d50], R8 ;  /* 0x001d500801007387 */ /* 0x0001e20000100800 */
[----:B------:R-:W-:Y:S02]  /*1f8060*/  LOP3.LUT R16, R16, 0xffff, RZ, 0xc0, !PT ;  /* 0x0000ffff10107812 */ /* 0x000fe400078ec0ff */
[----:B------:R-:W-:-:S02]  /*1f8070*/  LOP3.LUT R4, R4, 0xffff, RZ, 0xc0, !PT ;  /* 0x0000ffff04047812 */ /* 0x000fc400078ec0ff */
[----:B0-----:R-:W-:Y:S02]  /*1f8080*/  SHF.R.U32.HI R8, RZ, 0x8, R7 ;  /* 0x00000008ff087819 */ /* 0x001fe40000011607 */
[----:B------:R-:W2:Y:S04]  /*1f8090*/  LDL.LU R7, [R1+0x44c] ;  /* 0x00044c0001077983 */ /* 0x000ea80000300800 */
[----:B------:R0:W-:Y:S01]  /*1f80a0*/  STL.64 [R1+0x1468], R24 ;  /* 0x0014681801007387 */ /* 0x0001e20000100a00 */
[----:B------:R-:W-:-:S03]  /*1f80b0*/  LOP3.LUT R8, R8, 0xffff, RZ, 0xc0, !PT ;  /* 0x0000ffff08087812 */ /* 0x000fc600078ec0ff */
[----:B------:R-:W3:Y:S01]  /*1f80c0*/  LDL.LU R10, [R1+0x318] ;  /* 0x00031800010a7983 */ /* 0x000ee20000300800 */
[----:B------:R-:W-:Y:S02]  /*1f80d0*/  PRMT R4, R4, 0x3340, R0 ;  /* 0x0000334004047816 */ /* 0x000fe40000000000 */
[----:B------:R-:W-:Y:S02]  /*1f80e0*/  PRMT R8, R8, 0x3340, R16 ;  /* 0x0000334008087816 */ /* 0x000fe40000000010 */
[----:B0-----:R-:W-:-:S03]  /*1f80f0*/  IADD3 R24, P1, PT, R2, R21, RZ ;  /* 0x0000001502187210 */ /* 0x001fc60007f3e0ff */
[----:B------:R0:W-:Y:S04]  /*1f8100*/  STL [R1+0x298], R8 ;  /* 0x0002980801007387 */ /* 0x0001e80000100800 */
[----:B------:R1:W-:Y:S01]  /*1f8110*/  STL [R1+0x13c], R4 ;  /* 0x00013c0401007387 */ /* 0x0003e20000100800 */
[----:B------:R-:W-:-:S05]  /*1f8120*/  IMAD.X R25, R6, 0x1, R19, P1 ;  /* 0x0000000106197824 */ /* 0x000fca00008e0613 */
[----:B------:R4:W-:Y:S04]  /*1f8130*/  STL.64 [R1+0x1460], R24 ;  /* 0x0014601801007387 */ /* 0x0009e80000100a00 */
[----:B0-----:R-:W3:Y:S01]  /*1f8140*/  LDL.LU R8, [R1+0x448] ;  /* 0x0004480001087983 */ /* 0x001ee20000300800 */
[----:B-1----:R-:W-:Y:S02]  /*1f8150*/  LOP3.LUT R4, R9, 0xffff, RZ, 0xc0, !PT ;  /* 0x0000ffff09047812 */ /* 0x002fe400078ec0ff */
[----:B------:R-:W-:Y:S02]  /*1f8160*/  LOP3.LUT R12, R12, 0xffff, RZ, 0xc0, !PT ;  /* 0x0000ffff0c0c7812 */ /* 0x000fe400078ec0ff */
[----:B------:R-:W-:Y:S02]  /*1f8170*/  LOP3.LUT R5, R5, 0xffff, RZ, 0xc0, !PT ;  /* 0x0000ffff05057812 */ /* 0x000fe400078ec0ff */
[----:B----4-:R-:W-:-:S02]  /*1f8180*/  PRMT R24, R12, 0x3340, R0 ;  /* 0x000033400c187816 */ /* 0x010fc40000000000 */
[--C-:B------:R-:W-:Y:S02]  /*1f8190*/  PRMT R16, R4, 0x3340, R5.reuse ;  /* 0x0000334004107816 */ /* 0x100fe40000000005 */
[----:B------:R-:W-:Y:S02]  /*1f81a0*/  SHF.R.U32.HI R4, RZ, 0x8, R4 ;  /* 0x00000008ff047819 */ /* 0x000fe40000011604 */
[----:B------:R-:W-:Y:S01]  /*1f81b0*/  SHF.R.U32.HI R5, RZ, 0x8, R5 ;  /* 0x00000008ff057819 */ /* 0x000fe20000011605 */
[----:B------:R0:W-:Y:S01]  /*1f81c0*/  STL [R1+0x140], R3 ;  /* 0x0001400301007387 */ /* 0x0001e20000100800 */
[----:B------:R-:W-:Y:S02]  /*1f81d0*/  PRMT R16, R16, 0x5410, R24 ;  /* 0x0000541010107816 */ /* 0x000fe40000000018 */
[----:B------:R-:W-:Y:S02]  /*1f81e0*/  IADD3 R24, P1, PT, R2, R20, RZ ;  /* 0x0000001402187210 */ /* 0x000fe40007f3e0ff */
[----:B------:R-:W-:-:S02]  /*1f81f0*/  LOP3.LUT R4, R4, 0xffff, RZ, 0xc0, !PT ;  /* 0x0000ffff04047812 */ /* 0x000fc400078ec0ff */
[----:B------:R-:W-:Y:S01]  /*1f8200*/  LOP3.LUT R5, R5, 0xffff, RZ, 0xc0, !PT ;  /* 0x0000ffff05057812 */ /* 0x000fe200078ec0ff */
[----:B0-----:R-:W4:Y:S04]  /*1f8210*/  LDL.LU R3, [R1+0x1dc] ;  /* 0x0001dc0001037983 */ /* 0x001f280000300800 */
[----:B------:R-:W4:Y:S01]  /*1f8220*/  LDL.LU R9, [R1+0x314] ;  /* 0x0003140001097983 */ /* 0x000f220000300800 */
[----:B------:R-:W-:Y:S01]  /*1f8230*/  IMAD.X R25, R6, 0x1, R18, P1 ;  /* 0x0000000106197824 */ /* 0x000fe200008e0612 */
[----:B------:R-:W-:Y:S02]  /*1f8240*/  PRMT R6, R4, 0x3340, R5 ;  /* 0x0000334004067816 */ /* 0x000fe40000000005 */
[----:B------:R0:W-:Y:S01]  /*1f8250*/  STL [R1+0x3180], R12 ;  /* 0x0031800c01007387 */ /* 0x0001e20000100800 */
[----:B------:R-:W-:-:S03]  /*1f8260*/  LOP3.LUT R4, R11, 0xffff, RZ, 0xc0, !PT ;  /* 0x0000ffff0b047812 */ /* 0x000fc600078ec0ff */
[----:B0-----:R-:W4:Y:S04]  /*1f8270*/  LDL.LU R12, [R1+0x3a4] ;  /* 0x0003a400010c7983 */ /* 0x001f280000300800 */
[----:B------:R-:W-:Y:S04]  /*1f8280*/  STL [R1+0x3088], R16 ;  /* 0x0030881001007387 */ /* 0x000fe80000100800 */
[----:B------:R-:W-:Y:S04]  /*1f8290*/  STL.64 [R1+0x1458], R24 ;  /* 0x0014581801007387 */ /* 0x000fe80000100a00 */
[----:B------:R3:W-:Y:S04]  /*1f82a0*/  STL [R1+0x2fd8], R6 ;  /* 0x002fd80601007387 */ /* 0x0007e80000100800 */
[----:B------:R-:W4:Y:S01]  /*1f82b0*/  LDL.LU R11, [R1+0x77d8] ;  /* 0x0077d800010b7983 */ /* 0x000f220000300800 */
[----:B--2---:R-:W-:-:S02]  /*1f82c0*/  LOP3.LUT R5, R7, 0xffff, RZ, 0xc0, !PT ;  /* 0x0000ffff07057812 */ /* 0x004fc400078ec0ff */
[----:B---3--:R-:W-:Y:S02]  /*1f82d0*/  LOP3.LUT R6, R10, 0xffff, RZ, 0xc0, !PT ;  /* 0x0000ffff0a067812 */ /* 0x008fe400078ec0ff */
[----:B------:R-:W-:Y:S02]  /*1f82e0*/  PRMT R10, R4, 0x3340, R0 ;  /* 0x00003340040a7816 */ /* 0x000fe40000000000 */
[----:B------:R-:W-:Y:S02]  /*1f82f0*/  SHF.R.U32.HI R4, RZ, 0x8, R4 ;  /* 0x00000008ff047819 */ /* 0x000fe40000011604 */
[--C-:B------:R-:W-:Y:S02]  /*1f8300*/  PRMT R7, R5, 0x3340, R6.reuse ;  /* 0x0000334005077816 */ /* 0x100fe40000000006 */
[----:B------:R-:W-:Y:S02]  /*1f8310*/  SHF.R.U32.HI R5, RZ, 0x8, R5 ;  /* 0x00000008ff057819 */ /* 0x000fe40000011605 */
[----:B------:R-:W-:-:S02]  /*1f8320*/  SHF.R.U32.HI R6, RZ, 0x8, R6 ;  /* 0x00000008ff067819 */ /* 0x000fc40000011606 */
[----:B------:R-:W-:Y:S02]  /*1f8330*/  LOP3.LUT R4, R4, 0xffff, RZ, 0xc0, !PT ;  /* 0x0000ffff04047812 */ /* 0x000fe400078ec0ff */
[----:B------:R-:W-:Y:S02]  /*1f8340*/  LOP3.LUT R5, R5, 0xffff, RZ, 0xc0, !PT ;  /* 0x0000ffff05057812 */ /* 0x000fe400078ec0ff */
[----:B------:R-:W-:Y:S02]  /*1f8350*/  LOP3.LUT R6, R6, 0xffff, RZ, 0xc0, !PT ;  /* 0x0000ffff06067812 */ /* 0x000fe400078ec0ff */
[----:B------:R-:W-:Y:S02]  /*1f8360*/  PRMT R7, R7, 0x5410, R10 ;  /* 0x0000541007077816 */ /* 0x000fe4000000000a */
[----:B------:R-:W-:Y:S02]  /*1f8370*/  PRMT R6, R5, 0x3340, R6 ;  /* 0x0000334005067816 */ /* 0x000fe40000000006 */
[----:B------:R-:W-:Y:S01]  /*1f8380*/  PRMT R5, R4, 0x3340, R0 ;  /* 0x0000334004057816 */ /* 0x000fe20000000000 */
[----:B------:R-:W-:Y:S04]  /*1f8390*/  STL [R1+0x1cec], R7 ;  /* 0x001cec0701007387 */ /* 0x000fe80000100800 */
[----:B------:R-:W-:Y:S01]  /*1f83a0*/  STL [R1+0x7e0], R6 ;  /* 0x0007e00601007387 */ /* 0x000fe20000100800 */
[----:B------:R-:W-:-:S03]  /*1f83b0*/  LOP3.LUT R4, R8, 0xffff, RZ, 0xc0, !PT ;  /* 0x0000ffff08047812 */ /* 0x000fc600078ec0ff */
[----:B------:R0:W-:Y:S01]  /*1f83c0*/  STL [R1+0x138], R5 ;  /* 0x0001380501007387 */ /* 0x0001e20000100800 */
[----:B----4-:R-:W-:Y:S02]  /*1f83d0*/  LOP3.LUT R16, R3, 0xffff, RZ, 0xc0, !PT ;  /* 0x0000ffff03107812 */ /* 0x010fe400078ec0ff */
[----:B0-----:R-:W-:Y:S02]  /*1f83e0*/  LOP3.LUT R5, R9, 0xffff, RZ, 0xc0, !PT ;  /* 0x0000ffff09057812 */ /* 0x001fe400078ec0ff */
[----:B------:R-:W-:Y:S02]  /*1f83f0*/  PRMT R6, R16, 0x3340, R0 ;  /* 0x0000334010067816 */ /* 0x000fe40000000000 */
[----:B------:R-:W-:-:S04]  /*1f8400*/  PRMT R3, R4, 0x3340, R5 ;  /* 0x0000334004037816 */ /* 0x000fc80000000005 */
[----:B------:R-:W-:Y:S02]  /*1f8410*/  PRMT R3, R3, 0x5410, R6 ;  /* 0x0000541003037816 */ /* 0x000fe40000000006 */
[----:B------:R-:W-:Y:S02]  /*1f8420*/  LOP3.LUT R6, R13, 0xffff, RZ, 0xc0, !PT ;  /* 0x0000ffff0d067812 */ /* 0x000fe400078ec0ff */
[----:B------:R-:W-:Y:S01]  /*1f8430*/  LOP3.LUT R7, R12, 0xffff, RZ, 0xc0, !PT ;  /* 0x0000ffff0c077812 */ /* 0x000fe200078ec0ff */
[----:B------:R0:W-:Y:S01]  /*1f8440*/  STL [R1+0x1ce8], R3 ;  /* 0x001ce80301007387 */ /* 0x0001e20000100800 */
[----:B------:R-:W-:Y:S02]  /*1f8450*/  LOP3.LUT R8, R11, 0xffff, RZ, 0xc0, !PT ;  /* 0x0000ffff0b087812 */ /* 0x000fe400078ec0ff */
[----:B------:R-:W-:Y:S02]  /*1f8460*/  PRMT R9, R6, 0x3340, R0 ;  /* 0x0000334006097816 */ /* 0x000fe40000000000 */
[----:B0-----:R-:W-:-:S04]  /*1f8470*/  PRMT R3, R7, 0x3340, R8 ;  /* 0x0000334007037816 */ /* 0x001fc80000000008 */
[----:B------:R-:W-:Y:S02]  /*1f8480*/  PRMT R10, R3, 0x5410, R9 ;  /* 0x00005410030a7816 */ /* 0x000fe40000000009 */
[----:B------:R-:W2:Y:S04]  /*1f8490*/  LDL.LU R9, [R1+0x760] ;  /* 0x0007600001097983 */ /* 0x000ea80000300800 */
[----:B------:R-:W3:Y:S04]  /*1f84a0*/  LDL.LU R3, [R1+0x590] ;  /* 0x0005900001037983 */ /* 0x000ee80000300800 */
[----:B------:R0:W-:Y:S04]  /*1f84b0*/  STL [R1+0x1ce0], R10 ;  /* 0x001ce00a01007387 */ /* 0x0001e80000100800 */
[----:B------:R-:W4:Y:S01]  /*1f84c0*/  LDL.LU R12, [R1+0x640] ;  /* 0x00064000010c7983 */ /* 0x000f220000300800 */
[----:B------:R-:W-:Y:S01]  /*1f84d0*/  VIADD R2, R2, UR6 ;  /* 0x0000000602027c36 */ /* 0x000fe20008000000 */
[----:B------:R-:W-:-:S02]  /*1f84e0*/  SHF.R.U32.HI R7, RZ, 0x8, R7 ;  /* 0x00000008ff077819 */ /* 0x000fc40000011607 */
[----:B------:R-:W-:Y:S02]  /*1f84f0*/  SHF.R.U32.HI R8, RZ, 0x8, R8 ;  /* 0x00000008ff087819 */ /* 0x000fe40000011608 */
[----:B------:R-:W-:Y:S02]  /*1f8500*/  SHF.R.U32.HI R4, RZ, 0x8, R4 ;  /* 0x00000008ff047819 */ /* 0x000fe40000011604 */
[----:B------:R-:W-:Y:S02]  /*1f8510*/  SHF.R.U32.HI R5, RZ, 0x8, R5 ;  /* 0x00000008ff057819 */ /* 0x000fe40000011605 */
[----:B------:R-:W-:Y:S02]  /*1f8520*/  SHF.R.S32.HI R13, RZ, 0x1f, R2 ;  /* 0x0000001fff0d7819 */ /* 0x000fe40000011402 */
[----:B------:R-:W-:Y:S01]  /*1f8530*/  SHF.R.U32.HI R16, RZ, 0x8, R16 ;  /* 0x00000008ff107819 */ /* 0x000fe20000011610 */
[----:B------:R-:W1:Y:S01]  /*1f8540*/  LDCU UR6, c[0x0][0x3b8] ;  /* 0x00007700ff0677ac */ /* 0x000e620008000800 */
[----:B0-----:R-:W-:-:S02]  /*1f8550*/  IADD3 R10, P1, PT, R2, R27, RZ ;  /* 0x0000001b020a7210 */ /* 0x001fc40007f3e0ff */
[----:B------:R-:W-:Y:S02]  /*1f8560*/  LOP3.LUT R7, R7, 0xffff, RZ, 0xc0, !PT ;  /* 0x0000ffff07077812 */ /* 0x000fe400078ec0ff */
[----:B------:R-:W-:Y:S01]  /*1f8570*/  LOP3.LUT R8, R8, 0xffff, RZ, 0xc0, !PT ;  /* 0x0000ffff08087812 */ /* 0x000fe200078ec0ff */
[----:B------:R-:W-:Y:S01]  /*1f8580*/  IMAD.X R11, R13, 0x1, R26, P1 ;  /* 0x000000010d0b7824 */ /* 0x000fe200008e061a */
[----:B------:R-:W-:Y:S02]  /*1f8590*/  LOP3.LUT R4, R4, 0xffff, RZ, 0xc0, !PT ;  /* 0x0000ffff04047812 */ /* 0x000fe400078ec0ff */
[----:B------:R-:W-:Y:S02]  /*1f85a0*/  LOP3.LUT R5, R5, 0xffff, RZ, 0xc0, !PT ;  /* 0x0000ffff05057812 */ /* 0x000fe400078ec0ff */
[----:B------:R0:W-:Y:S01]  /*1f85b0*/  STL.64 [R1+0x1450], R10 ;  /* 0x0014500a01007387 */ /* 0x0001e20000100a00 */
[----:B------:R-:W-:Y:S02]  /*1f85c0*/  LOP3.LUT R16, R16, 0xffff, RZ, 0xc0, !PT ;  /* 0x0000ffff10107812 */ /* 0x000fe400078ec0ff */
[----:B0-----:R-:W-:-:S02]  /*1f85d0*/  PRMT R11, R7, 0x3340, R8 ;  /* 0x00003340070b7816 */ /* 0x001fc40000000008 */
[----:B------:R-:W-:Y:S02]  /*1f85e0*/  PRMT R7, R4, 0x3340, R5 ;  /* 0x0000334004077816 */ /* 0x000fe40000000005 */
[----:B------:R-:W-:Y:S01]  /*1f85f0*/  IADD3 R4, P1, PT, R2, R29, RZ ;  /* 0x0000001d02047210 */ /* 0x000fe20007f3e0ff */
[----:B------:R0:W-:Y:S04]  /*1f8600*/  STL [R1+0x76bc], R11 ;  /* 0x0076bc0b01007387 */ /* 0x0001e80000100800 */
[----:B------:R-:W-:Y:S01]  /*1f8610*/  IMAD.X R5, R13, 0x1, R28, P1 ;  /* 0x000000010d057824 */ /* 0x000fe200008e061c */
[----:B------:R1:W-:Y:S01]  /*1f8620*/  STL [R1+0x58c], R7 ;  /* 0x00058c0701007387 */ /* 0x0003e20000100800 */
[----:B0-----:R-:W-:Y:S02]  /*1f8630*/  SHF.R.U32.HI R11, RZ, 0x8, R6 ;  /* 0x00000008ff0b7819 */ /* 0x001fe40000011606 */
[----:B------:R-:W-:Y:S01]  /*1f8640*/  PRMT R16, R16, 0x3340, R0 ;  /* 0x0000334010107816 */ /* 0x000fe20000000000 */
[----:B-1----:R-:W4:Y:S01]  /*1f8650*/  LDL.LU R7, [R1+0x3ac] ;  /* 0x0003ac0001077983 */ /* 0x002f220000300800 */
[----:B------:R-:W-:-:S03]  /*1f8660*/  LOP3.LUT R11, R11, 0xffff, RZ, 0xc0, !PT ;  /* 0x0000ffff0b0b7812 */ /* 0x000fc600078ec0ff */
[----:B------:R-:W4:Y:S04]  /*1f8670*/  LDL.LU R8, [R1+0xfc] ;  /* 0x0000fc0001087983 */ /* 0x000f280000300800 */
[----:B------:R0:W-:Y:S01]  /*1f8680*/  STL.64 [R1+0x1448], R4 ;  /* 0x0014480401007387 */ /* 0x0001e20000100a00 */
[----:B------:R-:W-:-:S03]  /*1f8690*/  PRMT R11, R11, 0x3340, R0 ;  /* 0x000033400b0b7816 */ /* 0x000fc60000000000 */
[----:B0-----:R-:W4:Y:S04]  /*1f86a0*/  LDL.LU R4, [R1+0x294] ;  /* 0x0002940001047983 */ /* 0x001f280000300800 */
[----:B------:R-:W4:Y:S04]  /*1f86b0*/  LDL.LU R5, [R1+0x76c] ;  /* 0x00076c0001057983 */ /* 0x000f280000300800 */
[----:B------:R-:W4:Y:S04]  /*1f86c0*/  LDL.LU R10, [R1+0x594] ;  /* 0x00059400010a7983 */ /* 0x000f280000300800 */
[----:B------:R-:W4:Y:S04]  /*1f86d0*/  LDL.LU R6, [R1+0x644] ;  /* 0x0006440001067983 */ /* 0x000f280000300800 */
[----:B------:R-:W-:Y:S04]  /*1f86e0*/  STL [R1+0x90], R16 ;  /* 0x0000901001007387 */ /* 0x000fe80000100800 */
[----:B------:R4:W-:Y:S01]  /*1f86f0*/  STL [R1+0x98], R11 ;  /* 0x0000980b01007387 */ /* 0x0009e20000100800 */
[----:B------:R-:W-:-:S05]  /*1f8700*/  IADD3 R24, P1, PT, R2, R17, RZ ;  /* 0x0000001102187210 */ /* 0x000fca0007f3e0ff */
[----:B------:R-:W-:Y:S01]  /*1f8710*/  IMAD.X R25, R13, 0x1, R15, P1 ;  /* 0x000000010d197824 */ /* 0x000fe200008e060f */
[----:B--2---:R-:W-:Y:S02]  /*1f8720*/  LOP3.LUT R9, R9, 0xffff, RZ, 0xc0, !PT ;  /* 0x0000ffff09097812 */ /* 0x004fe400078ec0ff */
[----:B---3--:R-:W-:Y:S02]  /*1f8730*/  LOP3.LUT R3, R3, 0xffff, RZ, 0xc0, !PT ;  /* 0x0000ffff03037812 */ /* 0x008fe400078ec0ff */
[----:B----4-:R-:W-:Y:S02]  /*1f8740*/  LOP3.LUT R11, R12, 0xffff, RZ, 0xc0, !PT ;  /* 0x0000ffff0c0b7812 */ /* 0x010fe400078ec0ff */
[----:B------:R-:W-:Y:S02]  /*1f8750*/  PRMT R16, R3, 0x3340, R0 ;  /* 0x0000334003107816 */ /* 0x000fe40000000000 */
[----:B------:R-:W-:-:S04]  /*1f8760*/  PRMT R12, R9, 0x3340, R11 ;  /* 0x00003340090c7816 */ /* 0x000fc8000000000b */
[----:B------:R-:W-:-:S05]  /*1f8770*/  PRMT R12, R12, 0x5410, R16 ;  /* 0x000054100c0c7816 */ /* 0x000fca0000000010 */
[----:B------:R-:W-:Y:S04]  /*1f8780*/  STL [R1+0x1ccc], R12 ;  /* 0x001ccc0c01007387 */ /* 0x000fe80000100800 */
[----:B------:R0:W-:Y:S04]  /*1f8790*/  STL.64 [R1+0x1440], R24 ;  /* 0x0014401801007387 */ /* 0x0001e80000100a00 */
[----:B0-----:R-:W2:Y:S01]  /*1f87a0*/  LDL.LU.64 R24, [R1+0x77d0] ;  /* 0x0077d00001187983 */ /* 0x001ea20000300a00 */
[----:B------:R-:W-:Y:S02]  /*1f87b0*/  SHF.R.U32.HI R9, RZ, 0x8, R9 ;  /* 0x00000008ff097819 */ /* 0x000fe40000011609 */
[----:B------:R-:W-:-:S02]  /*1f87c0*/  SHF.R.U32.HI R11, RZ, 0x8, R11 ;  /* 0x00000008ff0b7819 */ /* 0x000fc4000001160b */
[----:B------:R-:W-:Y:S02]  /*1f87d0*/  SHF.R.U32.HI R3, RZ, 0x8, R3 ;  /* 0x00000008ff037819 */ /* 0x000fe40000011603 */
[----:B------:R-:W-:Y:S02]  /*1f87e0*/  LOP3.LUT R9, R9, 0xffff, RZ, 0xc0, !PT ;  /* 0x0000ffff09097812 */ /* 0x000fe400078ec0ff */
[----:B------:R-:W-:Y:S02]  /*1f87f0*/  LOP3.LUT R11, R11, 0xffff, RZ, 0xc0, !PT ;  /* 0x0000ffff0b0b7812 */ /* 0x000fe400078ec0ff */
[----:B------:R-:W-:Y:S02]  /*1f8800*/  LOP3.LUT R3, R3, 0xffff, RZ, 0xc0, !PT ;  /* 0x0000ffff03037812 */ /* 0x000fe400078ec0ff */
[----:B------:R-:W-:Y:S02]  /*1f8810*/  PRMT R9, R9, 0x3340, R11 ;  /* 0x0000334009097816 */ /* 0x000fe4000000000b */
[----:B------:R-:W-:-:S02]  /*1f8820*/  PRMT R11, R3, 0x3340, R0 ;  /* 0x00003340030b7816 */ /* 0x000fc40000000000 */
[----:B------:R-:W3:Y:S04]  /*1f8830*/  LDL.LU R3, [R1+0x6b4] ;  /* 0x0006b40001037983 */ /* 0x000ee80000300800 */
[----:B------:R0:W-:Y:S04]  /*1f8840*/  STL [R1+0x7c0], R9 ;  /* 0x0007c00901007387 */ /* 0x0001e80000100800 */
[----:B0-----:R-:W4:Y:S04]  /*1f8850*/  LDL.LU R9, [R1+0x548] ;  /* 0x0005480001097983 */ /* 0x001f280000300800 */
[----:B------:R-:W-:Y:S04]  /*1f8860*/  STL [R1+0x94], R11 ;  /* 0x0000940b01007387 */ /* 0x000fe80000100800 */
[----:B------:R-:W3:Y:S01]  /*1f8870*/  LDL.LU R12, [R1+0x600] ;  /* 0x00060000010c7983 */ /* 0x000ee20000300800 */
[----:B------:R-:W-:-:S02]  /*1f8880*/  LOP3.LUT R8, R8, 0xffff, RZ, 0xc0, !PT ;  /* 0x0000ffff08087812 */ /* 0x000fc400078ec0ff */
[----:B------:R-:W-:-:S03]  /*1f8890*/  LOP3.LUT R7, R7, 0xffff, RZ, 0xc0, !PT ;  /* 0x0000ffff07077812 */ /* 0x000fc600078ec0ff */
[----:B------:R0:W-:Y:S01]  /*1f88a0*/  STL [R1+0x316c], R8 ;  /* 0x00316c0801007387 */ /* 0x0001e20000100800 */
[----:B------:R-:W-:Y:S02]  /*1f88b0*/  LOP3.LUT R16, R4, 0xffff, RZ, 0xc0, !PT ;  /* 0x0000ffff04107812 */ /* 0x000fe400078ec0ff */
[----:B------:R-:W-:Y:S02]  /*1f88c0*/  LOP3.LUT R4, R10, 0xffff, RZ, 0xc0, !PT ;  /* 0x0000ffff0a047812 */ /* 0x000fe400078ec0ff */
[----:B------:R-:W-:Y:S02]  /*1f88d0*/  PRMT R10, R8, 0x3340, R0 ;  /* 0x00003340080a7816 */ /* 0x000fe40000000000 */
[----:B0-----:R-:W-:Y:S02]  /*1f88e0*/  PRMT R8, R7, 0x3340, R16 ;  /* 0x0000334007087816 */ /* 0x001fe40000000010 */
[----:B------:R-:W-:Y:S02]  /*1f88f0*/  LOP3.LUT R5, R5, 0xffff, RZ, 0xc0, !PT ;  /* 0x0000ffff05057812 */ /* 0x000fe400078ec0ff */
[----:B------:R-:W-:-:S02]  /*1f8900*/  LOP3.LUT R6, R6, 0xffff, RZ, 0xc0, !PT ;  /* 0x0000ffff06067812 */ /* 0x000fc400078ec0ff */
[----:B------:R-:W-:Y:S02]  /*1f8910*/  PRMT R11, R8, 0x5410, R10 ;  /* 0x00005410080b7816 */ /* 0x000fe4000000000a */
[----:B------:R-:W-:Y:S02]  /*1f8920*/  PRMT R10, R4, 0x3340, R0 ;  /* 0x00003340040a7816 */ /* 0x000fe40000000000 */
[----:B------:R-:W-:-:S04]  /*1f8930*/  PRMT R8, R5, 0x3340, R6 ;  /* 0x0000334005087816 */ /* 0x000fc80000000006 */
[----:B------:R-:W-:Y:S01]  /*1f8940*/  PRMT R8, R8, 0x5410, R10 ;  /* 0x0000541008087816 */ /* 0x000fe2000000000a */
[----:B------:R0:W-:Y:S04]  /*1f8950*/  STL [R1+0x307c], R11 ;  /* 0x00307c0b01007387 */ /* 0x0001e80000100800 */
[----:B------:R-:W-:Y:S01]  /*1f8960*/  STL [R1+0x1cb8], R8 ;  /* 0x001cb80801007387 */ /* 0x000fe20000100800 */
[----:B------:R-:W-:Y:S02]  /*1f8970*/  SHF.R.U32.HI R5, RZ, 0x8, R5 ;  /* 0x00000008ff057819 */ /* 0x000fe40000011605 */
[----:B------:R-:W-:Y:S02]  /*1f8980*/  SHF.R.U32.HI R6, RZ, 0x8, R6 ;  /* 0x00000008ff067819 */ /* 0x000fe40000011606 */
[----:B------:R-:W-:-:S02]  /*1f8990*/  LOP3.LUT R5, R5, 0xffff, RZ, 0xc0, !PT ;  /* 0x0000ffff05057812 */ /* 0x000fc400078ec0ff */
[----:B------:R-:W-:Y:S02]  /*1f89a0*/  LOP3.LUT R6, R6, 0xffff, RZ, 0xc0, !PT ;  /* 0x0000ffff06067812 */ /* 0x000fe400078ec0ff */
[----:B--2---:R-:W-:Y:S01]  /*1f89b0*/  IADD3 R10, P1, PT, R2, R25, RZ ;  /* 0x00000019020a7210 */ /* 0x004fe20007f3e0ff */
[----:B------:R1:W-:Y:S04]  /*1f89c0*/  STL.64 [R1+0x77b8], R24 ;  /* 0x0077b81801007387 */ /* 0x0003e80000100a00 */
[----:B0-----:R-:W-:-:S05]  /*1f89d0*/  IMAD.X R11, R13, 0x1, R24, P1 ;  /* 0x000000010d0b7824 */ /* 0x001fca00008e0618 */
[----:B------:R0:W-:Y:S01]  /*1f89e0*/  STL.64 [R1+0x1420], R10 ;  /* 0x0014200a01007387 */ /* 0x0001e20000100a00 */
[----:B-1----:R-:W-:Y:S02]  /*1f89f0*/  SHF.R.U32.HI R24, RZ, 0x8, R16 ;  /* 0x00000008ff187819 */ /* 0x002fe40000011610 */
[----:B0-----:R-:W-:Y:S02]  /*1f8a00*/  SHF.R.U32.HI R11, RZ, 0x8, R7 ;  /* 0x00000008ff0b7819 */ /* 0x001fe40000011607 */
[----:B------:R-:W2:Y:S04]  /*1f8a10*/  LDL.LU R7, [R1+0x6c0] ;  /* 0x0006c00001077983 */ /* 0x000ea80000300800 */
[----:B------:R-:W2:Y:S04]  /*1f8a20*/  LDL.LU R10, [R1+0x550] ;  /* 0x00055000010a7983 */ /* 0x000ea80000300800 */
[----:B------:R-:W2:Y:S04]  /*1f8a30*/  LDL.LU R8, [R1+0x608] ;  /* 0x0006080001087983 */ /* 0x000ea80000300800 */
[----:B------:R-:W2:Y:S01]  /*1f8a40*/  LDL.LU R16, [R1+0x77c8] ;  /* 0x0077c80001107983 */ /* 0x000ea20000300800 */
[----:B------:R-:W-:-:S02]  /*1f8a50*/  LOP3.LUT R11, R11, 0xffff, RZ, 0xc0, !PT ;  /* 0x0000ffff0b0b7812 */ /* 0x000fc400078ec0ff */
[----:B------:R-:W-:-:S04]  /*1f8a60*/  LOP3.LUT R24, R24, 0xffff, RZ, 0xc0, !PT ;  /* 0x0000ffff18187812 */ /* 0x000fc800078ec0ff */
[----:B------:R-:W-:Y:S02]  /*1f8a70*/  PRMT R24, R11, 0x3340, R24 ;  /* 0x000033400b187816 */ /* 0x000fe40000000018 */
[----:B------:R-:W-:Y:S02]  /*1f8a80*/  PRMT R11, R5, 0x3340, R6 ;  /* 0x00003340050b7816 */ /* 0x000fe40000000006 */
[----:B---3--:R-:W-:Y:S02]  /*1f8a90*/  LOP3.LUT R6, R3, 0xffff, RZ, 0xc0, !PT ;  /* 0x0000ffff03067812 */ /* 0x008fe400078ec0ff */
[----:B----4-:R-:W-:Y:S01]  /*1f8aa0*/  LOP3.LUT R5, R9, 0xffff, RZ, 0xc0, !PT ;  /* 0x0000ffff09057812 */ /* 0x010fe200078ec0ff */
[----:B------:R-:W-:Y:S04]  /*1f8ab0*/  STL [R1+0x2fbc], R24 ;  /* 0x002fbc1801007387 */ /* 0x000fe80000100800 */
[----:B------:R0:W-:Y:S01]  /*1f8ac0*/  STL [R1+0x760], R11 ;  /* 0x0007600b01007387 */ /* 0x0001e20000100800 */
[----:B------:R-:W-:-:S02]  /*1f8ad0*/  PRMT R9, R5, 0x3340, R0 ;  /* 0x0000334005097816 */ /* 0x000fc40000000000 */
[----:B0-----:R-:W-:-:S04]  /*1f8ae0*/  LOP3.LUT R11, R12, 0xffff, RZ, 0xc0, !PT ;  /* 0x0000ffff0c0b7812 */ /* 0x001fc800078ec0ff */
[----:B------:R-:W-:-:S04]  /*1f8af0*/  PRMT R3, R6, 0x3340, R11 ;  /* 0x0000334006037816 */ /* 0x000fc8000000000b */
[----:B------:R-:W-:-:S05]  /*1f8b00*/  PRMT R3, R3, 0x5410, R9 ;  /* 0x0000541003037816 */ /* 0x000fca0000000009 */
[----:B------:R0:W-:Y:S04]  /*1f8b10*/  STL [R1+0x1cb0], R3 ;  /* 0x001cb00301007387 */ /* 0x0001e80000100800 */
[----:B0-----:R-:W3:Y:S04]  /*1f8b20*/  LDL.LU R3, [R1+0x46c] ;  /* 0x00046c0001037983 */ /* 0x001ee80000300800 */
[----:B------:R-:W4:Y:S04]  /*1f8b30*/  LDL.LU R9, [R1+0x210] ;  /* 0x0002100001097983 */ /* 0x000f280000300800 */
        /* <DEDUP_REMOVED lines=8> */
[----:B------:R-:W-:Y:S02]  /*1f8bc0*/  PRMT R5, R5, 0x3340, R0 ;  /* 0x0000334005057816 */ /* 0x000fe40000000000 */
[----:B------:R-:W-:Y:S02]  /*1f8bd0*/  SHF.R.U32.HI R4, RZ, 0x8, R4 ;  /* 0x00000008ff047819 */ /* 0x000fe40000011604 */
[----:B--2---:R-:W-:-:S05]  /*1f8be0*/  IADD3 R24, P1, PT, R2, R16, RZ ;  /* 0x0000001002187210 */ /* 0x004fca0007f3e0ff */
[----:B------:R-:W-:Y:S01]  /*1f8bf0*/  IMAD.X R25, R13, 0x1, R14, P1 ;  /* 0x000000010d197824 */ /* 0x000fe200008e060e */
[----:B------:R-:W-:Y:S02]  /*1f8c00*/  LOP3.LUT R6, R7, 0xffff, RZ, 0xc0, !PT ;  /* 0x0000ffff07067812 */ /* 0x000fe400078ec0ff */
[----:B------:R-:W-:Y:S02]  /*1f8c10*/  LOP3.LUT R7, R10, 0xffff, RZ, 0xc0, !PT ;  /* 0x0000ffff0a077812 */ /* 0x000fe400078ec0ff */
[----:B------:R-:W-:Y:S04]  /*1f8c20*/  STL.64 [R1+0x1438], R24 ;  /* 0x0014381801007387 */ /* 0x000fe80000100a00 */
[----:B------:R-:W-:Y:S04]  /*1f8c30*/  STL [R1+0x294], R11 ;  /* 0x0002940b01007387 */ /* 0x000fe80000100800 */
[----:B------:R0:W-:Y:S04]  /*1f8c40*/  STL [R1+0xa0], R5 ;  /* 0x0000a00501007387 */ /* 0x0001e80000100800 */
[----:B------:R1:W-:Y:S01]  /*1f8c50*/  STL [R1+0x315c], R7 ;  /* 0x00315c0701007387 */ /* 0x0003e20000100800 */
[----:B------:R-:W-:-:S02]  /*1f8c60*/  IADD3 R10, P1, PT, R2, R23, RZ ;  /* 0x00000017020a7210 */ /* 0x000fc40007f3e0ff */
[----:B0-----:R-:W-:Y:S02]  /*1f8c70*/  LOP3.LUT R5, R8, 0xffff, RZ, 0xc0, !PT ;  /* 0x0000ffff08057812 */ /* 0x001fe400078ec0ff */
[----:B------:R-:W-:Y:S02]  /*1f8c80*/  PRMT R8, R7, 0x3340, R0 ;  /* 0x0000334007087816 */ /* 0x000fe40000000000 */
[----:B-1----:R-:W-:Y:S01]  /*1f8c90*/  PRMT R7, R6, 0x3340, R5 ;  /* 0x0000334006077816 */ /* 0x002fe20000000005 */
[----:B------:R-:W-:-:S03]  /*1f8ca0*/  IMAD.X R11, R13, 0x1, R22, P1 ;  /* 0x000000010d0b7824 */ /* 0x000fc600008e0616 */
[----:B------:R-:W-:Y:S02]  /*1f8cb0*/  PRMT R7, R7, 0x5410, R8 ;  /* 0x0000541007077816 */ /* 0x000fe40000000008 */
[----:B------:R-:W-:-:S03]  /*1f8cc0*/  SHF.R.U32.HI R8, RZ, 0x8, R5 ;  /* 0x00000008ff087819 */ /* 0x000fc60000011605 */
[----:B------:R0:W-:Y:S04]  /*1f8cd0*/  STL [R1+0x3078], R7 ;  /* 0x0030780701007387 */ /* 0x0001e80000100800 */
[----:B------:R-:W-:Y:S04]  /*1f8ce0*/  STL.64 [R1+0x77b0], R22 ;  /* 0x0077b01601007387 */ /* 0x000fe80000100a00 */
[----:B------:R1:W-:Y:S01]  /*1f8cf0*/  STL.64 [R1+0x1430], R10 ;  /* 0x0014300a01007387 */ /* 0x0003e20000100a00 */
[----:B------:R-:W-:-:S03]  /*1f8d00*/  LOP3.LUT R8, R8, 0xffff, RZ, 0xc0, !PT ;  /* 0x0000ffff08087812 */ /* 0x000fc600078ec0ff */
[----:B------:R-:W2:Y:S01]  /*1f8d10*/  LDL.LU R5, [R1+0x470] ;  /* 0x0004700001057983 */ /* 0x000ea20000300800 */
[----:B0-----:R-:W-:Y:S02]  /*1f8d20*/  SHF.R.U32.HI R7, RZ, 0x8, R6 ;  /* 0x00000008ff077819 */ /* 0x001fe40000011606 */
[----:B-1----:R-:W-:Y:S02]  /*1f8d30*/  LOP3.LUT R10, R4, 0xffff, RZ, 0xc0, !PT ;  /* 0x0000ffff040a7812 */ /* 0x002fe400078ec0ff */
[----:B------:R-:W-:Y:S01]  /*1f8d40*/  LOP3.LUT R7, R7, 0xffff, RZ, 0xc0, !PT ;  /* 0x0000ffff07077812 */ /* 0x000fe200078ec0ff */
[----:B------:R-:W2:Y:S04]  /*1f8d50*/  LDL.LU R4, [R1+0x218] ;  /* 0x0002180001047983 */ /* 0x000ea80000300800 */
[----:B------:R-:W2:Y:S01]  /*1f8d60*/  LDL.LU R6, [R1+0x344] ;  /* 0x0003440001067983 */ /* 0x000ea20000300800 */
[----:B------:R-:W-:-:S02]  /*1f8d70*/  PRMT R10, R10, 0x3340, R0 ;  /* 0x000033400a0a7816 */ /* 0x000fc40000000000 */
[----:B------:R-:W-:Y:S02]  /*1f8d80*/  PRMT R7, R7, 0x3340, R8 ;  /* 0x0000334007077816 */ /* 0x000fe40000000008 */
[----:B---3--:R-:W-:Y:S02]  /*1f8d90*/  LOP3.LUT R3, R3, 0xffff, RZ, 0xc0, !PT ;  /* 0x0000ffff03037812 */ /* 0x008fe400078ec0ff */
[----:B----4-:R-:W-:Y:S02]  /*1f8da0*/  LOP3.LUT R11, R9, 0xffff, RZ, 0xc0, !PT ;  /* 0x0000ffff090b7812 */ /* 0x010fe400078ec0ff */
[----:B------:R-:W-:Y:S01]  /*1f8db0*/  LOP3.LUT R8, R12, 0xffff, RZ, 0xc0, !PT ;  /* 0x0000ffff0c087812 */ /* 0x000fe200078ec0ff */
[----:B------:R-:W-:Y:S04]  /*1f8dc0*/  STL [R1+0x9c], R10 ;  /* 0x00009c0a01007387 */ /* 0x000fe80000100800 */
[----:B------:R0:W-:Y:S01]  /*1f8dd0*/  STL [R1+0x2f7c], R7 ;  /* 0x002f7c0701007387 */ /* 0x0001e20000100800 */
[----:B------:R-:W-:-:S02]  /*1f8de0*/  PRMT R9, R11, 0x3340, R0 ;  /* 0x000033400b097816 */ /* 0x000fc40000000000 */
[----:B0-----:R-:W-:-:S04]  /*1f8df0*/  PRMT R7, R3, 0x3340, R8 ;  /* 0x0000334003077816 */ /* 0x001fc80000000008 */
[----:B------:R-:W-:Y:S02]  /*1f8e00*/  PRMT R7, R7, 0x5410, R9 ;  /* 0x0000541007077816 */ /* 0x000fe40000000009 */
[----:B------:R-:W-:-:S03]  /*1f8e10*/  IADD3 R22, P1, PT, R2, R21, RZ ;  /* 0x0000001502167210 */ /* 0x000fc60007f3e0ff */
[----:B------:R0:W-:Y:S02]  /*1f8e20*/  STL [R1+0x1c9c], R7 ;  /* 0x001c9c0701007387 */ /* 0x0001e40000100800 */
[----:B------:R-:W-:Y:S01]  /*1f8e30*/  IMAD.X R23, R13, 0x1, R19, P1 ;  /* 0x000000010d177824 */ /* 0x000fe200008e0613 */
[----:B------:R-:W-:Y:S01]  /*1f8e40*/  SHF.R.U32.HI R3, RZ, 0x8, R3 ;  /* 0x00000008ff037819 */ /* 0x000fe20000011603 */
[----:B0-----:R-:W3:Y:S04]  /*1f8e50*/  LDL.LU R7, [R1+0x3c0] ;  /* 0x0003c00001077983 */ /* 0x001ee80000300800 */
[----:B------:R-:W4:Y:S04]  /*1f8e60*/  LDL.LU R10, [R1+0x118] ;  /* 0x00011800010a7983 */ /* 0x000f280000300800 */
[----:B------:R-:W4:Y:S04]  /*1f8e70*/  LDL.LU R12, [R1+0x2b0] ;  /* 0x0002b000010c7983 */ /* 0x000f280000300800 */
[----:B------:R0:W-:Y:S02]  /*1f8e80*/  STL.64 [R1+0x1418], R22 ;  /* 0x0014181601007387 */ /* 0x0001e40000100a00 */
[----:B0-----:R-:W-:-:S02]  /*1f8e90*/  SHF.R.U32.HI R23, RZ, 0x8, R8 ;  /* 0x00000008ff177819 */ /* 0x001fc40000011608 */
[----:B------:R-:W-:Y:S01]  /*1f8ea0*/  LOP3.LUT R22, R3, 0xffff, RZ, 0xc0, !PT ;  /* 0x0000ffff03167812 */ /* 0x000fe200078ec0ff */
[----:B------:R-:W4:Y:S04]  /*1f8eb0*/  LDL.LU R8, [R1+0x5b0] ;  /* 0x0005b00001087983 */ /* 0x000f280000300800 */
[----:B------:R-:W4:Y:S04]  /*1f8ec0*/  LDL.LU R3, [R1+0x7a4] ;  /* 0x0007a40001037983 */ /* 0x000f280000300800 */
[----:B------:R-:W4:Y:S01]  /*1f8ed0*/  LDL.LU R9, [R1+0x6a0] ;  /* 0x0006a00001097983 */ /* 0x000f220000300800 */
[----:B------:R-:W-:-:S02]  /*1f8ee0*/  LOP3.LUT R23, R23, 0xffff, RZ, 0xc0, !PT ;  /* 0x0000ffff17177812 */ /* 0x000fc400078ec0ff */
[----:B------:R-:W-:Y:S02]  /*1f8ef0*/  SHF.R.U32.HI R11, RZ, 0x8, R11 ;  /* 0x00000008ff0b7819 */ /* 0x000fe4000001160b */
[----:B------:R-:W-:Y:S02]  /*1f8f00*/  PRMT R24, R22, 0x3340, R23 ;  /* 0x0000334016187816 */ /* 0x000fe40000000017 */
[----:B------:R-:W-:Y:S02]  /*1f8f10*/  IADD3 R22, P1, PT, R2, R20, RZ ;  /* 0x0000001402167210 */ /* 0x000fe40007f3e0ff */
[----:B------:R-:W-:-:S03]  /*1f8f20*/  LOP3.LUT R11, R11, 0xffff, RZ, 0xc0, !PT ;  /* 0x0000ffff0b0b7812 */ /* 0x000fc600078ec0ff */
[----:B------:R-:W-:Y:S01]  /*1f8f30*/  IMAD.X R23, R13, 0x1, R18, P1 ;  /* 0x000000010d177824 */ /* 0x000fe200008e0612 */
[----:B------:R-:W-:Y:S01]  /*1f8f40*/  PRMT R11, R11, 0x3340, R0 ;  /* 0x000033400b0b7816 */ /* 0x000fe20000000000 */
[----:B------:R-:W-:Y:S04]  /*1f8f50*/  STL [R1+0x70c], R24 ;  /* 0x00070c1801007387 */ /* 0x000fe80000100800 */
[----:B------:R-:W4:Y:S04]  /*1f8f60*/  LDL.LU R13, [R1+0x77c4] ;  /* 0x0077c400010d7983 */ /* 0x000f280000300800 */
[----:B------:R-:W-:Y:S04]  /*1f8f70*/  STL.64 [R1+0x1428], R22 ;  /* 0x0014281601007387 */ /* 0x000fe80000100a00 */
[----:B------:R0:W-:Y:S01]  /*1f8f80*/  STL [R1+0xa4], R11 ;  /* 0x0000a40b01007387 */ /* 0x0001e20000100800 */
[----:B--2---:R-:W-:-:S02]  /*1f8f90*/  LOP3.LUT R5, R5, 0xffff, RZ, 0xc0, !PT ;  /* 0x0000ffff05057812 */ /* 0x004fc400078ec0ff */
[----:B------:R-:W-:Y:S02]  /*1f8fa0*/  LOP3.LUT R6, R6, 0xffff, RZ, 0xc0, !PT ;  /* 0x0000ffff06067812 */ /* 0x000fe400078ec0ff */
[----:B------:R-:W-:Y:S02]  /*1f8fb0*/  LOP3.LUT R4, R4, 0xffff, RZ, 0xc0, !PT ;  /* 0x0000ffff04047812 */ /* 0x000fe400078ec0ff */
[--C-:B0-----:R-:W-:Y:S02]  /*1f8fc0*/  PRMT R11, R5, 0x3340, R6.reuse ;  /* 0x00003340050b7816 */ /* 0x101fe40000000006 */
[----:B------:R-:W-:Y:S02]  /*1f8fd0*/  SHF.R.U32.HI R5, RZ, 0x8, R5 ;  /* 0x00000008ff057819 */ /* 0x000fe40000011605 */
[----:B------:R-:W-:Y:S02]  /*1f8fe0*/  SHF.R.U32.HI R6, RZ, 0x8, R6 ;  /* 0x00000008ff067819 */ /* 0x000fe40000011606 */
[----:B------:R-:W-:-:S02]  /*1f8ff0*/  PRMT R22, R4, 0x3340, R0 ;  /* 0x0000334004167816 */ /* 0x000fc40000000000 */
[----:B------:R-:W-:Y:S02]  /*1f9000*/  SHF.R.U32.HI R4, RZ, 0x8, R4 ;  /* 0x00000008ff047819 */ /* 0x000fe40000011604 */
[----:B------:R-:W-:Y:S02]  /*1f9010*/  LOP3.LUT R5, R5, 0xffff, RZ, 0xc0, !PT ;  /* 0x0000ffff05057812 */ /* 0x000fe400078ec0ff */
[----:B------:R-:W-:Y:S02]  /*1f9020*/  LOP3.LUT R6, R6, 0xffff, RZ, 0xc0, !PT ;  /* 0x0000ffff06067812 */ /* 0x000fe400078ec0ff */
[----:B------:R-:W-:Y:S02]  /*1f9030*/  PRMT R11, R11, 0x5410, R22 ;  /* 0x000054100b0b7816 */ /* 0x000fe40000000016 */
[----:B------:R-:W-:Y:S02]  /*1f9040*/  LOP3.LUT R4, R4, 0xffff, RZ, 0xc0, !PT ;  /* 0x0000ffff04047812 */ /* 0x000fe400078ec0ff */
[----:B------:R-:W-:Y:S01]  /*1f9050*/  PRMT R5, R5, 0x3340, R6 ;  /* 0x0000334005057816 */ /* 0x000fe20000000006 */
[----:B------:R3:W-:Y:S01]  /*1f9060*/  STL [R1+0x1c94], R11 ;  /* 0x001c940b01007387 */ /* 0x0007e20000100800 */
[----:B------:R-:W-:-:S03]  /*1f9070*/  PRMT R4, R4, 0x3340, R0 ;  /* 0x0000334004047816 */ /* 0x000fc60000000000 */
[----:B------:R4:W-:Y:S04]  /*1f9080*/  STL [R1+0x28c], R5 ;  /* 0x00028c0501007387 */ /* 0x0009e80000100800 */
[----:B------:R0:W-:Y:S01]  /*1f9090*/  STL [R1+0xa8], R4 ;  /* 0x0000a80401007387 */ /* 0x0001e20000100800 */
[----:B---3--:R-:W-:Y:S02]  /*1f90a0*/  LOP3.LUT R11, R7, 0xffff, RZ, 0xc0, !PT ;  /* 0x0000ffff070b7812 */ /* 0x008fe400078ec0ff */
[----:B----4-:R-:W-:Y:S02]  /*1f90b0*/  LOP3.LUT R5, R10, 0xffff, RZ, 0xc0, !PT ;  /* 0x0000ffff0a057812 */ /* 0x010fe400078ec0ff */
[----:B------:R-:W-:Y:S02]  /*1f90c0*/  LOP3.LUT R12, R12, 0xffff, RZ, 0xc0, !PT ;  /* 0x0000ffff0c0c7812 */ /* 0x000fe400078ec0ff */
[----:B------:R-:W-:-:S02]  /*1f90d0*/  PRMT R6, R5, 0x3340, R0 ;  /* 0x0000334005067816 */ /* 0x000fc40000000000 */
[----:B0-----:R-:W-:-:S04]  /*1f90e0*/  PRMT R4, R11, 0x3340, R12 ;  /* 0x000033400b047816 */ /* 0x001fc8000000000c */
[----:B------:R-:W-:-:S05]  /*1f90f0*/  PRMT R4, R4, 0x5410, R6 ;  /* 0x0000541004047816 */ /* 0x000fca0000000006 */
[----:B------:R0:W-:Y:S01]  /*1f9100*/  STL [R1+0x1c88], R4 ;  /* 0x001c880401007387 */ /* 0x0001e20000100800 */
[----:B------:R-:W-:Y:S02]  /*1f9110*/  LOP3.LUT R8, R8, 0xffff, RZ, 0xc0, !PT ;  /* 0x0000ffff08087812 */ /* 0x000fe400078ec0ff */
[----:B------:R-:W-:Y:S02]  /*1f9120*/  LOP3.LUT R22, R3, 0xffff, RZ, 0xc0, !PT ;  /* 0x0000ffff03167812 */ /* 0x000fe400078ec0ff */
[----:B------:R-:W-:Y:S01]  /*1f9130*/  LOP3.LUT R23, R9, 0xffff, RZ, 0xc0, !PT ;  /* 0x0000ffff09177812 */ /* 0x000fe200078ec0ff */
[----:B------:R-:W-:Y:S01]  /*1f9140*/  VIADD R3, R2, UR6 ;  /* 0x0000000602037c36 */ /* 0x000fe20008000000 */
[----:B------:R-:W-:Y:S02]  /*1f9150*/  PRMT R10, R8, 0x3340, R0 ;  /* 0x00003340080a7816 */ /* 0x000fe40000000000 */
[----:B------:R-:W-:Y:S02]  /*1f9160*/  PRMT R6, R22, 0x3340, R23 ;  /* 0x0000334016067816 */ /* 0x000fe40000000017 */
[----:B------:R-:W-:Y:S01]  /*1f9170*/  SHF.R.U32.HI R11, RZ, 0x8, R11 ;  /* 0x00000008ff0b7819 */ /* 0x000fe2000001160b */
[----:B0-----:R-:W2:Y:S04]  /*1f9180*/  LDL.LU R4, [R1+0x3c4] ;  /* 0x0003c40001047983 */ /* 0x001ea80000300800 */
[----:B------:R-:W3:Y:S04]  /*1f9190*/  LDL.LU R2, [R1+0x2b4] ;  /* 0x0002b40001027983 */ /* 0x000ee80000300800 */
[----:B------:R-:W4:Y:S04]  /*1f91a0*/  LDL.LU R7, [R1+0x7d0] ;  /* 0x0007d00001077983 */ /* 0x000f280000300800 */
[----:B------:R-:W4:Y:S01]  /*1f91b0*/  LDL.LU R9, [R1+0x5b4] ;  /* 0x0005b40001097983 */ /* 0x000f220000300800 */
[----:B------:R-:W-:-:S02]  /*1f91c0*/  PRMT R24, R6, 0x5410, R10 ;  /* 0x0000541006187816 */ /* 0x000fc4000000000a */
[----:B------:R-:W-:Y:S01]  /*1f91d0*/  SHF.R.U32.HI R12, RZ, 0x8, R12 ;  /* 0x00000008ff0c7819 */ /* 0x000fe2000001160c */
[----:B------:R-:W4:Y:S04]  /*1f91e0*/  LDL.LU R10, [R1+0x6a8] ;  /* 0x0006a800010a7983 */ /* 0x000f280000300800 */
[----:B------:R0:W-:Y:S01]  /*1f91f0*/  STL [R1+0x1c8c], R24 ;  /* 0x001c8c1801007387 */ /* 0x0001e20000100800 */
[----:B------:R-:W-:Y:S02]  /*1f9200*/  SHF.R.S32.HI R6, RZ, 0x1f, R3 ;  /* 0x0000001fff067819 */ /* 0x000fe40000011403 */
[----:B------:R-:W-:Y:S02]  /*1f9210*/  SHF.R.U32.HI R22, RZ, 0x8, R22 ;  /* 0x00000008ff167819 */ /* 0x000fe40000011616 */
[----:B------:R-:W-:-:S02]  /*1f9220*/  SHF.R.U32.HI R23, RZ, 0x8, R23 ;  /* 0x00000008ff177819 */ /* 0x000fc40000011617 */
[----:B------:R-:W-:Y:S01]  /*1f9230*/  SHF.R.U32.HI R5, RZ, 0x8, R5 ;  /* 0x00000008ff057819 */ /* 0x000fe20000011605 */
[----:B------:R-:W1:Y:S01]  /*1f9240*/  LDCU UR6, c[0x0][0x3b8] ;  /* 0x00007700ff0677ac */ /* 0x000e620008000800 */
[----:B0-----:R-:W-:Y:S02]  /*1f9250*/  IADD3 R24, P1, PT, R3, R27, RZ ;  /* 0x0000001b03187210 */ /* 0x001fe40007f3e0ff */
[----:B------:R-:W-:Y:S02]  /*1f9260*/  LOP3.LUT R22, R22, 0xffff, RZ, 0xc0, !PT ;  /* 0x0000ffff16167812 */ /* 0x000fe400078ec0ff */
[----:B------:R-:W-:Y:S01]  /*1f9270*/  LOP3.LUT R23, R23, 0xffff, RZ, 0xc0, !PT ;  /* 0x0000ffff17177812 */ /* 0x000fe200078ec0ff */
[----:B------:R-:W-:Y:S01]  /*1f9280*/  IMAD.X R25, R6, 0x1, R26, P1 ;  /* 0x0000000106197824 */ /* 0x000fe200008e061a */
[----:B------:R-:W-:Y:S02]  /*1f9290*/  LOP3.LUT R11, R11, 0xffff, RZ, 0xc0, !PT ;  /* 0x0000ffff0b0b7812 */ /* 0x000fe400078ec0ff */
[----:B------:R-:W-:-:S02]  /*1f92a0*/  LOP3.LUT R12, R12, 0xffff, RZ, 0xc0, !PT ;  /* 0x0000ffff0c0c7812 */ /* 0x000fc400078ec0ff */
[----:B------:R0:W-:Y:S02]  /*1f92b0*/  STL.64 [R1+0x1408], R24 ;  /* 0x0014081801007387 */ /* 0x0001e40000100a00 */
[----:B------:R-:W-:Y:S02]  /*1f92c0*/  PRMT R11, R11, 0x3340, R12 ;  /* 0x000033400b0b7816 */ /* 0x000fe4000000000c */
[----:B------:R-:W-:Y:S02]  /*1f92d0*/  SHF.R.U32.HI R8, RZ, 0x8, R8 ;  /* 0x00000008ff087819 */ /* 0x000fe40000011608 */
[----:B------:R-:W-:Y:S02]  /*1f92e0*/  LOP3.LUT R5, R5, 0xffff, RZ, 0xc0, !PT ;  /* 0x0000ffff05057812 */ /* 0x000fe400078ec0ff */
[----:B0-----:R-:W-:Y:S02]  /*1f92f0*/  PRMT R24, R22, 0x3340, R23 ;  /* 0x0000334016187816 */ /* 0x001fe40000000017 */
[----:B------:R-:W-:-:S03]  /*1f9300*/  IADD3 R22, P1, PT, R3, R29, RZ ;  /* 0x0000001d03167210 */ /* 0x000fc60007f3e0ff */
[----:B------:R-:W-:Y:S02]  /*1f9310*/  STL [R1+0x6b4], R24 ;  /* 0x0006b41801007387 */ /* 0x000fe40000100800 */
[----:B------:R-:W-:Y:S02]  /*1f9320*/  IMAD.X R23, R6, 0x1, R28, P1 ;  /* 0x0000000106177824 */ /* 0x000fe400008e061c */
[----:B------:R0:W-:Y:S01]  /*1f9330*/  STL [R1+0x6b0], R11 ;  /* 0x0006b00b01007387 */ /* 0x0001e20000100800 */
[----:B------:R-:W-:-:S03]  /*1f9340*/  PRMT R12, R5, 0x3340, R0 ;  /* 0x00003340050c7816 */ /* 0x000fc60000000000 */
[----:B------:R-:W-:Y:S04]  /*1f9350*/  STL.64 [R1+0x1410], R22 ;  /* 0x0014101601007387 */ /* 0x000fe80000100a00 */
[----:B------:R-:W4:Y:S01]  /*1f9360*/  LDL.LU R5, [R1+0x714] ;  /* 0x0007140001057983 */ /* 0x000f220000300800 */
[----:B0-----:R-:W-:-:S03]  /*1f9370*/  LOP3.LUT R11, R8, 0xffff, RZ, 0xc0, !PT ;  /* 0x0000ffff080b7812 */ /* 0x001fc600078ec0ff */
[----:B------:R-:W4:Y:S01]  /*1f9380*/  LDL.LU R8, [R1+0x560] ;  /* 0x0005600001087983 */ /* 0x000f220000300800 */
[----:B------:R-:W-:-:S03]  /*1f9390*/  PRMT R11, R11, 0x3340, R0 ;  /* 0x000033400b0b7816 */ /* 0x000fc60000000000 */
[----:B------:R0:W-:Y:S01]  /*1f93a0*/  STL [R1+0xac], R12 ;  /* 0x0000ac0c01007387 */ /* 0x0001e20000100800 */
[----:B------:R-:W-:-:S03]  /*1f93b0*/  IADD3 R24, P1, PT, R3, R17, RZ ;  /* 0x0000001103187210 */ /* 0x000fc60007f3e0ff */
[----:B0-----:R-:W4:Y:S04]  /*1f93c0*/  LDL.LU R12, [R1+0x618] ;  /* 0x00061800010c7983 */ /* 0x001f280000300800 */
[----:B------:R0:W-:Y:S01]  /*1f93d0*/  STL [R1+0xb0], R11 ;  /* 0x0000b00b01007387 */ /* 0x0001e20000100800 */
[----:B------:R-:W-:Y:S01]  /*1f93e0*/  IMAD.X R25, R6, 0x1, R15, P1 ;  /* 0x0000000106197824 */ /* 0x000fe200008e060f */
[----:B--2---:R-:W-:Y:S02]  /*1f93f0*/  LOP3.LUT R22, R4, 0xffff, RZ, 0xc0, !PT ;  /* 0x0000ffff04167812 */ /* 0x004fe400078ec0ff */
[----:B------:R-:W-:Y:S02]  /*1f9400*/  LOP3.LUT R4, R13, 0xffff, RZ, 0xc0, !PT ;  /* 0x0000ffff0d047812 */ /* 0x000fe400078ec0ff */
[----:B---3--:R-:W-:Y:S01]  /*1f9410*/  LOP3.LUT R23, R2, 0xffff, RZ, 0xc0, !PT ;  /* 0x0000ffff02177812 */ /* 0x008fe200078ec0ff */
[----:B------:R-:W2:Y:S01]  /*1f9420*/  LDL.LU R13, [R1+0x77c0] ;  /* 0x0077c000010d7983 */ /* 0x000ea20000300800 */
[----:B----4-:R-:W-:-:S02]  /*1f9430*/  LOP3.LUT R2, R7, 0xffff, RZ, 0xc0, !PT ;  /* 0x0000ffff07027812 */ /* 0x010fc400078ec0ff */
[----:B0-----:R-:W-:Y:S01]  /*1f9440*/  LOP3.LUT R11, R9, 0xffff, RZ, 0xc0, !PT ;  /* 0x0000ffff090b7812 */ /* 0x001fe200078ec0ff */
[----:B------:R0:W-:Y:S01]  /*1f9450*/  STL [R1+0x3144], R4 ;  /* 0x0031440401007387 */ /* 0x0001e20000100800 */
[--C-:B------:R-:W-:Y:S02]  /*1f9460*/  PRMT R9, R4, 0x3340, R0.reuse ;  /* 0x0000334004097816 */ /* 0x100fe40000000000 */
[----:B------:R-:W-:Y:S02]  /*1f9470*/  PRMT R7, R22, 0x3340, R23 ;  /* 0x0000334016077816 */ /* 0x000fe40000000017 */
[----:B0-----:R-:W-:Y:S02]  /*1f9480*/  LOP3.LUT R4, R10, 0xffff, RZ, 0xc0, !PT ;  /* 0x0000ffff0a047812 */ /* 0x001fe400078ec0ff */
[----:B------:R-:W-:Y:S02]  /*1f9490*/  PRMT R10, R7, 0x5410, R9 ;  /* 0x00005410070a7816 */ /* 0x000fe40000000009 */
[----:B------:R-:W-:-:S02]  /*1f94a0*/  PRMT R9, R11, 0x3340, R0 ;  /* 0x000033400b097816 */ /* 0x000fc40000000000 */
[----:B------:R-:W-:-:S04]  /*1f94b0*/  PRMT R7, R2, 0x3340, R4 ;  /* 0x0000334002077816 */ /* 0x000fc80000000004 */
[----:B------:R-:W-:Y:S01]  /*1f94c0*/  PRMT R7, R7, 0x5410, R9 ;  /* 0x0000541007077816 */ /* 0x000fe20000000009 */
[----:B------:R-:W-:Y:S04]  /*1f94d0*/  STL [R1+0x3070], R10 ;  /* 0x0030700a01007387 */ /* 0x000fe80000100800 */
[----:B------:R-:W-:Y:S04]  /*1f94e0*/  STL [R1+0x1c78], R7 ;  /* 0x001c780701007387 */ /* 0x000fe80000100800 */
[----:B------:R0:W-:Y:S04]  /*1f94f0*/  STL.64 [R1+0x13f8], R24 ;  /* 0x0013f81801007387 */ /* 0x0001e80000100a00 */
[----:B0-----:R-:W3:Y:S04]  /*1f9500*/  LDL.LU.64 R24, [R1+0x77b8] ;  /* 0x0077b80001187983 */ /* 0x001ee80000300a00 */
[----:B------:R-:W4:Y:S04]  /*1f9510*/  LDL.LU R7, [R1+0x480] ;  /* 0x0004800001077983 */ /* 0x000f280000300800 */
[----:B------:R-:W2:Y:S04]  /*1f9520*/  LDL.LU R9, [R1+0x238] ;  /* 0x0002380001097983 */ /* 0x000ea80000300800 */
[----:B------:R-:W2:Y:S01]  /*1f9530*/  LDL.LU R10, [R1+0x354] ;  /* 0x00035400010a7983 */ /* 0x000ea20000300800 */
        /* <DEDUP_REMOVED lines=9> */
[----:B------:R-:W-:Y:S02]  /*1f95d0*/  PRMT R22, R2, 0x3340, R4 ;  /* 0x0000334002167816 */ /* 0x000fe40000000004 */
[----:B------:R-:W-:Y:S02]  /*1f95e0*/  LOP3.LUT R4, R5, 0xffff, RZ, 0xc0, !PT ;  /* 0x0000ffff05047812 */ /* 0x000fe400078ec0ff */
[----:B------:R-:W-:Y:S01]  /*1f95f0*/  LOP3.LUT R2, R8, 0xffff, RZ, 0xc0, !PT ;  /* 0x0000ffff08027812 */ /* 0x000fe200078ec0ff */
[----:B------:R-:W-:Y:S04]  /*1f9600*/  STL [R1+0x20b4], R23 ;  /* 0x0020b41701007387 */ /* 0x000fe80000100800 */
[----:B------:R0:W-:Y:S01]  /*1f9610*/  STL [R1+0x580], R22 ;  /* 0x0005801601007387 */ /* 0x0001e20000100800 */
[----:B------:R-:W-:-:S02]  /*1f9620*/  LOP3.LUT R5, R12, 0xffff, RZ, 0xc0, !PT ;  /* 0x0000ffff0c057812 */ /* 0x000fc400078ec0ff */
[----:B------:R-:W-:Y:S02]  /*1f9630*/  PRMT R12, R2, 0x3340, R0 ;  /* 0x00003340020c7816 */ /* 0x000fe40000000000 */
[----:B------:R-:W-:-:S04]  /*1f9640*/  PRMT R8, R4, 0x3340, R5 ;  /* 0x0000334004087816 */ /* 0x000fc80000000005 */
[----:B0-----:R-:W-:Y:S02]  /*1f9650*/  PRMT R22, R8, 0x5410, R12 ;  /* 0x0000541008167816 */ /* 0x001fe4000000000c */
[----:B------:R-:W-:Y:S01]  /*1f9660*/  SHF.R.U32.HI R4, RZ, 0x8, R4 ;  /* 0x00000008ff047819 */ /* 0x000fe20000011604 */
[----:B------:R-:W2:Y:S04]  /*1f9670*/  LDL.LU R8, [R1+0x3d8] ;  /* 0x0003d80001087983 */ /* 0x000ea80000300800 */
[----:B------:R-:W2:Y:S01]  /*1f9680*/  LDL.LU R12, [R1+0x2c8] ;  /* 0x0002c800010c7983 */ /* 0x000ea20000300800 */
[----:B------:R-:W-:-:S03]  /*1f9690*/  SHF.R.U32.HI R5, RZ, 0x8, R5 ;  /* 0x00000008ff057819 */ /* 0x000fc60000011605 */
[----:B------:R3:W-:Y:S01]  /*1f96a0*/  STL [R1+0x1c6c], R22 ;  /* 0x001c6c1601007387 */ /* 0x0007e20000100800 */
[----:B------:R-:W-:Y:S02]  /*1f96b0*/  SHF.R.U32.HI R2, RZ, 0x8, R2 ;  /* 0x00000008ff027819 */ /* 0x000fe40000011602 */
[----:B------:R-:W-:Y:S02]  /*1f96c0*/  LOP3.LUT R4, R4, 0xffff, RZ, 0xc0, !PT ;  /* 0x0000ffff04047812 */ /* 0x000fe400078ec0ff */
[----:B------:R-:W-:Y:S02]  /*1f96d0*/  LOP3.LUT R5, R5, 0xffff, RZ, 0xc0, !PT ;  /* 0x0000ffff05057812 */ /* 0x000fe400078ec0ff */
[----:B------:R-:W-:Y:S02]  /*1f96e0*/  LOP3.LUT R2, R2, 0xffff, RZ, 0xc0, !PT ;  /* 0x0000ffff02027812 */ /* 0x000fe400078ec0ff */
[----:B------:R-:W-:Y:S02]  /*1f96f0*/  PRMT R5, R4, 0x3340, R5 ;  /* 0x0000334004057816 */ /* 0x000fe40000000005 */
[----:B------:R-:W-:-:S02]  /*1f9700*/  PRMT R4, R2, 0x3340, R0 ;  /* 0x0000334002047816 */ /* 0x000fc40000000000 */
[----:B---3--:R-:W-:-:S05]  /*1f9710*/  IADD3 R22, P1, PT, R3, R25, RZ ;  /* 0x0000001903167210 */ /* 0x008fca0007f3e0ff */
[----:B------:R-:W-:Y:S01]  /*1f9720*/  IMAD.X R23, R6, 0x1, R24, P1 ;  /* 0x0000000106177824 */ /* 0x000fe200008e0618 */
[----:B----4-:R-:W-:Y:S02]  /*1f9730*/  LOP3.LUT R2, R7, 0xffff, RZ, 0xc0, !PT ;  /* 0x0000ffff07027812 */ /* 0x010fe400078ec0ff */
[----:B--2---:R-:W-:Y:S02]  /*1f9740*/  LOP3.LUT R9, R9, 0xffff, RZ, 0xc0, !PT ;  /* 0x0000ffff09097812 */ /* 0x004fe400078ec0ff */
[----:B------:R-:W-:Y:S04]  /*1f9750*/  STL.64 [R1+0x1400], R22 ;  /* 0x0014001601007387 */ /* 0x000fe80000100a00 */
[----:B------:R-:W-:Y:S04]  /*1f9760*/  STL [R1+0x44c], R5 ;  /* 0x00044c0501007387 */ /* 0x000fe80000100800 */
[----:B------:R0:W-:Y:S01]  /*1f9770*/  STL [R1+0xb8], R4 ;  /* 0x0000b80401007387 */ /* 0x0001e20000100800 */
[----:B------:R-:W-:-:S02]  /*1f9780*/  PRMT R7, R9, 0x3340, R0 ;  /* 0x0000334009077816 */ /* 0x000fc40000000000 */
[----:B0-----:R-:W-:Y:S02]  /*1f9790*/  LOP3.LUT R4, R10, 0xffff, RZ, 0xc0, !PT ;  /* 0x0000ffff0a047812 */ /* 0x001fe400078ec0ff */
[----:B------:R-:W-:Y:S02]  /*1f97a0*/  IADD3 R22, P1, PT, R3, R16, RZ ;  /* 0x0000001003167210 */ /* 0x000fe40007f3e0ff */
[----:B------:R-:W-:-:S03]  /*1f97b0*/  PRMT R5, R2, 0x3340, R4 ;  /* 0x0000334002057816 */ /* 0x000fc60000000004 */
[----:B------:R-:W-:Y:S01]  /*1f97c0*/  IMAD.X R23, R6, 0x1, R14, P1 ;  /* 0x0000000106177824 */ /* 0x000fe200008e060e */
[----:B------:R-:W-:-:S05]  /*1f97d0*/  PRMT R5, R5, 0x5410, R7 ;  /* 0x0000541005057816 */ /* 0x000fca0000000007 */
[----:B------:R-:W-:Y:S04]  /*1f97e0*/  STL [R1+0x1c70], R5 ;  /* 0x001c700501007387 */ /* 0x000fe80000100800 */
[----:B------:R0:W-:Y:S04]  /*1f97f0*/  STL.64 [R1+0x13f0], R22 ;  /* 0x0013f01601007387 */ /* 0x0001e80000100a00 */
[----:B0-----:R-:W2:Y:S04]  /*1f9800*/  LDL.LU.64 R22, [R1+0x77b0] ;  /* 0x0077b00001167983 */ /* 0x001ea80000300a00 */
[----:B------:R-:W3:Y:S04]  /*1f9810*/  LDL.LU R5, [R1+0x484] ;  /* 0x0004840001057983 */ /* 0x000ee80000300800 */
        /* <DEDUP_REMOVED lines=10> */
[----:B------:R-:W-:Y:S01]  /*1f98c0*/  LOP3.LUT R2, R8, 0xffff, RZ, 0xc0, !PT ;  /* 0x0000ffff08027812 */ /* 0x000fe200078ec0ff */
[----:B------:R-:W-:Y:S04]  /*1f98d0*/  STL [R1+0xb4], R11 ;  /* 0x0000b40b01007387 */ /* 0x000fe80000100800 */
[----:B------:R0:W-:Y:S01]  /*1f98e0*/  STL [R1+0x6a4], R4 ;  /* 0x0006a40401007387 */ /* 0x0001e20000100800 */
[----:B------:R-:W-:Y:S02]  /*1f98f0*/  LOP3.LUT R8, R13, 0xffff, RZ, 0xc0, !PT ;  /* 0x0000ffff0d087812 */ /* 0x000fe400078ec0ff */
[----:B0-----:R-:W-:-:S02]  /*1f9900*/  LOP3.LUT R4, R12, 0xffff, RZ, 0xc0, !PT ;  /* 0x0000ffff0c047812 */ /* 0x001fc400078ec0ff */
[----:B------:R-:W-:Y:S02]  /*1f9910*/  PRMT R12, R8, 0x3340, R0 ;  /* 0x00003340080c7816 */ /* 0x000fe40000000000 */
[----:B------:R-:W-:-:S04]  /*1f9920*/  PRMT R11, R2, 0x3340, R4 ;  /* 0x00003340020b7816 */ /* 0x000fc80000000004 */
[----:B------:R-:W-:-:S05]  /*1f9930*/  PRMT R11, R11, 0x5410, R12 ;  /* 0x000054100b0b7816 */ /* 0x000fca000000000c */
[----:B------:R0:W-:Y:S02]  /*1f9940*/  STL [R1+0x1c68], R11 ;  /* 0x001c680b01007387 */ /* 0x0001e40000100800 */
[----:B0-----:R-:W-:Y:S02]  /*1f9950*/  SHF.R.U32.HI R11, RZ, 0x8, R9 ;  /* 0x00000008ff0b7819 */ /* 0x001fe40000011609 */
[----:B--2---:R-:W-:Y:S01]  /*1f9960*/  IADD3 R12, P1, PT, R3, R23, RZ ;  /* 0x00000017030c7210 */ /* 0x004fe20007f3e0ff */
[----:B------:R-:W-:Y:S04]  /*1f9970*/  STL.64 [R1+0x77a8], R22 ;  /* 0x0077a81601007387 */ /* 0x000fe80000100a00 */
[----:B------:R-:W-:-:S05]  /*1f9980*/  IMAD.X R13, R6, 0x1, R22, P1 ;  /* 0x00000001060d7824 */ /* 0x000fca00008e0616 */
[----:B------:R0:W-:Y:S04]  /*1f9990*/  STL.64 [R1+0x13e8], R12 ;  /* 0x0013e80c01007387 */ /* 0x0001e80000100a00 */
[----:B------:R-:W2:Y:S04]  /*1f99a0*/  LDL.LU R9, [R1+0x824] ;  /* 0x0008240001097983 */ /* 0x000ea80000300800 */
[----:B0-----:R-:W2:Y:S04]  /*1f99b0*/  LDL.LU R13, [R1+0x5c8] ;  /* 0x0005c800010d7983 */ /* 0x001ea80000300800 */
[----:B------:R-:W2:Y:S01]  /*1f99c0*/  LDL.LU R12, [R1+0x6e0] ;  /* 0x0006e000010c7983 */ /* 0x000ea20000300800 */
        /* <DEDUP_REMOVED lines=9> */
[----:B---3--:R-:W-:Y:S02]  /*1f9a60*/  LOP3.LUT R5, R5, 0xffff, RZ, 0xc0, !PT ;  /* 0x0000ffff05057812 */ /* 0x008fe400078ec0ff */
[----:B----4-:R-:W-:Y:S02]  /*1f9a70*/  LOP3.LUT R4, R7, 0xffff, RZ, 0xc0, !PT ;  /* 0x0000ffff07047812 */ /* 0x010fe400078ec0ff */
[----:B0-----:R-:W-:Y:S02]  /*1f9a80*/  LOP3.LUT R2, R10, 0xffff, RZ, 0xc0, !PT ;  /* 0x0000ffff0a027812 */ /* 0x001fe400078ec0ff */
[----:B------:R-:W-:-:S02]  /*1f9a90*/  PRMT R10, R4, 0x3340, R0 ;  /* 0x00003340040a7816 */ /* 0x000fc40000000000 */
[----:B------:R-:W-:-:S04]  /*1f9aa0*/  PRMT R7, R5, 0x3340, R2 ;  /* 0x0000334005077816 */ /* 0x000fc80000000002 */
[----:B------:R-:W-:Y:S02]  /*1f9ab0*/  PRMT R7, R7, 0x5410, R10 ;  /* 0x0000541007077816 */ /* 0x000fe4000000000a */
[----:B------:R-:W-:Y:S02]  /*1f9ac0*/  IADD3 R10, P1, PT, R3, R21, RZ ;  /* 0x00000015030a7210 */ /* 0x000fe40007f3e0ff */
[----:B------:R-:W-:Y:S02]  /*1f9ad0*/  SHF.R.U32.HI R5, RZ, 0x8, R5 ;  /* 0x00000008ff057819 */ /* 0x000fe40000011605 */
[----:B------:R-:W-:Y:S01]  /*1f9ae0*/  SHF.R.U32.HI R2, RZ, 0x8, R2 ;  /* 0x00000008ff027819 */ /* 0x000fe20000011602 */
[----:B------:R-:W-:Y:S01]  /*1f9af0*/  IMAD.X R11, R6, 0x1, R19, P1 ;  /* 0x00000001060b7824 */ /* 0x000fe200008e0613 */
[----:B------:R-:W-:Y:S04]  /*1f9b00*/  STL [R1+0x7798], R21 ;  /* 0x0077981501007387 */ /* 0x000fe80000100800 */
[----:B------:R0:W-:Y:S04]  /*1f9b10*/  STL [R1+0x1c58], R7 ;  /* 0x001c580701007387 */ /* 0x0001e80000100800 */
[----:B------:R3:W-:Y:S01]  /*1f9b20*/  STL.64 [R1+0x13d8], R10 ;  /* 0x0013d80a01007387 */ /* 0x0007e20000100a00 */
[----:B------:R-:W-:-:S04]  /*1f9b30*/  SHF.R.U32.HI R4, RZ, 0x8, R4 ;  /* 0x00000008ff047819 */ /* 0x000fc80000011604 */
[----:B------:R-:W-:Y:S01]  /*1f9b40*/  LOP3.LUT R4, R4, 0xffff, RZ, 0xc0, !PT ;  /* 0x0000ffff04047812 */ /* 0x000fe200078ec0ff */
[----:B0-----:R-:W4:Y:S01]  /*1f9b50*/  LDL.LU R7, [R1+0x18c] ;  /* 0x00018c0001077983 */ /* 0x001f220000300800 */
[----:B---3--:R-:W-:Y:S02]  /*1f9b60*/  LOP3.LUT R10, R5, 0xffff, RZ, 0xc0, !PT ;  /* 0x0000ffff050a7812 */ /* 0x008fe400078ec0ff */
[----:B------:R-:W-:Y:S02]  /*1f9b70*/  LOP3.LUT R11, R2, 0xffff, RZ, 0xc0, !PT ;  /* 0x0000ffff020b7812 */ /* 0x000fe400078ec0ff */
[----:B------:R-:W-:Y:S01]  /*1f9b80*/  PRMT R4, R4, 0x3340, R0 ;  /* 0x0000334004047816 */ /* 0x000fe20000000000 */
[----:B------:R-:W3:Y:S04]  /*1f9b90*/  LDL.LU R2, [R1+0x3dc] ;  /* 0x0003dc0001027983 */ /* 0x000ee80000300800 */
[----:B------:R-:W3:Y:S01]  /*1f9ba0*/  LDL.LU R5, [R1+0x2d4] ;  /* 0x0002d40001057983 */ /* 0x000ee20000300800 */
[----:B------:R-:W-:-:S02]  /*1f9bb0*/  PRMT R21, R10, 0x3340, R11 ;  /* 0x000033400a157816 */ /* 0x000fc4000000000b */
[----:B------:R-:W-:-:S05]  /*1f9bc0*/  IADD3 R10, P1, PT, R3, R20, RZ ;  /* 0x00000014030a7210 */ /* 0x000fca0007f3e0ff */
[----:B------:R-:W-:Y:S01]  /*1f9bd0*/  IMAD.X R11, R6, 0x1, R18, P1 ;  /* 0x00000001060b7824 */ /* 0x000fe200008e0612 */
[----:B------:R-:W-:Y:S04]  /*1f9be0*/  STL [R1+0x558], R21 ;  /* 0x0005581501007387 */ /* 0x000fe80000100800 */
[----:B------:R0:W-:Y:S04]  /*1f9bf0*/  STL.64 [R1+0x77a0], R18 ;  /* 0x0077a01201007387 */ /* 0x0001e80000100a00 */
[----:B------:R2:W-:Y:S04]  /*1f9c00*/  STL.64 [R1+0x13e0], R10 ;  /* 0x0013e00a01007387 */ /* 0x0005e80000100a00 */
[----:B------:R1:W-:Y:S01]  /*1f9c10*/  STL [R1+0xc0], R4 ;  /* 0x0000c00401007387 */ /* 0x0003e20000100800 */
[----:B0-----:R-:W-:-:S02]  /*1f9c20*/  SHF.R.U32.HI R18, RZ, 0x8, R8 ;  /* 0x00000008ff127819 */ /* 0x001fc40000011608 */
[----:B--2---:R-:W-:Y:S02]  /*1f9c30*/  LOP3.LUT R11, R9, 0xffff, RZ, 0xc0, !PT ;  /* 0x0000ffff090b7812 */ /* 0x004fe400078ec0ff */
[----:B------:R-:W-:Y:S02]  /*1f9c40*/  LOP3.LUT R6, R13, 0xffff, RZ, 0xc0, !PT ;  /* 0x0000ffff0d067812 */ /* 0x000fe400078ec0ff */
[----:B-1----:R-:W-:Y:S02]  /*1f9c50*/  LOP3.LUT R4, R12, 0xffff, RZ, 0xc0, !PT ;  /* 0x0000ffff0c047812 */ /* 0x002fe400078ec0ff */
[----:B------:R-:W-:Y:S02]  /*1f9c60*/  PRMT R10, R6, 0x3340, R0 ;  /* 0x00003340060a7816 */ /* 0x000fe40000000000 */
[----:B------:R-:W-:-:S04]  /*1f9c70*/  PRMT R9, R11, 0x3340, R4 ;  /* 0x000033400b097816 */ /* 0x000fc80000000004 */
[----:B------:R-:W-:-:S05]  /*1f9c80*/  PRMT R9, R9, 0x5410, R10 ;  /* 0x0000541009097816 */ /* 0x000fca000000000a */
[----:B------:R0:W-:Y:S04]  /*1f9c90*/  STL [R1+0x1c54], R9 ;  /* 0x001c540901007387 */ /* 0x0001e80000100800 */
[----:B------:R-:W2:Y:S04]  /*1f9ca0*/  LDL.LU R10, [R1+0x834] ;  /* 0x00083400010a7983 */ /* 0x000ea80000300800 */
[----:B------:R-:W2:Y:S04]  /*1f9cb0*/  LDL.LU R8, [R1+0x5d0] ;  /* 0x0005d00001087983 */ /* 0x000ea80000300800 */
[----:B0-----:R-:W2:Y:S04]  /*1f9cc0*/  LDL.LU R9, [R1+0x6ec] ;  /* 0x0006ec0001097983 */ /* 0x001ea80000300800 */
[----:B------:R-:W2:Y:S04]  /*1f9cd0*/  LDL.LU R13, [R1+0x75c] ;  /* 0x00075c00010d7983 */ /* 0x000ea80000300800 */
[----:B------:R-:W2:Y:S01]  /*1f9ce0*/  LDL.LU R12, [R1+0x56c] ;  /* 0x00056c00010c7983 */ /* 0x000ea20000300800 */
[----:B------:R-:W-:-:S02]  /*1f9cf0*/  SHF.R.U32.HI R4, RZ, 0x8, R4 ;  /* 0x00000008ff047819 */ /* 0x000fc40000011604 */
[----:B------:R-:W-:Y:S02]  /*1f9d00*/  SHF.R.U32.HI R11, RZ, 0x8, R11 ;  /* 0x00000008ff0b7819 */ /* 0x000fe4000001160b */
[----:B------:R-:W-:Y:S02]  /*1f9d10*/  LOP3.LUT R19, R18, 0xffff, RZ, 0xc0, !PT ;  /* 0x0000ffff12137812 */ /* 0x000fe400078ec0ff */
[----:B------:R-:W-:Y:S02]  /*1f9d20*/  LOP3.LUT R18, R4, 0xffff, RZ, 0xc0, !PT ;  /* 0x0000ffff04127812 */ /* 0x000fe400078ec0ff */
[----:B------:R-:W-:Y:S01]  /*1f9d30*/  LOP3.LUT R11, R11, 0xffff, RZ, 0xc0, !PT ;  /* 0x0000ffff0b0b7812 */ /* 0x000fe200078ec0ff */
[----:B------:R-:W2:Y:S01]  /*1f9d40*/  LDL.LU R4, [R1+0x690] ;  /* 0x0006900001047983 */ /* 0x000ea20000300800 */
[----:B------:R-:W-:Y:S02]  /*1f9d50*/  PRMT R19, R19, 0x3340, R0 ;  /* 0x0000334013137816 */ /* 0x000fe40000000000 */
[----:B------:R-:W-:-:S03]  /*1f9d60*/  PRMT R11, R11, 0x3340, R18 ;  /* 0x000033400b0b7816 */ /* 0x000fc60000000012 */
[----:B------:R-:W-:Y:S04]  /*1f9d70*/  STL [R1+0xc4], R19 ;  /* 0x0000c41301007387 */ /* 0x000fe80000100800 */
[----:B------:R0:W-:Y:S01]  /*1f9d80*/  STL [R1+0x69c], R11 ;  /* 0x00069c0b01007387 */ /* 0x0001e20000100800 */
[----:B------:R-:W-:Y:S01]  /*1f9d90*/  VIADD R3, R3, UR6 ;  /* 0x0000000603037c36 */ /* 0x000fe20008000000 */
[----:B----4-:R-:W-:Y:S02]  /*1f9da0*/  LOP3.LUT R7, R7, 0xffff, RZ, 0xc0, !PT ;  /* 0x0000ffff07077812 */ /* 0x010fe400078ec0ff */
[----:B------:R-:W-:Y:S01]  /*1f9db0*/  SHF.R.U32.HI R6, RZ, 0x8, R6 ;  /* 0x00000008ff067819 */ /* 0x000fe20000011606 */
[----:B------:R-:W1:Y:S01]  /*1f9dc0*/  LDCU UR6, c[0x0][0x3b8] ;  /* 0x00007700ff0677ac */ /* 0x000e620008000800 */
[----:B0-----:R-:W-:Y:S01]  /*1f9dd0*/  PRMT R11, R7, 0x3340, R0 ;  /* 0x00003340070b7816 */ /* 0x001fe20000000000 */
[----:B------:R0:W-:Y:S01]  /*1f9de0*/  STL [R1+0x3124], R7 ;  /* 0x0031240701007387 */ /* 0x0001e20000100800 */
[----:B---3--:R-:W-:-:S02]  /*1f9df0*/  LOP3.LUT R2, R2, 0xffff, RZ, 0xc0, !PT ;  /* 0x0000ffff02027812 */ /* 0x008fc400078ec0ff */
[----:B------:R-:W-:Y:S02]  /*1f9e00*/  LOP3.LUT R5, R5, 0xffff, RZ, 0xc0, !PT ;  /* 0x0000ffff05057812 */ /* 0x000fe400078ec0ff */
[----:B------:R-:W-:Y:S02]  /*1f9e10*/  IADD3 R18, P1, PT, R3, R27, RZ ;  /* 0x0000001b03127210 */ /* 0x000fe40007f3e0ff */
[--C-:B0-----:R-:W-:Y:S02]  /*1f9e20*/  PRMT R7, R2, 0x3340, R5.reuse ;  /* 0x0000334002077816 */ /* 0x101fe40000000005 */
[----:B------:R-:W-:Y:S02]  /*1f9e30*/  SHF.R.U32.HI R2, RZ, 0x8, R2 ;  /* 0x00000008ff027819 */ /* 0x000fe40000011602 */
[----:B------:R-:W-:Y:S02]  /*1f9e40*/  SHF.R.U32.HI R5, RZ, 0x8, R5 ;  /* 0x00000008ff057819 */ /* 0x000fe40000011605 */
[----:B------:R-:W-:-:S02]  /*1f9e50*/  PRMT R11, R7, 0x5410, R11 ;  /* 0x00005410070b7816 */ /* 0x000fc4000000000b */
[----:B------:R-:W-:Y:S02]  /*1f9e60*/  SHF.R.S32.HI R7, RZ, 0x1f, R3 ;  /* 0x0000001fff077819 */ /* 0x000fe40000011403 */
[----:B------:R-:W-:Y:S02]  /*1f9e70*/  LOP3.LUT R6, R6, 0xffff, RZ, 0xc0, !PT ;  /* 0x0000ffff06067812 */ /* 0x000fe400078ec0ff */
[----:B------:R-:W-:Y:S02]  /*1f9e80*/  LOP3.LUT R2, R2, 0xffff, RZ, 0xc0, !PT ;  /* 0x0000ffff02027812 */ /* 0x000fe400078ec0ff */
[----:B------:R-:W-:Y:S01]  /*1f9e90*/  LOP3.LUT R5, R5, 0xffff, RZ, 0xc0, !PT ;  /* 0x0000ffff05057812 */ /* 0x000fe200078ec0ff */
[----:B------:R-:W-:Y:S01]  /*1f9ea0*/  IMAD.X R19, R7, 0x1, R26, P1 ;  /* 0x0000000107137824 */ /* 0x000fe200008e061a */
[----:B------:R-:W-:Y:S02]  /*1f9eb0*/  PRMT R6, R6, 0x3340, R0 ;  /* 0x0000334006067816 */ /* 0x000fe40000000000 */
[----:B------:R-:W-:Y:S01]  /*1f9ec0*/  PRMT R2, R2, 0x3340, R5 ;  /* 0x0000334002027816 */ /* 0x000fe20000000005 */
[----:B------:R-:W-:Y:S04]  /*1f9ed0*/  STL [R1+0x3064], R11 ;  /* 0x0030640b01007387 */ /* 0x000fe80000100800 */
[----:B------:R-:W-:Y:S04]  /*1f9ee0*/  STL.64 [R1+0x13d0], R18 ;  /* 0x0013d01201007387 */ /* 0x000fe80000100a00 */
[----:B------:R0:W-:Y:S04]  /*1f9ef0*/  STL [R1+0xc8], R6 ;  /* 0x0000c80601007387 */ /* 0x0001e80000100800 */
[----:B------:R3:W-:Y:S01]  /*1f9f00*/  STL [R1+0x1e2c], R2 ;  /* 0x001e2c0201007387 */ /* 0x0007e20000100800 */
[----:B--2---:R-:W-:-:S02]  /*1f9f10*/  LOP3.LUT R5, R10, 0xffff, RZ, 0xc0, !PT ;  /* 0x0000ffff0a057812 */ /* 0x004fc400078ec0ff */
[----:B0-----:R-:W-:Y:S02]  /*1f9f20*/  LOP3.LUT R6, R8, 0xffff, RZ, 0xc0, !PT ;  /* 0x0000ffff08067812 */ /* 0x001fe400078ec0ff */
[----:B------:R-:W-:Y:S02]  /*1f9f30*/  LOP3.LUT R10, R9, 0xffff, RZ, 0xc0, !PT ;  /* 0x0000ffff090a7812 */ /* 0x000fe400078ec0ff */
[----:B------:R-:W-:Y:S02]  /*1f9f40*/  LOP3.LUT R8, R12, 0xffff, RZ, 0xc0, !PT ;  /* 0x0000ffff0c087812 */ /* 0x000fe400078ec0ff */
[----:B---3--:R-:W-:Y:S01]  /*1f9f50*/  LOP3.LUT R2, R13, 0xffff, RZ, 0xc0, !PT ;  /* 0x0000ffff0d027812 */ /* 0x008fe200078ec0ff */
[----:B------:R-:W2:Y:S04]  /*1f9f60*/  LDL.LU R12, [R1+0x498] ;  /* 0x00049800010c7983 */ /* 0x000ea80000300800 */
[----:B------:R-:W3:Y:S04]  /*1f9f70*/  LDL.LU R9, [R1+0x268] ;  /* 0x0002680001097983 */ /* 0x000ee80000300800 */
[----:B------:R-:W4:Y:S01]  /*1f9f80*/  LDL.LU R13, [R1+0x37c] ;  /* 0x00037c00010d7983 */ /* 0x000f220000300800 */
[----:B------:R-:W-:-:S02]  /*1f9f90*/  PRMT R18, R6, 0x3340, R0 ;  /* 0x0000334006127816 */ /* 0x000fc40000000000 */
[----:B------:R-:W-:Y:S02]  /*1f9fa0*/  PRMT R11, R5, 0x3340, R10 ;  /* 0x00003340050b7816 */ /* 0x000fe4000000000a */
[----:B------:R-:W-:Y:S02]  /*1f9fb0*/  LOP3.LUT R4, R4, 0xffff, RZ, 0xc0, !PT ;  /* 0x0000ffff04047812 */ /* 0x000fe400078ec0ff */
[----:B------:R-:W-:Y:S02]  /*1f9fc0*/  PRMT R19, R11, 0x5410, R18 ;  /* 0x000054100b137816 */ /* 0x000fe40000000012 */
[----:B------:R-:W-:Y:S02]  /*1f9fd0*/  PRMT R18, R8, 0x3340, R0 ;  /* 0x0000334008127816 */ /* 0x000fe40000000000 */
[----:B------:R-:W-:Y:S02]  /*1f9fe0*/  PRMT R11, R2, 0x3340, R4 ;  /* 0x00003340020b7816 */ /* 0x000fe40000000004 */
[----:B------:R-:W-:-:S02]  /*1f9ff0*/  SHF.R.U32.HI R2, RZ, 0x8, R2 ;  /* 0x00000008ff027819 */ /* 0x000fc40000011602 */
[----:B------:R-:W-:Y:S02]  /*1fa000*/  SHF.R.U32.HI R4, RZ, 0x8, R4 ;  /* 0x00000008ff047819 */ /* 0x000fe40000011604 */
[----:B------:R-:W-:Y:S02]  /*1fa010*/  PRMT R11, R11, 0x5410, R18 ;  /* 0x000054100b0b7816 */ /* 0x000fe40000000012 */
[----:B------:R-:W-:Y:S02]  /*1fa020*/  IADD3 R18, P1, PT, R3, R29, RZ ;  /* 0x0000001d03127210 */ /* 0x000fe40007f3e0ff */
[----:B------:R-:W-:Y:S02]  /*1fa030*/  SHF.R.U32.HI R5, RZ, 0x8, R5 ;  /* 0x00000008ff057819 */ /* 0x000fe40000011605 */
[----:B------:R-:W-:Y:S02]  /*1fa040*/  SHF.R.U32.HI R10, RZ, 0x8, R10 ;  /* 0x00000008ff0a7819 */ /* 0x000fe4000001160a */
[----:B------:R-:W-:-:S02]  /*1fa050*/  LOP3.LUT R2, R2, 0xffff, RZ, 0xc0, !PT ;  /* 0x0000ffff02027812 */ /* 0x000fc400078ec0ff */
[----:B------:R-:W-:Y:S01]  /*1fa060*/  LOP3.LUT R4, R4, 0xffff, RZ, 0xc0, !PT ;  /* 0x0000ffff04047812 */ /* 0x000fe200078ec0ff */
[----:B------:R0:W-:Y:S01]  /*1fa070*/  STL [R1+0x1c3c], R19 ;  /* 0x001c3c1301007387 */ /* 0x0001e20000100800 */
[----:B------:R-:W-:Y:S02]  /*1fa080*/  LOP3.LUT R5, R5, 0xffff, RZ, 0xc0, !PT ;  /* 0x0000ffff05057812 */ /* 0x000fe400078ec0ff */
[----:B------:R-:W-:Y:S02]  /*1fa090*/  LOP3.LUT R10, R10, 0xffff, RZ, 0xc0, !PT ;  /* 0x0000ffff0a0a7812 */ /* 0x000fe400078ec0ff */
[----:B------:R-:W-:Y:S02]  /*1fa0a0*/  PRMT R2, R2, 0x3340, R4 ;  /* 0x0000334002027816 */ /* 0x000fe40000000004 */
[----:B------:R-:W-:Y:S01]  /*1fa0b0*/  PRMT R10, R5, 0x3340, R10 ;  /* 0x00003340050a7816 */ /* 0x000fe2000000000a */
[----:B0-----:R-:W-:Y:S01]  /*1fa0c0*/  IMAD.X R19, R7, 0x1, R28, P1 ;  /* 0x0000000107137824 */ /* 0x001fe200008e061c */
[----:B------:R-:W-:Y:S01]  /*1fa0d0*/  IADD3 R4, P1, PT, R3, R17, RZ ;  /* 0x0000001103047210 */ /* 0x000fe20007f3e0ff */
[----:B------:R-:W-:Y:S01]  /*1fa0e0*/  STL [R1+0x1c40], R11 ;  /* 0x001c400b01007387 */ /* 0x000fe20000100800 */
[----:B------:R-:W-:-:S03]  /*1fa0f0*/  SHF.R.U32.HI R8, RZ, 0x8, R8 ;  /* 0x00000008ff087819 */ /* 0x000fc60000011608 */
[----:B------:R-:W-:Y:S01]  /*1fa100*/  STL.64 [R1+0x13c8], R18 ;  /* 0x0013c81201007387 */ /* 0x000fe20000100a00 */
[----:B------:R-:W-:Y:S01]  /*1fa110*/  IMAD.X R5, R7, 0x1, R15, P1 ;  /* 0x0000000107057824 */ /* 0x000fe200008e060f */
[----:B------:R-:W-:Y:S02]  /*1fa120*/  SHF.R.U32.HI R6, RZ, 0x8, R6 ;  /* 0x00000008ff067819 */ /* 0x000fe40000011606 */
[----:B------:R-:W-:Y:S04]  /*1fa130*/  STL [R1+0x684], R10 ;  /* 0x0006840a01007387 */ /* 0x000fe80000100800 */
[----:B------:R-:W-:Y:S04]  /*1fa140*/  STL [R1+0x554], R2 ;  /* 0x0005540201007387 */ /* 0x000fe80000100800 */
[----:B------:R0:W-:Y:S01]  /*1fa150*/  STL.64 [R1+0x13c0], R4 ;  /* 0x0013c00401007387 */ /* 0x0001e20000100a00 */
[----:B------:R-:W-:-:S02]  /*1fa160*/  LOP3.LUT R8, R8, 0xffff, RZ, 0xc0, !PT ;  /* 0x0000ffff08087812 */ /* 0x000fc400078ec0ff */
[----:B------:R-:W-:Y:S02]  /*1fa170*/  LOP3.LUT R6, R6, 0xffff, RZ, 0xc0, !PT ;  /* 0x0000ffff06067812 */ /* 0x000fe400078ec0ff */
[--C-:B------:R-:W-:Y:S02]  /*1fa180*/  PRMT R8, R8, 0x3340, R0.reuse ;  /* 0x0000334008087816 */ /* 0x100fe40000000000 */
[----:B------:R-:W-:Y:S01]  /*1fa190*/  PRMT R6, R6, 0x3340, R0 ;  /* 0x0000334006067816 */ /* 0x000fe20000000000 */
[----:B0-----:R-:W4:Y:S04]  /*1fa1a0*/  LDL.LU R4, [R1+0x49c] ;  /* 0x00049c0001047983 */ /* 0x001f280000300800 */
[----:B------:R-:W4:Y:S04]  /*1fa1b0*/  LDL.LU R2, [R1+0x26c] ;  /* 0x00026c0001027983 */ /* 0x000f280000300800 */
[----:B------:R-:W4:Y:S04]  /*1fa1c0*/  LDL.LU R5, [R1+0x380] ;  /* 0x0003800001057983 */ /* 0x000f280000300800 */
[----:B------:R0:W-:Y:S04]  /*1fa1d0*/  STL [R1+0xd0], R8 ;  /* 0x0000d00801007387 */ /* 0x0001e80000100800 */
[----:B------:R0:W-:Y:S01]  /*1fa1e0*/  STL [R1+0xcc], R6 ;  /* 0x0000cc0601007387 */ /* 0x0001e20000100800 */
[----:B------:R-:W-:-:S05]  /*1fa1f0*/  IADD3 R22, P1, PT, R3, R25, RZ ;  /* 0x0000001903167210 */ /* 0x000fca0007f3e0ff */
[----:B------:R-:W-:Y:S01]  /*1fa200*/  IMAD.X R23, R7, 0x1, R24, P1 ;  /* 0x0000000107177824 */ /* 0x000fe200008e0618 */
[----:B--2---:R-:W-:Y:S02]  /*1fa210*/  LOP3.LUT R12, R12, 0xffff, RZ, 0xc0, !PT ;  /* 0x0000ffff0c0c7812 */ /* 0x004fe400078ec0ff */
[----:B---3--:R-:W-:Y:S02]  /*1fa220*/  LOP3.LUT R11, R9, 0xffff, RZ, 0xc0, !PT ;  /* 0x0000ffff090b7812 */ /* 0x008fe400078ec0ff */
[----:B----4-:R-:W-:Y:S02]  /*1fa230*/  LOP3.LUT R19, R13, 0xffff, RZ, 0xc0, !PT ;  /* 0x0000ffff0d137812 */ /* 0x010fe400078ec0ff */
[----:B0-----:R-:W-:Y:S02]  /*1fa240*/  PRMT R8, R11, 0x3340, R0 ;  /* 0x000033400b087816 */ /* 0x001fe40000000000 */
[----:B------:R-:W-:-:S04]  /*1fa250*/  PRMT R6, R12, 0x3340, R19 ;  /* 0x000033400c067816 */ /* 0x000fc80000000013 */
[----:B------:R-:W-:Y:S02]  /*1fa260*/  PRMT R8, R6, 0x5410, R8 ;  /* 0x0000541006087816 */ /* 0x000fe40000000008 */
[----:B------:R-:W2:Y:S04]  /*1fa270*/  LDL.LU R6, [R1+0x430] ;  /* 0x0004300001067983 */ /* 0x000ea80000300800 */
[----:B------:R-:W3:Y:S04]  /*1fa280*/  LDL.LU R10, [R1+0x1b0] ;  /* 0x0001b000010a7983 */ /* 0x000ee80000300800 */
[----:B------:R0:W-:Y:S04]  /*1fa290*/  STL [R1+0x1c34], R8 ;  /* 0x001c340801007387 */ /* 0x0001e80000100800 */
[----:B------:R-:W4:Y:S01]  /*1fa2a0*/  LDL.LU R13, [R1+0x2f0] ;  /* 0x0002f000010d7983 */ /* 0x000f220000300800 */
[----:B------:R-:W-:-:S03]  /*1fa2b0*/  SHF.R.U32.HI R18, RZ, 0x8, R12 ;  /* 0x00000008ff127819 */ /* 0x000fc6000001160c */
[----:B0-----:R-:W4:Y:S04]  /*1fa2c0*/  LDL.LU R8, [R1+0x860] ;  /* 0x0008600001087983 */ /* 0x001f280000300800 */
[----:B------:R-:W4:Y:S04]  /*1fa2d0*/  LDL.LU R9, [R1+0x5dc] ;  /* 0x0005dc0001097983 */ /* 0x000f280000300800 */
[----:B------:R0:W-:Y:S04]  /*1fa2e0*/  STL.64 [R1+0x13b8], R22 ;  /* 0x0013b81601007387 */ /* 0x0001e80000100a00 */
[----:B0-----:R-:W4:Y:S04]  /*1fa2f0*/  LDL.LU.64 R22, [R1+0x77a8] ;  /* 0x0077a80001167983 */ /* 0x001f280000300a00 */
[----:B------:R-:W4:Y:S01]  /*1fa300*/  LDL.LU R12, [R1+0x720] ;  /* 0x00072000010c7983 */ /* 0x000f220000300800 */
[----:B------:R-:W-:-:S02]  /*1fa310*/  SHF.R.U32.HI R19, RZ, 0x8, R19 ;  /* 0x00000008ff137819 */ /* 0x000fc40000011613 */
[----:B------:R-:W-:Y:S02]  /*1fa320*/  SHF.R.U32.HI R11, RZ, 0x8, R11 ;  /* 0x00000008ff0b7819 */ /* 0x000fe4000001160b */
[----:B------:R-:W-:Y:S02]  /*1fa330*/  LOP3.LUT R18, R18, 0xffff, RZ, 0xc0, !PT ;  /* 0x0000ffff12127812 */ /* 0x000fe400078ec0ff */
[----:B------:R-:W-:Y:S02]  /*1fa340*/  LOP3.LUT R19, R19, 0xffff, RZ, 0xc0, !PT ;  /* 0x0000ffff13137812 */ /* 0x000fe400078ec0ff */
[----:B------:R-:W-:Y:S02]  /*1fa350*/  LOP3.LUT R11, R11, 0xffff, RZ, 0xc0, !PT ;  /* 0x0000ffff0b0b7812 */ /* 0x000fe400078ec0ff */
[----:B------:R-:W-:Y:S02]  /*1fa360*/  PRMT R18, R18, 0x3340, R19 ;  /* 0x0000334012127816 */ /* 0x000fe40000000013 */
[----:B------:R-:W-:-:S02]  /*1fa370*/  PRMT R11, R11, 0x3340, R0 ;  /* 0x000033400b0b7816 */ /* 0x000fc40000000000 */
[----:B------:R-:W-:Y:S02]  /*1fa380*/  LOP3.LUT R4, R4, 0xffff, RZ, 0xc0, !PT ;  /* 0x0000ffff04047812 */ /* 0x000fe400078ec0ff */
[----:B------:R-:W-:Y:S02]  /*1fa390*/  LOP3.LUT R2, R2, 0xffff, RZ, 0xc0, !PT ;  /* 0x0000ffff02027812 */ /* 0x000fe400078ec0ff */
[----:B------:R-:W-:Y:S01]  /*1fa3a0*/  LOP3.LUT R5, R5, 0xffff, RZ, 0xc0, !PT ;  /* 0x0000ffff05057812 */ /* 0x000fe200078ec0ff */
[----:B------:R0:W-:Y:S04]  /*1fa3b0*/  STL [R1+0x67c], R18 ;  /* 0x00067c1201007387 */ /* 0x0001e80000100800 */
[----:B------:R1:W-:Y:S01]  /*1fa3c0*/  STL [R1+0xd4], R11 ;  /* 0x0000d40b01007387 */ /* 0x0003e20000100800 */
[----:B0-----:R-:W-:-:S02]  /*1fa3d0*/  PRMT R18, R2, 0x3340, R0 ;  /* 0x0000334002127816 */ /* 0x001fc40000000000 */
[--C-:B-1----:R-:W-:Y:S02]  /*1fa3e0*/  PRMT R11, R4, 0x3340, R5.reuse ;  /* 0x00003340040b7816 */ /* 0x102fe40000000005 */
[----:B------:R-:W-:Y:S02]  /*1fa3f0*/  SHF.R.U32.HI R4, RZ, 0x8, R4 ;  /* 0x00000008ff047819 */ /* 0x000fe40000011604 */
[----:B------:R-:W-:Y:S02]  /*1fa400*/  SHF.R.U32.HI R5, RZ, 0x8, R5 ;  /* 0x00000008ff057819 */ /* 0x000fe40000011605 */
[----:B------:R-:W-:Y:S02]  /*1fa410*/  SHF.R.U32.HI R2, RZ, 0x8, R2 ;  /* 0x00000008ff027819 */ /* 0x000fe40000011602 */
[----:B------:R-:W-:Y:S02]  /*1fa420*/  PRMT R11, R11, 0x5410, R18 ;  /* 0x000054100b0b7816 */ /* 0x000fe40000000012 */
[----:B------:R-:W-:-:S02]  /*1fa430*/  IADD3 R18, P1, PT, R3, R16, RZ ;  /* 0x0000001003127210 */ /* 0x000fc40007f3e0ff */
[----:B------:R-:W-:Y:S02]  /*1fa440*/  LOP3.LUT R4, R4, 0xffff, RZ, 0xc0, !PT ;  /* 0x0000ffff04047812 */ /* 0x000fe400078ec0ff */
[----:B------:R-:W-:Y:S02]  /*1fa450*/  LOP3.LUT R5, R5, 0xffff, RZ, 0xc0, !PT ;  /* 0x0000ffff05057812 */ /* 0x000fe400078ec0ff */
[----:B------:R-:W-:Y:S01]  /*1fa460*/  LOP3.LUT R2, R2, 0xffff, RZ, 0xc0, !PT ;  /* 0x0000ffff02027812 */ /* 0x000fe200078ec0ff */
[----:B------:R-:W-:Y:S01]  /*1fa470*/  IMAD.X R19, R7, 0x1, R14, P1 ;  /* 0x0000000107137824 */ /* 0x000fe200008e060e */
[----:B------:R-:W-:Y:S02]  /*1fa480*/  PRMT R4, R4, 0x3340, R5 ;  /* 0x0000334004047816 */ /* 0x000fe40000000005 */
[----:B------:R-:W-:Y:S01]  /*1fa490*/  PRMT R2, R2, 0x3340, R0 ;  /* 0x0000334002027816 */ /* 0x000fe20000000000 */
[----:B------:R2:W-:Y:S04]  /*1fa4a0*/  STL [R1+0x1c30], R11 ;  /* 0x001c300b01007387 */ /* 0x0005e80000100800 */
[----:B------:R-:W-:Y:S04]  /*1fa4b0*/  STL.64 [R1+0x13b0], R18 ;  /* 0x0013b01201007387 */ /* 0x000fe80000100a00 */
[----:B------:R0:W-:Y:S04]  /*1fa4c0*/  STL [R1+0x678], R4 ;  /* 0x0006780401007387 */ /* 0x0001e80000100800 */
[----:B------:R1:W-:Y:S01]  /*1fa4d0*/  STL [R1+0xd8], R2 ;  /* 0x0000d80201007387 */ /* 0x0003e20000100800 */
[----:B--2---:R-:W-:-:S02]  /*1fa4e0*/  LOP3.LUT R11, R6, 0xffff, RZ, 0xc0, !PT ;  /* 0x0000ffff060b7812 */ /* 0x004fc400078ec0ff */
[----:B---3--:R-:W-:Y:S02]  /*1fa4f0*/  LOP3.LUT R10, R10, 0xffff, RZ, 0xc0, !PT ;  /* 0x0000ffff0a0a7812 */ /* 0x008fe400078ec0ff */
[----:B----4-:R-:W-:Y:S02]  /*1fa500*/  LOP3.LUT R13, R13, 0xffff, RZ, 0xc0, !PT ;  /* 0x0000ffff0d0d7812 */ /* 0x010fe400078ec0ff */
[----:B0-----:R-:W-:Y:S02]  /*1fa510*/  PRMT R4, R10, 0x3340, R0 ;  /* 0x000033400a047816 */ /* 0x001fe40000000000 */
[----:B-1----:R-:W-:Y:S02]  /*1fa520*/  PRMT R2, R11, 0x3340, R13 ;  /* 0x000033400b027816 */ /* 0x002fe4000000000d */
[----:B------:R-:W-:Y:S02]  /*1fa530*/  LOP3.LUT R21, R8, 0xffff, RZ, 0xc0, !PT ;  /* 0x0000ffff08157812 */ /* 0x000fe400078ec0ff */
[----:B------:R-:W-:-:S02]  /*1fa540*/  LOP3.LUT R6, R9, 0xffff, RZ, 0xc0, !PT ;  /* 0x0000ffff09067812 */ /* 0x000fc400078ec0ff */
[----:B------:R-:W-:Y:S02]  /*1fa550*/  PRMT R5, R2, 0x5410, R4 ;  /* 0x0000541002057816 */ /* 0x000fe40000000004 */
[----:B------:R-:W-:-:S03]  /*1fa560*/  PRMT R4, R6, 0x3340, R0 ;  /* 0x0000334006047816 */ /* 0x000fc60000000000 */
[----:B------:R0:W-:Y:S01]  /*1fa570*/  STL [R1+0x870], R5 ;  /* 0x0008700501007387 */ /* 0x0001e20000100800 */
[----:B------:R-:W-:Y:S02]  /*1fa580*/  LOP3.LUT R12, R12, 0xffff, RZ, 0xc0, !PT ;  /* 0x0000ffff0c0c7812 */ /* 0x000fe400078ec0ff */
[----:B------:R-:W-:Y:S02]  /*1fa590*/  IADD3 R18, P1, PT, R3, R23, RZ ;  /* 0x0000001703127210 */ /* 0x000fe40007f3e0ff */
[----:B------:R-:W-:-:S04]  /*1fa5a0*/  PRMT R2, R21, 0x3340, R12 ;  /* 0x0000334015027816 */ /* 0x000fc8000000000c */
[----:B0-----:R-:W-:Y:S01]  /*1fa5b0*/  PRMT R5, R2, 0x5410, R4 ;  /* 0x0000541002057816 */ /* 0x001fe20000000004 */
[----:B------:R-:W-:Y:S01]  /*1fa5c0*/  IMAD.X R19, R7, 0x1, R22, P1 ;  /* 0x0000000107137824 */ /* 0x000fe200008e0616 */
[----:B------:R-:W2:Y:S04]  /*1fa5d0*/  LDL.LU R2, [R1+0x3758] ;  /* 0x0037580001027983 */ /* 0x000ea80000300800 */
[----:B------:R-:W3:Y:S04]  /*1fa5e0*/  LDL.LU R4, [R1+0x5e8] ;  /* 0x0005e80001047983 */ /* 0x000ee80000300800 */
[----:B------:R0:W-:Y:S04]  /*1fa5f0*/  STL [R1+0x87c], R5 ;  /* 0x00087c0501007387 */ /* 0x0001e80000100800 */
[----:B0-----:R-:W4:Y:S04]  /*1fa600*/  LDL.LU R5, [R1+0x738] ;  /* 0x0007380001057983 */ /* 0x001f280000300800 */
[----:B------:R-:W3:Y:S04]  /*1fa610*/  LDL.LU R9, [R1+0x434] ;  /* 0x0004340001097983 */ /* 0x000ee80000300800 */
[----:B------:R0:W-:Y:S04]  /*1fa620*/  STL.64 [R1+0x1398], R18 ;  /* 0x0013981201007387 */ /* 0x0001e80000100a00 */
[----:B0-----:R-:W3:Y:S04]  /*1fa630*/  LDL.LU.64 R18, [R1+0x77a0] ;  /* 0x0077a00001127983 */ /* 0x001ee80000300a00 */
[----:B------:R-:W3:Y:S04]  /*1fa640*/  LDL.LU R8, [R1+0x2f8] ;  /* 0x0002f80001087983 */ /* 0x000ee80000300800 */
[----:B------:R0:W-:Y:S02]  /*1fa650*/  STL.64 [R1+0x7788], R22 ;  /* 0x0077881601007387 */ /* 0x0001e40000100a00 */
[----:B0-----:R-:W-:-:S02]  /*1fa660*/  SHF.R.U32.HI R23, RZ, 0x8, R21 ;  /* 0x00000008ff177819 */ /* 0x001fc40000011615 */
[----:B------:R-:W3:Y:S01]  /*1fa670*/  LDL.LU R21, [R1+0x7798] ;  /* 0x0077980001157983 */ /* 0x000ee20000300800 */
[----:B------:R-:W-:-:S03]  /*1fa680*/  SHF.R.U32.HI R22, RZ, 0x8, R13 ;  /* 0x00000008ff167819 */ /* 0x000fc6000001160d */
[----:B------:R-:W4:Y:S01]  /*1fa690*/  LDL.LU R13, [R1+0x7794] ;  /* 0x00779400010d7983 */ /* 0x000f220000300800 */
[----:B------:R-:W-:Y:S02]  /*1fa6a0*/  SHF.R.U32.HI R12, RZ, 0x8, R12 ;  /* 0x00000008ff0c7819 */ /* 0x000fe4000001160c */
[----:B------:R-:W-:Y:S02]  /*1fa6b0*/  SHF.R.U32.HI R11, RZ, 0x8, R11 ;  /* 0x00000008ff0b7819 */ /* 0x000fe4000001160b */
[----:B------:R-:W-:Y:S02]  /*1fa6c0*/  LOP3.LUT R23, R23, 0xffff, RZ, 0xc0, !PT ;  /* 0x0000ffff17177812 */ /* 0x000fe400078ec0ff */
[----:B------:R-:W-:Y:S02]  /*1fa6d0*/  LOP3.LUT R22, R22, 0xffff, RZ, 0xc0, !PT ;  /* 0x0000ffff16167812 */ /* 0x000fe400078ec0ff */
[----:B------:R-:W-:Y:S02]  /*1fa6e0*/  LOP3.LUT R12, R12, 0xffff, RZ, 0xc0, !PT ;  /* 0x0000ffff0c0c7812 */ /* 0x000fe400078ec0ff */
[----:B------:R-:W-:-:S02]  /*1fa6f0*/  LOP3.LUT R11, R11, 0xffff, RZ, 0xc0, !PT ;  /* 0x0000ffff0b0b7812 */ /* 0x000fc400078ec0ff */
[----:B------:R-:W-:Y:S02]  /*1fa700*/  PRMT R23, R23, 0x3340, R12 ;  /* 0x0000334017177816 */ /* 0x000fe4000000000c */
[----:B------:R-:W-:Y:S01]  /*1fa710*/  PRMT R11, R11, 0x3340, R22 ;  /* 0x000033400b0b7816 */ /* 0x000fe20000000016 */
[----:B------:R-:W4:Y:S01]  /*1fa720*/  LDL.LU R12, [R1+0x7790] ;  /* 0x00779000010c7983 */ /* 0x000f220000300800 */
[----:B------:R-:W-:-:S03]  /*1fa730*/  SHF.R.U32.HI R10, RZ, 0x8, R10 ;  /* 0x00000008ff0a7819 */ /* 0x000fc6000001160a */
[----:B------:R0:W-:Y:S01]  /*1fa740*/  STL [R1+0x524], R23 ;  /* 0x0005241701007387 */ /* 0x0001e20000100800 */
[----:B------:R-:W-:-:S03]  /*1fa750*/  LOP3.LUT R10, R10, 0xffff, RZ, 0xc0, !PT ;  /* 0x0000ffff0a0a7812 */ /* 0x000fc600078ec0ff */
[----:B------:R-:W-:Y:S01]  /*1fa760*/  STL [R1+0x520], R11 ;  /* 0x0005200b01007387 */ /* 0x000fe20000100800 */
[----:B--2---:R-:W-:Y:S02]  /*1fa770*/  LOP3.LUT R2, R2, 0xffff, RZ, 0xc0, !PT ;  /* 0x0000ffff02027812 */ /* 0x004fe400078ec0ff */
[----:B---3--:R-:W-:-:S05]  /*1fa780*/  IADD3 R22, P1, PT, R3, R21, RZ ;  /* 0x0000001503167210 */ /* 0x008fca0007f3e0ff */
[----:B0-----:R-:W-:-:S05]  /*1fa790*/  IMAD.X R23, R7, 0x1, R19, P1 ;  /* 0x0000000107177824 */ /* 0x001fca00008e0613 */
[----:B------:R0:W-:Y:S02]  /*1fa7a0*/  STL.64 [R1+0x13a8], R22 ;  /* 0x0013a81601007387 */ /* 0x0001e40000100a00 */
[----:B0-----:R-:W-:Y:S02]  /*1fa7b0*/  PRMT R22, R10, 0x3340, R0 ;  /* 0x000033400a167816 */ /* 0x001fe40000000000 */
[----:B------:R-:W-:-:S05]  /*1fa7c0*/  IADD3 R10, P1, PT, R3, R20, RZ ;  /* 0x00000014030a7210 */ /* 0x000fca0007f3e0ff */
[----:B------:R-:W-:Y:S01]  /*1fa7d0*/  IMAD.X R11, R7, 0x1, R18, P1 ;  /* 0x00000001070b7824 */ /* 0x000fe200008e0612 */
[----:B------:R-:W-:Y:S04]  /*1fa7e0*/  STL [R1+0xdc], R22 ;  /* 0x0000dc1601007387 */ /* 0x000fe80000100800 */
[----:B------:R0:W-:Y:S02]  /*1fa7f0*/  STL.64 [R1+0x13a0], R10 ;  /* 0x0013a00a01007387 */ /* 0x0001e40000100a00 */
[----:B0-----:R-:W-:Y:S02]  /*1fa800*/  SHF.R.U32.HI R11, RZ, 0x8, R6 ;  /* 0x00000008ff0b7819 */ /* 0x001fe40000011606 */
[----:B------:R-:W2:Y:S04]  /*1fa810*/  LDL.LU R6, [R1+0x584] ;  /* 0x0005840001067983 */ /* 0x000ea80000300800 */
[----:B------:R-:W3:Y:S04]  /*1fa820*/  LDL.LU R7, [R1+0x7b0] ;  /* 0x0007b00001077983 */ /* 0x000ee80000300800 */
[----:B------:R-:W3:Y:S01]  /*1fa830*/  LDL.LU R10, [R1+0x6dc] ;  /* 0x0006dc00010a7983 */ /* 0x000ee20000300800 */
[----:B------:R-:W-:-:S04]  /*1fa840*/  LOP3.LUT R11, R11, 0xffff, RZ, 0xc0, !PT ;  /* 0x0000ffff0b0b7812 */ /* 0x000fc800078ec0ff */
[----:B------:R-:W-:Y:S02]  /*1fa850*/  PRMT R22, R11, 0x3340, R0 ;  /* 0x000033400b167816 */ /* 0x000fe40000000000 */
[----:B------:R-:W-:Y:S02]  /*1fa860*/  LOP3.LUT R11, R4, 0xffff, RZ, 0xc0, !PT ;  /* 0x0000ffff040b7812 */ /* 0x000fe400078ec0ff */
[----:B----4-:R-:W-:Y:S02]  /*1fa870*/  LOP3.LUT R4, R5, 0xffff, RZ, 0xc0, !PT ;  /* 0x0000ffff05047812 */ /* 0x010fe400078ec0ff */
[----:B------:R-:W-:Y:S02]  /*1fa880*/  LOP3.LUT R5, R9, 0xffff, RZ, 0xc0, !PT ;  /* 0x0000ffff09057812 */ /* 0x000fe400078ec0ff */
[----:B------:R-:W-:Y:S01]  /*1fa890*/  LOP3.LUT R9, R13, 0xffff, RZ, 0xc0, !PT ;  /* 0x0000ffff0d097812 */ /* 0x000fe200078ec0ff */
[----:B------:R0:W-:Y:S01]  /*1fa8a0*/  STL [R1+0xe4], R22 ;  /* 0x0000e41601007387 */ /* 0x0001e20000100800 */
[----:B------:R-:W-:-:S02]  /*1fa8b0*/  PRMT R13, R2, 0x3340, R4 ;  /* 0x00003340020d7816 */ /* 0x000fc40000000004 */
[----:B------:R-:W-:Y:S01]  /*1fa8c0*/  LOP3.LUT R8, R8, 0xffff, RZ, 0xc0, !PT ;  /* 0x0000ffff08087812 */ /* 0x000fe200078ec0ff */
[----:B------:R1:W-:Y:S01]  /*1fa8d0*/  STL [R1+0x30fc], R9 ;  /* 0x0030fc0901007387 */ /* 0x0003e20000100800 */
[----:B0-----:R-:W-:-:S04]  /*1fa8e0*/  PRMT R22, R11, 0x3340, R0 ;  /* 0x000033400b167816 */ /* 0x001fc80000000000 */
[----:B------:R-:W-:Y:S02]  /*1fa8f0*/  PRMT R22, R13, 0x5410, R22 ;  /* 0x000054100d167816 */ /* 0x000fe40000000016 */
[----:B------:R-:W-:Y:S02]  /*1fa900*/  PRMT R13, R9, 0x3340, R0 ;  /* 0x00003340090d7816 */ /* 0x000fe40000000000 */
[----:B-1----:R-:W-:-:S04]  /*1fa910*/  PRMT R9, R5, 0x3340, R8 ;  /* 0x0000334005097816 */ /* 0x002fc80000000008 */
[----:B------:R-:W-:Y:S01]  /*1fa920*/  PRMT R9, R9, 0x5410, R13 ;  /* 0x0000541009097816 */ /* 0x000fe2000000000d */
[----:B------:R0:W-:Y:S04]  /*1fa930*/  STL [R1+0x824], R22 ;  /* 0x0008241601007387 */ /* 0x0001e80000100800 */
[----:B------:R1:W-:Y:S01]  /*1fa940*/  STL [R1+0x305c], R9 ;  /* 0x00305c0901007387 */ /* 0x0003e20000100800 */
[----:B0-----:R-:W-:-:S03]  /*1fa950*/  SHF.R.U32.HI R22, RZ, 0x8, R8 ;  /* 0x00000008ff167819 */ /* 0x001fc60000011608 */
[----:B------:R-:W4:Y:S04]  /*1fa960*/  LDL.LU R8, [R1+0x7d4] ;  /* 0x0007d40001087983 */ /* 0x000f280000300800 */
[----:B-1----:R-:W4:Y:S04]  /*1fa970*/  LDL.LU R9, [R1+0x588] ;  /* 0x0005880001097983 */ /* 0x002f280000300800 */
        /* <DEDUP_REMOVED lines=12> */
[----:B------:R-:W-:Y:S01]  /*1faa40*/  VIADD R3, R3, UR6 ;  /* 0x0000000603037c36 */ /* 0x000fe20008000000 */
[----:B------:R-:W-:Y:S01]  /*1faa50*/  SHF.R.U32.HI R11, RZ, 0x8, R11 ;  /* 0x00000008ff0b7819 */ /* 0x000fe2000001160b */
[----:B------:R-:W0:Y:S01]  /*1faa60*/  LDCU UR6, c[0x0][0x3b8] ;  /* 0x00007700ff0677ac */ /* 0x000e220008000800 */
[----:B--2---:R-:W-:Y:S02]  /*1faa70*/  LOP3.LUT R4, R6, 0xffff, RZ, 0xc0, !PT ;  /* 0x0000ffff06047812 */ /* 0x004fe400078ec0ff */
[----:B---3--:R-:W-:-:S02]  /*1faa80*/  LOP3.LUT R2, R7, 0xffff, RZ, 0xc0, !PT ;  /* 0x0000ffff07027812 */ /* 0x008fc400078ec0ff */
[----:B0-----:R-:W-:Y:S02]  /*1faa90*/  LOP3.LUT R22, R10, 0xffff, RZ, 0xc0, !PT ;  /* 0x0000ffff0a167812 */ /* 0x001fe400078ec0ff */
[----:B------:R-:W-:Y:S02]  /*1faaa0*/  PRMT R6, R4, 0x3340, R0 ;  /* 0x0000334004067816 */ /* 0x000fe40000000000 */
[----:B-1----:R-:W-:-:S04]  /*1faab0*/  PRMT R5, R2, 0x3340, R22 ;  /* 0x0000334002057816 */ /* 0x002fc80000000016 */
[----:B------:R-:W-:Y:S02]  /*1faac0*/  PRMT R10, R5, 0x5410, R6 ;  /* 0x00005410050a7816 */ /* 0x000fe40000000006 */
[----:B------:R-:W-:Y:S02]  /*1faad0*/  SHF.R.S32.HI R5, RZ, 0x1f, R3 ;  /* 0x0000001fff057819 */ /* 0x000fe40000011403 */
[----:B------:R-:W-:Y:S02]  /*1faae0*/  IADD3 R6, P1, PT, R3, R27, RZ ;  /* 0x0000001b03067210 */ /* 0x000fe40007f3e0ff */
[----:B------:R-:W-:Y:S01]  /*1faaf0*/  SHF.R.U32.HI R22, RZ, 0x8, R22 ;  /* 0x00000008ff167819 */ /* 0x000fe20000011616 */
[----:B------:R0:W-:Y:S02]  /*1fab00*/  STL [R1+0x7e4], R10 ;  /* 0x0007e40a01007387 */ /* 0x0001e40000100800 */
[----:B------:R-:W-:Y:S02]  /*1fab10*/  IMAD.X R7, R5, 0x1, R26, P1 ;  /* 0x0000000105077824 */ /* 0x000fe400008e061a */
[----:B------:R-:W-:Y:S01]  /*1fab20*/  STL.64 [R1+0x7780], R26 ;  /* 0x0077801a01007387 */ /* 0x000fe20000100a00 */
[----:B------:R-:W-:-:S02]  /*1fab30*/  SHF.R.U32.HI R4, RZ, 0x8, R4 ;  /* 0x00000008ff047819 */ /* 0x000fc40000011604 */
[----:B------:R-:W-:Y:S02]  /*1fab40*/  LOP3.LUT R22, R22, 0xffff, RZ, 0xc0, !PT ;  /* 0x0000ffff16167812 */ /* 0x000fe400078ec0ff */
[----:B0-----:R-:W-:Y:S02]  /*1fab50*/  SHF.R.U32.HI R10, RZ, 0x8, R2 ;  /* 0x00000008ff0a7819 */ /* 0x001fe40000011602 */
[----:B------:R-:W2:Y:S04]  /*1fab60*/  LDL.LU R2, [R1+0x4ac] ;  /* 0x0004ac0001027983 */ /* 0x000ea80000300800 */
[----:B------:R0:W-:Y:S01]  /*1fab70*/  STL.64 [R1+0x1390], R6 ;  /* 0x0013900601007387 */ /* 0x0001e20000100a00 */
[----:B------:R-:W-:Y:S02]  /*1fab80*/  LOP3.LUT R10, R10, 0xffff, RZ, 0xc0, !PT ;  /* 0x0000ffff0a0a7812 */ /* 0x000fe400078ec0ff */
[----:B------:R-:W-:-:S02]  /*1fab90*/  LOP3.LUT R4, R4, 0xffff, RZ, 0xc0, !PT ;  /* 0x0000ffff04047812 */ /* 0x000fc400078ec0ff */
[----:B------:R-:W-:Y:S02]  /*1faba0*/  PRMT R22, R10, 0x3340, R22 ;  /* 0x000033400a167816 */ /* 0x000fe40000000016 */
[----:B------:R-:W-:Y:S01]  /*1fabb0*/  PRMT R10, R4, 0x3340, R0 ;  /* 0x00003340040a7816 */ /* 0x000fe20000000000 */
[----:B0-----:R-:W3:Y:S04]  /*1fabc0*/  LDL.LU R6, [R1+0x280] ;  /* 0x0002800001067983 */ /* 0x001ee80000300800 */
[----:B------:R-:W3:Y:S04]  /*1fabd0*/  LDL.LU R7, [R1+0x398] ;  /* 0x0003980001077983 */ /* 0x000ee80000300800 */
[----:B------:R0:W-:Y:S01]  /*1fabe0*/  STL [R1+0x274], R22 ;  /* 0x0002741601007387 */ /* 0x0001e20000100800 */
[----:B----4-:R-:W-:-:S02]  /*1fabf0*/  LOP3.LUT R4, R8, 0xffff, RZ, 0xc0, !PT ;  /* 0x0000ffff08047812 */ /* 0x010fc400078ec0ff */
[----:B------:R-:W-:Y:S01]  /*1fac00*/  LOP3.LUT R8, R9, 0xffff, RZ, 0xc0, !PT ;  /* 0x0000ffff09087812 */ /* 0x000fe200078ec0ff */
[----:B------:R1:W-:Y:S01]  /*1fac10*/  STL [R1+0xe8], R10 ;  /* 0x0000e80a01007387 */ /* 0x0003e20000100800 */
[----:B0-----:R-:W-:-:S03]  /*1fac20*/  LOP3.LUT R22, R13, 0xffff, RZ, 0xc0, !PT ;  /* 0x0000ffff0d167812 */ /* 0x001fc600078ec0ff */
[----:B------:R0:W-:Y:S01]  /*1fac30*/  STL [R1+0x30f0], R8 ;  /* 0x0030f00801007387 */ /* 0x0001e20000100800 */
[----:B------:R-:W-:-:S03]  /*1fac40*/  PRMT R9, R8, 0x3340, R0 ;  /* 0x0000334008097816 */ /* 0x000fc60000000000 */
[----:B-1----:R-:W4:Y:S01]  /*1fac50*/  LDL.LU R10, [R1+0x4b4] ;  /* 0x0004b400010a7983 */ /* 0x002f220000300800 */
[----:B0-----:R-:W-:-:S04]  /*1fac60*/  PRMT R8, R4, 0x3340, R22 ;  /* 0x0000334004087816 */ /* 0x001fc80000000016 */
[----:B------:R-:W-:Y:S02]  /*1fac70*/  PRMT R9, R8, 0x5410, R9 ;  /* 0x0000541008097816 */ /* 0x000fe40000000009 */
[----:B------:R-:W4:Y:S04]  /*1fac80*/  LDL.LU R8, [R1+0x288] ;  /* 0x0002880001087983 */ /* 0x000f280000300800 */
[----:B------:R0:W-:Y:S04]  /*1fac90*/  STL [R1+0x3058], R9 ;  /* 0x0030580901007387 */ /* 0x0001e80000100800 */
[----:B0-----:R-:W4:Y:S04]  /*1faca0*/  LDL.LU R9, [R1+0x3a0] ;  /* 0x0003a00001097983 */ /* 0x001f280000300800 */
[----:B------:R-:W4:Y:S01]  /*1facb0*/  LDL.LU R13, [R1+0x444] ;  /* 0x00044400010d7983 */ /* 0x000f220000300800 */
[----:B------:R-:W-:-:S05]  /*1facc0*/  IADD3 R26, P1, PT, R3, R29, RZ ;  /* 0x0000001d031a7210 */ /* 0x000fca0007f3e0ff */
[----:B------:R-:W-:Y:S01]  /*1facd0*/  IMAD.X R27, R5, 0x1, R28, P1 ;  /* 0x00000001051b7824 */ /* 0x000fe200008e061c */
[----:B------:R-:W-:-:S04]  /*1face0*/  LOP3.LUT R23, R11, 0xffff, RZ, 0xc0, !PT ;  /* 0x0000ffff0b177812 */ /* 0x000fc800078ec0ff */
[----:B------:R-:W-:Y:S04]  /*1facf0*/  STL.64 [R1+0x1380], R26 ;  /* 0x0013801a01007387 */ /* 0x000fe80000100a00 */
[----:B------:R-:W4:Y:S01]  /*1fad00*/  LDL.LU R11, [R1+0x310] ;  /* 0x00031000010b7983 */ /* 0x000f220000300800 */
[----:B------:R-:W-:Y:S02]  /*1fad10*/  SHF.R.U32.HI R4, RZ, 0x8, R4 ;  /* 0x00000008ff047819 */ /* 0x000fe40000011604 */
[----:B------:R-:W-:Y:S02]  /*1fad20*/  SHF.R.U32.HI R22, RZ, 0x8, R22 ;  /* 0x00000008ff167819 */ /* 0x000fe40000011616 */
[----:B------:R-:W-:Y:S02]  /*1fad30*/  LOP3.LUT R4, R4, 0xffff, RZ, 0xc0, !PT ;  /* 0x0000ffff04047812 */ /* 0x000fe400078ec0ff */
[----:B------:R-:W-:-:S02]  /*1fad40*/  LOP3.LUT R22, R22, 0xffff, RZ, 0xc0, !PT ;  /* 0x0000ffff16167812 */ /* 0x000fc400078ec0ff */
[----:B------:R-:W-:Y:S02]  /*1fad50*/  PRMT R23, R23, 0x3340, R0 ;  /* 0x0000334017177816 */ /* 0x000fe40000000000 */
[----:B------:R-:W-:-:S03]  /*1fad60*/  PRMT R22, R4, 0x3340, R22 ;  /* 0x0000334004167816 */ /* 0x000fc60000000016 */
[----:B------:R-:W-:Y:S04]  /*1fad70*/  STL [R1+0xe0], R23 ;  /* 0x0000e01701007387 */ /* 0x000fe80000100800 */
[----:B------:R0:W-:Y:S01]  /*1fad80*/  STL [R1+0x1d8c], R22 ;  /* 0x001d8c1601007387 */ /* 0x0001e20000100800 */
[----:B--2---:R-:W-:Y:S02]  /*1fad90*/  LOP3.LUT R4, R2, 0xffff, RZ, 0xc0, !PT ;  /* 0x0000ffff02047812 */ /* 0x004fe400078ec0ff */
[----:B---3--:R-:W-:Y:S02]  /*1fada0*/  LOP3.LUT R2, R6, 0xffff, RZ, 0xc0, !PT ;  /* 0x0000ffff06027812 */ /* 0x008fe400078ec0ff */
[----:B------:R-:W-:Y:S02]  /*1fadb0*/  LOP3.LUT R6, R7, 0xffff, RZ, 0xc0, !PT ;  /* 0x0000ffff07067812 */ /* 0x000fe400078ec0ff */
[----:B0-----:R-:W-:-:S02]  /*1fadc0*/  PRMT R22, R2, 0x3340, R0 ;  /* 0x0000334002167816 */ /* 0x001fc40000000000 */
[----:B------:R-:W-:Y:S02]  /*1fadd0*/  PRMT R7, R4, 0x3340, R6 ;  /* 0x0000334004077816 */ /* 0x000fe40000000006 */
        /* <DEDUP_REMOVED lines=13> */
[----:B------:R-:W-:Y:S04]  /*1faeb0*/  STL [R1+0x658], R6 ;  /* 0x0006580601007387 */ /* 0x000fe80000100800 */
[----:B------:R0:W-:Y:S01]  /*1faec0*/  STL [R1+0xec], R4 ;  /* 0x0000ec0401007387 */ /* 0x0001e20000100800 */
[----:B----4-:R-:W-:-:S03]  /*1faed0*/  LOP3.LUT R2, R8, 0xffff, RZ, 0xc0, !PT ;  /* 0x0000ffff08027812 */ /* 0x010fc600078ec0ff */
[----:B------:R-:W2:Y:S01]  /*1faee0*/  LDL.LU R8, [R1+0x3994] ;  /* 0x0039940001087983 */ /* 0x000ea20000300800 */
[----:B0-----:R-:W-:Y:S02]  /*1faef0*/  LOP3.LUT R4, R12, 0xffff, RZ, 0xc0, !PT ;  /* 0x0000ffff0c047812 */ /* 0x001fe400078ec0ff */
[----:B------:R-:W-:Y:S02]  /*1faf00*/  LOP3.LUT R27, R9, 0xffff, RZ, 0xc0, !PT ;  /* 0x0000ffff091b7812 */ /* 0x000fe400078ec0ff */
[----:B------:R-:W-:Y:S01]  /*1faf10*/  LOP3.LUT R6, R13, 0xffff, RZ, 0xc0, !PT ;  /* 0x0000ffff0d067812 */ /* 0x000fe200078ec0ff */
[----:B------:R-:W3:Y:S04]  /*1faf20*/  LDL.LU R9, [R1+0x694] ;  /* 0x0006940001097983 */ /* 0x000ee80000300800 */
[----:B------:R-:W4:Y:S04]  /*1faf30*/  LDL.LU R12, [R1+0x77c] ;  /* 0x00077c00010c7983 */ /* 0x000f280000300800 */
[----:B------:R-:W4:Y:S01]  /*1faf40*/  LDL.LU R13, [R1+0x454] ;  /* 0x00045400010d7983 */ /* 0x000f220000300800 */
[----:B------:R-:W-:-:S02]  /*1faf50*/  LOP3.LUT R26, R10, 0xffff, RZ, 0xc0, !PT ;  /* 0x0000ffff0a1a7812 */ /* 0x000fc400078ec0ff */
[----:B------:R-:W-:Y:S02]  /*1faf60*/  PRMT R10, R2, 0x3340, R0 ;  /* 0x00003340020a7816 */ /* 0x000fe40000000000 */
[----:B------:R-:W-:-:S04]  /*1faf70*/  PRMT R7, R26, 0x3340, R27 ;  /* 0x000033401a077816 */ /* 0x000fc8000000001b */
[----:B------:R-:W-:Y:S02]  /*1faf80*/  PRMT R7, R7, 0x5410, R10 ;  /* 0x0000541007077816 */ /* 0x000fe4000000000a */
[----:B------:R-:W-:Y:S01]  /*1faf90*/  LOP3.LUT R11, R11, 0xffff, RZ, 0xc0, !PT ;  /* 0x0000ffff0b0b7812 */ /* 0x000fe200078ec0ff */
[----:B------:R-:W4:Y:S04]  /*1fafa0*/  LDL.LU R10, [R1+0x1e8] ;  /* 0x0001e800010a7983 */ /* 0x000f280000300800 */
[----:B------:R0:W-:Y:S01]  /*1fafb0*/  STL [R1+0x7cc], R7 ;  /* 0x0007cc0701007387 */ /* 0x0001e20000100800 */
[----:B------:R-:W-:Y:S02]  /*1fafc0*/  PRMT R22, R4, 0x3340, R0 ;  /* 0x0000334004167816 */ /* 0x000fe40000000000 */
[----:B0-----:R-:W-:-:S04]  /*1fafd0*/  PRMT R7, R6, 0x3340, R11 ;  /* 0x0000334006077816 */ /* 0x001fc8000000000b */
[----:B------:R-:W-:Y:S02]  /*1fafe0*/  PRMT R23, R7, 0x5410, R22 ;  /* 0x0000541007177816 */ /* 0x000fe40000000016 */
[----:B------:R-:W-:Y:S01]  /*1faff0*/  IADD3 R22, P1, PT, R3, R25, RZ ;  /* 0x0000001903167210 */ /* 0x000fe20007f3e0ff */
[----:B------:R-:W4:Y:S04]  /*1fb000*/  LDL.LU R7, [R1+0x320] ;  /* 0x0003200001077983 */ /* 0x000f280000300800 */
[----:B------:R0:W-:Y:S01]  /*1fb010*/  STL [R1+0x7c8], R23 ;  /* 0x0007c81701007387 */ /* 0x0001e20000100800 */
[----:B------:R-:W-:Y:S01]  /*1fb020*/  SHF.R.U32.HI R26, RZ, 0x8, R26 ;  /* 0x00000008ff1a7819 */ /* 0x000fe2000001161a */
[----:B0-----:R-:W-:Y:S01]  /*1fb030*/  IMAD.X R23, R5, 0x1, R24, P1 ;  /* 0x0000000105177824 */ /* 0x001fe200008e0618 */
[----:B------:R-:W-:-:S04]  /*1fb040*/  SHF.R.U32.HI R27, RZ, 0x8, R27 ;  /* 0x00000008ff1b7819 */ /* 0x000fc8000001161b */
[----:B------:R0:W-:Y:S01]  /*1fb050*/  STL.64 [R1+0x1370], R22 ;  /* 0x0013701601007387 */ /* 0x0001e20000100a00 */
[----:B------:R-:W-:Y:S02]  /*1fb060*/  LOP3.LUT R26, R26, 0xffff, RZ, 0xc0, !PT ;  /* 0x0000ffff1a1a7812 */ /* 0x000fe400078ec0ff */
[----:B------:R-:W-:Y:S02]  /*1fb070*/  LOP3.LUT R27, R27, 0xffff, RZ, 0xc0, !PT ;  /* 0x0000ffff1b1b7812 */ /* 0x000fe400078ec0ff */
[----:B------:R-:W-:Y:S02]  /*1fb080*/  SHF.R.U32.HI R6, RZ, 0x8, R6 ;  /* 0x00000008ff067819 */ /* 0x000fe40000011606 */
[----:B------:R-:W-:Y:S01]  /*1fb090*/  SHF.R.U32.HI R11, RZ, 0x8, R11 ;  /* 0x00000008ff0b7819 */ /* 0x000fe2000001160b */
[----:B0-----:R-:W4:Y:S01]  /*1fb0a0*/  LDL.LU.64 R22, [R1+0x7788] ;  /* 0x0077880001167983 */ /* 0x001f220000300a00 */
[----:B------:R-:W-:Y:S02]  /*1fb0b0*/  SHF.R.U32.HI R4, RZ, 0x8, R4 ;  /* 0x00000008ff047819 */ /* 0x000fe40000011604 */
[----:B------:R-:W-:-:S02]  /*1fb0c0*/  PRMT R27, R26, 0x3340, R27 ;  /* 0x000033401a1b7816 */ /* 0x000fc4000000001b */
[----:B------:R-:W-:Y:S02]  /*1fb0d0*/  SHF.R.U32.HI R2, RZ, 0x8, R2 ;  /* 0x00000008ff027819 */ /* 0x000fe40000011602 */
[----:B------:R-:W-:Y:S02]  /*1fb0e0*/  LOP3.LUT R6, R6, 0xffff, RZ, 0xc0, !PT ;  /* 0x0000ffff06067812 */ /* 0x000fe400078ec0ff */
[----:B------:R-:W-:Y:S02]  /*1fb0f0*/  LOP3.LUT R11, R11, 0xffff, RZ, 0xc0, !PT ;  /* 0x0000ffff0b0b7812 */ /* 0x000fe400078ec0ff */
[----:B------:R-:W-:Y:S02]  /*1fb100*/  IADD3 R26, P1, PT, R3, R16, RZ ;  /* 0x00000010031a7210 */ /* 0x000fe40007f3e0ff */
[----:B------:R-:W-:Y:S02]  /*1fb110*/  LOP3.LUT R4, R4, 0xffff, RZ, 0xc0, !PT ;  /* 0x0000ffff04047812 */ /* 0x000fe400078ec0ff */
[----:B------:R-:W-:-:S02]  /*1fb120*/  LOP3.LUT R2, R2, 0xffff, RZ, 0xc0, !PT ;  /* 0x0000ffff02027812 */ /* 0x000fc400078ec0ff */
[----:B------:R-:W-:Y:S01]  /*1fb130*/  PRMT R6, R6, 0x3340, R11 ;  /* 0x0000334006067816 */ /* 0x000fe2000000000b */
[----:B------:R0:W-:Y:S01]  /*1fb140*/  STL [R1+0x64c], R27 ;  /* 0x00064c1b01007387 */ /* 0x0001e20000100800 */
[--C-:B------:R-:W-:Y:S02]  /*1fb150*/  PRMT R11, R4, 0x3340, R0.reuse ;  /* 0x00003340040b7816 */ /* 0x100fe40000000000 */
[----:B------:R-:W-:Y:S01]  /*1fb160*/  PRMT R4, R2, 0x3340, R0 ;  /* 0x0000334002047816 */ /* 0x000fe20000000000 */
[----:B------:R2:W-:Y:S01]  /*1fb170*/  STL [R1+0x510], R6 ;  /* 0x0005100601007387 */ /* 0x0005e20000100800 */
[----:B0-----:R-:W-:-:S05]  /*1fb180*/  IMAD.X R27, R5, 0x1, R14, P1 ;  /* 0x00000001051b7824 */ /* 0x001fca00008e060e */
[----:B------:R-:W-:Y:S04]  /*1fb190*/  STL.64 [R1+0x1378], R26 ;  /* 0x0013781a01007387 */ /* 0x000fe80000100a00 */
[----:B------:R-:W-:Y:S04]  /*1fb1a0*/  STL [R1+0xf8], R11 ;  /* 0x0000f80b01007387 */ /* 0x000fe80000100800 */
[----:B------:R0:W-:Y:S01]  /*1fb1b0*/  STL [R1+0xf4], R4 ;  /* 0x0000f40401007387 */ /* 0x0001e20000100800 */
[----:B--2---:R-:W-:Y:S02]  /*1fb1c0*/  LOP3.LUT R6, R8, 0xffff, RZ, 0xc0, !PT ;  /* 0x0000ffff08067812 */ /* 0x004fe400078ec0ff */
[----:B---3--:R-:W-:-:S02]  /*1fb1d0*/  LOP3.LUT R2, R9, 0xffff, RZ, 0xc0, !PT ;  /* 0x0000ffff09027812 */ /* 0x008fc400078ec0ff */
[----:B----4-:R-:W-:Y:S02]  /*1fb1e0*/  LOP3.LUT R9, R12, 0xffff, RZ, 0xc0, !PT ;  /* 0x0000ffff0c097812 */ /* 0x010fe400078ec0ff */
[----:B------:R-:W-:Y:S01]  /*1fb1f0*/  LOP3.LUT R8, R13, 0xffff, RZ, 0xc0, !PT ;  /* 0x0000ffff0d087812 */ /* 0x000fe200078ec0ff */
[----:B------:R-:W2:Y:S04]  /*1fb200*/  LDL.LU R12, [R1+0x5148] ;  /* 0x00514800010c7983 */ /* 0x000ea80000300800 */
[----:B------:R-:W3:Y:S04]  /*1fb210*/  LDL.LU R13, [R1+0x698] ;  /* 0x00069800010d7983 */ /* 0x000ee80000300800 */
[----:B0-----:R-:W4:Y:S01]  /*1fb220*/  LDL.LU R4, [R1+0x790] ;  /* 0x0007900001047983 */ /* 0x001f220000300800 */
[----:B------:R-:W-:-:S02]  /*1fb230*/  PRMT R26, R2, 0x3340, R0 ;  /* 0x00003340021a7816 */ /* 0x000fc40000000000 */
[----:B------:R-:W-:Y:S02]  /*1fb240*/  PRMT R11, R6, 0x3340, R9 ;  /* 0x00003340060b7816 */ /* 0x000fe40000000009 */
[----:B------:R-:W-:Y:S02]  /*1fb250*/  LOP3.LUT R10, R10, 0xffff, RZ, 0xc0, !PT ;  /* 0x0000ffff0a0a7812 */ /* 0x000fe400078ec0ff */
[----:B------:R-:W-:Y:S02]  /*1fb260*/  PRMT R26, R11, 0x5410, R26 ;  /* 0x000054100b1a7816 */ /* 0x000fe4000000001a */
[----:B------:R-:W-:Y:S01]  /*1fb270*/  PRMT R11, R10, 0x3340, R0 ;  /* 0x000033400a0b7816 */ /* 0x000fe20000000000 */
[----:B------:R0:W-:Y:S04]  /*1fb280*/  STL [R1+0x30d8], R10 ;  /* 0x0030d80a01007387 */ /* 0x0001e80000100800 */
[----:B------:R1:W-:Y:S01]  /*1fb290*/  STL [R1+0x7b0], R26 ;  /* 0x0007b01a01007387 */ /* 0x0003e20000100800 */
[----:B------:R-:W-:-:S04]  /*1fb2a0*/  LOP3.LUT R7, R7, 0xffff, RZ, 0xc0, !PT ;  /* 0x0000ffff07077812 */ /* 0x000fc800078ec0ff */
[----:B0-----:R-:W-:-:S04]  /*1fb2b0*/  PRMT R10, R8, 0x3340, R7 ;  /* 0x00003340080a7816 */ /* 0x001fc80000000007 */
[----:B-1----:R-:W-:Y:S02]  /*1fb2c0*/  PRMT R26, R10, 0x5410, R11 ;  /* 0x000054100a1a7816 */ /* 0x002fe4000000000b */
[----:B------:R-:W-:-:S03]  /*1fb2d0*/  SHF.R.U32.HI R6, RZ, 0x8, R6 ;  /* 0x00000008ff067819 */ /* 0x000fc60000011606 */
[----:B------:R0:W-:Y:S01]  /*1fb2e0*/  STL [R1+0x3048], R26 ;  /* 0x0030481a01007387 */ /* 0x0001e20000100800 */
[----:B------:R-:W-:Y:S02]  /*1fb2f0*/  SHF.R.U32.HI R9, RZ, 0x8, R9 ;  /* 0x00000008ff097819 */ /* 0x000fe40000011609 */
[----:B------:R-:W-:-:S05]  /*1fb300*/  IADD3 R10, P1, PT, R3, R23, RZ ;  /* 0x00000017030a7210 */ /* 0x000fca0007f3e0ff */
[----:B------:R-:W-:Y:S01]  /*1fb310*/  IMAD.X R11, R5, 0x1, R22, P1 ;  /* 0x00000001050b7824 */ /* 0x000fe200008e0616 */
[----:B0-----:R-:W-:-:S04]  /*1fb320*/  SHF.R.U32.HI R26, RZ, 0x8, R7 ;  /* 0x00000008ff1a7819 */ /* 0x001fc80000011607 */
[----:B------:R0:W-:Y:S04]  /*1fb330*/  STL.64 [R1+0x1360], R10 ;  /* 0x0013600a01007387 */ /* 0x0001e80000100a00 */
[----:B------:R-:W4:Y:S01]  /*1fb340*/  LDL.LU R7, [R1+0x82c] ;  /* 0x00082c0001077983 */ /* 0x000f220000300800 */
[----:B------:R-:W-:Y:S02]  /*1fb350*/  LOP3.LUT R26, R26, 0xffff, RZ, 0xc0, !PT ;  /* 0x0000ffff1a1a7812 */ /* 0x000fe400078ec0ff */
[----:B------:R-:W-:Y:S02]  /*1fb360*/  LOP3.LUT R6, R6, 0xffff, RZ, 0xc0, !PT ;  /* 0x0000ffff06067812 */ /* 0x000fe400078ec0ff */
[----:B------:R-:W-:Y:S02]  /*1fb370*/  LOP3.LUT R9, R9, 0xffff, RZ, 0xc0, !PT ;  /* 0x0000ffff09097812 */ /* 0x000fe400078ec0ff */
[----:B------:R-:W-:-:S02]  /*1fb380*/  SHF.R.U32.HI R2, RZ, 0x8, R2 ;  /* 0x00000008ff027819 */ /* 0x000fc40000011602 */
[----:B0-----:R-:W-:Y:S01]  /*1fb390*/  SHF.R.U32.HI R11, RZ, 0x8, R8 ;  /* 0x00000008ff0b7819 */ /* 0x001fe20000011608 */
[----:B------:R-:W4:Y:S04]  /*1fb3a0*/  LDL.LU R10, [R1+0x5a0] ;  /* 0x0005a000010a7983 */ /* 0x000f280000300800 */
[----:B------:R-:W4:Y:S01]  /*1fb3b0*/  LDL.LU R8, [R1+0x730] ;  /* 0x0007300001087983 */ /* 0x000f220000300800 */
[----:B------:R-:W-:Y:S02]  /*1fb3c0*/  LOP3.LUT R11, R11, 0xffff, RZ, 0xc0, !PT ;  /* 0x0000ffff0b0b7812 */ /* 0x000fe400078ec0ff */
[----:B------:R-:W-:Y:S02]  /*1fb3d0*/  PRMT R6, R6, 0x3340, R9 ;  /* 0x0000334006067816 */ /* 0x000fe40000000009 */
[----:B------:R-:W-:-:S02]  /*1fb3e0*/  PRMT R11, R11, 0x3340, R26 ;  /* 0x000033400b0b7816 */ /* 0x000fc4000000001a */
[----:B------:R-:W-:Y:S02]  /*1fb3f0*/  IADD3 R26, P1, PT, R3, R21, RZ ;  /* 0x00000015031a7210 */ /* 0x000fe40007f3e0ff */
[----:B------:R-:W-:Y:S01]  /*1fb400*/  LOP3.LUT R2, R2, 0xffff, RZ, 0xc0, !PT ;  /* 0x0000ffff02027812 */ /* 0x000fe200078ec0ff */
[----:B------:R-:W-:Y:S02]  /*1fb410*/  STL [R1+0x1cf0], R11 ;  /* 0x001cf00b01007387 */ /* 0x000fe40000100800 */
[----:B------:R-:W-:Y:S02]  /*1fb420*/  IMAD.X R27, R5, 0x1, R19, P1 ;  /* 0x00000001051b7824 */ /* 0x000fe400008e0613 */
[----:B------:R-:W-:Y:S01]  /*1fb430*/  STL [R1+0x430], R6 ;  /* 0x0004300601007387 */ /* 0x000fe20000100800 */
[----:B------:R-:W-:-:S03]  /*1fb440*/  PRMT R9, R2, 0x3340, R0 ;  /* 0x0000334002097816 */ /* 0x000fc60000000000 */
[----:B------:R-:W-:Y:S04]  /*1fb450*/  STL.64 [R1+0x1368], R26 ;  /* 0x0013681a01007387 */ /* 0x000fe80000100a00 */
[----:B------:R0:W-:Y:S04]  /*1fb460*/  STL [R1+0x10c], R9 ;  /* 0x00010c0901007387 */ /* 0x0001e80000100800 */
[----:B0-----:R-:W4:Y:S01]  /*1fb470*/  LDL.LU R9, [R1+0x59c] ;  /* 0x00059c0001097983 */ /* 0x001f220000300800 */
[----:B--2---:R-:W-:Y:S02]  /*1fb480*/  LOP3.LUT R2, R12, 0xffff, RZ, 0xc0, !PT ;  /* 0x0000ffff0c027812 */ /* 0x004fe400078ec0ff */
[----:B---3--:R-:W-:-:S02]  /*1fb490*/  LOP3.LUT R6, R13, 0xffff, RZ, 0xc0, !PT ;  /* 0x0000ffff0d067812 */ /* 0x008fc400078ec0ff */
[----:B----4-:R-:W-:Y:S01]  /*1fb4a0*/  LOP3.LUT R4, R4, 0xffff, RZ, 0xc0, !PT ;  /* 0x0000ffff04047812 */ /* 0x010fe200078ec0ff */
[----:B------:R-:W2:Y:S04]  /*1fb4b0*/  LDL.LU R12, [R1+0x83c] ;  /* 0x00083c00010c7983 */ /* 0x000ea80000300800 */
[----:B------:R-:W3:Y:S01]  /*1fb4c0*/  LDL.LU R13, [R1+0x73c] ;  /* 0x00073c00010d7983 */ /* 0x000ee20000300800 */
[----:B------:R-:W-:Y:S02]  /*1fb4d0*/  PRMT R26, R6, 0x3340, R0 ;  /* 0x00003340061a7816 */ /* 0x000fe40000000000 */
        /* <DEDUP_REMOVED lines=8> */
[----:B------:R-:W-:Y:S02]  /*1fb560*/  SHF.R.U32.HI R4, RZ, 0x8, R4 ;  /* 0x00000008ff047819 */ /* 0x000fe40000011604 */
[----:B------:R-:W-:Y:S02]  /*1fb570*/  LOP3.LUT R2, R2, 0xffff, RZ, 0xc0, !PT ;  /* 0x0000ffff02027812 */ /* 0x000fe400078ec0ff */
[----:B------:R-:W-:-:S04]  /*1fb580*/  LOP3.LUT R4, R4, 0xffff, RZ, 0xc0, !PT ;  /* 0x0000ffff04047812 */ /* 0x000fc800078ec0ff */
[----:B------:R-:W-:-:S05]  /*1fb590*/  PRMT R5, R2, 0x3340, R4 ;  /* 0x0000334002057816 */ /* 0x000fca0000000004 */
[----:B------:R0:W-:Y:S01]  /*1fb5a0*/  STL [R1+0x4b4], R5 ;  /* 0x0004b40501007387 */ /* 0x0001e20000100800 */
[----:B------:R-:W-:Y:S02]  /*1fb5b0*/  LOP3.LUT R4, R7, 0xffff, RZ, 0xc0, !PT ;  /* 0x0000ffff07047812 */ /* 0x000fe400078ec0ff */
[----:B------:R-:W-:Y:S02]  /*1fb5c0*/  LOP3.LUT R2, R10, 0xffff, RZ, 0xc0, !PT ;  /* 0x0000ffff0a027812 */ /* 0x000fe400078ec0ff */
[----:B0-----:R-:W-:Y:S01]  /*1fb5d0*/  LOP3.LUT R5, R8, 0xffff, RZ, 0xc0, !PT ;  /* 0x0000ffff08057812 */ /* 0x001fe200078ec0ff */
[----:B------:R-:W4:Y:S01]  /*1fb5e0*/  LDL.LU R10, [R1+0x4bc] ;  /* 0x0004bc00010a7983 */ /* 0x000f220000300800 */
[----:B------:R-:W-:Y:S02]  /*1fb5f0*/  PRMT R8, R2, 0x3340, R0 ;  /* 0x0000334002087816 */ /* 0x000fe40000000000 */
[----:B------:R-:W-:Y:S02]  /*1fb600*/  PRMT R7, R4, 0x3340, R5 ;  /* 0x0000334004077816 */ /* 0x000fe40000000005 */
[----:B------:R-:W-:-:S02]  /*1fb610*/  SHF.R.U32.HI R4, RZ, 0x8, R4 ;  /* 0x00000008ff047819 */ /* 0x000fc40000011604 */
[----:B------:R-:W-:Y:S02]  /*1fb620*/  SHF.R.U32.HI R5, RZ, 0x8, R5 ;  /* 0x00000008ff057819 */ /* 0x000fe40000011605 */
[----:B------:R-:W-:Y:S02]  /*1fb630*/  SHF.R.U32.HI R2, RZ, 0x8, R2 ;  /* 0x00000008ff027819 */ /* 0x000fe40000011602 */
[----:B------:R-:W-:Y:S02]  /*1fb640*/  PRMT R7, R7, 0x5410, R8 ;  /* 0x0000541007077816 */ /* 0x000fe40000000008 */
[----:B------:R-:W-:Y:S02]  /*1fb650*/  LOP3.LUT R4, R4, 0xffff, RZ, 0xc0, !PT ;  /* 0x0000ffff04047812 */ /* 0x000fe400078ec0ff */
[----:B------:R-:W-:Y:S02]  /*1fb660*/  LOP3.LUT R5, R5, 0xffff, RZ, 0xc0, !PT ;  /* 0x0000ffff05057812 */ /* 0x000fe400078ec0ff */
[----:B------:R-:W-:Y:S01]  /*1fb670*/  LOP3.LUT R2, R2, 0xffff, RZ, 0xc0, !PT ;  /* 0x0000ffff02027812 */ /* 0x000fe200078ec0ff */
[----:B------:R-:W4:Y:S04]  /*1fb680*/  LDL.LU R8, [R1+0x3b4] ;  /* 0x0003b40001087983 */ /* 0x000f280000300800 */
[----:B------:R0:W-:Y:S02]  /*1fb690*/  STL [R1+0x76c], R7 ;  /* 0x00076c0701007387 */ /* 0x0001e40000100800 */
[----:B0-----:R-:W-:-:S02]  /*1fb6a0*/  PRMT R7, R4, 0x3340, R5 ;  /* 0x0000334004077816 */ /* 0x001fc40000000005 */
[----:B------:R-:W-:Y:S02]  /*1fb6b0*/  PRMT R5, R2, 0x3340, R0 ;  /* 0x0000334002057816 */ /* 0x000fe40000000000 */
[----:B------:R-:W-:Y:S01]  /*1fb6c0*/  LOP3.LUT R4, R9, 0xffff, RZ, 0xc0, !PT ;  /* 0x0000ffff09047812 */ /* 0x000fe200078ec0ff */
[----:B------:R0:W-:Y:S04]  /*1fb6d0*/  STL [R1+0x254], R7 ;  /* 0x0002540701007387 */ /* 0x0001e80000100800 */
[----:B------:R3:W-:Y:S01]  /*1fb6e0*/  STL [R1+0x11c], R5 ;  /* 0x00011c0501007387 */ /* 0x0007e20000100800 */
[----:B------:R-:W-:Y:S01]  /*1fb6f0*/  VIADD R3, R3, UR6 ;  /* 0x0000000603037c36 */ /* 0x000fe20008000000 */
[----:B------:R-:W-:Y:S02]  /*1fb700*/  SHF.R.U32.HI R6, RZ, 0x8, R6 ;  /* 0x00000008ff067819 */ /* 0x000fe40000011606 */
[----:B------:R1:W-:Y:S04]  /*1fb710*/  STL [R1+0x30c8], R4 ;  /* 0x0030c80401007387 */ /* 0x0003e80000100800 */
[----:B------:R-:W4:Y:S01]  /*1fb720*/  LDL.LU R9, [R1+0x468] ;  /* 0x0004680001097983 */ /* 0x000f220000300800 */
[----:B------:R-:W1:Y:S01]  /*1fb730*/  LDCU UR6, c[0x0][0x3b8] ;  /* 0x00007700ff0677ac */ /* 0x000e620008000800 */
[----:B0-----:R-:W-:-:S02]  /*1fb740*/  PRMT R7, R4, 0x3340, R0 ;  /* 0x0000334004077816 */ /* 0x001fc40000000000 */
[----:B--2---:R-:W-:Y:S02]  /*1fb750*/  LOP3.LUT R2, R12, 0xffff, RZ, 0xc0, !PT ;  /* 0x0000ffff0c027812 */ /* 0x004fe400078ec0ff */
[----:B---3--:R-:W-:-:S04]  /*1fb760*/  LOP3.LUT R5, R13, 0xffff, RZ, 0xc0, !PT ;  /* 0x0000ffff0d057812 */ /* 0x008fc800078ec0ff */
[----:B-1----:R-:W-:-:S04]  /*1fb770*/  PRMT R4, R2, 0x3340, R5 ;  /* 0x0000334002047816 */ /* 0x002fc80000000005 */
[----:B------:R-:W-:Y:S02]  /*1fb780*/  PRMT R7, R4, 0x5410, R7 ;  /* 0x0000541004077816 */ /* 0x000fe40000000007 */
[----:B------:R-:W-:-:S03]  /*1fb790*/  SHF.R.S32.HI R4, RZ, 0x1f, R3 ;  /* 0x0000001fff047819 */ /* 0x000fc60000011403 */
[----:B------:R-:W-:Y:S01]  /*1fb7a0*/  STL [R1+0x3034], R7 ;  /* 0x0030340701007387 */ /* 0x000fe20000100800 */
[----:B----4-:R-:W-:-:S05]  /*1fb7b0*/  IADD3 R12, P1, PT, R3, R27, RZ ;  /* 0x0000001b030c7210 */ /* 0x010fca0007f3e0ff */
[----:B------:R-:W-:-:S05]  /*1fb7c0*/  IMAD.X R13, R4, 0x1, R26, P1 ;  /* 0x00000001040d7824 */ /* 0x000fca00008e061a */
[----:B------:R0:W-:Y:S04]  /*1fb7d0*/  STL.64 [R1+0x1350], R12 ;  /* 0x0013500c01007387 */ /* 0x0001e80000100a00 */
[----:B0-----:R-:W2:Y:S01]  /*1fb7e0*/  LDL.LU.64 R12, [R1+0x7778] ;  /* 0x00777800010c7983 */ /* 0x001ea20000300a00 */
[----:B------:R-:W-:Y:S02]  /*1fb7f0*/  SHF.R.U32.HI R2, RZ, 0x8, R2 ;  /* 0x00000008ff027819 */ /* 0x000fe40000011602 */
[----:B------:R-:W-:Y:S02]  /*1fb800*/  SHF.R.U32.HI R5, RZ, 0x8, R5 ;  /* 0x00000008ff057819 */ /* 0x000fe40000011605 */
[----:B------:R-:W-:Y:S02]  /*1fb810*/  LOP3.LUT R6, R6, 0xffff, RZ, 0xc0, !PT ;  /* 0x0000ffff06067812 */ /* 0x000fe400078ec0ff */
[----:B------:R-:W-:-:S02]  /*1fb820*/  LOP3.LUT R2, R2, 0xffff, RZ, 0xc0, !PT ;  /* 0x0000ffff02027812 */ /* 0x000fc400078ec0ff */
[----:B------:R-:W-:Y:S02]  /*1fb830*/  LOP3.LUT R5, R5, 0xffff, RZ, 0xc0, !PT ;  /* 0x0000ffff05057812 */ /* 0x000fe400078ec0ff */
[----:B------:R-:W-:Y:S02]  /*1fb840*/  PRMT R7, R6, 0x3340, R0 ;  /* 0x0000334006077816 */ /* 0x000fe40000000000 */
[----:B------:R-:W-:-:S03]  /*1fb850*/  PRMT R6, R2, 0x3340, R5 ;  /* 0x0000334002067816 */ /* 0x000fc60000000005 */
[----:B------:R-:W-:Y:S04]  /*1fb860*/  STL [R1+0xfc], R7 ;  /* 0x0000fc0701007387 */ /* 0x000fe80000100800 */
[----:B------:R0:W-:Y:S01]  /*1fb870*/  STL [R1+0x1cac], R6 ;  /* 0x001cac0601007387 */ /* 0x0001e20000100800 */
[----:B------:R-:W-:Y:S02]  /*1fb880*/  LOP3.LUT R5, R10, 0xffff, RZ, 0xc0, !PT ;  /* 0x0000ffff0a057812 */ /* 0x000fe400078ec0ff */
[----:B------:R-:W-:Y:S02]  /*1fb890*/  IADD3 R10, P1, PT, R3, R29, RZ ;  /* 0x0000001d030a7210 */ /* 0x000fe40007f3e0ff */
[----:B0-----:R-:W-:Y:S02]  /*1fb8a0*/  LOP3.LUT R6, R8, 0xffff, RZ, 0xc0, !PT ;  /* 0x0000ffff08067812 */ /* 0x001fe400078ec0ff */
[----:B--2---:R-:W-:-:S02]  /*1fb8b0*/  LOP3.LUT R2, R12, 0xffff, RZ, 0xc0, !PT ;  /* 0x0000ffff0c027812 */ /* 0x004fc400078ec0ff */
[----:B------:R-:W2:Y:S01]  /*1fb8c0*/  LDL.LU R12, [R1+0x7770] ;  /* 0x00777000010c7983 */ /* 0x000ea20000300800 */
[----:B------:R-:W-:Y:S02]  /*1fb8d0*/  PRMT R7, R5, 0x3340, R6 ;  /* 0x0000334005077816 */ /* 0x000fe40000000006 */
[----:B------:R-:W-:Y:S01]  /*1fb8e0*/  PRMT R8, R2, 0x3340, R0 ;  /* 0x0000334002087816 */ /* 0x000fe20000000000 */
[----:B------:R-:W-:-:S03]  /*1fb8f0*/  IMAD.X R11, R4, 0x1, R28, P1 ;  /* 0x00000001040b7824 */ /* 0x000fc600008e061c */
[----:B------:R-:W-:-:S05]  /*1fb900*/  PRMT R7, R7, 0x5410, R8 ;  /* 0x0000541007077816 */ /* 0x000fca0000000008 */
[----:B------:R0:W-:Y:S04]  /*1fb910*/  STL [R1+0x71c], R7 ;  /* 0x00071c0701007387 */ /* 0x0001e80000100800 */
[----:B0-----:R-:W3:Y:S04]  /*1fb920*/  LDL.LU R7, [R1+0x4c4] ;  /* 0x0004c40001077983 */ /* 0x001ee80000300800 */
[----:B------:R0:W-:Y:S01]  /*1fb930*/  STL.64 [R1+0x1348], R10 ;  /* 0x0013480a01007387 */ /* 0x0001e20000100a00 */
[----:B------:R-:W-:Y:S02]  /*1fb940*/  SHF.R.U32.HI R5, RZ, 0x8, R5 ;  /* 0x00000008ff057819 */ /* 0x000fe40000011605 */
[----:B------:R-:W-:Y:S01]  /*1fb950*/  SHF.R.U32.HI R6, RZ, 0x8, R6 ;  /* 0x00000008ff067819 */ /* 0x000fe20000011606 */
[----:B0-----:R-:W4:Y:S04]  /*1fb960*/  LDL.LU R10, [R1+0x2a8] ;  /* 0x0002a800010a7983 */ /* 0x001f280000300800 */
[----:B------:R-:W3:Y:S01]  /*1fb970*/  LDL.LU R8, [R1+0x3bc] ;  /* 0x0003bc0001087983 */ /* 0x000ee20000300800 */
[----:B------:R-:W-:-:S02]  /*1fb980*/  SHF.R.U32.HI R2, RZ, 0x8, R2 ;  /* 0x00000008ff027819 */ /* 0x000fc40000011602 */
[----:B------:R-:W-:Y:S02]  /*1fb990*/  LOP3.LUT R5, R5, 0xffff, RZ, 0xc0, !PT ;  /* 0x0000ffff05057812 */ /* 0x000fe400078ec0ff */
[----:B------:R-:W-:Y:S02]  /*1fb9a0*/  LOP3.LUT R6, R6, 0xffff, RZ, 0xc0, !PT ;  /* 0x0000ffff06067812 */ /* 0x000fe400078ec0ff */
[----:B------:R-:W-:Y:S02]  /*1fb9b0*/  LOP3.LUT R2, R2, 0xffff, RZ, 0xc0, !PT ;  /* 0x0000ffff02027812 */ /* 0x000fe400078ec0ff */
[----:B------:R-:W-:Y:S02]  /*1fb9c0*/  PRMT R11, R5, 0x3340, R6 ;  /* 0x00003340050b7816 */ /* 0x000fe40000000006 */
[----:B------:R-:W-:Y:S01]  /*1fb9d0*/  PRMT R6, R2, 0x3340, R0 ;  /* 0x0000334002067816 */ /* 0x000fe20000000000 */
[----:B------:R-:W-:Y:S04]  /*1fb9e0*/  STL.64 [R1+0x7768], R28 ;  /* 0x0077681c01007387 */ /* 0x000fe80000100a00 */
[----:B------:R0:W-:Y:S01]  /*1fb9f0*/  STL [R1+0x2f0], R11 ;  /* 0x0002f00b01007387 */ /* 0x0001e20000100800 */
[----:B------:R-:W-:-:S02]  /*1fba00*/  LOP3.LUT R5, R9, 0xffff, RZ, 0xc0, !PT ;  /* 0x0000ffff09057812 */ /* 0x000fc400078ec0ff */
[----:B------:R-:W-:Y:S01]  /*1fba10*/  LOP3.LUT R2, R13, 0xffff, RZ, 0xc0, !PT ;  /* 0x0000ffff0d027812 */ /* 0x000fe200078ec0ff */
[----:B------:R2:W-:Y:S03]  /*1fba20*/  STL [R1+0x12c], R6 ;  /* 0x00012c0601007387 */ /* 0x0005e60000100800 */
[----:B0-----:R-:W-:Y:S02]  /*1fba30*/  PRMT R11, R2, 0x3340, R0 ;  /* 0x00003340020b7816 */ /* 0x001fe40000000000 */
[----:B--2---:R-:W-:Y:S02]  /*1fba40*/  LOP3.LUT R6, R12, 0xffff, RZ, 0xc0, !PT ;  /* 0x0000ffff0c067812 */ /* 0x004fe400078ec0ff */
[----:B------:R-:W-:Y:S02]  /*1fba50*/  IADD3 R12, P1, PT, R3, R17, RZ ;  /* 0x00000011030c7210 */ /* 0x000fe40007f3e0ff */
[----:B------:R-:W-:-:S03]  /*1fba60*/  PRMT R9, R5, 0x3340, R6 ;  /* 0x0000334005097816 */ /* 0x000fc60000000006 */
[----:B------:R-:W-:Y:S01]  /*1fba70*/  IMAD.X R13, R4, 0x1, R15, P1 ;  /* 0x00000001040d7824 */ /* 0x000fe200008e060f */
[----:B------:R-:W-:-:S05]  /*1fba80*/  PRMT R9, R9, 0x5410, R11 ;  /* 0x0000541009097816 */ /* 0x000fca000000000b */
[----:B------:R0:W-:Y:S04]  /*1fba90*/  STL [R1+0x77c], R9 ;  /* 0x00077c0901007387 */ /* 0x0001e80000100800 */
[----:B------:R1:W-:Y:S04]  /*1fbaa0*/  STL.64 [R1+0x1340], R12 ;  /* 0x0013400c01007387 */ /* 0x0003e80000100a00 */
[----:B0-----:R-:W2:Y:S04]  /*1fbab0*/  LDL.LU R9, [R1+0x514c] ;  /* 0x00514c0001097983 */ /* 0x001ea80000300800 */
[----:B-1----:R-:W2:Y:S04]  /*1fbac0*/  LDL.LU R12, [R1+0x6f8] ;  /* 0x0006f800010c7983 */ /* 0x002ea80000300800 */
[----:B------:R-:W2:Y:S01]  /*1fbad0*/  LDL.LU R13, [R1+0x7f4] ;  /* 0x0007f400010d7983 */ /* 0x000ea20000300800 */
[----:B------:R-:W-:-:S02]  /*1fbae0*/  SHF.R.U32.HI R5, RZ, 0x8, R5 ;  /* 0x00000008ff057819 */ /* 0x000fc40000011605 */
[----:B------:R-:W-:Y:S02]  /*1fbaf0*/  SHF.R.U32.HI R6, RZ, 0x8, R6 ;  /* 0x00000008ff067819 */ /* 0x000fe40000011606 */
[----:B------:R-:W-:Y:S02]  /*1fbb00*/  SHF.R.U32.HI R2, RZ, 0x8, R2 ;  /* 0x00000008ff027819 */ /* 0x000fe40000011602 */
[----:B------:R-:W-:Y:S02]  /*1fbb10*/  LOP3.LUT R5, R5, 0xffff, RZ, 0xc0, !PT ;  /* 0x0000ffff05057812 */ /* 0x000fe400078ec0ff */
[----:B------:R-:W-:Y:S02]  /*1fbb20*/  LOP3.LUT R6, R6, 0xffff, RZ, 0xc0, !PT ;  /* 0x0000ffff06067812 */ /* 0x000fe400078ec0ff */
[----:B------:R-:W-:Y:S02]  /*1fbb30*/  LOP3.LUT R2, R2, 0xffff, RZ, 0xc0, !PT ;  /* 0x0000ffff02027812 */ /* 0x000fe400078ec0ff */
[----:B------:R-:W-:-:S02]  /*1fbb40*/  PRMT R6, R5, 0x3340, R6 ;  /* 0x0000334005067816 */ /* 0x000fc40000000006 */
[--C-:B------:R-:W-:Y:S02]  /*1fbb50*/  PRMT R2, R2, 0x3340, R0.reuse ;  /* 0x0000334002027816 */ /* 0x100fe40000000000 */
[----:B---3--:R-:W-:Y:S02]  /*1fbb60*/  LOP3.LUT R5, R7, 0xffff, RZ, 0xc0, !PT ;  /* 0x0000ffff07057812 */ /* 0x008fe400078ec0ff */
[----:B----4-:R-:W-:Y:S01]  /*1fbb70*/  LOP3.LUT R11, R10, 0xffff, RZ, 0xc0, !PT ;  /* 0x0000ffff0a0b7812 */ /* 0x010fe200078ec0ff */
[----:B------:R-:W-:Y:S04]  /*1fbb80*/  STL [R1+0x280], R6 ;  /* 0x0002800601007387 */ /* 0x000fe80000100800 */
[----:B------:R0:W-:Y:S01]  /*1fbb90*/  STL [R1+0x134], R2 ;  /* 0x0001340201007387 */ /* 0x0001e20000100800 */
[----:B------:R-:W-:-:S02]  /*1fbba0*/  PRMT R7, R11, 0x3340, R0 ;  /* 0x000033400b077816 */ /* 0x000fc40000000000 */
[----:B0-----:R-:W-:-:S04]  /*1fbbb0*/  LOP3.LUT R2, R8, 0xffff, RZ, 0xc0, !PT ;  /* 0x0000ffff08027812 */ /* 0x001fc800078ec0ff */
[----:B------:R-:W-:-:S04]  /*1fbbc0*/  PRMT R6, R5, 0x3340, R2 ;  /* 0x0000334005067816 */ /* 0x000fc80000000002 */
[----:B------:R-:W-:Y:S02]  /*1fbbd0*/  PRMT R8, R6, 0x5410, R7 ;  /* 0x0000541006087816 */ /* 0x000fe40000000007 */
[----:B------:R-:W-:-:S05]  /*1fbbe0*/  IADD3 R6, P1, PT, R3, R25, RZ ;  /* 0x0000001903067210 */ /* 0x000fca0007f3e0ff */
[----:B------:R-:W-:Y:S01]  /*1fbbf0*/  IMAD.X R7, R4, 0x1, R24, P1 ;  /* 0x0000000104077824 */ /* 0x000fe200008e0618 */
[----:B------:R0:W-:Y:S04]  /*1fbc00*/  STL [R1+0x6c0], R8 ;  /* 0x0006c00801007387 */ /* 0x0001e80000100800 */
[----:B------:R1:W-:Y:S04]  /*1fbc10*/  STL.64 [R1+0x7760], R24 ;  /* 0x0077601801007387 */ /* 0x0003e80000100a00 */
[----:B------:R3:W-:Y:S04]  /*1fbc20*/  STL.64 [R1+0x1330], R6 ;  /* 0x0013300601007387 */ /* 0x0007e80000100a00 */
[----:B0-----:R-:W4:Y:S04]  /*1fbc30*/  LDL.LU R8, [R1+0x474] ;  /* 0x0004740001087983 */ /* 0x001f280000300800 */
[----:B------:R-:W4:Y:S01]  /*1fbc40*/  LDL.LU R10, [R1+0x224] ;  /* 0x00022400010a7983 */ /* 0x000f220000300800 */
[----:B-1----:R-:W-:-:S02]  /*1fbc50*/  SHF.R.U32.HI R25, RZ, 0x8, R2 ;  /* 0x00000008ff197819 */ /* 0x002fc40000011602 */
[----:B---3--:R-:W-:Y:S01]  /*1fbc60*/  SHF.R.U32.HI R6, RZ, 0x8, R5 ;  /* 0x00000008ff067819 */ /* 0x008fe20000011605 */
[----:B------:R-:W3:Y:S04]  /*1fbc70*/  LDL.LU R7, [R1+0x348] ;  /* 0x0003480001077983 */ /* 0x000ee80000300800 */
[----:B------:R-:W3:Y:S04]  /*1fbc80*/  LDL.LU R2, [R1+0x5150] ;  /* 0x0051500001027983 */ /* 0x000ee80000300800 */
[----:B------:R-:W3:Y:S01]  /*1fbc90*/  LDL.LU R5, [R1+0x708] ;  /* 0x0007080001057983 */ /* 0x000ee20000300800 */
[----:B------:R-:W-:-:S03]  /*1fbca0*/  LOP3.LUT R24, R6, 0xffff, RZ, 0xc0, !PT ;  /* 0x0000ffff06187812 */ /* 0x000fc600078ec0ff */
[----:B------:R-:W3:Y:S01]  /*1fbcb0*/  LDL.LU R6, [R1+0x814] ;  /* 0x0008140001067983 */ /* 0x000ee20000300800 */
[----:B------:R-:W-:Y:S02]  /*1fbcc0*/  SHF.R.U32.HI R11, RZ, 0x8, R11 ;  /* 0x00000008ff0b7819 */ /* 0x000fe4000001160b */
[----:B------:R-:W-:Y:S02]  /*1fbcd0*/  LOP3.LUT R25, R25, 0xffff, RZ, 0xc0, !PT ;  /* 0x0000ffff19197812 */ /* 0x000fe400078ec0ff */
[----:B------:R-:W-:Y:S02]  /*1fbce0*/  LOP3.LUT R11, R11, 0xffff, RZ, 0xc0, !PT ;  /* 0x0000ffff0b0b7812 */ /* 0x000fe400078ec0ff */
[----:B------:R-:W-:Y:S02]  /*1fbcf0*/  PRMT R25, R24, 0x3340, R25 ;  /* 0x0000334018197816 */ /* 0x000fe40000000019 */
[----:B------:R-:W-:-:S03]  /*1fbd00*/  PRMT R24, R11, 0x3340, R0 ;  /* 0x000033400b187816 */ /* 0x000fc60000000000 */
[----:B------:R-:W-:Y:S04]  /*1fbd10*/  STL [R1+0x278], R25 ;  /* 0x0002781901007387 */ /* 0x000fe80000100800 */
[----:B------:R0:W-:Y:S01]  /*1fbd20*/  STL [R1+0x130], R24 ;  /* 0x0001301801007387 */ /* 0x0001e20000100800 */
[----:B--2---:R-:W-:Y:S02]  /*1fbd30*/  LOP3.LUT R9, R9, 0xffff, RZ, 0xc0, !PT ;  /* 0x0000ffff09097812 */ /* 0x004fe400078ec0ff */
[----:B------:R-:W-:Y:S02]  /*1fbd40*/  LOP3.LUT R11, R12, 0xffff, RZ, 0xc0, !PT ;  /* 0x0000ffff0c0b7812 */ /* 0x000fe400078ec0ff */
[----:B------:R-:W-:Y:S02]  /*1fbd50*/  LOP3.LUT R12, R13, 0xffff, RZ, 0xc0, !PT ;  /* 0x0000ffff0d0c7812 */ /* 0x000fe400078ec0ff */
[----:B0-----:R-:W-:-:S02]  /*1fbd60*/  PRMT R24, R11, 0x3340, R0 ;  /* 0x000033400b187816 */ /* 0x001fc40000000000 */
[--C-:B------:R-:W-:Y:S02]  /*1fbd70*/  PRMT R13, R9, 0x3340, R12.reuse ;  /* 0x00003340090d7816 */ /* 0x100fe4000000000c */
[----:B------:R-:W-:Y:S02]  /*1fbd80*/  SHF.R.U32.HI R9, RZ, 0x8, R9 ;  /* 0x00000008ff097819 */ /* 0x000fe40000011609 */
[----:B------:R-:W-:Y:S02]  /*1fbd90*/  SHF.R.U32.HI R12, RZ, 0x8, R12 ;  /* 0x00000008ff0c7819 */ /* 0x000fe4000001160c */
[----:B------:R-:W-:Y:S02]  /*1fbda0*/  PRMT R13, R13, 0x5410, R24 ;  /* 0x000054100d0d7816 */ /* 0x000fe40000000018 */
[----:B------:R-:W-:Y:S02]  /*1fbdb0*/  IADD3 R24, P1, PT, R3, R16, RZ ;  /* 0x0000001003187210 */ /* 0x000fe40007f3e0ff */
[----:B------:R-:W-:-:S02]  /*1fbdc0*/  LOP3.LUT R9, R9, 0xffff, RZ, 0xc0, !PT ;  /* 0x0000ffff09097812 */ /* 0x000fc400078ec0ff */
[----:B------:R-:W-:Y:S01]  /*1fbdd0*/  LOP3.LUT R12, R12, 0xffff, RZ, 0xc0, !PT ;  /* 0x0000ffff0c0c7812 */ /* 0x000fe200078ec0ff */
[----:B------:R-:W-:Y:S01]  /*1fbde0*/  IMAD.X R25, R4, 0x1, R14, P1 ;  /* 0x0000000104197824 */ /* 0x000fe200008e060e */
[----:B------:R0:W-:Y:S04]  /*1fbdf0*/  STL [R1+0x73c], R13 ;  /* 0x00073c0d01007387 */ /* 0x0001e80000100800 */
[----:B------:R-:W-:Y:S01]  /*1fbe00*/  STL.64 [R1+0x1328], R24 ;  /* 0x0013281801007387 */ /* 0x000fe20000100a00 */
[----:B0-----:R-:W-:-:S03]  /*1fbe10*/  PRMT R13, R9, 0x3340, R12 ;  /* 0x00003340090d7816 */ /* 0x001fc6000000000c */
[----:B------:R-:W2:Y:S04]  /*1fbe20*/  LDL.LU R9, [R1+0x2ec8] ;  /* 0x002ec80001097983 */ /* 0x000ea80000300800 */
[----:B------:R-:W2:Y:S04]  /*1fbe30*/  LDL.LU R12, [R1+0x688] ;  /* 0x00068800010c7983 */ /* 0x000ea80000300800 */
[----:B------:R0:W-:Y:S04]  /*1fbe40*/  STL [R1+0x26c], R13 ;  /* 0x00026c0d01007387 */ /* 0x0001e80000100800 */
[----:B0-----:R-:W2:Y:S01]  /*1fbe50*/  LDL.LU R13, [R1+0x780] ;  /* 0x00078000010d7983 */ /* 0x001ea20000300800 */
[----:B------:R-:W-:-:S04]  /*1fbe60*/  SHF.R.U32.HI R11, RZ, 0x8, R11 ;  /* 0x00000008ff0b7819 */ /* 0x000fc8000001160b */
[----:B------:R-:W-:-:S04]  /*1fbe70*/  LOP3.LUT R11, R11, 0xffff, RZ, 0xc0, !PT ;  /* 0x0000ffff0b0b7812 */ /* 0x000fc800078ec0ff */
[----:B------:R-:W-:Y:S02]  /*1fbe80*/  PRMT R11, R11, 0x3340, R0 ;  /* 0x000033400b0b7816 */ /* 0x000fe40000000000 */
[----:B----4-:R-:W-:Y:S02]  /*1fbe90*/  LOP3.LUT R10, R10, 0xffff, RZ, 0xc0, !PT ;  /* 0x0000ffff0a0a7812 */ /* 0x010fe400078ec0ff */
[----:B------:R-:W-:Y:S01]  /*1fbea0*/  LOP3.LUT R8, R8, 0xffff, RZ, 0xc0, !PT ;  /* 0x0000ffff08087812 */ /* 0x000fe200078ec0ff */
[----:B------:R0:W-:Y:S04]  /*1fbeb0*/  STL [R1+0x128], R11 ;  /* 0x0001280b01007387 */ /* 0x0001e80000100800 */
[----:B------:R1:W-:Y:S01]  /*1fbec0*/  STL [R1+0x30a8], R10 ;  /* 0x0030a80a01007387 */ /* 0x0003e20000100800 */
[----:B---3--:R-:W-:-:S02]  /*1fbed0*/  LOP3.LUT R7, R7, 0xffff, RZ, 0xc0, !PT ;  /* 0x0000ffff07077812 */ /* 0x008fc400078ec0ff */
[----:B------:R-:W-:Y:S02]  /*1fbee0*/  LOP3.LUT R2, R2, 0xffff, RZ, 0xc0, !PT ;  /* 0x0000ffff02027812 */ /* 0x000fe400078ec0ff */
[----:B------:R-:W-:Y:S02]  /*1fbef0*/  LOP3.LUT R5, R5, 0xffff, RZ, 0xc0, !PT ;  /* 0x0000ffff05057812 */ /* 0x000fe400078ec0ff */
[----:B0-----:R-:W-:Y:S02]  /*1fbf00*/  PRMT R11, R10, 0x3340, R0 ;  /* 0x000033400a0b7816 */ /* 0x001fe40000000000 */
[----:B-1----:R-:W-:Y:S02]  /*1fbf10*/  PRMT R10, R8, 0x3340, R7 ;  /* 0x00003340080a7816 */ /* 0x002fe40000000007 */
[----:B------:R-:W-:Y:S02]  /*1fbf20*/  LOP3.LUT R6, R6, 0xffff, RZ, 0xc0, !PT ;  /* 0x0000ffff06067812 */ /* 0x000fe400078ec0ff */
[----:B------:R-:W-:-:S02]  /*1fbf30*/  PRMT R24, R10, 0x5410, R11 ;  /* 0x000054100a187816 */ /* 0x000fc4000000000b */
[----:B------:R-:W-:Y:S02]  /*1fbf40*/  PRMT R11, R5, 0x3340, R0 ;  /* 0x00003340050b7816 */ /* 0x000fe40000000000 */
[----:B------:R-:W-:Y:S01]  /*1fbf50*/  PRMT R10, R2, 0x3340, R6 ;  /* 0x00003340020a7816 */ /* 0x000fe20000000006 */
[----:B------:R0:W-:Y:S03]  /*1fbf60*/  STL [R1+0x2ff4], R24 ;  /* 0x002ff41801007387 */ /* 0x0001e60000100800 */
[----:B0-----:R-:W-:Y:S02]  /*1fbf70*/  PRMT R24, R10, 0x5410, R11 ;  /* 0x000054100a187816 */ /* 0x001fe4000000000b */
[----:B------:R-:W-:-:S05]  /*1fbf80*/  IADD3 R10, P1, PT, R3, R23, RZ ;  /* 0x00000017030a7210 */ /* 0x000fca0007f3e0ff */
[----:B------:R-:W-:Y:S01]  /*1fbf90*/  IMAD.X R11, R4, 0x1, R22, P1 ;  /* 0x00000001040b7824 */ /* 0x000fe200008e0616 */
[----:B------:R0:W-:Y:S01]  /*1fbfa0*/  STL [R1+0x6ec], R24 ;  /* 0x0006ec1801007387 */ /* 0x0001e20000100800 */
[----:B------:R-:W-:Y:S02]  /*1fbfb0*/  SHF.R.U32.HI R2, RZ, 0x8, R2 ;  /* 0x00000008ff027819 */ /* 0x000fe40000011602 */
[----:B------:R-:W-:Y:S01]  /*1fbfc0*/  SHF.R.U32.HI R6, RZ, 0x8, R6 ;  /* 0x00000008ff067819 */ /* 0x000fe20000011606 */
[----:B------:R1:W-:Y:S01]  /*1fbfd0*/  STL.64 [R1+0x1320], R10 ;  /* 0x0013200a01007387 */ /* 0x0003e20000100a00 */
[----:B------:R-:W-:Y:S02]  /*1fbfe0*/  LOP3.LUT R2, R2, 0xffff, RZ, 0xc0, !PT ;  /* 0x0000ffff02027812 */ /* 0x000fe400078ec0ff */
[----:B0-----:R-:W-:Y:S02]  /*1fbff0*/  SHF.R.U32.HI R24, RZ, 0x8, R7 ;  /* 0x00000008ff187819 */ /* 0x001fe40000011607 */
[----:B------:R-:W-:Y:S01]  /*1fc000*/  LOP3.LUT R6, R6, 0xffff, RZ, 0xc0, !PT ;  /* 0x0000ffff06067812 */ /* 0x000fe200078ec0ff */
[----:B------:R-:W3:Y:S01]  /*1fc010*/  LDL.LU R7, [R1+0x2eb8] ;  /* 0x002eb80001077983 */ /* 0x000ee20000300800 */
[----:B-1----:R-:W-:-:S02]  /*1fc020*/  SHF.R.U32.HI R11, RZ, 0x8, R8 ;  /* 0x00000008ff0b7819 */ /* 0x002fc40000011608 */
[----:B------:R-:W-:Y:S01]  /*1fc030*/  LOP3.LUT R24, R24, 0xffff, RZ, 0xc0, !PT ;  /* 0x0000ffff18187812 */ /* 0x000fe200078ec0ff */
[----:B------:R-:W4:Y:S04]  /*1fc040*/  LDL.LU R10, [R1+0x68c] ;  /* 0x00068c00010a7983 */ /* 0x000f280000300800 */
[----:B------:R-:W4:Y:S01]  /*1fc050*/  LDL.LU R8, [R1+0x788] ;  /* 0x0007880001087983 */ /* 0x000f220000300800 */
[----:B------:R-:W-:-:S04]  /*1fc060*/  LOP3.LUT R11, R11, 0xffff, RZ, 0xc0, !PT ;  /* 0x0000ffff0b0b7812 */ /* 0x000fc800078ec0ff */
[----:B------:R-:W-:Y:S02]  /*1fc070*/  PRMT R24, R11, 0x3340, R24 ;  /* 0x000033400b187816 */ /* 0x000fe40000000018 */
[----:B------:R-:W-:-:S03]  /*1fc080*/  PRMT R11, R2, 0x3340, R6 ;  /* 0x00003340020b7816 */ /* 0x000fc60000000006 */
[----:B------:R-:W-:Y:S04]  /*1fc090*/  STL [R1+0x1c74], R24 ;  /* 0x001c741801007387 */ /* 0x000fe80000100800 */
[----:B------:R0:W-:Y:S01]  /*1fc0a0*/  STL [R1+0x268], R11 ;  /* 0x0002680b01007387 */ /* 0x0001e20000100800 */
[----:B--2---:R-:W-:Y:S02]  /*1fc0b0*/  LOP3.LUT R6, R9, 0xffff, RZ, 0xc0, !PT ;  /* 0x0000ffff09067812 */ /* 0x004fe400078ec0ff */
[----:B------:R-:W-:-:S04]  /*1fc0c0*/  LOP3.LUT R2, R12, 0xffff, RZ, 0xc0, !PT ;  /* 0x0000ffff0c027812 */ /* 0x000fc800078ec0ff */
[----:B------:R-:W-:Y:S02]  /*1fc0d0*/  PRMT R12, R2, 0x3340, R0 ;  /* 0x00003340020c7816 */ /* 0x000fe40000000000 */
[----:B0-----:R-:W-:-:S04]  /*1fc0e0*/  LOP3.LUT R11, R13, 0xffff, RZ, 0xc0, !PT ;  /* 0x0000ffff0d0b7812 */ /* 0x001fc800078ec0ff */
[----:B------:R-:W-:-:S04]  /*1fc0f0*/  PRMT R9, R6, 0x3340, R11 ;  /* 0x0000334006097816 */ /* 0x000fc8000000000b */
[----:B------:R-:W-:Y:S02]  /*1fc100*/  PRMT R9, R9, 0x5410, R12 ;  /* 0x0000541009097816 */ /* 0x000fe4000000000c */
[----:B------:R-:W-:-:S05]  /*1fc110*/  IADD3 R12, P1, PT, R3, R21, RZ ;  /* 0x00000015030c7210 */ /* 0x000fca0007f3e0ff */
[----:B------:R-:W-:Y:S01]  /*1fc120*/  IMAD.X R13, R4, 0x1, R19, P1 ;  /* 0x00000001040d7824 */ /* 0x000fe200008e0613 */
[----:B------:R0:W-:Y:S04]  /*1fc130*/  STL [R1+0x6e8], R9 ;  /* 0x0006e80901007387 */ /* 0x0001e80000100800 */
[----:B0-----:R-:W2:Y:S04]  /*1fc140*/  LDL.LU R9, [R1+0x2b8] ;  /* 0x0002b80001097983 */ /* 0x001ea80000300800 */
[----:B------:R0:W-:Y:S04]  /*1fc150*/  STL.64 [R1+0x1318], R12 ;  /* 0x0013180c01007387 */ /* 0x0001e80000100a00 */
[----:B0-----:R-:W2:Y:S04]  /*1fc160*/  LDL.LU R12, [R1+0x4cc] ;  /* 0x0004cc00010c7983 */ /* 0x001ea80000300800 */
[----:B------:R-:W2:Y:S01]  /*1fc170*/  LDL.LU R13, [R1+0x3c8] ;  /* 0x0003c800010d7983 */ /* 0x000ea20000300800 */
        /* <DEDUP_REMOVED lines=9> */
[----:B------:R-:W-:-:S03]  /*1fc210*/  PRMT R2, R2, 0x3340, R0 ;  /* 0x0000334002027816 */ /* 0x000fc60000000000 */
[----:B------:R4:W-:Y:S04]  /*1fc220*/  STL [R1+0x24c], R6 ;  /* 0x00024c0601007387 */ /* 0x0009e80000100800 */
[----:B------:R-:W-:Y:S04]  /*1fc230*/  STL.64 [R1+0x1338], R24 ;  /* 0x0013381801007387 */ /* 0x000fe80000100a00 */
[----:B------:R0:W-:Y:S01]  /*1fc240*/  STL [R1+0x124], R2 ;  /* 0x0001240201007387 */ /* 0x0001e20000100800 */
[----:B------:R-:W-:Y:S02]  /*1fc250*/  SHF.R.U32.HI R5, RZ, 0x8, R5 ;  /* 0x00000008ff057819 */ /* 0x000fe40000011605 */
[----:B---3--:R-:W-:-:S02]  /*1fc260*/  LOP3.LUT R4, R7, 0xffff, RZ, 0xc0, !PT ;  /* 0x0000ffff07047812 */ /* 0x008fc400078ec0ff */
[----:B----4-:R-:W-:Y:S02]  /*1fc270*/  LOP3.LUT R6, R10, 0xffff, RZ, 0xc0, !PT ;  /* 0x0000ffff0a067812 */ /* 0x010fe400078ec0ff */
[----:B0-----:R-:W-:Y:S02]  /*1fc280*/  LOP3.LUT R2, R8, 0xffff, RZ, 0xc0, !PT ;  /* 0x0000ffff08027812 */ /* 0x001fe400078ec0ff */
[----:B------:R-:W-:Y:S01]  /*1fc290*/  PRMT R7, R6, 0x3340, R0 ;  /* 0x0000334006077816 */ /* 0x000fe20000000000 */
[----:B------:R0:W-:Y:S01]  /*1fc2a0*/  STL [R1+0x3098], R6 ;  /* 0x0030980601007387 */ /* 0x0001e20000100800 */
[----:B------:R-:W-:Y:S02]  /*1fc2b0*/  LOP3.LUT R8, R5, 0xffff, RZ, 0xc0, !PT ;  /* 0x0000ffff05087812 */ /* 0x000fe400078ec0ff */
[----:B0-----:R-:W-:Y:S02]  /*1fc2c0*/  PRMT R6, R4, 0x3340, R2 ;  /* 0x0000334004067816 */ /* 0x001fe40000000002 */
[----:B------:R-:W-:-:S02]  /*1fc2d0*/  SHF.R.U32.HI R4, RZ, 0x8, R4 ;  /* 0x00000008ff047819 */ /* 0x000fc40000011604 */
[----:B------:R-:W-:Y:S02]  /*1fc2e0*/  SHF.R.U32.HI R2, RZ, 0x8, R2 ;  /* 0x00000008ff027819 */ /* 0x000fe40000011602 */
[----:B------:R-:W-:Y:S02]  /*1fc2f0*/  PRMT R6, R6, 0x5410, R7 ;  /* 0x0000541006067816 */ /* 0x000fe40000000007 */
[----:B------:R-:W-:Y:S02]  /*1fc300*/  LOP3.LUT R4, R4, 0xffff, RZ, 0xc0, !PT ;  /* 0x0000ffff04047812 */ /* 0x000fe400078ec0ff */
[----:B------:R-:W-:Y:S02]  /*1fc310*/  LOP3.LUT R7, R2, 0xffff, RZ, 0xc0, !PT ;  /* 0x0000ffff02077812 */ /* 0x000fe400078ec0ff */
[----:B------:R-:W-:Y:S01]  /*1fc320*/  PRMT R8, R8, 0x3340, R0 ;  /* 0x0000334008087816 */ /* 0x000fe20000000000 */
[----:B------:R0:W-:Y:S01]  /*1fc330*/  STL [R1+0x2ec8], R6 ;  /* 0x002ec80601007387 */ /* 0x0001e20000100800 */
[----:B------:R-:W-:-:S03]  /*1fc340*/  PRMT R7, R4, 0x3340, R7 ;  /* 0x0000334004077816 */ /* 0x000fc60000000007 */
[----:B------:R-:W3:Y:S04]  /*1fc350*/  LDL.LU R2, [R1+0x4d0] ;  /* 0x0004d00001027983 */ /* 0x000ee80000300800 */
[----:B------:R-:W4:Y:S04]  /*1fc360*/  LDL.LU R5, [R1+0x2c0] ;  /* 0x0002c00001057983 */ /* 0x000f280000300800 */
[----:B0-----:R-:W3:Y:S04]  /*1fc370*/  LDL.LU R6, [R1+0x3d0] ;  /* 0x0003d00001067983 */ /* 0x001ee80000300800 */
[----:B------:R0:W-:Y:S04]  /*1fc380*/  STL [R1+0x120], R8 ;  /* 0x0001200801007387 */ /* 0x0001e80000100800 */
[----:B------:R1:W-:Y:S01]  /*1fc390*/  STL [R1+0x7f4], R7 ;  /* 0x0007f40701007387 */ /* 0x0003e20000100800 */
[----:B------:R-:W-:Y:S01]  /*1fc3a0*/  VIADD R3, R3, UR6 ;  /* 0x0000000603037c36 */ /* 0x000fe20008000000 */
[----:B------:R-:W0:Y:S04]  /*1fc3b0*/  LDCU UR6, c[0x0][0x3b8] ;  /* 0x00007700ff0677ac */ /* 0x000e280008000800 */
[----:B------:R-:W-:-:S02]  /*1fc3c0*/  IADD3 R28, P1, PT, R3, R27, RZ ;  /* 0x0000001b031c7210 */ /* 0x000fc40007f3e0ff */
[----:B--2---:R-:W-:-:S04]  /*1fc3d0*/  LOP3.LUT R4, R9, 0xffff, RZ, 0xc0, !PT ;  /* 0x0000ffff09047812 */ /* 0x004fc800078ec0ff */
[----:B0-----:R-:W-:Y:S02]  /*1fc3e0*/  PRMT R8, R4, 0x3340, R0 ;  /* 0x0000334004087816 */ /* 0x001fe40000000000 */
[----:B------:R-:W-:Y:S02]  /*1fc3f0*/  LOP3.LUT R11, R12, 0xffff, RZ, 0xc0, !PT ;  /* 0x0000ffff0c0b7812 */ /* 0x000fe400078ec0ff */
[----:B------:R-:W-:-:S04]  /*1fc400*/  LOP3.LUT R24, R13, 0xffff, RZ, 0xc0, !PT ;  /* 0x0000ffff0d187812 */ /* 0x000fc800078ec0ff */
[----:B-1----:R-:W-:-:S04]  /*1fc410*/  PRMT R7, R11, 0x3340, R24 ;  /* 0x000033400b077816 */ /* 0x002fc80000000018 */
[----:B------:R-:W-:Y:S02]  /*1fc420*/  PRMT R8, R7, 0x5410, R8 ;  /* 0x0000541007087816 */ /* 0x000fe40000000008 */
[----:B------:R-:W2:Y:S04]  /*1fc430*/  LDL.LU R7, [R1+0x488] ;  /* 0x0004880001077983 */ /* 0x000ea80000300800 */
[----:B------:R-:W2:Y:S04]  /*1fc440*/  LDL.LU R10, [R1+0x250] ;  /* 0x00025000010a7983 */ /* 0x000ea80000300800 */
[----:B------:R0:W-:Y:S04]  /*1fc450*/  STL [R1+0x6ac], R8 ;  /* 0x0006ac0801007387 */ /* 0x0001e80000100800 */
[----:B------:R-:W2:Y:S04]  /*1fc460*/  LDL.LU R9, [R1+0x360] ;  /* 0x0003600001097983 */ /* 0x000ea80000300800 */
[----:B0-----:R-:W2:Y:S04]  /*1fc470*/  LDL.LU R8, [R1+0x5154] ;  /* 0x0051540001087983 */ /* 0x001ea80000300800 */
[----:B------:R-:W2:Y:S04]  /*1fc480*/  LDL.LU R12, [R1+0x744] ;  /* 0x00074400010c7983 */ /* 0x000ea80000300800 */
[----:B------:R0:W-:Y:S02]  /*1fc490*/  STL [R1+0x7748], R27 ;  /* 0x0077481b01007387 */ /* 0x0001e40000100800 */
[----:B0-----:R-:W-:-:S05]  /*1fc4a0*/  SHF.R.S32.HI R27, RZ, 0x1f, R3 ;  /* 0x0000001fff1b7819 */ /* 0x001fca0000011403 */
[----:B------:R-:W-:-:S05]  /*1fc4b0*/  IMAD.X R29, R27, 0x1, R26, P1 ;  /* 0x000000011b1d7824 */ /* 0x000fca00008e061a */
[----:B------:R0:W-:Y:S04]  /*1fc4c0*/  STL.64 [R1+0x1308], R28 ;  /* 0x0013081c01007387 */ /* 0x0001e80000100a00 */
[----:B0-----:R-:W2:Y:S04]  /*1fc4d0*/  LDL.LU.64 R28, [R1+0x7768] ;  /* 0x00776800011c7983 */ /* 0x001ea80000300a00 */
[----:B------:R-:W2:Y:S01]  /*1fc4e0*/  LDL.LU R13, [R1+0x854] ;  /* 0x00085400010d7983 */ /* 0x000ea20000300800 */
        /* <DEDUP_REMOVED lines=8> */
[----:B---3--:R-:W-:Y:S02]  /*1fc570*/  LOP3.LUT R4, R2, 0xffff, RZ, 0xc0, !PT ;  /* 0x0000ffff02047812 */ /* 0x008fe400078ec0ff */
[----:B----4-:R-:W-:Y:S02]  /*1fc580*/  LOP3.LUT R2, R5, 0xffff, RZ, 0xc0, !PT ;  /* 0x0000ffff05027812 */ /* 0x010fe400078ec0ff */
[----:B------:R-:W-:Y:S01]  /*1fc590*/  LOP3.LUT R5, R6, 0xffff, RZ, 0xc0, !PT ;  /* 0x0000ffff06057812 */ /* 0x000fe200078ec0ff */
[----:B------:R-:W-:Y:S04]  /*1fc5a0*/  STL [R1+0x244], R24 ;  /* 0x0002441801007387 */ /* 0x000fe80000100800 */
[----:B------:R0:W-:Y:S01]  /*1fc5b0*/  STL [R1+0x118], R11 ;  /* 0x0001180b01007387 */ /* 0x0001e20000100800 */
[----:B------:R-:W-:-:S02]  /*1fc5c0*/  PRMT R6, R4, 0x3340, R5 ;  /* 0x0000334004067816 */ /* 0x000fc40000000005 */
[----:B------:R-:W-:Y:S02]  /*1fc5d0*/  SHF.R.U32.HI R4, RZ, 0x8, R4 ;  /* 0x00000008ff047819 */ /* 0x000fe40000011604 */
[----:B------:R-:W-:Y:S02]  /*1fc5e0*/  SHF.R.U32.HI R5, RZ, 0x8, R5 ;  /* 0x00000008ff057819 */ /* 0x000fe40000011605 */
[----:B------:R-:W-:Y:S02]  /*1fc5f0*/  LOP3.LUT R4, R4, 0xffff, RZ, 0xc0, !PT ;  /* 0x0000ffff04047812 */ /* 0x000fe400078ec0ff */
[----:B------:R-:W-:Y:S02]  /*1fc600*/  LOP3.LUT R5, R5, 0xffff, RZ, 0xc0, !PT ;  /* 0x0000ffff05057812 */ /* 0x000fe400078ec0ff */
[----:B0-----:R-:W-:Y:S02]  /*1fc610*/  PRMT R11, R2, 0x3340, R0 ;  /* 0x00003340020b7816 */ /* 0x001fe40000000000 */
[----:B------:R-:W-:-:S02]  /*1fc620*/  SHF.R.U32.HI R2, RZ, 0x8, R2 ;  /* 0x00000008ff027819 */ /* 0x000fc40000011602 */
[----:B------:R-:W-:Y:S02]  /*1fc630*/  PRMT R4, R4, 0x3340, R5 ;  /* 0x0000334004047816 */ /* 0x000fe40000000005 */
[----:B------:R-:W-:Y:S02]  /*1fc640*/  PRMT R6, R6, 0x5410, R11 ;  /* 0x0000541006067816 */ /* 0x000fe4000000000b */
[----:B------:R-:W-:-:S03]  /*1fc650*/  LOP3.LUT R2, R2, 0xffff, RZ, 0xc0, !PT ;  /* 0x0000ffff02027812 */ /* 0x000fc600078ec0ff */
[----:B------:R2:W-:Y:S01]  /*1fc660*/  STL [R1+0x6e0], R6 ;  /* 0x0006e00601007387 */ /* 0x0005e20000100800 */
[----:B------:R-:W-:Y:S02]  /*1fc670*/  PRMT R2, R2, 0x3340, R0 ;  /* 0x0000334002027816 */ /* 0x000fe40000000000 */
[----:B--2---:R-:W-:Y:S02]  /*1fc680*/  LOP3.LUT R6, R7, 0xffff, RZ, 0xc0, !PT ;  /* 0x0000ffff07067812 */ /* 0x004fe400078ec0ff */
[----:B------:R-:W-:-:S04]  /*1fc690*/  LOP3.LUT R9, R9, 0xffff, RZ, 0xc0, !PT ;  /* 0x0000ffff09097812 */ /* 0x000fc800078ec0ff */
[----:B------:R-:W-:Y:S02]  /*1fc6a0*/  PRMT R5, R6, 0x3340, R9 ;  /* 0x0000334006057816 */ /* 0x000fe40000000009 */
[----:B------:R-:W-:Y:S02]  /*1fc6b0*/  LOP3.LUT R11, R8, 0xffff, RZ, 0xc0, !PT ;  /* 0x0000ffff080b7812 */ /* 0x000fe400078ec0ff */
[----:B------:R-:W-:-:S05]  /*1fc6c0*/  IADD3 R24, P1, PT, R3, R29, RZ ;  /* 0x0000001d03187210 */ /* 0x000fca0007f3e0ff */
[----:B------:R-:W-:-:S05]  /*1fc6d0*/  IMAD.X R25, R27, 0x1, R28, P1 ;  /* 0x000000011b197824 */ /* 0x000fca00008e061c */
[----:B------:R-:W-:Y:S04]  /*1fc6e0*/  STL.64 [R1+0x1300], R24 ;  /* 0x0013001801007387 */ /* 0x000fe80000100a00 */
[----:B------:R0:W-:Y:S04]  /*1fc6f0*/  STL [R1+0x238], R4 ;  /* 0x0002380401007387 */ /* 0x0001e80000100800 */
[----:B------:R1:W-:Y:S04]  /*1fc700*/  STL [R1+0x114], R2 ;  /* 0x0001140201007387 */ /* 0x0003e80000100800 */
[----:B------:R-:W2:Y:S04]  /*1fc710*/  LDL.LU R7, [R1+0x48c] ;  /* 0x00048c0001077983 */ /* 0x000ea80000300800 */
[----:B------:R-:W3:Y:S01]  /*1fc720*/  LDL.LU R8, [R1+0x258] ;  /* 0x0002580001087983 */ /* 0x000ee20000300800 */
[----:B0-----:R-:W-:-:S04]  /*1fc730*/  LOP3.LUT R4, R10, 0xffff, RZ, 0xc0, !PT ;  /* 0x0000ffff0a047812 */ /* 0x001fc800078ec0ff */
[----:B------:R-:W-:Y:S02]  /*1fc740*/  PRMT R10, R4, 0x3340, R0 ;  /* 0x00003340040a7816 */ /* 0x000fe40000000000 */
[----:B-1----:R-:W-:Y:S02]  /*1fc750*/  LOP3.LUT R2, R12, 0xffff, RZ, 0xc0, !PT ;  /* 0x0000ffff0c027812 */ /* 0x002fe400078ec0ff */
[----:B------:R-:W-:Y:S02]  /*1fc760*/  LOP3.LUT R12, R13, 0xffff, RZ, 0xc0, !PT ;  /* 0x0000ffff0d0c7812 */ /* 0x000fe400078ec0ff */
[----:B------:R-:W-:Y:S02]  /*1fc770*/  PRMT R5, R5, 0x5410, R10 ;  /* 0x0000541005057816 */ /* 0x000fe4000000000a */
[----:B------:R-:W4:Y:S04]  /*1fc780*/  LDL.LU R10, [R1+0x5158] ;  /* 0x00515800010a7983 */ /* 0x000f280000300800 */
[----:B------:R0:W-:Y:S01]  /*1fc790*/  STL [R1+0x6bc], R5 ;  /* 0x0006bc0501007387 */ /* 0x0001e20000100800 */
[----:B------:R-:W-:-:S02]  /*1fc7a0*/  PRMT R13, R2, 0x3340, R0 ;  /* 0x00003340020d7816 */ /* 0x000fc40000000000 */
[----:B------:R-:W-:Y:S02]  /*1fc7b0*/  IADD3 R24, P1, PT, R3, R17, RZ ;  /* 0x0000001103187210 */ /* 0x000fe40007f3e0ff */
[----:B0-----:R-:W-:-:S03]  /*1fc7c0*/  PRMT R5, R11, 0x3340, R12 ;  /* 0x000033400b057816 */ /* 0x001fc6000000000c */
[----:B------:R-:W-:Y:S01]  /*1fc7d0*/  IMAD.X R25, R27, 0x1, R15, P1 ;  /* 0x000000011b197824 */ /* 0x000fe200008e060f */
[----:B------:R-:W-:Y:S02]  /*1fc7e0*/  PRMT R13, R5, 0x5410, R13 ;  /* 0x00005410050d7816 */ /* 0x000fe4000000000d */
[----:B------:R-:W2:Y:S04]  /*1fc7f0*/  LDL.LU R5, [R1+0x868] ;  /* 0x0008680001057983 */ /* 0x000ea80000300800 */
[----:B------:R-:W-:Y:S04]  /*1fc800*/  STL [R1+0x6dc], R13 ;  /* 0x0006dc0d01007387 */ /* 0x000fe80000100800 */
[----:B------:R0:W-:Y:S04]  /*1fc810*/  STL.64 [R1+0x12d8], R24 ;  /* 0x0012d81801007387 */ /* 0x0001e80000100a00 */
[----:B0-----:R-:W2:Y:S01]  /*1fc820*/  LDL.LU.64 R24, [R1+0x7760] ;  /* 0x0077600001187983 */ /* 0x001ea20000300a00 */
        /* <DEDUP_REMOVED lines=10> */
[----:B------:R-:W-:Y:S01]  /*1fc8d0*/  STL [R1+0x224], R11 ;  /* 0x0002240b01007387 */ /* 0x000fe20000100800 */
[----:B--2---:R-:W-:-:S03]  /*1fc8e0*/  IADD3 R12, P1, PT, R3, R25, RZ ;  /* 0x00000019030c7210 */ /* 0x004fc60007f3e0ff */
[----:B------:R-:W-:Y:S02]  /*1fc8f0*/  STL [R1+0x7740], R25 ;  /* 0x0077401901007387 */ /* 0x000fe40000100800 */
[----:B------:R-:W-:Y:S02]  /*1fc900*/  IMAD.X R13, R27, 0x1, R24, P1 ;  /* 0x000000011b0d7824 */ /* 0x000fe400008e0618 */
[----:B------:R-:W-:Y:S04]  /*1fc910*/  STL [R1+0x218], R6 ;  /* 0x0002180601007387 */ /* 0x000fe80000100800 */
[----:B------:R0:W-:Y:S04]  /*1fc920*/  STL.64 [R1+0x1310], R12 ;  /* 0x0013100c01007387 */ /* 0x0001e80000100a00 */
[----:B0-----:R-:W2:Y:S01]  /*1fc930*/  LDL.LU.64 R12, [R1+0x7758] ;  /* 0x00775800010c7983 */ /* 0x001ea20000300a00 */
[----:B------:R-:W-:-:S02]  /*1fc940*/  SHF.R.U32.HI R4, RZ, 0x8, R4 ;  /* 0x00000008ff047819 */ /* 0x000fc40000011604 */
[----:B------:R-:W-:Y:S02]  /*1fc950*/  SHF.R.U32.HI R2, RZ, 0x8, R2 ;  /* 0x00000008ff027819 */ /* 0x000fe40000011602 */
[----:B------:R-:W-:Y:S02]  /*1fc960*/  LOP3.LUT R4, R4, 0xffff, RZ, 0xc0, !PT ;  /* 0x0000ffff04047812 */ /* 0x000fe400078ec0ff */
[----:B------:R-:W-:Y:S02]  /*1fc970*/  LOP3.LUT R2, R2, 0xffff, RZ, 0xc0, !PT ;  /* 0x0000ffff02027812 */ /* 0x000fe400078ec0ff */
[--C-:B------:R-:W-:Y:S02]  /*1fc980*/  PRMT R4, R4, 0x3340, R0.reuse ;  /* 0x0000334004047816 */ /* 0x100fe40000000000 */
[----:B------:R-:W-:Y:S01]  /*1fc990*/  PRMT R2, R2, 0x3340, R0 ;  /* 0x0000334002027816 */ /* 0x000fe20000000000 */
[----:B------:R-:W-:Y:S04]  /*1fc9a0*/  STL [R1+0x7744], R24 ;  /* 0x0077441801007387 */ /* 0x000fe80000100800 */
[----:B------:R-:W2:Y:S01]  /*1fc9b0*/  LDL.LU R9, [R1+0x2ed8] ;  /* 0x002ed80001097983 */ /* 0x000ea20000300800 */
[----:B------:R-:W-:-:S03]  /*1fc9c0*/  LOP3.LUT R6, R7, 0xffff, RZ, 0xc0, !PT ;  /* 0x0000ffff07067812 */ /* 0x000fc600078ec0ff */
[----:B------:R4:W-:Y:S01]  /*1fc9d0*/  STL [R1+0x110], R4 ;  /* 0x0001100401007387 */ /* 0x0009e20000100800 */
[----:B---3--:R-:W-:-:S03]  /*1fc9e0*/  LOP3.LUT R8, R8, 0xffff, RZ, 0xc0, !PT ;  /* 0x0000ffff08087812 */ /* 0x008fc600078ec0ff */
[----:B------:R0:W-:Y:S01]  /*1fc9f0*/  STL [R1+0x108], R2 ;  /* 0x0001080201007387 */ /* 0x0001e20000100800 */
[----:B------:R-:W-:Y:S02]  /*1fca00*/  LOP3.LUT R5, R5, 0xffff, RZ, 0xc0, !PT ;  /* 0x0000ffff05057812 */ /* 0x000fe400078ec0ff */
[----:B----4-:R-:W-:Y:S02]  /*1fca10*/  LOP3.LUT R4, R10, 0xffff, RZ, 0xc0, !PT ;  /* 0x0000ffff0a047812 */ /* 0x010fe400078ec0ff */
[----:B------:R-:W-:Y:S02]  /*1fca20*/  PRMT R10, R8, 0x3340, R0 ;  /* 0x00003340080a7816 */ /* 0x000fe40000000000 */
[----:B--2---:R-:W-:Y:S02]  /*1fca30*/  LOP3.LUT R7, R13, 0xffff, RZ, 0xc0, !PT ;  /* 0x0000ffff0d077812 */ /* 0x004fe400078ec0ff */
[----:B0-----:R-:W-:Y:S01]  /*1fca40*/  LOP3.LUT R2, R12, 0xffff, RZ, 0xc0, !PT ;  /* 0x0000ffff0c027812 */ /* 0x001fe200078ec0ff */
[----:B------:R-:W2:Y:S04]  /*1fca50*/  LDL.LU R13, [R1+0x7750] ;  /* 0x00775000010d7983 */ /* 0x000ea80000300800 */
[----:B------:R-:W3:Y:S04]  /*1fca60*/  LDL.LU R12, [R1+0x774c] ;  /* 0x00774c00010c7983 */ /* 0x000ee80000300800 */
[----:B------:R0:W-:Y:S02]  /*1fca70*/  STL [R1+0x3084], R8 ;  /* 0x0030840801007387 */ /* 0x0001e40000100800 */
[----:B0-----:R-:W-:-:S04]  /*1fca80*/  PRMT R8, R6, 0x3340, R7 ;  /* 0x0000334006087816 */ /* 0x001fc80000000007 */
[----:B------:R-:W-:Y:S02]  /*1fca90*/  PRMT R11, R8, 0x5410, R10 ;  /* 0x00005410080b7816 */ /* 0x000fe4000000000a */
[----:B------:R-:W-:Y:S02]  /*1fcaa0*/  PRMT R10, R2, 0x3340, R0 ;  /* 0x00003340020a7816 */ /* 0x000fe40000000000 */
[----:B------:R-:W-:-:S04]  /*1fcab0*/  PRMT R8, R4, 0x3340, R5 ;  /* 0x0000334004087816 */ /* 0x000fc80000000005 */
[----:B------:R-:W-:Y:S02]  /*1fcac0*/  PRMT R8, R8, 0x5410, R10 ;  /* 0x0000541008087816 */ /* 0x000fe4000000000a */
[----:B------:R-:W-:Y:S01]  /*1fcad0*/  IADD3 R10, P1, PT, R3, R16, RZ ;  /* 0x00000010030a7210 */ /* 0x000fe20007f3e0ff */
[----:B------:R0:W-:Y:S01]  /*1fcae0*/  STL [R1+0x2eb8], R11 ;  /* 0x002eb80b01007387 */ /* 0x0001e20000100800 */
[----:B------:R-:W-:-:S03]  /*1fcaf0*/  SHF.R.U32.HI R7, RZ, 0x8, R7 ;  /* 0x00000008ff077819 */ /* 0x000fc60000011607 */
[----:B------:R-:W-:Y:S01]  /*1fcb00*/  STL [R1+0x6a8], R8 ;  /* 0x0006a80801007387 */ /* 0x000fe20000100800 */
[----:B0-----:R-:W-:-:S05]  /*1fcb10*/  IMAD.X R11, R27, 0x1, R14, P1 ;  /* 0x000000011b0b7824 */ /* 0x001fca00008e060e */
[----:B------:R0:W-:Y:S02]  /*1fcb20*/  STL.64 [R1+0x12f8], R10 ;  /* 0x0012f80a01007387 */ /* 0x0001e40000100a00 */
[----:B0-----:R-:W-:Y:S02]  /*1fcb30*/  LOP3.LUT R11, R7, 0xffff, RZ, 0xc0, !PT ;  /* 0x0000ffff070b7812 */ /* 0x001fe400078ec0ff */
[----:B------:R-:W4:Y:S04]  /*1fcb40*/  LDL.LU R7, [R1+0x4e4] ;  /* 0x0004e40001077983 */ /* 0x000f280000300800 */
[----:B------:R-:W4:Y:S04]  /*1fcb50*/  LDL.LU R10, [R1+0x2dc] ;  /* 0x0002dc00010a7983 */ /* 0x000f280000300800 */
[----:B------:R-:W4:Y:S01]  /*1fcb60*/  LDL.LU R8, [R1+0x3e0] ;  /* 0x0003e00001087983 */ /* 0x000f220000300800 */
        /* <DEDUP_REMOVED lines=11> */
[----:B------:R-:W-:-:S05]  /*1fcc20*/  IADD3 R24, P1, PT, R3, R23, RZ ;  /* 0x0000001703187210 */ /* 0x000fca0007f3e0ff */
[----:B------:R-:W-:Y:S01]  /*1fcc30*/  IMAD.X R25, R27, 0x1, R22, P1 ;  /* 0x000000011b197824 */ /* 0x000fe200008e0616 */
[----:B------:R-:W-:-:S04]  /*1fcc40*/  SHF.R.U32.HI R2, RZ, 0x8, R2 ;  /* 0x00000008ff027819 */ /* 0x000fc80000011602 */
[----:B------:R-:W-:Y:S02]  /*1fcc50*/  LOP3.LUT R2, R2, 0xffff, RZ, 0xc0, !PT ;  /* 0x0000ffff02027812 */ /* 0x000fe400078ec0ff */
[----:B--2---:R-:W-:Y:S02]  /*1fcc60*/  LOP3.LUT R4, R13, 0xffff, RZ, 0xc0, !PT ;  /* 0x0000ffff0d047812 */ /* 0x004fe400078ec0ff */
[----:B---3--:R-:W-:Y:S02]  /*1fcc70*/  LOP3.LUT R6, R12, 0xffff, RZ, 0xc0, !PT ;  /* 0x0000ffff0c067812 */ /* 0x008fe400078ec0ff */
[----:B------:R-:W-:Y:S02]  /*1fcc80*/  PRMT R11, R4, 0x3340, R0 ;  /* 0x00003340040b7816 */ /* 0x000fe40000000000 */
[----:B------:R-:W-:Y:S02]  /*1fcc90*/  PRMT R9, R5, 0x3340, R6 ;  /* 0x0000334005097816 */ /* 0x000fe40000000006 */
[----:B------:R-:W-:-:S02]  /*1fcca0*/  SHF.R.U32.HI R5, RZ, 0x8, R5 ;  /* 0x00000008ff057819 */ /* 0x000fc40000011605 */
[----:B------:R-:W-:Y:S02]  /*1fccb0*/  SHF.R.U32.HI R6, RZ, 0x8, R6 ;  /* 0x00000008ff067819 */ /* 0x000fe40000011606 */
[----:B------:R-:W-:Y:S02]  /*1fccc0*/  PRMT R13, R9, 0x5410, R11 ;  /* 0x00005410090d7816 */ /* 0x000fe4000000000b */
[----:B------:R-:W-:Y:S02]  /*1fccd0*/  LOP3.LUT R5, R5, 0xffff, RZ, 0xc0, !PT ;  /* 0x0000ffff05057812 */ /* 0x000fe400078ec0ff */
[----:B------:R-:W-:Y:S02]  /*1fcce0*/  LOP3.LUT R6, R6, 0xffff, RZ, 0xc0, !PT ;  /* 0x0000ffff06067812 */ /* 0x000fe400078ec0ff */
[----:B------:R-:W-:Y:S01]  /*1fccf0*/  SHF.R.U32.HI R4, RZ, 0x8, R4 ;  /* 0x00000008ff047819 */ /* 0x000fe20000011604 */
[----:B------:R-:W-:Y:S01]  /*1fcd00*/  STL [R1+0x74fc], R13 ;  /* 0x0074fc0d01007387 */ /* 0x000fe20000100800 */
[----:B------:R-:W-:-:S03]  /*1fcd10*/  PRMT R12, R5, 0x3340, R6 ;  /* 0x00003340050c7816 */ /* 0x000fc60000000006 */
[----:B------:R-:W-:Y:S04]  /*1fcd20*/  STL.64 [R1+0x12e8], R24 ;  /* 0x0012e81801007387 */ /* 0x000fe80000100a00 */
[----:B------:R-:W2:Y:S04]  /*1fcd30*/  LDL.LU R9, [R1+0x4e8] ;  /* 0x0004e80001097983 */ /* 0x000ea80000300800 */
[----:B------:R-:W3:Y:S01]  /*1fcd40*/  LDL.LU R5, [R1+0x2e4] ;  /* 0x0002e40001057983 */ /* 0x000ee20000300800 */
[----:B------:R-:W-:-:S03]  /*1fcd50*/  LOP3.LUT R4, R4, 0xffff, RZ, 0xc0, !PT ;  /* 0x0000ffff04047812 */ /* 0x000fc600078ec0ff */
[----:B------:R-:W3:Y:S04]  /*1fcd60*/  LDL.LU R6, [R1+0x3e8] ;  /* 0x0003e80001067983 */ /* 0x000ee80000300800 */
[----:B------:R0:W-:Y:S01]  /*1fcd70*/  STL [R1+0x764c], R12 ;  /* 0x00764c0c01007387 */ /* 0x0001e20000100800 */
[--C-:B------:R-:W-:Y:S02]  /*1fcd80*/  PRMT R4, R4, 0x3340, R0.reuse ;  /* 0x0000334004047816 */ /* 0x100fe40000000000 */
[----:B------:R-:W-:Y:S02]  /*1fcd90*/  PRMT R11, R2, 0x3340, R0 ;  /* 0x00003340020b7816 */ /* 0x000fe40000000000 */
[----:B0-----:R-:W-:Y:S01]  /*1fcda0*/  IADD3 R12, P1, PT, R3, R21, RZ ;  /* 0x00000015030c7210 */ /* 0x001fe20007f3e0ff */
[----:B------:R4:W-:Y:S04]  /*1fcdb0*/  STL [R1+0x104], R4 ;  /* 0x0001040401007387 */ /* 0x0009e80000100800 */
[----:B------:R-:W-:-:S05]  /*1fcdc0*/  IMAD.X R13, R27, 0x1, R19, P1 ;  /* 0x000000011b0d7824 */ /* 0x000fca00008e0613 */
[----:B------:R-:W-:Y:S04]  /*1fcdd0*/  STL.64 [R1+0x12f0], R12 ;  /* 0x0012f00c01007387 */ /* 0x000fe80000100a00 */
[----:B------:R0:W-:Y:S01]  /*1fcde0*/  STL [R1+0x100], R11 ;  /* 0x0001000b01007387 */ /* 0x0001e20000100800 */
[----:B----4-:R-:W-:Y:S02]  /*1fcdf0*/  LOP3.LUT R4, R7, 0xffff, RZ, 0xc0, !PT ;  /* 0x0000ffff07047812 */ /* 0x010fe400078ec0ff */
[----:B------:R-:W-:Y:S02]  /*1fce00*/  LOP3.LUT R2, R10, 0xffff, RZ, 0xc0, !PT ;  /* 0x0000ffff0a027812 */ /* 0x000fe400078ec0ff */
[----:B------:R-:W-:Y:S01]  /*1fce10*/  LOP3.LUT R8, R8, 0xffff, RZ, 0xc0, !PT ;  /* 0x0000ffff08087812 */ /* 0x000fe200078ec0ff */
[----:B------:R-:W4:Y:S01]  /*1fce20*/  LDL.LU R7, [R1+0x270] ;  /* 0x0002700001077983 */ /* 0x000f220000300800 */
[----:B0-----:R-:W-:-:S02]  /*1fce30*/  PRMT R11, R2, 0x3340, R0 ;  /* 0x00003340020b7816 */ /* 0x001fc40000000000 */
[----:B------:R-:W-:-:S04]  /*1fce40*/  PRMT R10, R4, 0x3340, R8 ;  /* 0x00003340040a7816 */ /* 0x000fc80000000008 */
[----:B------:R-:W-:Y:S02]  /*1fce50*/  PRMT R12, R10, 0x5410, R11 ;  /* 0x000054100a0c7816 */ /* 0x000fe4000000000b */
[----:B------:R-:W-:-:S03]  /*1fce60*/  IADD3 R10, P1, PT, R3, R20, RZ ;  /* 0x00000014030a7210 */ /* 0x000fc60007f3e0ff */
[----:B------:R0:W-:Y:S02]  /*1fce70*/  STL [R1+0x20cc], R12 ;  /* 0x0020cc0c01007387 */ /* 0x0001e40000100800 */
[----:B------:R-:W-:Y:S02]  /*1fce80*/  IMAD.X R11, R27, 0x1, R18, P1 ;  /* 0x000000011b0b7824 */ /* 0x000fe400008e0612 */
[----:B------:R-:W4:Y:S01]  /*1fce90*/  LDL.LU R27, [R1+0x7748] ;  /* 0x00774800011b7983 */ /* 0x000f220000300800 */
        /* <DEDUP_REMOVED lines=9> */
[----:B------:R2:W-:Y:S04]  /*1fcf30*/  STL [R1+0x1e8], R4 ;  /* 0x0001e80401007387 */ /* 0x0005e80000100800 */
[----:B------:R3:W-:Y:S01]  /*1fcf40*/  STL [R1+0xf0], R2 ;  /* 0x0000f00201007387 */ /* 0x0007e20000100800 */
[----:B------:R-:W-:Y:S01]  /*1fcf50*/  VIADD R3, R3, UR6 ;  /* 0x0000000603037c36 */ /* 0x000fe20008000000 */
[----:B------:R-:W1:Y:S04]  /*1fcf60*/  LDCU UR6, c[0x0][0x3b8] ;  /* 0x00007700ff0677ac */ /* 0x000e680008000800 */
[----:B0-----:R-:W-:-:S02]  /*1fcf70*/  SHF.R.S32.HI R12, RZ, 0x1f, R3 ;  /* 0x0000001fff0c7819 */ /* 0x001fc40000011403 */
[----:B--2---:R-:W-:Y:S02]  /*1fcf80*/  LOP3.LUT R4, R9, 0xffff, RZ, 0xc0, !PT ;  /* 0x0000ffff09047812 */ /* 0x004fe400078ec0ff */
[----:B---3--:R-:W-:Y:S01]  /*1fcf90*/  LOP3.LUT R2, R5, 0xffff, RZ, 0xc0, !PT ;  /* 0x0000ffff05027812 */ /* 0x008fe200078ec0ff */
[----:B------:R-:W2:Y:S01]  /*1fcfa0*/  LDL.LU R9, [R1+0x515c] ;  /* 0x00515c0001097983 */ /* 0x000ea20000300800 */
[----:B------:R-:W-:-:S03]  /*1fcfb0*/  LOP3.LUT R5, R6, 0xffff, RZ, 0xc0, !PT ;  /* 0x0000ffff06057812 */ /* 0x000fc600078ec0ff */
[----:B------:R-:W3:Y:S01]  /*1fcfc0*/  LDL.LU R8, [R1+0x794] ;  /* 0x0007940001087983 */ /* 0x000ee20000300800 */
[----:B------:R-:W-:-:S03]  /*1fcfd0*/  PRMT R11, R2, 0x3340, R0 ;  /* 0x00003340020b7816 */ /* 0x000fc60000000000 */
[----:B------:R-:W3:Y:S01]  /*1fcfe0*/  LDL.LU R10, [R1+0x2cf8] ;  /* 0x002cf800010a7983 */ /* 0x000ee20000300800 */
[--C-:B------:R-:W-:Y:S02]  /*1fcff0*/  PRMT R6, R4, 0x3340, R5.reuse ;  /* 0x0000334004067816 */ /* 0x100fe40000000005 */
[----:B------:R-:W-:Y:S02]  /*1fd000*/  SHF.R.U32.HI R4, RZ, 0x8, R4 ;  /* 0x00000008ff047819 */ /* 0x000fe40000011604 */
[----:B------:R-:W-:Y:S02]  /*1fd010*/  SHF.R.U32.HI R5, RZ, 0x8, R5 ;  /* 0x00000008ff057819 */ /* 0x000fe40000011605 */
[----:B------:R-:W-:Y:S02]  /*1fd020*/  PRMT R6, R6, 0x5410, R11 ;  /* 0x0000541006067816 */ /* 0x000fe4000000000b */
[----:B------:R-:W-:Y:S02]  /*1fd030*/  LOP3.LUT R4, R4, 0xffff, RZ, 0xc0, !PT ;  /* 0x0000ffff04047812 */ /* 0x000fe400078ec0ff */
[----:B------:R-:W-:Y:S01]  /*1fd040*/  LOP3.LUT R5, R5, 0xffff, RZ, 0xc0, !PT ;  /* 0x0000ffff05057812 */ /* 0x000fe200078ec0ff */
[----:B------:R0:W-:Y:S03]  /*1fd050*/  STL [R1+0x20c0], R6 ;  /* 0x0020c00601007387 */ /* 0x0001e60000100800 */
[----:B0-----:R-:W-:-:S02]  /*1fd060*/  PRMT R6, R4, 0x3340, R5 ;  /* 0x0000334004067816 */ /* 0x001fc40000000005 */
[----:B------:R-:W-:-:S03]  /*1fd070*/  SHF.R.U32.HI R24, RZ, 0x8, R2 ;  /* 0x00000008ff187819 */ /* 0x000fc60000011602 */
[----:B------:R-:W-:Y:S01]  /*1fd080*/  STL [R1+0x698], R6 ;  /* 0x0006980601007387 */ /* 0x000fe20000100800 */
[----:B----4-:R-:W-:-:S05]  /*1fd090*/  IADD3 R4, P1, PT, R3, R27, RZ ;  /* 0x0000001b03047210 */ /* 0x010fca0007f3e0ff */
[----:B------:R-:W-:-:S05]  /*1fd0a0*/  IMAD.X R5, R12, 0x1, R26, P1 ;  /* 0x000000010c057824 */ /* 0x000fca00008e061a */
[----:B------:R0:W-:Y:S04]  /*1fd0b0*/  STL.64 [R1+0x12d0], R4 ;  /* 0x0012d00401007387 */ /* 0x0001e80000100a00 */
[----:B------:R-:W4:Y:S04]  /*1fd0c0*/  LDL.LU R2, [R1+0x5160] ;  /* 0x0051600001027983 */ /* 0x000f280000300800 */
[----:B------:R-:W4:Y:S04]  /*1fd0d0*/  LDL.LU R11, [R1+0x7a8] ;  /* 0x0007a800010b7983 */ /* 0x000f280000300800 */
[----:B0-----:R-:W4:Y:S01]  /*1fd0e0*/  LDL.LU R4, [R1+0x2ce8] ;  /* 0x002ce80001047983 */ /* 0x001f220000300800 */
[----:B------:R-:W-:-:S03]  /*1fd0f0*/  LOP3.LUT R5, R7, 0xffff, RZ, 0xc0, !PT ;  /* 0x0000ffff07057812 */ /* 0x000fc600078ec0ff */
[----:B------:R-:W4:Y:S04]  /*1fd100*/  LDL.LU R6, [R1+0x4a0] ;  /* 0x0004a00001067983 */ /* 0x000f280000300800 */
[----:B------:R-:W4:Y:S01]  /*1fd110*/  LDL.LU R7, [R1+0x27c] ;  /* 0x00027c0001077983 */ /* 0x000f220000300800 */
[----:B------:R-:W-:Y:S02]  /*1fd120*/  PRMT R25, R5, 0x3340, R0 ;  /* 0x0000334005197816 */ /* 0x000fe40000000000 */
[----:B------:R-:W-:Y:S02]  /*1fd130*/  SHF.R.U32.HI R13, RZ, 0x8, R5 ;  /* 0x00000008ff0d7819 */ /* 0x000fe40000011605 */
[----:B------:R-:W4:Y:S01]  /*1fd140*/  LDL.LU R5, [R1+0x38c] ;  /* 0x00038c0001057983 */ /* 0x000f220000300800 */
[----:B------:R-:W-:-:S02]  /*1fd150*/  LOP3.LUT R24, R24, 0xffff, RZ, 0xc0, !PT ;  /* 0x0000ffff18187812 */ /* 0x000fc400078ec0ff */
[----:B------:R-:W-:Y:S02]  /*1fd160*/  LOP3.LUT R13, R13, 0xffff, RZ, 0xc0, !PT ;  /* 0x0000ffff0d0d7812 */ /* 0x000fe400078ec0ff */
[--C-:B------:R-:W-:Y:S02]  /*1fd170*/  PRMT R24, R24, 0x3340, R0.reuse ;  /* 0x0000334018187816 */ /* 0x100fe40000000000 */
[----:B------:R-:W-:Y:S01]  /*1fd180*/  PRMT R13, R13, 0x3340, R0 ;  /* 0x000033400d0d7816 */ /* 0x000fe20000000000 */
[----:B------:R-:W-:Y:S04]  /*1fd190*/  STL [R1+0x3e8], R25 ;  /* 0x0003e81901007387 */ /* 0x000fe80000100800 */
[----:B------:R0:W-:Y:S04]  /*1fd1a0*/  STL [R1+0x3e4], R24 ;  /* 0x0003e41801007387 */ /* 0x0001e80000100800 */
[----:B------:R0:W-:Y:S01]  /*1fd1b0*/  STL [R1+0x3ec], R13 ;  /* 0x0003ec0d01007387 */ /* 0x0001e20000100800 */
[----:B--2---:R-:W-:-:S02]  /*1fd1c0*/  LOP3.LUT R9, R9, 0xffff, RZ, 0xc0, !PT ;  /* 0x0000ffff09097812 */ /* 0x004fc400078ec0ff */
[----:B---3--:R-:W-:Y:S02]  /*1fd1d0*/  LOP3.LUT R8, R8, 0xffff, RZ, 0xc0, !PT ;  /* 0x0000ffff08087812 */ /* 0x008fe400078ec0ff */
[----:B------:R-:W-:Y:S02]  /*1fd1e0*/  LOP3.LUT R10, R10, 0xffff, RZ, 0xc0, !PT ;  /* 0x0000ffff0a0a7812 */ /* 0x000fe400078ec0ff */
[----:B0-----:R-:W-:Y:S02]  /*1fd1f0*/  PRMT R24, R8, 0x3340, R0 ;  /* 0x0000334008187816 */ /* 0x001fe40000000000 */
[--C-:B------:R-:W-:Y:S02]  /*1fd200*/  PRMT R13, R9, 0x3340, R10.reuse ;  /* 0x00003340090d7816 */ /* 0x100fe4000000000a */
[----:B------:R-:W-:Y:S02]  /*1fd210*/  SHF.R.U32.HI R9, RZ, 0x8, R9 ;  /* 0x00000008ff097819 */ /* 0x000fe40000011609 */
[----:B------:R-:W-:-:S02]  /*1fd220*/  SHF.R.U32.HI R10, RZ, 0x8, R10 ;  /* 0x00000008ff0a7819 */ /* 0x000fc4000001160a */
[----:B------:R-:W-:Y:S02]  /*1fd230*/  PRMT R13, R13, 0x5410, R24 ;  /* 0x000054100d0d7816 */ /* 0x000fe40000000018 */
[----:B------:R-:W-:Y:S02]  /*1fd240*/  IADD3 R24, P1, PT, R3, R29, RZ ;  /* 0x0000001d03187210 */ /* 0x000fe40007f3e0ff */
[----:B------:R-:W-:Y:S02]  /*1fd250*/  LOP3.LUT R9, R9, 0xffff, RZ, 0xc0, !PT ;  /* 0x0000ffff09097812 */ /* 0x000fe400078ec0ff */
[----:B------:R-:W-:Y:S02]  /*1fd260*/  LOP3.LUT R10, R10, 0xffff, RZ, 0xc0, !PT ;  /* 0x0000ffff0a0a7812 */ /* 0x000fe400078ec0ff */
[----:B------:R-:W-:Y:S01]  /*1fd270*/  SHF.R.U32.HI R8, RZ, 0x8, R8 ;  /* 0x00000008ff087819 */ /* 0x000fe20000011608 */
[----:B------:R0:W-:Y:S01]  /*1fd280*/  STL [R1+0x20a8], R13 ;  /* 0x0020a80d01007387 */ /* 0x0001e20000100800 */
[----:B------:R-:W-:-:S02]  /*1fd290*/  IMAD.X R25, R12, 0x1, R28, P1 ;  /* 0x000000010c197824 */ /* 0x000fc400008e061c */
[----:B------:R-:W-:-:S03]  /*1fd2a0*/  LOP3.LUT R8, R8, 0xffff, RZ, 0xc0, !PT ;  /* 0x0000ffff08087812 */ /* 0x000fc600078ec0ff */
[----:B------:R-:W-:Y:S01]  /*1fd2b0*/  STL.64 [R1+0x12c8], R24 ;  /* 0x0012c81801007387 */ /* 0x000fe20000100a00 */
[----:B0-----:R-:W-:-:S03]  /*1fd2c0*/  PRMT R13, R9, 0x3340, R10 ;  /* 0x00003340090d7816 */ /* 0x001fc6000000000a */
[----:B------:R-:W2:Y:S04]  /*1fd2d0*/  LDL.LU R10, [R1+0x2ee8] ;  /* 0x002ee800010a7983 */ /* 0x000ea80000300800 */
[----:B------:R-:W-:Y:S01]  /*1fd2e0*/  STL [R1+0x694], R13 ;  /* 0x0006940d01007387 */ /* 0x000fe20000100800 */
[----:B------:R-:W-:-:S03]  /*1fd2f0*/  PRMT R9, R8, 0x3340, R0 ;  /* 0x0000334008097816 */ /* 0x000fc60000000000 */
[----:B------:R-:W3:Y:S04]  /*1fd300*/  LDL.LU R8, [R1+0x748] ;  /* 0x0007480001087983 */ /* 0x000ee80000300800 */
[----:B------:R0:W-:Y:S04]  /*1fd310*/  STL [R1+0x3e0], R9 ;  /* 0x0003e00901007387 */ /* 0x0001e80000100800 */
[----:B0-----:R-:W3:Y:S01]  /*1fd320*/  LDL.LU R9, [R1+0x858] ;  /* 0x0008580001097983 */ /* 0x001ee20000300800 */
[----:B----4-:R-:W-:Y:S02]  /*1fd330*/  LOP3.LUT R2, R2, 0xffff, RZ, 0xc0, !PT ;  /* 0x0000ffff02027812 */ /* 0x010fe400078ec0ff */
[----:B------:R-:W-:-:S04]  /*1fd340*/  LOP3.LUT R11, R11, 0xffff, RZ, 0xc0, !PT ;  /* 0x0000ffff0b0b7812 */ /* 0x000fc800078ec0ff */
[----:B------:R-:W-:Y:S02]  /*1fd350*/  PRMT R24, R11, 0x3340, R0 ;  /* 0x000033400b187816 */ /* 0x000fe40000000000 */
[----:B------:R-:W-:Y:S02]  /*1fd360*/  LOP3.LUT R4, R4, 0xffff, RZ, 0xc0, !PT ;  /* 0x0000ffff04047812 */ /* 0x000fe400078ec0ff */
[----:B------:R-:W-:Y:S02]  /*1fd370*/  LOP3.LUT R13, R7, 0xffff, RZ, 0xc0, !PT ;  /* 0x0000ffff070d7812 */ /* 0x000fe400078ec0ff */
[----:B------:R-:W-:Y:S02]  /*1fd380*/  PRMT R7, R2, 0x3340, R4 ;  /* 0x0000334002077816 */ /* 0x000fe40000000004 */
[----:B------:R-:W-:Y:S02]  /*1fd390*/  LOP3.LUT R6, R6, 0xffff, RZ, 0xc0, !PT ;  /* 0x0000ffff06067812 */ /* 0x000fe400078ec0ff */
[----:B------:R-:W-:-:S02]  /*1fd3a0*/  PRMT R7, R7, 0x5410, R24 ;  /* 0x0000541007077816 */ /* 0x000fc40000000018 */
[----:B------:R-:W-:Y:S01]  /*1fd3b0*/  LOP3.LUT R5, R5, 0xffff, RZ, 0xc0, !PT ;  /* 0x0000ffff05057812 */ /* 0x000fe200078ec0ff */
[----:B------:R-:W-:Y:S04]  /*1fd3c0*/  STL [R1+0x7608], R13 ;  /* 0x0076080d01007387 */ /* 0x000fe80000100800 */
[----:B------:R0:W-:Y:S01]  /*1fd3d0*/  STL [R1+0x20a0], R7 ;  /* 0x0020a00701007387 */ /* 0x0001e20000100800 */
[----:B------:R-:W-:Y:S02]  /*1fd3e0*/  PRMT R24, R13, 0x3340, R0 ;  /* 0x000033400d187816 */ /* 0x000fe40000000000 */
[----:B0-----:R-:W-:-:S04]  /*1fd3f0*/  PRMT R7, R6, 0x3340, R5 ;  /* 0x0000334006077816 */ /* 0x001fc80000000005 */
[----:B------:R-:W-:Y:S02]  /*1fd400*/  PRMT R7, R7, 0x5410, R24 ;  /* 0x0000541007077816 */ /* 0x000fe40000000018 */
[----:B------:R-:W-:-:S05]  /*1fd410*/  IADD3 R24, P1, PT, R3, R17, RZ ;  /* 0x0000001103187210 */ /* 0x000fca0007f3e0ff */
[----:B------:R-:W-:Y:S01]  /*1fd420*/  IMAD.X R25, R12, 0x1, R15, P1 ;  /* 0x000000010c197824 */ /* 0x000fe200008e060f */
[----:B------:R-:W-:Y:S01]  /*1fd430*/  STL [R1+0x20a4], R7 ;  /* 0x0020a40701007387 */ /* 0x000fe20000100800 */
[----:B------:R-:W-:-:S03]  /*1fd440*/  SHF.R.U32.HI R13, RZ, 0x8, R6 ;  /* 0x00000008ff0d7819 */ /* 0x000fc60000011606 */
[----:B------:R0:W-:Y:S01]  /*1fd450*/  STL.64 [R1+0x12c0], R24 ;  /* 0x0012c01801007387 */ /* 0x0001e20000100a00 */
[----:B------:R-:W-:Y:S02]  /*1fd460*/  LOP3.LUT R13, R13, 0xffff, RZ, 0xc0, !PT ;  /* 0x0000ffff0d0d7812 */ /* 0x000fe400078ec0ff */
[----:B0-----:R-:W-:Y:S01]  /*1fd470*/  SHF.R.U32.HI R25, RZ, 0x8, R5 ;  /* 0x00000008ff197819 */ /* 0x001fe20000011605 */
[----:B------:R-:W4:Y:S04]  /*1fd480*/  LDL.LU R24, [R1+0x7744] ;  /* 0x0077440001187983 */ /* 0x000f280000300800 */
[----:B------:R-:W4:Y:S04]  /*1fd490*/  LDL.LU R5, [R1+0x2edc] ;  /* 0x002edc0001057983 */ /* 0x000f280000300800 */
[----:B------:R-:W4:Y:S01]  /*1fd4a0*/  LDL.LU R6, [R1+0x74c] ;  /* 0x00074c0001067983 */ /* 0x000f220000300800 */
[----:B------:R-:W-:-:S03]  /*1fd4b0*/  LOP3.LUT R25, R25, 0xffff, RZ, 0xc0, !PT ;  /* 0x0000ffff19197812 */ /* 0x000fc600078ec0ff */
[----:B------:R-:W4:Y:S01]  /*1fd4c0*/  LDL.LU R7, [R1+0x85c] ;  /* 0x00085c0001077983 */ /* 0x000f220000300800 */
[----:B------:R-:W-:-:S03]  /*1fd4d0*/  PRMT R13, R13, 0x3340, R25 ;  /* 0x000033400d0d7816 */ /* 0x000fc60000000019 */
[----:B------:R-:W4:Y:S01]  /*1fd4e0*/  LDL.LU R25, [R1+0x7740] ;  /* 0x0077400001197983 */ /* 0x000f220000300800 */
[----:B------:R-:W-:Y:S02]  /*1fd4f0*/  SHF.R.U32.HI R2, RZ, 0x8, R2 ;  /* 0x00000008ff027819 */ /* 0x000fe40000011602 */
[----:B------:R-:W-:Y:S02]  /*1fd500*/  SHF.R.U32.HI R4, RZ, 0x8, R4 ;  /* 0x00000008ff047819 */ /* 0x000fe40000011604 */
[----:B------:R-:W-:Y:S02]  /*1fd510*/  LOP3.LUT R2, R2, 0xffff, RZ, 0xc0, !PT ;  /* 0x0000ffff02027812 */ /* 0x000fe400078ec0ff */
[----:B------:R-:W-:Y:S01]  /*1fd520*/  LOP3.LUT R4, R4, 0xffff, RZ, 0xc0, !PT ;  /* 0x0000ffff04047812 */ /* 0x000fe200078ec0ff */
[----:B------:R0:W-:Y:S03]  /*1fd530*/  STL [R1+0x6f8], R13 ;  /* 0x0006f80d01007387 */ /* 0x0001e60000100800 */
[----:B0-----:R-:W-:-:S05]  /*1fd540*/  PRMT R13, R2, 0x3340, R4 ;  /* 0x00003340020d7816 */ /* 0x001fca0000000004 */
[----:B------:R0:W-:Y:S01]  /*1fd550*/  STL [R1+0x68c], R13 ;  /* 0x00068c0d01007387 */ /* 0x0001e20000100800 */
[----:B--2---:R-:W-:Y:S02]  /*1fd560*/  LOP3.LUT R4, R10, 0xffff, RZ, 0xc0, !PT ;  /* 0x0000ffff0a047812 */ /* 0x004fe400078ec0ff */
[----:B---3--:R-:W-:Y:S02]  /*1fd570*/  LOP3.LUT R2, R8, 0xffff, RZ, 0xc0, !PT ;  /* 0x0000ffff08027812 */ /* 0x008fe400078ec0ff */
[----:B0-----:R-:W-:Y:S02]  /*1fd580*/  LOP3.LUT R13, R9, 0xffff, RZ, 0xc0, !PT ;  /* 0x0000ffff090d7812 */ /* 0x001fe400078ec0ff */
[----:B------:R-:W-:Y:S02]  /*1fd590*/  PRMT R9, R2, 0x3340, R0 ;  /* 0x0000334002097816 */ /* 0x000fe40000000000 */
[----:B------:R-:W-:-:S04]  /*1fd5a0*/  PRMT R8, R4, 0x3340, R13 ;  /* 0x0000334004087816 */ /* 0x000fc8000000000d */
[----:B------:R-:W-:-:S05]  /*1fd5b0*/  PRMT R10, R8, 0x5410, R9 ;  /* 0x00005410080a7816 */ /* 0x000fca0000000009 */
[----:B------:R0:W-:Y:S04]  /*1fd5c0*/  STL [R1+0x1e58], R10 ;  /* 0x001e580a01007387 */ /* 0x0001e80000100800 */
[----:B0-----:R-:W2:Y:S01]  /*1fd5d0*/  LDL.LU R10, [R1+0x4f4] ;  /* 0x0004f400010a7983 */ /* 0x001ea20000300800 */
[----:B----4-:R-:W-:-:S05]  /*1fd5e0*/  IADD3 R8, P1, PT, R3, R25, RZ ;  /* 0x0000001903087210 */ /* 0x010fca0007f3e0ff */
[----:B------:R-:W-:-:S05]  /*1fd5f0*/  IMAD.X R9, R12, 0x1, R24, P1 ;  /* 0x000000010c097824 */ /* 0x000fca00008e0618 */
[----:B------:R0:W-:Y:S04]  /*1fd600*/  STL.64 [R1+0x12b8], R8 ;  /* 0x0012b80801007387 */ /* 0x0001e80000100a00 */
[----:B0-----:R-:W3:Y:S04]  /*1fd610*/  LDL.LU R8, [R1+0x300] ;  /* 0x0003000001087983 */ /* 0x001ee80000300800 */
[----:B------:R-:W4:Y:S01]  /*1fd620*/  LDL.LU R9, [R1+0x43c] ;  /* 0x00043c0001097983 */ /* 0x000f220000300800 */
[----:B------:R-:W-:Y:S02]  /*1fd630*/  SHF.R.U32.HI R4, RZ, 0x8, R4 ;  /* 0x00000008ff047819 */ /* 0x000fe40000011604 */
[----:B------:R-:W-:-:S02]  /*1fd640*/  SHF.R.U32.HI R13, RZ, 0x8, R13 ;  /* 0x00000008ff0d7819 */ /* 0x000fc4000001160d */
[----:B------:R-:W-:Y:S02]  /*1fd650*/  SHF.R.U32.HI R2, RZ, 0x8, R2 ;  /* 0x00000008ff027819 */ /* 0x000fe40000011602 */
[----:B------:R-:W-:Y:S02]  /*1fd660*/  LOP3.LUT R4, R4, 0xffff, RZ, 0xc0, !PT ;  /* 0x0000ffff04047812 */ /* 0x000fe400078ec0ff */
[----:B------:R-:W-:Y:S02]  /*1fd670*/  LOP3.LUT R13, R13, 0xffff, RZ, 0xc0, !PT ;  /* 0x0000ffff0d0d7812 */ /* 0x000fe400078ec0ff */
[----:B------:R-:W-:Y:S02]  /*1fd680*/  LOP3.LUT R2, R2, 0xffff, RZ, 0xc0, !PT ;  /* 0x0000ffff02027812 */ /* 0x000fe400078ec0ff */
[----:B------:R-:W-:Y:S02]  /*1fd690*/  PRMT R13, R4, 0x3340, R13 ;  /* 0x00003340040d7816 */ /* 0x000fe4000000000d */
[----:B------:R-:W-:Y:S01]  /*1fd6a0*/  PRMT R4, R2, 0x3340, R0 ;  /* 0x0000334002047816 */ /* 0x000fe20000000000 */
[----:B------:R-:W-:Y:S01]  /*1fd6b0*/  STL.64 [R1+0x7738], R24 ;  /* 0x0077381801007387 */ /* 0x000fe20000100a00 */
[----:B------:R-:W-:-:S03]  /*1fd6c0*/  LOP3.LUT R2, R5, 0xffff, RZ, 0xc0, !PT ;  /* 0x0000ffff05027812 */ /* 0x000fc600078ec0ff */
[----:B------:R-:W-:Y:S01]  /*1fd6d0*/  STL [R1+0x680], R13 ;  /* 0x0006800d01007387 */ /* 0x000fe20000100800 */
[----:B------:R-:W-:-:S03]  /*1fd6e0*/  LOP3.LUT R5, R6, 0xffff, RZ, 0xc0, !PT ;  /* 0x0000ffff06057812 */ /* 0x000fc600078ec0ff */
[----:B------:R0:W-:Y:S01]  /*1fd6f0*/  STL [R1+0x3dc], R4 ;  /* 0x0003dc0401007387 */ /* 0x0001e20000100800 */
[----:B------:R-:W-:-:S03]  /*1fd700*/  PRMT R6, R5, 0x3340, R0 ;  /* 0x0000334005067816 */ /* 0x000fc60000000000 */
[----:B------:R1:W-:Y:S01]  /*1fd710*/  STL [R1+0x2cf8], R5 ;  /* 0x002cf80501007387 */ /* 0x0003e20000100800 */
[----:B0-----:R-:W-:-:S04]  /*1fd720*/  LOP3.LUT R4, R7, 0xffff, RZ, 0xc0, !PT ;  /* 0x0000ffff07047812 */ /* 0x001fc800078ec0ff */
[----:B-1----:R-:W-:-:S04]  /*1fd730*/  PRMT R5, R2, 0x3340, R4 ;  /* 0x0000334002057816 */ /* 0x002fc80000000004 */
[----:B------:R-:W-:Y:S02]  /*1fd740*/  PRMT R5, R5, 0x5410, R6 ;  /* 0x0000541005057816 */ /* 0x000fe40000000006 */
[----:B------:R-:W-:-:S05]  /*1fd750*/  IADD3 R6, P1, PT, R3, R16, RZ ;  /* 0x0000001003067210 */ /* 0x000fca0007f3e0ff */
[----:B------:R-:W-:Y:S01]  /*1fd760*/  IMAD.X R7, R12, 0x1, R14, P1 ;  /* 0x000000010c077824 */ /* 0x000fe200008e060e */
[----:B------:R0:W-:Y:S04]  /*1fd770*/  STL [R1+0x1e44], R5 ;  /* 0x001e440501007387 */ /* 0x0001e80000100800 */
[----:B0-----:R-:W4:Y:S04]  /*1fd780*/  LDL.LU R5, [R1+0x4b0] ;  /* 0x0004b00001057983 */ /* 0x001f280000300800 */
[----:B------:R0:W-:Y:S04]  /*1fd790*/  STL.64 [R1+0x12b0], R6 ;  /* 0x0012b00601007387 */ /* 0x0001e80000100a00 */
[----:B0-----:R-:W4:Y:S04]  /*1fd7a0*/  LDL.LU R6, [R1+0x284] ;  /* 0x0002840001067983 */ /* 0x001f280000300800 */
        /* <DEDUP_REMOVED lines=9> */
[----:B------:R-:W-:Y:S04]  /*1fd840*/  STL [R1+0x3d8], R13 ;  /* 0x0003d80d01007387 */ /* 0x000fe80000100800 */
[----:B------:R4:W-:Y:S01]  /*1fd850*/  STL [R1+0x6b8], R11 ;  /* 0x0006b80b01007387 */ /* 0x0009e20000100800 */
[----:B--2---:R-:W-:-:S03]  /*1fd860*/  LOP3.LUT R4, R10, 0xffff, RZ, 0xc0, !PT ;  /* 0x0000ffff0a047812 */ /* 0x004fc600078ec0ff */
[----:B------:R-:W2:Y:S01]  /*1fd870*/  LDL.LU R10, [R1+0x4f8] ;  /* 0x0004f800010a7983 */ /* 0x000ea20000300800 */
[----:B---3--:R-:W-:Y:S02]  /*1fd880*/  LOP3.LUT R2, R8, 0xffff, RZ, 0xc0, !PT ;  /* 0x0000ffff08027812 */ /* 0x008fe400078ec0ff */
[----:B----4-:R-:W-:Y:S01]  /*1fd890*/  LOP3.LUT R11, R9, 0xffff, RZ, 0xc0, !PT ;  /* 0x0000ffff090b7812 */ /* 0x010fe200078ec0ff */
[----:B------:R-:W3:Y:S04]  /*1fd8a0*/  LDL.LU R8, [R1+0x304] ;  /* 0x0003040001087983 */ /* 0x000ee80000300800 */
[----:B------:R-:W4:Y:S01]  /*1fd8b0*/  LDL.LU R9, [R1+0x440] ;  /* 0x0004400001097983 */ /* 0x000f220000300800 */
[----:B------:R-:W-:Y:S02]  /*1fd8c0*/  PRMT R24, R2, 0x3340, R0 ;  /* 0x0000334002187816 */ /* 0x000fe40000000000 */
[----:B------:R-:W-:-:S02]  /*1fd8d0*/  PRMT R13, R4, 0x3340, R11 ;  /* 0x00003340040d7816 */ /* 0x000fc4000000000b */
[----:B------:R-:W-:Y:S02]  /*1fd8e0*/  SHF.R.U32.HI R4, RZ, 0x8, R4 ;  /* 0x00000008ff047819 */ /* 0x000fe40000011604 */
[----:B------:R-:W-:Y:S02]  /*1fd8f0*/  SHF.R.U32.HI R11, RZ, 0x8, R11 ;  /* 0x00000008ff0b7819 */ /* 0x000fe4000001160b */
[----:B------:R-:W-:Y:S02]  /*1fd900*/  PRMT R13, R13, 0x5410, R24 ;  /* 0x000054100d0d7816 */ /* 0x000fe40000000018 */
[----:B------:R-:W-:Y:S02]  /*1fd910*/  IADD3 R24, P1, PT, R3, R23, RZ ;  /* 0x0000001703187210 */ /* 0x000fe40007f3e0ff */
[----:B------:R-:W-:Y:S02]  /*1fd920*/  SHF.R.U32.HI R2, RZ, 0x8, R2 ;  /* 0x00000008ff027819 */ /* 0x000fe40000011602 */
[----:B------:R-:W-:-:S02]  /*1fd930*/  LOP3.LUT R4, R4, 0xffff, RZ, 0xc0, !PT ;  /* 0x0000ffff04047812 */ /* 0x000fc400078ec0ff */
[----:B------:R-:W-:Y:S01]  /*1fd940*/  LOP3.LUT R11, R11, 0xffff, RZ, 0xc0, !PT ;  /* 0x0000ffff0b0b7812 */ /* 0x000fe200078ec0ff */
[----:B------:R-:W-:Y:S01]  /*1fd950*/  IMAD.X R25, R12, 0x1, R22, P1 ;  /* 0x000000010c197824 */ /* 0x000fe200008e0616 */
[----:B------:R-:W-:Y:S02]  /*1fd960*/  LOP3.LUT R2, R2, 0xffff, RZ, 0xc0, !PT ;  /* 0x0000ffff02027812 */ /* 0x000fe400078ec0ff */
[----:B------:R-:W-:Y:S01]  /*1fd970*/  PRMT R4, R4, 0x3340, R11 ;  /* 0x0000334004047816 */ /* 0x000fe2000000000b */
[----:B------:R-:W-:Y:S04]  /*1fd980*/  STL [R1+0x1e30], R13 ;  /* 0x001e300d01007387 */ /* 0x000fe80000100800 */
[----:B------:R-:W-:Y:S04]  /*1fd990*/  STL.64 [R1+0x7730], R22 ;  /* 0x0077301601007387 */ /* 0x000fe80000100a00 */
[----:B------:R-:W-:Y:S01]  /*1fd9a0*/  STL.64 [R1+0x1298], R24 ;  /* 0x0012981801007387 */ /* 0x000fe20000100a00 */
[----:B------:R-:W-:-:S03]  /*1fd9b0*/  PRMT R11, R2, 0x3340, R0 ;  /* 0x00003340020b7816 */ /* 0x000fc60000000000 */
[----:B------:R0:W-:Y:S04]  /*1fd9c0*/  STL [R1+0x674], R4 ;  /* 0x0006740401007387 */ /* 0x0001e80000100800 */
[----:B------:R1:W-:Y:S01]  /*1fd9d0*/  STL [R1+0x3d4], R11 ;  /* 0x0003d40b01007387 */ /* 0x0003e20000100800 */
[----:B------:R-:W-:Y:S02]  /*1fd9e0*/  LOP3.LUT R2, R5, 0xffff, RZ, 0xc0, !PT ;  /* 0x0000ffff05027812 */ /* 0x000fe400078ec0ff */
[----:B0-----:R-:W-:Y:S02]  /*1fd9f0*/  LOP3.LUT R4, R6, 0xffff, RZ, 0xc0, !PT ;  /* 0x0000ffff06047812 */ /* 0x001fe400078ec0ff */
[----:B------:R-:W-:Y:S02]  /*1fda00*/  LOP3.LUT R5, R7, 0xffff, RZ, 0xc0, !PT ;  /* 0x0000ffff07057812 */ /* 0x000fe400078ec0ff */
[----:B------:R-:W-:-:S02]  /*1fda10*/  PRMT R7, R4, 0x3340, R0 ;  /* 0x0000334004077816 */ /* 0x000fc40000000000 */
[----:B------:R-:W-:-:S04]  /*1fda20*/  PRMT R6, R2, 0x3340, R5 ;  /* 0x0000334002067816 */ /* 0x000fc80000000005 */
[----:B-1----:R-:W-:Y:S02]  /*1fda30*/  PRMT R11, R6, 0x5410, R7 ;  /* 0x00005410060b7816 */ /* 0x002fe40000000007 */
[----:B------:R-:W-:Y:S02]  /*1fda40*/  IADD3 R6, P1, PT, R3, R21, RZ ;  /* 0x0000001503067210 */ /* 0x000fe40007f3e0ff */
[----:B------:R-:W-:-:S03]  /*1fda50*/  SHF.R.U32.HI R2, RZ, 0x8, R2 ;  /* 0x00000008ff027819 */ /* 0x000fc60000011602 */
[----:B------:R-:W-:Y:S01]  /*1fda60*/  IMAD.X R7, R12, 0x1, R19, P1 ;  /* 0x000000010c077824 */ /* 0x000fe200008e0613 */
[----:B------:R0:W-:Y:S04]  /*1fda70*/  STL [R1+0x1e14], R11 ;  /* 0x001e140b01007387 */ /* 0x0001e80000100800 */
[----:B------:R1:W-:Y:S01]  /*1fda80*/  STL.64 [R1+0x12a8], R6 ;  /* 0x0012a80601007387 */ /* 0x0003e20000100a00 */
[----:B0-----:R-:W-:Y:S02]  /*1fda90*/  SHF.R.U32.HI R11, RZ, 0x8, R5 ;  /* 0x00000008ff0b7819 */ /* 0x001fe40000011605 */
[----:B-1----:R-:W-:Y:S02]  /*1fdaa0*/  LOP3.LUT R7, R2, 0xffff, RZ, 0xc0, !PT ;  /* 0x0000ffff02077812 */ /* 0x002fe400078ec0ff */
[----:B------:R-:W4:Y:S04]  /*1fdab0*/  LDL.LU R2, [R1+0x828] ;  /* 0x0008280001027983 */ /* 0x000f280000300800 */
[----:B------:R-:W4:Y:S04]  /*1fdac0*/  LDL.LU R5, [R1+0x5164] ;  /* 0x0051640001057983 */ /* 0x000f280000300800 */
[----:B------:R-:W4:Y:S01]  /*1fdad0*/  LDL.LU R6, [R1+0x2d08] ;  /* 0x002d080001067983 */ /* 0x000f220000300800 */
[----:B------:R-:W-:-:S04]  /*1fdae0*/  LOP3.LUT R11, R11, 0xffff, RZ, 0xc0, !PT ;  /* 0x0000ffff0b0b7812 */ /* 0x000fc800078ec0ff */
[----:B------:R-:W-:-:S05]  /*1fdaf0*/  PRMT R11, R7, 0x3340, R11 ;  /* 0x00003340070b7816 */ /* 0x000fca000000000b */
[----:B------:R0:W-:Y:S01]  /*1fdb00*/  STL [R1+0x670], R11 ;  /* 0x0006700b01007387 */ /* 0x0001e20000100800 */
[----:B--2---:R-:W-:Y:S02]  /*1fdb10*/  LOP3.LUT R7, R10, 0xffff, RZ, 0xc0, !PT ;  /* 0x0000ffff0a077812 */ /* 0x004fe400078ec0ff */
[----:B---3--:R-:W-:Y:S02]  /*1fdb20*/  LOP3.LUT R8, R8, 0xffff, RZ, 0xc0, !PT ;  /* 0x0000ffff08087812 */ /* 0x008fe400078ec0ff */
[----:B----4-:R-:W-:Y:S02]  /*1fdb30*/  LOP3.LUT R9, R9, 0xffff, RZ, 0xc0, !PT ;  /* 0x0000ffff09097812 */ /* 0x010fe400078ec0ff */
[----:B0-----:R-:W-:Y:S02]  /*1fdb40*/  PRMT R11, R8, 0x3340, R0 ;  /* 0x00003340080b7816 */ /* 0x001fe40000000000 */
[----:B------:R-:W-:Y:S02]  /*1fdb50*/  PRMT R10, R7, 0x3340, R9 ;  /* 0x00003340070a7816 */ /* 0x000fe40000000009 */
[----:B------:R-:W-:-:S02]  /*1fdb60*/  SHF.R.U32.HI R7, RZ, 0x8, R7 ;  /* 0x00000008ff077819 */ /* 0x000fc40000011607 */
[----:B------:R-:W-:Y:S02]  /*1fdb70*/  SHF.R.U32.HI R9, RZ, 0x8, R9 ;  /* 0x00000008ff097819 */ /* 0x000fe40000011609 */
[----:B------:R-:W-:Y:S02]  /*1fdb80*/  PRMT R13, R10, 0x5410, R11 ;  /* 0x000054100a0d7816 */ /* 0x000fe4000000000b */
[----:B------:R-:W-:Y:S02]  /*1fdb90*/  IADD3 R10, P1, PT, R3, R20, RZ ;  /* 0x00000014030a7210 */ /* 0x000fe40007f3e0ff */
[----:B------:R-:W-:Y:S02]  /*1fdba0*/  LOP3.LUT R7, R7, 0xffff, RZ, 0xc0, !PT ;  /* 0x0000ffff07077812 */ /* 0x000fe400078ec0ff */
[----:B------:R-:W-:Y:S01]  /*1fdbb0*/  LOP3.LUT R9, R9, 0xffff, RZ, 0xc0, !PT ;  /* 0x0000ffff09097812 */ /* 0x000fe200078ec0ff */
[----:B------:R-:W-:-:S03]  /*1fdbc0*/  IMAD.X R11, R12, 0x1, R18, P1 ;  /* 0x000000010c0b7824 */ /* 0x000fc600008e0612 */
[----:B------:R-:W-:Y:S01]  /*1fdbd0*/  PRMT R9, R7, 0x3340, R9 ;  /* 0x0000334007097816 */ /* 0x000fe20000000009 */
[----:B------:R-:W-:Y:S01]  /*1fdbe0*/  STL [R1+0x1e10], R13 ;  /* 0x001e100d01007387 */ /* 0x000fe20000100800 */
[----:B------:R-:W-:-:S03]  /*1fdbf0*/  SHF.R.U32.HI R12, RZ, 0x8, R8 ;  /* 0x00000008ff0c7819 */ /* 0x000fc60000011608 */
[----:B------:R0:W-:Y:S04]  /*1fdc00*/  STL.64 [R1+0x12a0], R10 ;  /* 0x0012a00a01007387 */ /* 0x0001e80000100a00 */
[----:B------:R-:W2:Y:S04]  /*1fdc10*/  LDL.LU R7, [R1+0x4b8] ;  /* 0x0004b80001077983 */ /* 0x000ea80000300800 */
[----:B------:R1:W-:Y:S01]  /*1fdc20*/  STL [R1+0x66c], R9 ;  /* 0x00066c0901007387 */ /* 0x0003e20000100800 */
[----:B------:R-:W-:-:S04]  /*1fdc30*/  LOP3.LUT R12, R12, 0xffff, RZ, 0xc0, !PT ;  /* 0x0000ffff0c0c7812 */ /* 0x000fc800078ec0ff */
[----:B------:R-:W-:Y:S01]  /*1fdc40*/  PRMT R22, R12, 0x3340, R0 ;  /* 0x000033400c167816 */ /* 0x000fe20000000000 */
[----:B0-----:R-:W3:Y:S04]  /*1fdc50*/  LDL.LU R11, [R1+0x290] ;  /* 0x00029000010b7983 */ /* 0x001ee80000300800 */
[----:B------:R-:W4:Y:S04]  /*1fdc60*/  LDL.LU R10, [R1+0x3a8] ;  /* 0x0003a800010a7983 */ /* 0x000f280000300800 */
[----:B------:R-:W4:Y:S04]  /*1fdc70*/  LDL.LU R8, [R1+0x5168] ;  /* 0x0051680001087983 */ /* 0x000f280000300800 */
[----:B-1----:R-:W4:Y:S04]  /*1fdc80*/  LDL.LU R9, [R1+0x830] ;  /* 0x0008300001097983 */ /* 0x002f280000300800 */
[----:B------:R-:W4:Y:S01]  /*1fdc90*/  LDL.LU R12, [R1+0x2cfc] ;  /* 0x002cfc00010c7983 */ /* 0x000f220000300800 */
[----:B------:R-:W-:-:S04]  /*1fdca0*/  SHF.R.U32.HI R4, RZ, 0x8, R4 ;  /* 0x00000008ff047819 */ /* 0x000fc80000011604 */
[----:B------:R-:W-:-:S04]  /*1fdcb0*/  LOP3.LUT R4, R4, 0xffff, RZ, 0xc0, !PT ;  /* 0x0000ffff04047812 */ /* 0x000fc800078ec0ff */
[----:B------:R-:W-:Y:S01]  /*1fdcc0*/  PRMT R13, R4, 0x3340, R0 ;  /* 0x00003340040d7816 */ /* 0x000fe20000000000 */
[----:B------:R0:W-:Y:S01]  /*1fdcd0*/  STL [R1+0x3d0], R22 ;  /* 0x0003d01601007387 */ /* 0x0001e20000100800 */
[----:B------:R-:W-:Y:S01]  /*1fdce0*/  VIADD R3, R3, UR6 ;  /* 0x0000000603037c36 */ /* 0x000fe20008000000 */
[----:B------:R-:W1:Y:S02]  /*1fdcf0*/  LDCU UR6, c[0x0][0x3b8] ;  /* 0x00007700ff0677ac */ /* 0x000e640008000800 */
[----:B------:R1:W-:Y:S02]  /*1fdd00*/  STL [R1+0x3cc], R13 ;  /* 0x0003cc0d01007387 */ /* 0x0003e40000100800 */
[----:B0-----:R-:W-:Y:S02]  /*1fdd10*/  IADD3 R22, P1, PT, R3, R27, RZ ;  /* 0x0000001b03167210 */ /* 0x001fe40007f3e0ff */
[----:B------:R-:W-:Y:S02]  /*1fdd20*/  LOP3.LUT R2, R2, 0xffff, RZ, 0xc0, !PT ;  /* 0x0000ffff02027812 */ /* 0x000fe400078ec0ff */
[----:B------:R-:W-:-:S02]  /*1fdd30*/  LOP3.LUT R4, R5, 0xffff, RZ, 0xc0, !PT ;  /* 0x0000ffff05047812 */ /* 0x000fc400078ec0ff */
[----:B------:R-:W-:Y:S02]  /*1fdd40*/  LOP3.LUT R6, R6, 0xffff, RZ, 0xc0, !PT ;  /* 0x0000ffff06067812 */ /* 0x000fe400078ec0ff */
[----:B-1----:R-:W-:Y:S02]  /*1fdd50*/  PRMT R13, R2, 0x3340, R0 ;  /* 0x00003340020d7816 */ /* 0x002fe40000000000 */
[----:B------:R-:W-:Y:S02]  /*1fdd60*/  PRMT R5, R4, 0x3340, R6 ;  /* 0x0000334004057816 */ /* 0x000fe40000000006 */
[----:B------:R-:W-:Y:S02]  /*1fdd70*/  SHF.R.U32.HI R4, RZ, 0x8, R4 ;  /* 0x00000008ff047819 */ /* 0x000fe40000011604 */
[----:B------:R-:W-:Y:S02]  /*1fdd80*/  SHF.R.U32.HI R6, RZ, 0x8, R6 ;  /* 0x00000008ff067819 */ /* 0x000fe40000011606 */
[----:B------:R-:W-:-:S02]  /*1fdd90*/  SHF.R.U32.HI R2, RZ, 0x8, R2 ;  /* 0x00000008ff027819 */ /* 0x000fc40000011602 */
[----:B------:R-:W-:Y:S02]  /*1fdda0*/  PRMT R13, R5, 0x5410, R13 ;  /* 0x00005410050d7816 */ /* 0x000fe4000000000d */
[----:B------:R-:W-:Y:S02]  /*1fddb0*/  SHF.R.S32.HI R5, RZ, 0x1f, R3 ;  /* 0x0000001fff057819 */ /* 0x000fe40000011403 */
[----:B------:R-:W-:Y:S02]  /*1fddc0*/  LOP3.LUT R4, R4, 0xffff, RZ, 0xc0, !PT ;  /* 0x0000ffff04047812 */ /* 0x000fe400078ec0ff */
[----:B------:R-:W-:Y:S02]  /*1fddd0*/  LOP3.LUT R6, R6, 0xffff, RZ, 0xc0, !PT ;  /* 0x0000ffff06067812 */ /* 0x000fe400078ec0ff */
[----:B------:R-:W-:Y:S01]  /*1fdde0*/  LOP3.LUT R2, R2, 0xffff, RZ, 0xc0, !PT ;  /* 0x0000ffff02027812 */ /* 0x000fe200078ec0ff */
[----:B------:R-:W-:Y:S01]  /*1fddf0*/  IMAD.X R23, R5, 0x1, R26, P1 ;  /* 0x0000000105177824 */ /* 0x000fe200008e061a */
[----:B------:R-:W-:-:S02]  /*1fde00*/  PRMT R4, R4, 0x3340, R6 ;  /* 0x0000334004047816 */ /* 0x000fc40000000006 */
[----:B------:R-:W-:Y:S01]  /*1fde10*/  PRMT R2, R2, 0x3340, R0 ;  /* 0x0000334002027816 */ /* 0x000fe20000000000 */
[----:B------:R-:W-:Y:S04]  /*1fde20*/  STL [R1+0x1de4], R13 ;  /* 0x001de40d01007387 */ /* 0x000fe80000100800 */
[----:B------:R-:W-:Y:S04]  /*1fde30*/  STL.64 [R1+0x1290], R22 ;  /* 0x0012901601007387 */ /* 0x000fe80000100a00 */
[----:B------:R-:W-:Y:S04]  /*1fde40*/  STL [R1+0x664], R4 ;  /* 0x0006640401007387 */ /* 0x000fe80000100800 */
[----:B------:R-:W4:Y:S04]  /*1fde50*/  LDL.LU R6, [R1+0x2ef8] ;  /* 0x002ef80001067983 */ /* 0x000f280000300800 */
[----:B------:R0:W-:Y:S04]  /*1fde60*/  STL [R1+0x3c8], R2 ;  /* 0x0003c80201007387 */ /* 0x0001e80000100800 */
[----:B0-----:R-:W4:Y:S04]  /*1fde70*/  LDL.LU R2, [R1+0x7a0] ;  /* 0x0007a00001027983 */ /* 0x001f280000300800 */
[----:B------:R-:W4:Y:S01]  /*1fde80*/  LDL.LU R4, [R1+0x2b18] ;  /* 0x002b180001047983 */ /* 0x000f220000300800 */
[----:B------:R-:W-:-:S05]  /*1fde90*/  IADD3 R24, P1, PT, R3, R29, RZ ;  /* 0x0000001d03187210 */ /* 0x000fca0007f3e0ff */
[----:B------:R-:W-:Y:S01]  /*1fdea0*/  IMAD.X R25, R5, 0x1, R28, P1 ;  /* 0x0000000105197824 */ /* 0x000fe200008e061c */
[----:B--2---:R-:W-:Y:S02]  /*1fdeb0*/  LOP3.LUT R7, R7, 0xffff, RZ, 0xc0, !PT ;  /* 0x0000ffff07077812 */ /* 0x004fe400078ec0ff */
[----:B---3--:R-:W-:Y:S02]  /*1fdec0*/  LOP3.LUT R13, R11, 0xffff, RZ, 0xc0, !PT ;  /* 0x0000ffff0b0d7812 */ /* 0x008fe400078ec0ff */
[----:B----4-:R-:W-:Y:S02]  /*1fded0*/  LOP3.LUT R22, R10, 0xffff, RZ, 0xc0, !PT ;  /* 0x0000ffff0a167812 */ /* 0x010fe400078ec0ff */
[----:B------:R-:W-:Y:S02]  /*1fdee0*/  LOP3.LUT R11, R8, 0xffff, RZ, 0xc0, !PT ;  /* 0x0000ffff080b7812 */ /* 0x000fe400078ec0ff */
[----:B------:R-:W-:Y:S02]  /*1fdef0*/  LOP3.LUT R8, R9, 0xffff, RZ, 0xc0, !PT ;  /* 0x0000ffff09087812 */ /* 0x000fe400078ec0ff */
[----:B------:R-:W-:-:S02]  /*1fdf00*/  PRMT R10, R13, 0x3340, R0 ;  /* 0x000033400d0a7816 */ /* 0x000fc40000000000 */
[----:B------:R-:W-:Y:S02]  /*1fdf10*/  PRMT R9, R7, 0x3340, R22 ;  /* 0x0000334007097816 */ /* 0x000fe40000000016 */
[----:B------:R-:W-:Y:S01]  /*1fdf20*/  LOP3.LUT R12, R12, 0xffff, RZ, 0xc0, !PT ;  /* 0x0000ffff0c0c7812 */ /* 0x000fe200078ec0ff */
[----:B------:R0:W-:Y:S02]  /*1fdf30*/  STL [R1+0x760c], R13 ;  /* 0x00760c0d01007387 */ /* 0x0001e40000100800 */
[----:B0-----:R-:W-:Y:S02]  /*1fdf40*/  PRMT R13, R9, 0x5410, R10 ;  /* 0x00005410090d7816 */ /* 0x001fe4000000000a */
[----:B------:R-:W-:Y:S02]  /*1fdf50*/  PRMT R10, R8, 0x3340, R0 ;  /* 0x00003340080a7816 */ /* 0x000fe40000000000 */
[----:B------:R-:W-:-:S04]  /*1fdf60*/  PRMT R9, R11, 0x3340, R12 ;  /* 0x000033400b097816 */ /* 0x000fc8000000000c */
[----:B------:R-:W-:Y:S01]  /*1fdf70*/  PRMT R9, R9, 0x5410, R10 ;  /* 0x0000541009097816 */ /* 0x000fe2000000000a */
[----:B------:R0:W-:Y:S04]  /*1fdf80*/  STL [R1+0x1de8], R13 ;  /* 0x001de80d01007387 */ /* 0x0001e80000100800 */
[----:B------:R-:W-:Y:S04]  /*1fdf90*/  STL [R1+0x1dd4], R9 ;  /* 0x001dd40901007387 */ /* 0x000fe80000100800 */
[----:B------:R1:W-:Y:S01]  /*1fdfa0*/  STL.64 [R1+0x1288], R24 ;  /* 0x0012881801007387 */ /* 0x0003e20000100a00 */
[----:B0-----:R-:W-:-:S03]  /*1fdfb0*/  SHF.R.U32.HI R13, RZ, 0x8, R7 ;  /* 0x00000008ff0d7819 */ /* 0x001fc60000011607 */
[----:B-1----:R-:W2:Y:S04]  /*1fdfc0*/  LDL.LU.64 R24, [R1+0x7738] ;  /* 0x0077380001187983 */ /* 0x002ea80000300a00 */
[----:B------:R-:W-:Y:S04]  /*1fdfd0*/  STL.64 [R1+0x7728], R28 ;  /* 0x0077281c01007387 */ /* 0x000fe80000100a00 */
[----:B------:R-:W3:Y:S04]  /*1fdfe0*/  LDL.LU R7, [R1+0x2eec] ;  /* 0x002eec0001077983 */ /* 0x000ee80000300800 */
[----:B------:R-:W4:Y:S04]  /*1fdff0*/  LDL.LU R10, [R1+0x7ac] ;  /* 0x0007ac00010a7983 */ /* 0x000f280000300800 */
[----:B------:R-:W2:Y:S01]  /*1fe000*/  LDL.LU R9, [R1+0x2b08] ;  /* 0x002b080001097983 */ /* 0x000ea20000300800 */
[----:B------:R-:W-:-:S02]  /*1fe010*/  SHF.R.U32.HI R22, RZ, 0x8, R22 ;  /* 0x00000008ff167819 */ /* 0x000fc40000011616 */
[----:B------:R-:W-:Y:S02]  /*1fe020*/  SHF.R.U32.HI R11, RZ, 0x8, R11 ;  /* 0x00000008ff0b7819 */ /* 0x000fe4000001160b */
[----:B------:R-:W-:Y:S02]  /*1fe030*/  SHF.R.U32.HI R12, RZ, 0x8, R12 ;  /* 0x00000008ff0c7819 */ /* 0x000fe4000001160c */
[----:B------:R-:W-:Y:S02]  /*1fe040*/  LOP3.LUT R13, R13, 0xffff, RZ, 0xc0, !PT ;  /* 0x0000ffff0d0d7812 */ /* 0x000fe400078ec0ff */
[----:B------:R-:W-:Y:S02]  /*1fe050*/  LOP3.LUT R22, R22, 0xffff, RZ, 0xc0, !PT ;  /* 0x0000ffff16167812 */ /* 0x000fe400078ec0ff */
[----:B------:R-:W-:Y:S02]  /*1fe060*/  LOP3.LUT R11, R11, 0xffff, RZ, 0xc0, !PT ;  /* 0x0000ffff0b0b7812 */ /* 0x000fe400078ec0ff */
[----:B------:R-:W-:-:S02]  /*1fe070*/  LOP3.LUT R12, R12, 0xffff, RZ, 0xc0, !PT ;  /* 0x0000ffff0c0c7812 */ /* 0x000fc400078ec0ff */
[----:B------:R-:W-:Y:S02]  /*1fe080*/  PRMT R13, R13, 0x3340, R22 ;  /* 0x000033400d0d7816 */ /* 0x000fe40000000016 */
[----:B------:R-:W-:-:S03]  /*1fe090*/  PRMT R11, R11, 0x3340, R12 ;  /* 0x000033400b0b7816 */ /* 0x000fc6000000000c */
[----:B------:R-:W-:Y:S04]  /*1fe0a0*/  STL [R1+0x690], R13 ;  /* 0x0006900d01007387 */ /* 0x000fe80000100800 */
[----:B------:R0:W-:Y:S01]  /*1fe0b0*/  STL [R1+0x65c], R11 ;  /* 0x00065c0b01007387 */ /* 0x0001e20000100800 */
[----:B------:R-:W-:Y:S02]  /*1fe0c0*/  LOP3.LUT R6, R6, 0xffff, RZ, 0xc0, !PT ;  /* 0x0000ffff06067812 */ /* 0x000fe400078ec0ff */
[----:B------:R-:W-:Y:S02]  /*1fe0d0*/  LOP3.LUT R2, R2, 0xffff, RZ, 0xc0, !PT ;  /* 0x0000ffff02027812 */ /* 0x000fe400078ec0ff */
[----:B------:R-:W-:Y:S02]  /*1fe0e0*/  LOP3.LUT R4, R4, 0xffff, RZ, 0xc0, !PT ;  /* 0x0000ffff04047812 */ /* 0x000fe400078ec0ff */
[----:B------:R-:W-:-:S02]  /*1fe0f0*/  PRMT R12, R2, 0x3340, R0 ;  /* 0x00003340020c7816 */ /* 0x000fc40000000000 */
[----:B0-----:R-:W-:-:S04]  /*1fe100*/  PRMT R11, R6, 0x3340, R4 ;  /* 0x00003340060b7816 */ /* 0x001fc80000000004 */
[----:B------:R-:W-:Y:S02]  /*1fe110*/  PRMT R11, R11, 0x5410, R12 ;  /* 0x000054100b0b7816 */ /* 0x000fe4000000000c */
[----:B------:R-:W-:-:S05]  /*1fe120*/  IADD3 R12, P1, PT, R3, R17, RZ ;  /* 0x00000011030c7210 */ /* 0x000fca0007f3e0ff */
[----:B------:R-:W-:Y:S01]  /*1fe130*/  IMAD.X R13, R5, 0x1, R15, P1 ;  /* 0x00000001050d7824 */ /* 0x000fe200008e060f */
[----:B------:R0:W-:Y:S01]  /*1fe140*/  STL [R1+0x1dc8], R11 ;  /* 0x001dc80b01007387 */ /* 0x0001e20000100800 */
[----:B------:R-:W-:Y:S02]  /*1fe150*/  SHF.R.U32.HI R6, RZ, 0x8, R6 ;  /* 0x00000008ff067819 */ /* 0x000fe40000011606 */
[----:B------:R-:W-:Y:S01]  /*1fe160*/  SHF.R.U32.HI R2, RZ, 0x8, R2 ;  /* 0x00000008ff027819 */ /* 0x000fe20000011602 */
[----:B------:R1:W-:Y:S01]  /*1fe170*/  STL.64 [R1+0x1280], R12 ;  /* 0x0012800c01007387 */ /* 0x0003e20000100a00 */
[----:B------:R-:W-:Y:S02]  /*1fe180*/  LOP3.LUT R6, R6, 0xffff, RZ, 0xc0, !PT ;  /* 0x0000ffff06067812 */ /* 0x000fe400078ec0ff */
[----:B------:R-:W-:Y:S01]  /*1fe190*/  LOP3.LUT R2, R2, 0xffff, RZ, 0xc0, !PT ;  /* 0x0000ffff02027812 */ /* 0x000fe200078ec0ff */
[----:B0-----:R-:W2:Y:S01]  /*1fe1a0*/  LDL.LU R11, [R1+0x504] ;  /* 0x00050400010b7983 */ /* 0x001ea20000300800 */
[----:B-1----:R-:W-:-:S03]  /*1fe1b0*/  SHF.R.U32.HI R13, RZ, 0x8, R4 ;  /* 0x00000008ff0d7819 */ /* 0x002fc60000011604 */
[----:B------:R-:W2:Y:S04]  /*1fe1c0*/  LDL.LU R4, [R1+0x324] ;  /* 0x0003240001047983 */ /* 0x000ea80000300800 */
[----:B------:R-:W2:Y:S01]  /*1fe1d0*/  LDL.LU R12, [R1+0x458] ;  /* 0x00045800010c7983 */ /* 0x000ea20000300800 */
[----:B------:R-:W-:-:S04]  /*1fe1e0*/  LOP3.LUT R13, R13, 0xffff, RZ, 0xc0, !PT ;  /* 0x0000ffff0d0d7812 */ /* 0x000fc800078ec0ff */
[----:B------:R-:W-:Y:S02]  /*1fe1f0*/  PRMT R22, R6, 0x3340, R13 ;  /* 0x0000334006167816 */ /* 0x000fe4000000000d */
[----:B------:R-:W-:-:S03]  /*1fe200*/  PRMT R6, R2, 0x3340, R0 ;  /* 0x0000334002067816 */ /* 0x000fc60000000000 */
[----:B------:R-:W-:Y:S04]  /*1fe210*/  STL [R1+0x650], R22 ;  /* 0x0006501601007387 */ /* 0x000fe80000100800 */
[----:B------:R0:W-:Y:S01]  /*1fe220*/  STL [R1+0x3c4], R6 ;  /* 0x0003c40601007387 */ /* 0x0001e20000100800 */
[----:B------:R-:W-:Y:S02]  /*1fe230*/  SHF.R.U32.HI R29, RZ, 0x8, R8 ;  /* 0x00000008ff1d7819 */ /* 0x000fe40000011608 */
[----:B----4-:R-:W-:Y:S02]  /*1fe240*/  LOP3.LUT R2, R10, 0xffff, RZ, 0xc0, !PT ;  /* 0x0000ffff0a027812 */ /* 0x010fe400078ec0ff */
[----:B---3--:R-:W-:Y:S02]  /*1fe250*/  LOP3.LUT R13, R7, 0xffff, RZ, 0xc0, !PT ;  /* 0x0000ffff070d7812 */ /* 0x008fe400078ec0ff */
[----:B--2---:R-:W-:-:S02]  /*1fe260*/  LOP3.LUT R28, R9, 0xffff, RZ, 0xc0, !PT ;  /* 0x0000ffff091c7812 */ /* 0x004fc400078ec0ff */
[----:B0-----:R-:W-:Y:S01]  /*1fe270*/  PRMT R6, R2, 0x3340, R0 ;  /* 0x0000334002067816 */ /* 0x001fe20000000000 */
[----:B------:R0:W-:Y:S01]  /*1fe280*/  STL [R1+0x2b18], R2 ;  /* 0x002b180201007387 */ /* 0x0001e20000100800 */
[----:B------:R-:W-:-:S03]  /*1fe290*/  IADD3 R22, P1, PT, R3, R25, RZ ;  /* 0x0000001903167210 */ /* 0x000fc60007f3e0ff */
[----:B------:R-:W2:Y:S01]  /*1fe2a0*/  LDL.LU R9, [R1+0x508] ;  /* 0x0005080001097983 */ /* 0x000ea20000300800 */
[----:B0-----:R-:W-:-:S04]  /*1fe2b0*/  PRMT R2, R13, 0x3340, R28 ;  /* 0x000033400d027816 */ /* 0x001fc8000000001c */
[----:B------:R-:W-:Y:S01]  /*1fe2c0*/  PRMT R6, R2, 0x5410, R6 ;  /* 0x0000541002067816 */ /* 0x000fe20000000006 */
[----:B------:R-:W-:Y:S01]  /*1fe2d0*/  IMAD.X R23, R5, 0x1, R24, P1 ;  /* 0x0000000105177824 */ /* 0x000fe200008e0618 */
[----:B------:R-:W3:Y:S04]  /*1fe2e0*/  LDL.LU R2, [R1+0x328] ;  /* 0x0003280001027983 */ /* 0x000ee80000300800 */
[----:B------:R0:W-:Y:S04]  /*1fe2f0*/  STL [R1+0x1db4], R6 ;  /* 0x001db40601007387 */ /* 0x0001e80000100800 */
[----:B------:R-:W4:Y:S04]  /*1fe300*/  LDL.LU R10, [R1+0x45c] ;  /* 0x00045c00010a7983 */ /* 0x000f280000300800 */
        /* <DEDUP_REMOVED lines=18> */
[--C-:B0-----:R-:W-:Y:S02]  /*1fe430*/  PRMT R13, R11, 0x3340, R12.reuse ;  /* 0x000033400b0d7816 */ /* 0x101fe4000000000c */
        /* <DEDUP_REMOVED lines=15> */
[----:B--2---:R-:W-:-:S02]  /*1fe530*/  LOP3.LUT R9, R9, 0xffff, RZ, 0xc0, !PT ;  /* 0x0000ffff09097812 */ /* 0x004fc400078ec0ff */
[----:B---3--:R-:W-:Y:S02]  /*1fe540*/  LOP3.LUT R12, R2, 0xffff, RZ, 0xc0, !PT ;  /* 0x0000ffff020c7812 */ /* 0x008fe400078ec0ff */
[----:B----4-:R-:W-:-:S04]  /*1fe550*/  LOP3.LUT R10, R10, 0xffff, RZ, 0xc0, !PT ;  /* 0x0000ffff0a0a7812 */ /* 0x010fc800078ec0ff */
[----:B------:R-:W-:Y:S02]  /*1fe560*/  PRMT R2, R9, 0x3340, R10 ;  /* 0x0000334009027816 */ /* 0x000fe4000000000a */
[----:B0-----:R-:W-:Y:S02]  /*1fe570*/  LOP3.LUT R4, R7, 0xffff, RZ, 0xc0, !PT ;  /* 0x0000ffff07047812 */ /* 0x001fe400078ec0ff */
[--C-:B------:R-:W-:Y:S02]  /*1fe580*/  PRMT R7, R12, 0x3340, R0.reuse ;  /* 0x000033400c077816 */ /* 0x100fe40000000000 */
[----:B------:R-:W-:Y:S02]  /*1fe590*/  LOP3.LUT R6, R6, 0xffff, RZ, 0xc0, !PT ;  /* 0x0000ffff06067812 */ /* 0x000fe400078ec0ff */
[----:B------:R-:W-:Y:S02]  /*1fe5a0*/  PRMT R11, R2, 0x5410, R7 ;  /* 0x00005410020b7816 */ /* 0x000fe40000000007 */
[----:B------:R-:W-:-:S02]  /*1fe5b0*/  PRMT R7, R4, 0x3340, R0 ;  /* 0x0000334004077816 */ /* 0x000fc40000000000 */
[----:B------:R-:W-:Y:S01]  /*1fe5c0*/  LOP3.LUT R8, R8, 0xffff, RZ, 0xc0, !PT ;  /* 0x0000ffff08087812 */ /* 0x000fe200078ec0ff */
[----:B------:R0:W-:Y:S03]  /*1fe5d0*/  STL [R1+0x1d70], R11 ;  /* 0x001d700b01007387 */ /* 0x0001e60000100800 */
[----:B------:R-:W-:-:S04]  /*1fe5e0*/  PRMT R2, R6, 0x3340, R8 ;  /* 0x0000334006027816 */ /* 0x000fc80000000008 */
[----:B0-----:R-:W-:Y:S02]  /*1fe5f0*/  PRMT R11, R2, 0x5410, R7 ;  /* 0x00005410020b7816 */ /* 0x001fe40000000007 */
[----:B------:R-:W2:Y:S04]  /*1fe600*/  LDL.LU R7, [R1+0x516c] ;  /* 0x00516c0001077983 */ /* 0x000ea80000300800 */
[----:B------:R-:W3:Y:S04]  /*1fe610*/  LDL.LU R2, [R1+0x2adc] ;  /* 0x002adc0001027983 */ /* 0x000ee80000300800 */
[----:B------:R0:W-:Y:S01]  /*1fe620*/  STL [R1+0x1d68], R11 ;  /* 0x001d680b01007387 */ /* 0x0001e20000100800 */
[----:B------:R-:W-:-:S02]  /*1fe630*/  SHF.R.U32.HI R9, RZ, 0x8, R9 ;  /* 0x00000008ff097819 */ /* 0x000fc40000011609 */
[----:B------:R-:W-:Y:S01]  /*1fe640*/  SHF.R.U32.HI R10, RZ, 0x8, R10 ;  /* 0x00000008ff0a7819 */ /* 0x000fe2000001160a */
[----:B0-----:R-:W4:Y:S01]  /*1fe650*/  LDL.LU R11, [R1+0x2d18] ;  /* 0x002d1800010b7983 */ /* 0x001f220000300800 */
[----:B------:R-:W-:Y:S02]  /*1fe660*/  IADD3 R28, P1, PT, R3, R23, RZ ;  /* 0x00000017031c7210 */ /* 0x000fe40007f3e0ff */
[----:B------:R-:W-:Y:S02]  /*1fe670*/  LOP3.LUT R9, R9, 0xffff, RZ, 0xc0, !PT ;  /* 0x0000ffff09097812 */ /* 0x000fe400078ec0ff */
[----:B------:R-:W-:Y:S01]  /*1fe680*/  LOP3.LUT R10, R10, 0xffff, RZ, 0xc0, !PT ;  /* 0x0000ffff0a0a7812 */ /* 0x000fe200078ec0ff */
[----:B------:R-:W-:-:S03]  /*1fe690*/  IMAD.X R29, R5, 0x1, R22, P1 ;  /* 0x00000001051d7824 */ /* 0x000fc600008e0616 */
[----:B------:R-:W-:Y:S02]  /*1fe6a0*/  PRMT R9, R9, 0x3340, R10 ;  /* 0x0000334009097816 */ /* 0x000fe4000000000a */
[----:B------:R-:W-:Y:S04]  /*1fe6b0*/  STL.64 [R1+0x1268], R28 ;  /* 0x0012681c01007387 */ /* 0x000fe80000100a00 */
[----:B------:R-:W4:Y:S04]  /*1fe6c0*/  LDL.LU R10, [R1+0x4c8] ;  /* 0x0004c800010a7983 */ /* 0x000f280000300800 */
[----:B------:R0:W-:Y:S04]  /*1fe6d0*/  STL [R1+0x644], R9 ;  /* 0x0006440901007387 */ /* 0x0001e80000100800 */
[----:B0-----:R-:W4:Y:S01]  /*1fe6e0*/  LDL.LU R9, [R1+0x2ac] ;  /* 0x0002ac0001097983 */ /* 0x001f220000300800 */
[----:B------:R-:W-:-:S02]  /*1fe6f0*/  SHF.R.U32.HI R6, RZ, 0x8, R6 ;  /* 0x00000008ff067819 */ /* 0x000fc40000011606 */
[----:B------:R-:W-:Y:S02]  /*1fe700*/  SHF.R.U32.HI R8, RZ, 0x8, R8 ;  /* 0x00000008ff087819 */ /* 0x000fe40000011608 */
[----:B------:R-:W-:Y:S02]  /*1fe710*/  LOP3.LUT R6, R6, 0xffff, RZ, 0xc0, !PT ;  /* 0x0000ffff06067812 */ /* 0x000fe400078ec0ff */
[----:B------:R-:W-:Y:S02]  /*1fe720*/  LOP3.LUT R8, R8, 0xffff, RZ, 0xc0, !PT ;  /* 0x0000ffff08087812 */ /* 0x000fe400078ec0ff */
[----:B------:R-:W-:Y:S02]  /*1fe730*/  IADD3 R28, P1, PT, R3, R21, RZ ;  /* 0x00000015031c7210 */ /* 0x000fe40007f3e0ff */
[----:B------:R-:W-:Y:S02]  /*1fe740*/  SHF.R.U32.HI R4, RZ, 0x8, R4 ;  /* 0x00000008ff047819 */ /* 0x000fe40000011604 */
[----:B------:R-:W-:Y:S01]  /*1fe750*/  PRMT R6, R6, 0x3340, R8 ;  /* 0x0000334006067816 */ /* 0x000fe20000000008 */
[----:B------:R-:W-:-:S04]  /*1fe760*/  IMAD.X R29, R5, 0x1, R19, P1 ;  /* 0x00000001051d7824 */ /* 0x000fc800008e0613 */
[----:B------:R0:W-:Y:S02]  /*1fe770*/  STL [R1+0x640], R6 ;  /* 0x0006400601007387 */ /* 0x0001e40000100800 */
[----:B0-----:R-:W-:Y:S02]  /*1fe780*/  LOP3.LUT R6, R4, 0xffff, RZ, 0xc0, !PT ;  /* 0x0000ffff04067812 */ /* 0x001fe400078ec0ff */
[----:B------:R-:W4:Y:S04]  /*1fe790*/  LDL.LU R4, [R1+0x414] ;  /* 0x0004140001047983 */ /* 0x000f280000300800 */
[----:B------:R0:W-:Y:S01]  /*1fe7a0*/  STL.64 [R1+0x1260], R28 ;  /* 0x0012601c01007387 */ /* 0x0001e20000100a00 */
[----:B------:R-:W-:-:S03]  /*1fe7b0*/  PRMT R6, R6, 0x3340, R0 ;  /* 0x0000334006067816 */ /* 0x000fc60000000000 */
[----:B------:R-:W-:Y:S04]  /*1fe7c0*/  STL.64 [R1+0x7720], R20 ;  /* 0x0077201401007387 */ /* 0x000fe80000100a00 */
[----:B------:R1:W-:Y:S01]  /*1fe7d0*/  STL [R1+0x3b8], R6 ;  /* 0x0003b80601007387 */ /* 0x0003e20000100800 */
[----:B0-----:R-:W-:-:S05]  /*1fe7e0*/  IADD3 R28, P1, PT, R3, R20, RZ ;  /* 0x00000014031c7210 */ /* 0x001fca0007f3e0ff */
[----:B------:R-:W-:Y:S02]  /*1fe7f0*/  IMAD.X R29, R5, 0x1, R18, P1 ;  /* 0x00000001051d7824 */ /* 0x000fe400008e0612 */
[----:B------:R-:W4:Y:S04]  /*1fe800*/  LDL.LU R5, [R1+0x820] ;  /* 0x0008200001057983 */ /* 0x000f280000300800 */
[----:B-1----:R-:W4:Y:S04]  /*1fe810*/  LDL.LU R6, [R1+0x2f08] ;  /* 0x002f080001067983 */ /* 0x002f280000300800 */
[----:B------:R-:W4:Y:S01]  /*1fe820*/  LDL.LU R8, [R1+0x2b38] ;  /* 0x002b380001087983 */ /* 0x000f220000300800 */
[----:B------:R-:W-:-:S04]  /*1fe830*/  SHF.R.U32.HI R12, RZ, 0x8, R12 ;  /* 0x00000008ff0c7819 */ /* 0x000fc8000001160c */
[----:B------:R-:W-:-:S04]  /*1fe840*/  LOP3.LUT R12, R12, 0xffff, RZ, 0xc0, !PT ;  /* 0x0000ffff0c0c7812 */ /* 0x000fc800078ec0ff */
[----:B------:R-:W-:Y:S01]  /*1fe850*/  PRMT R12, R12, 0x3340, R0 ;  /* 0x000033400c0c7816 */ /* 0x000fe20000000000 */
[----:B------:R-:W-:Y:S04]  /*1fe860*/  STL.64 [R1+0x1258], R28 ;  /* 0x0012581c01007387 */ /* 0x000fe80000100a00 */
[----:B------:R0:W-:Y:S01]  /*1fe870*/  STL [R1+0x3b4], R12 ;  /* 0x0003b40c01007387 */ /* 0x0001e20000100800 */
[----:B--2---:R-:W-:Y:S02]  /*1fe880*/  LOP3.LUT R7, R7, 0xffff, RZ, 0xc0, !PT ;  /* 0x0000ffff07077812 */ /* 0x004fe400078ec0ff */
[----:B---3--:R-:W-:-:S04]  /*1fe890*/  LOP3.LUT R2, R2, 0xffff, RZ, 0xc0, !PT ;  /* 0x0000ffff02027812 */ /* 0x008fc800078ec0ff */
[----:B------:R-:W-:Y:S02]  /*1fe8a0*/  PRMT R13, R2, 0x3340, R0 ;  /* 0x00003340020d7816 */ /* 0x000fe40000000000 */
[----:B------:R-:W-:Y:S02]  /*1fe8b0*/  SHF.R.U32.HI R2, RZ, 0x8, R2 ;  /* 0x00000008ff027819 */ /* 0x000fe40000011602 */
[----:B----4-:R-:W-:-:S04]  /*1fe8c0*/  LOP3.LUT R11, R11, 0xffff, RZ, 0xc0, !PT ;  /* 0x0000ffff0b0b7812 */ /* 0x010fc800078ec0ff */
[----:B0-----:R-:W-:Y:S02]  /*1fe8d0*/  PRMT R12, R7, 0x3340, R11 ;  /* 0x00003340070c7816 */ /* 0x001fe4000000000b */
[----:B------:R-:W-:Y:S02]  /*1fe8e0*/  SHF.R.U32.HI R7, RZ, 0x8, R7 ;  /* 0x00000008ff077819 */ /* 0x000fe40000011607 */
[----:B------:R-:W-:Y:S02]  /*1fe8f0*/  SHF.R.U32.HI R11, RZ, 0x8, R11 ;  /* 0x00000008ff0b7819 */ /* 0x000fe4000001160b */
[----:B------:R-:W-:Y:S02]  /*1fe900*/  LOP3.LUT R2, R2, 0xffff, RZ, 0xc0, !PT ;  /* 0x0000ffff02027812 */ /* 0x000fe400078ec0ff */
[----:B------:R-:W-:Y:S02]  /*1fe910*/  LOP3.LUT R7, R7, 0xffff, RZ, 0xc0, !PT ;  /* 0x0000ffff07077812 */ /* 0x000fe400078ec0ff */
[----:B------:R-:W-:-:S02]  /*1fe920*/  LOP3.LUT R11, R11, 0xffff, RZ, 0xc0, !PT ;  /* 0x0000ffff0b0b7812 */ /* 0x000fc400078ec0ff */
[----:B------:R-:W-:Y:S02]  /*1fe930*/  PRMT R12, R12, 0x5410, R13 ;  /* 0x000054100c0c7816 */ /* 0x000fe4000000000d */
[----:B------:R-:W-:Y:S02]  /*1fe940*/  PRMT R11, R7, 0x3340, R11 ;  /* 0x00003340070b7816 */ /* 0x000fe4000000000b */
[----:B------:R-:W-:Y:S01]  /*1fe950*/  PRMT R7, R2, 0x3340, R0 ;  /* 0x0000334002077816 */ /* 0x000fe20000000000 */
[----:B------:R-:W-:Y:S04]  /*1fe960*/  STL [R1+0x1cf4], R12 ;  /* 0x001cf40c01007387 */ /* 0x000fe80000100800 */
[----:B------:R-:W-:Y:S01]  /*1fe970*/  STL [R1+0x63c], R11 ;  /* 0x00063c0b01007387 */ /* 0x000fe20000100800 */
[----:B------:R-:W-:-:S03]  /*1fe980*/  LOP3.LUT R2, R10, 0xffff, RZ, 0xc0, !PT ;  /* 0x0000ffff0a027812 */ /* 0x000fc600078ec0ff */
[----:B------:R0:W-:Y:S01]  /*1fe990*/  STL [R1+0x3b0], R7 ;  /* 0x0003b00701007387 */ /* 0x0001e20000100800 */
[----:B------:R-:W-:-:S03]  /*1fe9a0*/  LOP3.LUT R13, R9, 0xffff, RZ, 0xc0, !PT ;  /* 0x0000ffff090d7812 */ /* 0x000fc600078ec0ff */
[----:B0-----:R-:W2:Y:S04]  /*1fe9b0*/  LDL.LU R7, [R1+0x5170] ;  /* 0x0051700001077983 */ /* 0x001ea80000300800 */
[----:B------:R-:W3:Y:S04]  /*1fe9c0*/  LDL.LU R10, [R1+0x2aec] ;  /* 0x002aec00010a7983 */ /* 0x000ee80000300800 */
[----:B------:R-:W4:Y:S01]  /*1fe9d0*/  LDL.LU R9, [R1+0x2d0c] ;  /* 0x002d0c0001097983 */ /* 0x000f220000300800 */
[----:B------:R-:W-:-:S03]  /*1fe9e0*/  PRMT R11, R13, 0x3340, R0 ;  /* 0x000033400d0b7816 */ /* 0x000fc60000000000 */
[----:B------:R0:W-:Y:S01]  /*1fe9f0*/  STL [R1+0x7610], R13 ;  /* 0x0076100d01007387 */ /* 0x0001e20000100800 */
[----:B------:R-:W-:Y:S01]  /*1fea00*/  VIADD R3, R3, UR6 ;  /* 0x0000000603037c36 */ /* 0x000fe20008000000 */
[----:B------:R-:W-:Y:S02]  /*1fea10*/  LOP3.LUT R20, R4, 0xffff, RZ, 0xc0, !PT ;  /* 0x0000ffff04147812 */ /* 0x000fe400078ec0ff */
[----:B------:R-:W-:Y:S01]  /*1fea20*/  SHF.R.U32.HI R12, RZ, 0x8, R2 ;  /* 0x00000008ff0c7819 */ /* 0x000fe20000011602 */
[----:B------:R-:W1:Y:S01]  /*1fea30*/  LDCU UR6, c[0x0][0x3b8] ;  /* 0x00007700ff0677ac */ /* 0x000e620008000800 */
[----:B------:R-:W-:-:S04]  /*1fea40*/  PRMT R4, R2, 0x3340, R20 ;  /* 0x0000334002047816 */ /* 0x000fc80000000014 */
[----:B------:R-:W-:Y:S02]  /*1fea50*/  PRMT R4, R4, 0x5410, R11 ;  /* 0x0000541004047816 */ /* 0x000fe4000000000b */
[----:B------:R-:W-:-:S03]  /*1fea60*/  IADD3 R28, P1, PT, R3, R27, RZ ;  /* 0x0000001b031c7210 */ /* 0x000fc60007f3e0ff */
[----:B------:R0:W-:Y:S02]  /*1fea70*/  STL [R1+0x1cf8], R4 ;  /* 0x001cf80401007387 */ /* 0x0001e40000100800 */
[----:B0-----:R-:W-:Y:S02]  /*1fea80*/  LOP3.LUT R13, R5, 0xffff, RZ, 0xc0, !PT ;  /* 0x0000ffff050d7812 */ /* 0x001fe400078ec0ff */
[----:B------:R-:W-:Y:S02]  /*1fea90*/  LOP3.LUT R5, R6, 0xffff, RZ, 0xc0, !PT ;  /* 0x0000ffff06057812 */ /* 0x000fe400078ec0ff */
[----:B------:R-:W-:Y:S02]  /*1feaa0*/  LOP3.LUT R11, R8, 0xffff, RZ, 0xc0, !PT ;  /* 0x0000ffff080b7812 */ /* 0x000fe400078ec0ff */
[----:B------:R-:W-:Y:S02]  /*1feab0*/  SHF.R.S32.HI R8, RZ, 0x1f, R3 ;  /* 0x0000001fff087819 */ /* 0x000fe40000011403 */
[----:B------:R-:W-:-:S02]  /*1feac0*/  PRMT R6, R13, 0x3340, R0 ;  /* 0x000033400d067816 */ /* 0x000fc40000000000 */
[----:B------:R-:W-:Y:S01]  /*1fead0*/  PRMT R4, R5, 0x3340, R11 ;  /* 0x0000334005047816 */ /* 0x000fe2000000000b */
[----:B------:R-:W-:-:S03]  /*1feae0*/  IMAD.X R29, R8, 0x1, R26, P1 ;  /* 0x00000001081d7824 */ /* 0x000fc600008e061a */
        /* <DEDUP_REMOVED lines=12> */
[----:B------:R-:W-:Y:S02]  /*1febb0*/  LOP3.LUT R5, R5, 0xffff, RZ, 0xc0, !PT ;  /* 0x0000ffff05057812 */ /* 0x000fe400078ec0ff */
[----:B------:R-:W-:Y:S02]  /*1febc0*/  LOP3.LUT R11, R11, 0xffff, RZ, 0xc0, !PT ;  /* 0x0000ffff0b0b7812 */ /* 0x000fe400078ec0ff */
[----:B------:R-:W-:Y:S02]  /*1febd0*/  PRMT R20, R12, 0x3340, R20 ;  /* 0x000033400c147816 */ /* 0x000fe40000000014 */
[----:B------:R-:W-:-:S03]  /*1febe0*/  PRMT R12, R5, 0x3340, R11 ;  /* 0x00003340050c7816 */ /* 0x000fc6000000000b */
[----:B------:R-:W-:Y:S04]  /*1febf0*/  STL [R1+0x660], R20 ;  /* 0x0006601401007387 */ /* 0x000fe80000100800 */
[----:B------:R4:W-:Y:S01]  /*1fec00*/  STL [R1+0x634], R12 ;  /* 0x0006340c01007387 */ /* 0x0009e20000100800 */
[----:B--2---:R-:W-:Y:S02]  /*1fec10*/  LOP3.LUT R11, R7, 0xffff, RZ, 0xc0, !PT ;  /* 0x0000ffff070b7812 */ /* 0x004fe400078ec0ff */
[----:B---3--:R-:W-:Y:S02]  /*1fec20*/  LOP3.LUT R5, R10, 0xffff, RZ, 0xc0, !PT ;  /* 0x0000ffff0a057812 */ /* 0x008fe400078ec0ff */
[----:B----4-:R-:W-:Y:S02]  /*1fec30*/  LOP3.LUT R12, R9, 0xffff, RZ, 0xc0, !PT ;  /* 0x0000ffff090c7812 */ /* 0x010fe400078ec0ff */
[----:B------:R-:W-:-:S02]  /*1fec40*/  PRMT R9, R5, 0x3340, R0 ;  /* 0x0000334005097816 */ /* 0x000fc40000000000 */
[----:B------:R-:W-:-:S04]  /*1fec50*/  PRMT R7, R11, 0x3340, R12 ;  /* 0x000033400b077816 */ /* 0x000fc8000000000c */
[----:B------:R-:W-:Y:S02]  /*1fec60*/  PRMT R10, R7, 0x5410, R9 ;  /* 0x00005410070a7816 */ /* 0x000fe40000000009 */
[----:B------:R-:W2:Y:S04]  /*1fec70*/  LDL.LU R9, [R1+0x6c4] ;  /* 0x0006c40001097983 */ /* 0x000ea80000300800 */
[----:B------:R-:W3:Y:S04]  /*1fec80*/  LDL.LU R7, [R1+0x34c] ;  /* 0x00034c0001077983 */ /* 0x000ee80000300800 */
        /* <DEDUP_REMOVED lines=10> */
[----:B------:R-:W-:Y:S02]  /*1fed30*/  IADD3 R20, P1, PT, R3, R29, RZ ;  /* 0x0000001d03147210 */ /* 0x000fe40007f3e0ff */
[----:B------:R-:W-:-:S03]  /*1fed40*/  LOP3.LUT R6, R6, 0xffff, RZ, 0xc0, !PT ;  /* 0x0000ffff06067812 */ /* 0x000fc600078ec0ff */
        /* <DEDUP_REMOVED lines=8> */
[----:B0-----:R-:W-:Y:S02]  /*1fedd0*/  PRMT R11, R6, 0x3340, R0 ;  /* 0x00003340060b7816 */ /* 0x001fe40000000000 */
[----:B-1----:R-:W-:-:S04]  /*1fede0*/  PRMT R6, R2, 0x3340, R4 ;  /* 0x0000334002067816 */ /* 0x002fc80000000004 */
[----:B------:R-:W-:Y:S02]  /*1fedf0*/  PRMT R6, R6, 0x5410, R11 ;  /* 0x0000541006067816 */ /* 0x000fe4000000000b */
[----:B------:R-:W-:Y:S01]  /*1fee00*/  SHF.R.U32.HI R2, RZ, 0x8, R2 ;  /* 0x00000008ff027819 */ /* 0x000fe20000011602 */
[----:B------:R-:W-:Y:S02]  /*1fee10*/  IMAD.X R13, R8, 0x1, R15, P1 ;  /* 0x00000001080d7824 */ /* 0x000fe400008e060f */
[----:B------:R0:W-:Y:S01]  /*1fee20*/  STL [R1+0x1ca8], R6 ;  /* 0x001ca80601007387 */ /* 0x0001e20000100800 */
[----:B------:R-:W-:-:S03]  /*1fee30*/  LOP3.LUT R2, R2, 0xffff, RZ, 0xc0, !PT ;  /* 0x0000ffff02027812 */ /* 0x000fc600078ec0ff */
[----:B------:R1:W-:Y:S04]  /*1fee40*/  STL.64 [R1+0x1240], R12 ;  /* 0x0012400c01007387 */ /* 0x0003e80000100a00 */
[----:B------:R-:W4:Y:S01]  /*1fee50*/  LDL.LU R11, [R1+0x6d0] ;  /* 0x0006d000010b7983 */ /* 0x000f220000300800 */
[----:B0-----:R-:W-:Y:S02]  /*1fee60*/  SHF.R.U32.HI R6, RZ, 0x8, R5 ;  /* 0x00000008ff067819 */ /* 0x001fe40000011605 */
[----:B------:R-:W-:Y:S02]  /*1fee70*/  SHF.R.U32.HI R5, RZ, 0x8, R4 ;  /* 0x00000008ff057819 */ /* 0x000fe40000011604 */
[----:B------:R-:W4:Y:S01]  /*1fee80*/  LDL.LU R4, [R1+0x350] ;  /* 0x0003500001047983 */ /* 0x000f220000300800 */
[----:B------:R-:W-:-:S02]  /*1fee90*/  LOP3.LUT R6, R6, 0xffff, RZ, 0xc0, !PT ;  /* 0x0000ffff06067812 */ /* 0x000fc400078ec0ff */
[----:B------:R-:W-:Y:S01]  /*1feea0*/  LOP3.LUT R5, R5, 0xffff, RZ, 0xc0, !PT ;  /* 0x0000ffff05057812 */ /* 0x000fe200078ec0ff */
[----:B-1----:R-:W4:Y:S01]  /*1feeb0*/  LDL.LU R12, [R1+0x47c] ;  /* 0x00047c00010c7983 */ /* 0x002f220000300800 */
[----:B------:R-:W-:Y:S02]  /*1feec0*/  PRMT R6, R6, 0x3340, R0 ;  /* 0x0000334006067816 */ /* 0x000fe40000000000 */
[----:B------:R-:W-:-:S03]  /*1feed0*/  PRMT R2, R2, 0x3340, R5 ;  /* 0x0000334002027816 */ /* 0x000fc60000000005 */
[----:B------:R0:W-:Y:S04]  /*1feee0*/  STL [R1+0x3a8], R6 ;  /* 0x0003a80601007387 */ /* 0x0001e80000100800 */
[----:B------:R1:W-:Y:S01]  /*1feef0*/  STL [R1+0x654], R2 ;  /* 0x0006540201007387 */ /* 0x0003e20000100800 */
[----:B0-----:R-:W-:Y:S02]  /*1fef00*/  IADD3 R6, P1, PT, R3, R25, RZ ;  /* 0x0000001903067210 */ /* 0x001fe40007f3e0ff */
[----:B--2---:R-:W-:Y:S02]  /*1fef10*/  LOP3.LUT R9, R9, 0xffff, RZ, 0xc0, !PT ;  /* 0x0000ffff09097812 */ /* 0x004fe400078ec0ff */
[----:B---3--:R-:W-:-:S04]  /*1fef20*/  LOP3.LUT R13, R7, 0xffff, RZ, 0xc0, !PT ;  /* 0x0000ffff070d7812 */ /* 0x008fc800078ec0ff */
[----:B------:R-:W-:Y:S02]  /*1fef30*/  PRMT R5, R13, 0x3340, R0 ;  /* 0x000033400d057816 */ /* 0x000fe40000000000 */
[----:B----4-:R-:W-:-:S04]  /*1fef40*/  LOP3.LUT R21, R10, 0xffff, RZ, 0xc0, !PT ;  /* 0x0000ffff0a157812 */ /* 0x010fc800078ec0ff */
[----:B-1----:R-:W-:-:S04]  /*1fef50*/  PRMT R2, R9, 0x3340, R21 ;  /* 0x0000334009027816 */ /* 0x002fc80000000015 */
[----:B------:R-:W-:Y:S01]  /*1fef60*/  PRMT R2, R2, 0x5410, R5 ;  /* 0x0000541002027816 */ /* 0x000fe20000000005 */
[----:B------:R-:W-:-:S04]  /*1fef70*/  IMAD.X R7, R8, 0x1, R24, P1 ;  /* 0x0000000108077824 */ /* 0x000fc800008e0618 */
[----:B------:R0:W-:Y:S01]  /*1fef80*/  STL [R1+0x1c90], R2 ;  /* 0x001c900201007387 */ /* 0x0001e20000100800 */
[----:B------:R-:W-:-:S03]  /*1fef90*/  SHF.R.U32.HI R20, RZ, 0x8, R9 ;  /* 0x00000008ff147819 */ /* 0x000fc60000011609 */
[----:B0-----:R-:W2:Y:S04]  /*1fefa0*/  LDL.LU R2, [R1+0x4d4] ;  /* 0x0004d40001027983 */ /* 0x001ea80000300800 */
[----:B------:R-:W3:Y:S04]  /*1fefb0*/  LDL.LU R10, [R1+0x2cc] ;  /* 0x0002cc00010a7983 */ /* 0x000ee80000300800 */
[----:B------:R-:W4:Y:S04]  /*1fefc0*/  LDL.LU R5, [R1+0x420] ;  /* 0x0004200001057983 */ /* 0x000f280000300800 */
[----:B------:R0:W-:Y:S04]  /*1fefd0*/  STL.64 [R1+0x1218], R6 ;  /* 0x0012180601007387 */ /* 0x0001e80000100a00 */
[----:B0-----:R-:W4:Y:S04]  /*1fefe0*/  LDL.LU R6, [R1+0x5174] ;  /* 0x0051740001067983 */ /* 0x001f280000300800 */
[----:B------:R-:W4:Y:S04]  /*1feff0*/  LDL.LU R7, [R1+0x2af8] ;  /* 0x002af80001077983 */ /* 0x000f280000300800 */
[----:B------:R-:W-:Y:S04]  /*1ff000*/  STL.64 [R1+0x7718], R24 ;  /* 0x0077181801007387 */ /* 0x000fe80000100a00 */
        /* <DEDUP_REMOVED lines=8> */
[----:B------:R0:W-:Y:S04]  /*1ff090*/  STL [R1+0x62c], R20 ;  /* 0x00062c1401007387 */ /* 0x0001e80000100800 */
[----:B------:R1:W-:Y:S01]  /*1ff0a0*/  STL [R1+0x3a4], R13 ;  /* 0x0003a40d01007387 */ /* 0x0003e20000100800 */
[----:B------:R-:W-:Y:S02]  /*1ff0b0*/  LOP3.LUT R11, R11, 0xffff, RZ, 0xc0, !PT ;  /* 0x0000ffff0b0b7812 */ /* 0x000fe400078ec0ff */
[----:B------:R-:W-:Y:S02]  /*1ff0c0*/  LOP3.LUT R4, R4, 0xffff, RZ, 0xc0, !PT ;  /* 0x0000ffff04047812 */ /* 0x000fe400078ec0ff */
[----:B------:R-:W-:Y:S02]  /*1ff0d0*/  LOP3.LUT R12, R12, 0xffff, RZ, 0xc0, !PT ;  /* 0x0000ffff0c0c7812 */ /* 0x000fe400078ec0ff */
        /* <DEDUP_REMOVED lines=11> */
[----:B------:R-:W-:Y:S01]  /*1ff190*/  PRMT R11, R11, 0x3340, R12 ;  /* 0x000033400b0b7816 */ /* 0x000fe2000000000c */
[----:B------:R-:W-:Y:S01]  /*1ff1a0*/  STL [R1+0x1c84], R13 ;  /* 0x001c840d01007387 */ /* 0x000fe20000100800 */
[----:B------:R-:W-:-:S03]  /*1ff1b0*/  PRMT R4, R4, 0x3340, R0 ;  /* 0x0000334004047816 */ /* 0x000fc60000000000 */
[----:B------:R0:W-:Y:S04]  /*1ff1c0*/  STL.64 [R1+0x1238], R20 ;  /* 0x0012381401007387 */ /* 0x0001e80000100a00 */
[----:B------:R-:W-:Y:S04]  /*1ff1d0*/  STL [R1+0x628], R11 ;  /* 0x0006280b01007387 */ /* 0x000fe80000100800 */
[----:B------:R1:W-:Y:S01]  /*1ff1e0*/  STL [R1+0x3a0], R4 ;  /* 0x0003a00401007387 */ /* 0x0003e20000100800 */
[----:B0-----:R-:W-:-:S05]  /*1ff1f0*/  IADD3 R20, P1, PT, R3, R23, RZ ;  /* 0x0000001703147210 */ /* 0x001fca0007f3e0ff */
[----:B------:R-:W-:Y:S01]  /*1ff200*/  IMAD.X R21, R8, 0x1, R22, P1 ;  /* 0x0000000108157824 */ /* 0x000fe200008e0616 */
[----:B--2---:R-:W-:Y:S02]  /*1ff210*/  LOP3.LUT R12, R2, 0xffff, RZ, 0xc0, !PT ;  /* 0x0000ffff020c7812 */ /* 0x004fe400078ec0ff */
[----:B---3--:R-:W-:Y:S02]  /*1ff220*/  LOP3.LUT R10, R10, 0xffff, RZ, 0xc0, !PT ;  /* 0x0000ffff0a0a7812 */ /* 0x008fe400078ec0ff */
[----:B----4-:R-:W-:Y:S02]  /*1ff230*/  LOP3.LUT R13, R5, 0xffff, RZ, 0xc0, !PT ;  /* 0x0000ffff050d7812 */ /* 0x010fe400078ec0ff */
[----:B------:R-:W-:Y:S02]  /*1ff240*/  PRMT R5, R10, 0x3340, R0 ;  /* 0x000033400a057816 */ /* 0x000fe40000000000 */
[----:B------:R-:W-:Y:S02]  /*1ff250*/  PRMT R2, R12, 0x3340, R13 ;  /* 0x000033400c027816 */ /* 0x000fe4000000000d */
[----:B-1----:R-:W-:-:S02]  /*1ff260*/  LOP3.LUT R4, R6, 0xffff, RZ, 0xc0, !PT ;  /* 0x0000ffff06047812 */ /* 0x002fc400078ec0ff */
[----:B------:R-:W-:Y:S02]  /*1ff270*/  LOP3.LUT R7, R7, 0xffff, RZ, 0xc0, !PT ;  /* 0x0000ffff07077812 */ /* 0x000fe400078ec0ff */
[----:B------:R-:W-:Y:S02]  /*1ff280*/  LOP3.LUT R25, R9, 0xffff, RZ, 0xc0, !PT ;  /* 0x0000ffff09197812 */ /* 0x000fe400078ec0ff */
[----:B------:R-:W-:Y:S02]  /*1ff290*/  PRMT R6, R2, 0x5410, R5 ;  /* 0x0000541002067816 */ /* 0x000fe40000000005 */
[----:B------:R-:W-:Y:S02]  /*1ff2a0*/  PRMT R5, R7, 0x3340, R0 ;  /* 0x0000334007057816 */ /* 0x000fe40000000000 */
[----:B------:R-:W-:Y:S01]  /*1ff2b0*/  PRMT R2, R4, 0x3340, R25 ;  /* 0x0000334004027816 */ /* 0x000fe20000000019 */
[----:B------:R0:W-:Y:S03]  /*1ff2c0*/  STL [R1+0x1c7c], R6 ;  /* 0x001c7c0601007387 */ /* 0x0001e60000100800 */
[----:B------:R-:W-:-:S02]  /*1ff2d0*/  PRMT R2, R2, 0x5410, R5 ;  /* 0x0000541002027816 */ /* 0x000fc40000000005 */
[----:B------:R-:W2:Y:S04]  /*1ff2e0*/  LDL.LU R5, [R1+0x4d8] ;  /* 0x0004d80001057983 */ /* 0x000ea80000300800 */
[----:B------:R-:W3:Y:S04]  /*1ff2f0*/  LDL.LU R11, [R1+0x2d0] ;  /* 0x0002d000010b7983 */ /* 0x000ee80000300800 */
[----:B------:R1:W-:Y:S04]  /*1ff300*/  STL [R1+0x1c64], R2 ;  /* 0x001c640201007387 */ /* 0x0003e80000100800 */
[----:B0-----:R-:W4:Y:S04]  /*1ff310*/  LDL.LU R6, [R1+0x424] ;  /* 0x0004240001067983 */ /* 0x001f280000300800 */
[----:B-1----:R-:W2:Y:S04]  /*1ff320*/  LDL.LU R2, [R1+0x5178] ;  /* 0x0051780001027983 */ /* 0x002ea80000300800 */
[----:B------:R-:W2:Y:S04]  /*1ff330*/  LDL.LU R9, [R1+0x2b28] ;  /* 0x002b280001097983 */ /* 0x000ea80000300800 */
[----:B------:R0:W-:Y:S04]  /*1ff340*/  STL.64 [R1+0x1228], R20 ;  /* 0x0012281401007387 */ /* 0x0001e80000100a00 */
[----:B0-----:R-:W2:Y:S01]  /*1ff350*/  LDL.LU.64 R20, [R1+0x7720] ;  /* 0x0077200001147983 */ /* 0x001ea20000300a00 */
[----:B------:R-:W-:-:S03]  /*1ff360*/  SHF.R.U32.HI R24, RZ, 0x8, R4 ;  /* 0x00000008ff187819 */ /* 0x000fc60000011604 */
[----:B------:R-:W3:Y:S01]  /*1ff370*/  LDL.LU R4, [R1+0x2d1c] ;  /* 0x002d1c0001047983 */ /* 0x000ee20000300800 */
        /* <DEDUP_REMOVED lines=9> */
[----:B------:R-:W-:Y:S01]  /*1ff410*/  SHF.R.U32.HI R10, RZ, 0x8, R10 ;  /* 0x00000008ff0a7819 */ /* 0x000fe2000001160a */
[----:B------:R-:W-:Y:S04]  /*1ff420*/  STL [R1+0x624], R25 ;  /* 0x0006241901007387 */ /* 0x000fe80000100800 */
[----:B------:R-:W-:Y:S01]  /*1ff430*/  STL [R1+0x620], R24 ;  /* 0x0006201801007387 */ /* 0x000fe20000100800 */
[----:B------:R-:W-:-:S02]  /*1ff440*/  LOP3.LUT R10, R10, 0xffff, RZ, 0xc0, !PT ;  /* 0x0000ffff0a0a7812 */ /* 0x000fc400078ec0ff */
[----:B------:R-:W-:Y:S02]  /*1ff450*/  SHF.R.U32.HI R7, RZ, 0x8, R7 ;  /* 0x00000008ff077819 */ /* 0x000fe40000011607 */
[----:B------:R-:W-:Y:S02]  /*1ff460*/  PRMT R10, R10, 0x3340, R0 ;  /* 0x000033400a0a7816 */ /* 0x000fe40000000000 */
[----:B--2---:R-:W-:-:S05]  /*1ff470*/  IADD3 R12, P1, PT, R3, R21, RZ ;  /* 0x00000015030c7210 */ /* 0x004fca0007f3e0ff */
[----:B------:R-:W-:-:S05]  /*1ff480*/  IMAD.X R13, R8, 0x1, R19, P1 ;  /* 0x00000001080d7824 */ /* 0x000fca00008e0613 */
[----:B------:R0:W-:Y:S04]  /*1ff490*/  STL.64 [R1+0x1220], R12 ;  /* 0x0012200c01007387 */ /* 0x0001e80000100a00 */
[----:B------:R-:W-:Y:S01]  /*1ff4a0*/  STL [R1+0x39c], R10 ;  /* 0x00039c0a01007387 */ /* 0x000fe20000100800 */
[----:B0-----:R-:W-:-:S05]  /*1ff4b0*/  IADD3 R12, P1, PT, R3, R20, RZ ;  /* 0x00000014030c7210 */ /* 0x001fca0007f3e0ff */
[----:B------:R-:W-:-:S05]  /*1ff4c0*/  IMAD.X R13, R8, 0x1, R18, P1 ;  /* 0x00000001080d7824 */ /* 0x000fca00008e0612 */
[----:B------:R0:W-:Y:S02]  /*1ff4d0*/  STL.64 [R1+0x1230], R12 ;  /* 0x0012300c01007387 */ /* 0x0001e40000100a00 */
[----:B0-----:R-:W-:Y:S02]  /*1ff4e0*/  LOP3.LUT R12, R7, 0xffff, RZ, 0xc0, !PT ;  /* 0x0000ffff070c7812 */ /* 0x001fe400078ec0ff */
[----:B------:R-:W2:Y:S04]  /*1ff4f0*/  LDL.LU R7, [R1+0x2ae8] ;  /* 0x002ae80001077983 */ /* 0x000ea80000300800 */
[----:B------:R-:W2:Y:S04]  /*1ff500*/  LDL.LU R10, [R1+0x2f18] ;  /* 0x002f1800010a7983 */ /* 0x000ea80000300800 */
[----:B------:R-:W2:Y:S01]  /*1ff510*/  LDL.LU R8, [R1+0x2ba8] ;  /* 0x002ba80001087983 */ /* 0x000ea20000300800 */
[----:B------:R-:W-:-:S02]  /*1ff520*/  PRMT R12, R12, 0x3340, R0 ;  /* 0x000033400c0c7816 */ /* 0x000fc40000000000 */
[----:B------:R-:W-:Y:S02]  /*1ff530*/  LOP3.LUT R5, R5, 0xffff, RZ, 0xc0, !PT ;  /* 0x0000ffff05057812 */ /* 0x000fe400078ec0ff */
[----:B---3--:R-:W-:Y:S02]  /*1ff540*/  LOP3.LUT R13, R11, 0xffff, RZ, 0xc0, !PT ;  /* 0x0000ffff0b0d7812 */ /* 0x008fe400078ec0ff */
[----:B----4-:R-:W-:Y:S01]  /*1ff550*/  LOP3.LUT R6, R6, 0xffff, RZ, 0xc0, !PT ;  /* 0x0000ffff06067812 */ /* 0x010fe200078ec0ff */
[----:B------:R0:W-:Y:S01]  /*1ff560*/  STL [R1+0x398], R12 ;  /* 0x0003980c01007387 */ /* 0x0001e20000100800 */
[----:B------:R-:W-:Y:S02]  /*1ff570*/  PRMT R11, R13, 0x3340, R0 ;  /* 0x000033400d0b7816 */ /* 0x000fe40000000000 */
[----:B------:R-:W-:Y:S02]  /*1ff580*/  LOP3.LUT R2, R2, 0xffff, RZ, 0xc0, !PT ;  /* 0x0000ffff02027812 */ /* 0x000fe400078ec0ff */
[----:B------:R-:W-:Y:S01]  /*1ff590*/  LOP3.LUT R4, R4, 0xffff, RZ, 0xc0, !PT ;  /* 0x0000ffff04047812 */ /* 0x000fe200078ec0ff */
[----:B------:R1:W-:Y:S01]  /*1ff5a0*/  STL [R1+0x7614], R13 ;  /* 0x0076140d01007387 */ /* 0x0003e20000100800 */
[----:B0-----:R-:W-:-:S02]  /*1ff5b0*/  LOP3.LUT R12, R9, 0xffff, RZ, 0xc0, !PT ;  /* 0x0000ffff090c7812 */ /* 0x001fc400078ec0ff */
[----:B------:R-:W-:-:S04]  /*1ff5c0*/  PRMT R9, R5, 0x3340, R6 ;  /* 0x0000334005097816 */ /* 0x000fc80000000006 */
[----:B-1----:R-:W-:Y:S02]  /*1ff5d0*/  PRMT R13, R9, 0x5410, R11 ;  /* 0x00005410090d7816 */ /* 0x002fe4000000000b */
[----:B------:R-:W-:Y:S02]  /*1ff5e0*/  PRMT R11, R12, 0x3340, R0 ;  /* 0x000033400c0b7816 */ /* 0x000fe40000000000 */
[----:B------:R-:W-:Y:S02]  /*1ff5f0*/  PRMT R9, R2, 0x3340, R4 ;  /* 0x0000334002097816 */ /* 0x000fe40000000004 */
[----:B------:R-:W-:Y:S02]  /*1ff600*/  SHF.R.U32.HI R5, RZ, 0x8, R5 ;  /* 0x00000008ff057819 */ /* 0x000fe40000011605 */
[----:B------:R-:W-:Y:S01]  /*1ff610*/  PRMT R9, R9, 0x5410, R11 ;  /* 0x0000541009097816 */ /* 0x000fe2000000000b */
[----:B------:R0:W-:Y:S01]  /*1ff620*/  STL [R1+0x1c60], R13 ;  /* 0x001c600d01007387 */ /* 0x0001e20000100800 */
[----:B------:R-:W-:-:S03]  /*1ff630*/  LOP3.LUT R11, R5, 0xffff, RZ, 0xc0, !PT ;  /* 0x0000ffff050b7812 */ /* 0x000fc600078ec0ff */
[----:B------:R1:W-:Y:S04]  /*1ff640*/  STL [R1+0x1c50], R9 ;  /* 0x001c500901007387 */ /* 0x0003e80000100800 */
[----:B------:R-:W3:Y:S01]  /*1ff650*/  LDL.LU R5, [R1+0x718] ;  /* 0x0007180001057983 */ /* 0x000ee20000300800 */
[----:B0-----:R-:W-:-:S03]  /*1ff660*/  SHF.R.U32.HI R13, RZ, 0x8, R6 ;  /* 0x00000008ff0d7819 */ /* 0x001fc60000011606 */
[----:B------:R-:W4:Y:S04]  /*1ff670*/  LDL.LU R6, [R1+0x36c] ;  /* 0x00036c0001067983 */ /* 0x000f280000300800 */
[----:B-1----:R-:W3:Y:S01]  /*1ff680*/  LDL.LU R9, [R1+0x490] ;  /* 0x0004900001097983 */ /* 0x002ee20000300800 */
        /* <DEDUP_REMOVED lines=8> */
[----:B------:R0:W-:Y:S04]  /*1ff710*/  STL [R1+0x618], R11 ;  /* 0x0006180b01007387 */ /* 0x0001e80000100800 */
[----:B------:R-:W-:Y:S01]  /*1ff720*/  STL [R1+0x7710], R27 ;  /* 0x0077101b01007387 */ /* 0x000fe20000100800 */
[----:B------:R-:W-:Y:S01]  /*1ff730*/  VIADD R3, R3, UR6 ;  /* 0x0000000603037c36 */ /* 0x000fe20008000000 */
[----:B------:R-:W-:Y:S01]  /*1ff740*/  SHF.R.U32.HI R12, RZ, 0x8, R12 ;  /* 0x00000008ff0c7819 */ /* 0x000fe2000001160c */
[----:B------:R-:W1:Y:S01]  /*1ff750*/  LDCU UR6, c[0x0][0x3b8] ;  /* 0x00007700ff0677ac */ /* 0x000e620008000800 */
[----:B--2---:R-:W-:-:S02]  /*1ff760*/  LOP3.LUT R2, R7, 0xffff, RZ, 0xc0, !PT ;  /* 0x0000ffff07027812 */ /* 0x004fc400078ec0ff */
[----:B------:R-:W-:Y:S02]  /*1ff770*/  LOP3.LUT R4, R10, 0xffff, RZ, 0xc0, !PT ;  /* 0x0000ffff0a047812 */ /* 0x000fe400078ec0ff */
[----:B0-----:R-:W-:Y:S02]  /*1ff780*/  LOP3.LUT R11, R8, 0xffff, RZ, 0xc0, !PT ;  /* 0x0000ffff080b7812 */ /* 0x001fe400078ec0ff */
[----:B------:R-:W-:Y:S02]  /*1ff790*/  PRMT R8, R2, 0x3340, R0 ;  /* 0x0000334002087816 */ /* 0x000fe40000000000 */
[----:B------:R-:W-:-:S04]  /*1ff7a0*/  PRMT R7, R4, 0x3340, R11 ;  /* 0x0000334004077816 */ /* 0x000fc8000000000b */
[----:B------:R-:W-:-:S05]  /*1ff7b0*/  PRMT R7, R7, 0x5410, R8 ;  /* 0x0000541007077816 */ /* 0x000fca0000000008 */
[----:B------:R0:W-:Y:S04]  /*1ff7c0*/  STL [R1+0x1c4c], R7 ;  /* 0x001c4c0701007387 */ /* 0x0001e80000100800 */
[----:B0-----:R-:W2:Y:S04]  /*1ff7d0*/  LDL.LU R7, [R1+0x4e0] ;  /* 0x0004e00001077983 */ /* 0x001ea80000300800 */
[----:B------:R-:W2:Y:S04]  /*1ff7e0*/  LDL.LU R10, [R1+0x2d8] ;  /* 0x0002d800010a7983 */ /* 0x000ea80000300800 */
[----:B------:R-:W2:Y:S01]  /*1ff7f0*/  LDL.LU R8, [R1+0x428] ;  /* 0x0004280001087983 */ /* 0x000ea20000300800 */
[----:B------:R-:W-:-:S02]  /*1ff800*/  SHF.R.U32.HI R4, RZ, 0x8, R4 ;  /* 0x00000008ff047819 */ /* 0x000fc40000011604 */
[----:B------:R-:W-:Y:S02]  /*1ff810*/  SHF.R.U32.HI R11, RZ, 0x8, R11 ;  /* 0x00000008ff0b7819 */ /* 0x000fe4000001160b */
[----:B------:R-:W-:Y:S02]  /*1ff820*/  IADD3 R24, P1, PT, R3, R27, RZ ;  /* 0x0000001b03187210 */ /* 0x000fe40007f3e0ff */
[----:B------:R-:W-:Y:S02]  /*1ff830*/  SHF.R.U32.HI R2, RZ, 0x8, R2 ;  /* 0x00000008ff027819 */ /* 0x000fe40000011602 */
[----:B------:R-:W-:Y:S02]  /*1ff840*/  SHF.R.S32.HI R27, RZ, 0x1f, R3 ;  /* 0x0000001fff1b7819 */ /* 0x000fe40000011403 */
[----:B------:R-:W-:Y:S02]  /*1ff850*/  LOP3.LUT R4, R4, 0xffff, RZ, 0xc0, !PT ;  /* 0x0000ffff04047812 */ /* 0x000fe400078ec0ff */
[----:B------:R-:W-:-:S02]  /*1ff860*/  LOP3.LUT R11, R11, 0xffff, RZ, 0xc0, !PT ;  /* 0x0000ffff0b0b7812 */ /* 0x000fc400078ec0ff */
[----:B------:R-:W-:Y:S01]  /*1ff870*/  LOP3.LUT R2, R2, 0xffff, RZ, 0xc0, !PT ;  /* 0x0000ffff02027812 */ /* 0x000fe200078ec0ff */
[----:B------:R-:W-:Y:S01]  /*1ff880*/  IMAD.X R25, R27, 0x1, R26, P1 ;  /* 0x000000011b197824 */ /* 0x000fe200008e061a */
[----:B------:R-:W-:Y:S02]  /*1ff890*/  PRMT R11, R4, 0x3340, R11 ;  /* 0x00003340040b7816 */ /* 0x000fe4000000000b */
[----:B------:R-:W-:Y:S02]  /*1ff8a0*/  PRMT R4, R2, 0x3340, R0 ;  /* 0x0000334002047816 */ /* 0x000fe40000000000 */
[----:B------:R-:W-:Y:S04]  /*1ff8b0*/  STL.64 [R1+0x1200], R24 ;  /* 0x0012001801007387 */ /* 0x000fe80000100a00 */
[----:B------:R4:W-:Y:S04]  /*1ff8c0*/  STL [R1+0x614], R11 ;  /* 0x0006140b01007387 */ /* 0x0009e80000100800 */
[----:B------:R0:W-:Y:S01]  /*1ff8d0*/  STL [R1+0x394], R4 ;  /* 0x0003940401007387 */ /* 0x0001e20000100800 */
[----:B---3--:R-:W-:-:S02]  /*1ff8e0*/  LOP3.LUT R2, R5, 0xffff, RZ, 0xc0, !PT ;  /* 0x0000ffff05027812 */ /* 0x008fc400078ec0ff */
[----:B----4-:R-:W-:Y:S02]  /*1ff8f0*/  LOP3.LUT R11, R6, 0xffff, RZ, 0xc0, !PT ;  /* 0x0000ffff060b7812 */ /* 0x010fe400078ec0ff */
[----:B0-----:R-:W-:Y:S02]  /*1ff900*/  LOP3.LUT R4, R9, 0xffff, RZ, 0xc0, !PT ;  /* 0x0000ffff09047812 */ /* 0x001fe400078ec0ff */
[----:B------:R-:W-:Y:S02]  /*1ff910*/  IADD3 R24, P1, PT, R3, R29, RZ ;  /* 0x0000001d03187210 */ /* 0x000fe40007f3e0ff */
[----:B------:R-:W-:Y:S02]  /*1ff920*/  PRMT R6, R11, 0x3340, R0 ;  /* 0x000033400b067816 */ /* 0x000fe40000000000 */
[----:B------:R-:W-:Y:S01]  /*1ff930*/  PRMT R5, R2, 0x3340, R4 ;  /* 0x0000334002057816 */ /* 0x000fe20000000004 */
[----:B------:R-:W-:-:S03]  /*1ff940*/  IMAD.X R25, R27, 0x1, R28, P1 ;  /* 0x000000011b197824 */ /* 0x000fc600008e061c */
[----:B------:R-:W-:-:S05]  /*1ff950*/  PRMT R5, R5, 0x5410, R6 ;  /* 0x0000541005057816 */ /* 0x000fca0000000006 */
[----:B------:R-:W-:Y:S04]  /*1ff960*/  STL [R1+0x1c2c], R5 ;  /* 0x001c2c0501007387 */ /* 0x000fe80000100800 */
[----:B------:R0:W-:Y:S04]  /*1ff970*/  STL.64 [R1+0x11f8], R24 ;  /* 0x0011f81801007387 */ /* 0x0001e80000100a00 */
[----:B0-----:R-:W3:Y:S04]  /*1ff980*/  LDL.LU.64 R24, [R1+0x7718] ;  /* 0x0077180001187983 */ /* 0x001ee80000300a00 */
[----:B------:R-:W4:Y:S04]  /*1ff990*/  LDL.LU R5, [R1+0x724] ;  /* 0x0007240001057983 */ /* 0x000f280000300800 */
[----:B------:R-:W3:Y:S04]  /*1ff9a0*/  LDL.LU R6, [R1+0x378] ;  /* 0x0003780001067983 */ /* 0x000ee80000300800 */
[----:B------:R-:W3:Y:S01]  /*1ff9b0*/  LDL.LU R9, [R1+0x494] ;  /* 0x0004940001097983 */ /* 0x000ee20000300800 */
[----:B------:R-:W-:-:S02]  /*1ff9c0*/  SHF.R.U32.HI R2, RZ, 0x8, R2 ;  /* 0x00000008ff027819 */ /* 0x000fc40000011602 */
[----:B------:R-:W-:Y:S02]  /*1ff9d0*/  SHF.R.U32.HI R4, RZ, 0x8, R4 ;  /* 0x00000008ff047819 */ /* 0x000fe40000011604 */
[----:B------:R-:W-:Y:S02]  /*1ff9e0*/  LOP3.LUT R12, R12, 0xffff, RZ, 0xc0, !PT ;  /* 0x0000ffff0c0c7812 */ /* 0x000fe400078ec0ff */
[----:B------:R-:W-:Y:S02]  /*1ff9f0*/  LOP3.LUT R2, R2, 0xffff, RZ, 0xc0, !PT ;  /* 0x0000ffff02027812 */ /* 0x000fe400078ec0ff */
[----:B------:R-:W-:Y:S02]  /*1ffa00*/  LOP3.LUT R4, R4, 0xffff, RZ, 0xc0, !PT ;  /* 0x0000ffff04047812 */ /* 0x000fe400078ec0ff */
[----:B------:R-:W-:Y:S02]  /*1ffa10*/  PRMT R12, R12, 0x3340, R0 ;  /* 0x000033400c0c7816 */ /* 0x000fe40000000000 */
[----:B------:R-:W-:Y:S01]  /*1ffa20*/  PRMT R4, R2, 0x3340, R4 ;  /* 0x0000334002047816 */ /* 0x000fe20000000004 */
[----:B------:R-:W-:Y:S04]  /*1ffa30*/  STL.64 [R1+0x7708], R28 ;  /* 0x0077081c01007387 */ /* 0x000fe80000100a00 */
[----:B------:R0:W-:Y:S04]  /*1ffa40*/  STL [R1+0x390], R12 ;  /* 0x0003900c01007387 */ /* 0x0001e80000100800 */
[----:B------:R0:W-:Y:S01]  /*1ffa50*/  STL [R1+0x60c], R4 ;  /* 0x00060c0401007387 */ /* 0x0001e20000100800 */
[----:B--2---:R-:W-:-:S02]  /*1ffa60*/  LOP3.LUT R2, R7, 0xffff, RZ, 0xc0, !PT ;  /* 0x0000ffff07027812 */ /* 0x004fc400078ec0ff */
[----:B0-----:R-:W-:Y:S02]  /*1ffa70*/  LOP3.LUT R12, R10, 0xffff, RZ, 0xc0, !PT ;  /* 0x0000ffff0a0c7812 */ /* 0x001fe400078ec0ff */
[----:B------:R-:W-:Y:S02]  /*1ffa80*/  LOP3.LUT R4, R8, 0xffff, RZ, 0xc0, !PT ;  /* 0x0000ffff08047812 */ /* 0x000fe400078ec0ff */
[----:B------:R-:W-:Y:S02]  /*1ffa90*/  PRMT R8, R12, 0x3340, R0 ;  /* 0x000033400c087816 */ /* 0x000fe40000000000 */
[----:B------:R-:W-:-:S04]  /*1ffaa0*/  PRMT R7, R2, 0x3340, R4 ;  /* 0x0000334002077816 */ /* 0x000fc80000000004 */
[----:B------:R-:W-:Y:S02]  /*1ffab0*/  PRMT R8, R7, 0x5410, R8 ;  /* 0x0000541007087816 */ /* 0x000fe40000000008 */
[----:B------:R-:W2:Y:S04]  /*1ffac0*/  LDL.LU R7, [R1+0x517c] ;  /* 0x00517c0001077983 */ /* 0x000ea80000300800 */
[----:B------:R-:W2:Y:S04]  /*1ffad0*/  LDL.LU R10, [R1+0x2b5c] ;  /* 0x002b5c00010a7983 */ /* 0x000ea80000300800 */
[----:B------:R0:W-:Y:S04]  /*1ffae0*/  STL [R1+0x1c28], R8 ;  /* 0x001c280801007387 */ /* 0x0001e80000100800 */
[----:B0-----:R-:W2:Y:S01]  /*1ffaf0*/  LDL.LU R8, [R1+0x2d38] ;  /* 0x002d380001087983 */ /* 0x001ea20000300800 */
        /* <DEDUP_REMOVED lines=10> */
[----:B------:R-:W-:Y:S04]  /*1ffba0*/  STL.64 [R1+0x11d8], R28 ;  /* 0x0011d81c01007387 */ /* 0x000fe80000100a00 */
[----:B------:R-:W-:Y:S04]  /*1ffbb0*/  STL [R1+0x38c], R13 ;  /* 0x00038c0d01007387 */ /* 0x000fe80000100800 */
[----:B------:R0:W-:Y:S01]  /*1ffbc0*/  STL [R1+0x608], R11 ;  /* 0x0006080b01007387 */ /* 0x0001e20000100800 */
[----:B----4-:R-:W-:-:S02]  /*1ffbd0*/  LOP3.LUT R4, R5, 0xffff, RZ, 0xc0, !PT ;  /* 0x0000ffff05047812 */ /* 0x010fc400078ec0ff */
[----:B---3--:R-:W-:Y:S02]  /*1ffbe0*/  LOP3.LUT R2, R6, 0xffff, RZ, 0xc0, !PT ;  /* 0x0000ffff06027812 */ /* 0x008fe400078ec0ff */
[----:B0-----:R-:W-:Y:S02]  /*1ffbf0*/  LOP3.LUT R11, R9, 0xffff, RZ, 0xc0, !PT ;  /* 0x0000ffff090b7812 */ /* 0x001fe400078ec0ff */
[----:B------:R-:W-:Y:S02]  /*1ffc00*/  PRMT R6, R2, 0x3340, R0 ;  /* 0x0000334002067816 */ /* 0x000fe40000000000 */
[----:B------:R-:W-:-:S04]  /*1ffc10*/  PRMT R5, R4, 0x3340, R11 ;  /* 0x0000334004057816 */ /* 0x000fc8000000000b */
[----:B------:R-:W-:Y:S02]  /*1ffc20*/  PRMT R9, R5, 0x5410, R6 ;  /* 0x0000541005097816 */ /* 0x000fe40000000006 */
[----:B------:R-:W3:Y:S04]  /*1ffc30*/  LDL.LU R5, [R1+0x6d4] ;  /* 0x0006d40001057983 */ /* 0x000ee80000300800 */
[----:B------:R-:W4:Y:S04]  /*1ffc40*/  LDL.LU R6, [R1+0x2ec] ;  /* 0x0002ec0001067983 */ /* 0x000f280000300800 */
[----:B------:R0:W-:Y:S04]  /*1ffc50*/  STL [R1+0x1c18], R9 ;  /* 0x001c180901007387 */ /* 0x0001e80000100800 */
[----:B0-----:R-:W4:Y:S01]  /*1ffc60*/  LDL.LU R9, [R1+0x42c] ;  /* 0x00042c0001097983 */ /* 0x001f220000300800 */
        /* <DEDUP_REMOVED lines=33> */
[----:B------:R-:W-:Y:S01]  /*1ffe80*/  STL.64 [R1+0x11d0], R28 ;  /* 0x0011d01c01007387 */ /* 0x000fe20000100a00 */
[----:B---3--:R-:W-:Y:S02]  /*1ffe90*/  LOP3.LUT R2, R5, 0xffff, RZ, 0xc0, !PT ;  /* 0x0000ffff05027812 */ /* 0x008fe400078ec0ff */
[----:B----4-:R-:W-:Y:S01]  /*1ffea0*/  LOP3.LUT R13, R6, 0xffff, RZ, 0xc0, !PT ;  /* 0x0000ffff060d7812 */ /* 0x010fe200078ec0ff */
[----:B------:R0:W-:Y:S04]  /*1ffeb0*/  STL [R1+0x384], R12 ;  /* 0x0003840c01007387 */ /* 0x0001e80000100800 */
[----:B------:R-:W-:Y:S01]  /*1ffec0*/  STL [R1+0x600], R11 ;  /* 0x0006000b01007387 */ /* 0x000fe20000100800 */
[----:B------:R-:W-:-:S02]  /*1ffed0*/  LOP3.LUT R5, R9, 0xffff, RZ, 0xc0, !PT ;  /* 0x0000ffff09057812 */ /* 0x000fc400078ec0ff */
[----:B------:R-:W-:Y:S02]  /*1ffee0*/  PRMT R9, R13, 0x3340, R0 ;  /* 0x000033400d097816 */ /* 0x000fe40000000000 */
[----:B0-----:R-:W-:Y:S02]  /*1ffef0*/  IADD3 R12, P1, PT, R3, R23, RZ ;  /* 0x00000017030c7210 */ /* 0x001fe40007f3e0ff */
[----:B------:R-:W-:Y:S01]  /*1fff00*/  PRMT R6, R2, 0x3340, R5 ;  /* 0x0000334002067816 */ /* 0x000fe20000000005 */
[----:B------:R0:W-:Y:S03]  /*1fff10*/  STL [R1+0x7618], R13 ;  /* 0x0076180d01007387 */ /* 0x0001e60000100800 */
[----:B------:R-:W-:Y:S02]  /*1fff20*/  PRMT R6, R6, 0x5410, R9 ;  /* 0x0000541006067816 */ /* 0x000fe40000000009 */
[----:B------:R-:W3:Y:S04]  /*1fff30*/  LDL.LU R9, [R1+0x2f28] ;  /* 0x002f280001097983 */ /* 0x000ee80000300800 */
[----:B------:R4:W-:Y:S01]  /*1fff40*/  STL [R1+0x1c14], R6 ;  /* 0x001c140601007387 */ /* 0x0009e20000100800 */
[----:B0-----:R-:W-:Y:S01]  /*1fff50*/  IMAD.X R13, R27, 0x1, R22, P1 ;  /* 0x000000011b0d7824 */ /* 0x001fe200008e0616 */
[----:B----4-:R-:W-:-:S02]  /*1fff60*/  SHF.R.U32.HI R6, RZ, 0x8, R4 ;  /* 0x00000008ff067819 */ /* 0x010fc40000011604 */
[----:B------:R-:W4:Y:S04]  /*1fff70*/  LDL.LU R4, [R1+0x2b1c] ;  /* 0x002b1c0001047983 */ /* 0x000f280000300800 */
[----:B------:R0:W-:Y:S04]  /*1fff80*/  STL.64 [R1+0x11c8], R12 ;  /* 0x0011c80c01007387 */ /* 0x0001e80000100a00 */
[----:B0-----:R-:W4:Y:S01]  /*1fff90*/  LDL.LU R12, [R1+0x2c1c] ;  /* 0x002c1c00010c7983 */ /* 0x001f220000300800 */
[----:B------:R-:W-:Y:S02]  /*1fffa0*/  SHF.R.U32.HI R2, RZ, 0x8, R2 ;  /* 0x00000008ff027819 */ /* 0x000fe40000011602 */
[----:B------:R-:W-:-:S02]  /*1fffb0*/  SHF.R.U32.HI R5, RZ, 0x8, R5 ;  /* 0x00000008ff057819 */ /* 0x000fc40000011605 */
[----:B------:R-:W-:Y:S02]  /*1fffc0*/  LOP3.LUT R6, R6, 0xffff, RZ, 0xc0, !PT ;  /* 0x0000ffff06067812 */ /* 0x000fe400078ec0ff */
[----:B------:R-:W-:Y:S02]  /*1fffd0*/  LOP3.LUT R2, R2, 0xffff, RZ, 0xc0, !PT ;  /* 0x0000ffff02027812 */ /* 0x000fe400078ec0ff */
[----:B------:R-:W-:Y:S02]  /*1fffe0*/  LOP3.LUT R5, R5, 0xffff, RZ, 0xc0, !PT ;  /* 0x0000ffff05057812 */ /* 0x000fe400078ec0ff */
[----:B------:R-:W-:Y:S02]  /*1ffff0*/  PRMT R11, R6, 0x3340, R0 ;  /* 0x00003340060b7816 */ /* 0x000fe40000000000 */
[----:B------:R-:W-:-:S03]  /*200000*/  PRMT R6, R2, 0x3340, R5 ;  /* 0x0000334002067816 */ /* 0x000fc60000000005 */
[----:B------:R-:W-:Y:S04]  /*200010*/  STL [R1+0x380], R11 ;  /* 0x0003800b01007387 */ /* 0x000fe80000100800 */
[----:B------:R0:W-:Y:S04]  /*200020*/  STL [R1+0x61c], R6 ;  /* 0x00061c0601007387 */ /* 0x0001e80000100800 */
[----:B------:R-:W-:Y:S01]  /*200030*/  STL [R1+0x76f4], R21 ;  /* 0x0076f41501007387 */ /* 0x000fe20000100800 */
[----:B--2---:R-:W-:Y:S02]  /*200040*/  LOP3.LUT R5, R7, 0xffff, RZ, 0xc0, !PT ;  /* 0x0000ffff07057812 */ /* 0x004fe400078ec0ff */
[----:B------:R-:W-:-:S02]  /*200050*/  LOP3.LUT R2, R10, 0xffff, RZ, 0xc0, !PT ;  /* 0x0000ffff0a027812 */ /* 0x000fc400078ec0ff */
        /* <DEDUP_REMOVED lines=8> */
[----:B0-----:R-:W2:Y:S04]  /*2000e0*/  LDL.LU R10, [R1+0x2f1c] ;  /* 0x002f1c00010a7983 */ /* 0x001ea80000300800 */
[----:B------:R-:W2:Y:S01]  /*2000f0*/  LDL.LU R8, [R1+0x2b2c] ;  /* 0x002b2c0001087983 */ /* 0x000ea20000300800 */
[----:B------:R-:W-:-:S02]  /*200100*/  SHF.R.U32.HI R5, RZ, 0x8, R5 ;  /* 0x00000008ff057819 */ /* 0x000fc40000011605 */
[----:B------:R-:W-:Y:S01]  /*200110*/  SHF.R.U32.HI R6, RZ, 0x8, R6 ;  /* 0x00000008ff067819 */ /* 0x000fe20000011606 */
[----:B------:R-:W-:Y:S04]  /*200120*/  STL [R1+0x76f8], R19 ;  /* 0x0076f81301007387 */ /* 0x000fe80000100800 */
[----:B------:R-:W2:Y:S01]  /*200130*/  LDL.LU R11, [R1+0x2c38] ;  /* 0x002c3800010b7983 */ /* 0x000ea20000300800 */
[----:B------:R-:W-:Y:S02]  /*200140*/  LOP3.LUT R5, R5, 0xffff, RZ, 0xc0, !PT ;  /* 0x0000ffff05057812 */ /* 0x000fe400078ec0ff */
[----:B------:R-:W-:-:S04]  /*200150*/  LOP3.LUT R6, R6, 0xffff, RZ, 0xc0, !PT ;  /* 0x0000ffff06067812 */ /* 0x000fc800078ec0ff */
[----:B------:R-:W-:Y:S02]  /*200160*/  PRMT R7, R5, 0x3340, R6 ;  /* 0x0000334005077816 */ /* 0x000fe40000000006 */
[----:B------:R-:W-:Y:S01]  /*200170*/  IADD3 R28, P1, PT, R3, R20, RZ ;  /* 0x00000014031c7210 */ /* 0x000fe20007f3e0ff */
[----:B------:R-:W2:Y:S01]  /*200180*/  LDL.LU R5, [R1+0x400] ;  /* 0x0004000001057983 */ /* 0x000ea20000300800 */
[----:B---3--:R-:W-:-:S03]  /*200190*/  LOP3.LUT R6, R9, 0xffff, RZ, 0xc0, !PT ;  /* 0x0000ffff09067812 */ /* 0x008fc600078ec0ff */
[----:B------:R0:W-:Y:S01]  /*2001a0*/  STL [R1+0x584], R7 ;  /* 0x0005840701007387 */ /* 0x0001e20000100800 */
[----:B----4-:R-:W-:-:S03]  /*2001b0*/  LOP3.LUT R4, R4, 0xffff, RZ, 0xc0, !PT ;  /* 0x0000ffff04047812 */ /* 0x010fc600078ec0ff */
[----:B0-----:R-:W3:Y:S04]  /*2001c0*/  LDL.LU R7, [R1+0x774] ;  /* 0x0007740001077983 */ /* 0x001ee80000300800 */
[----:B------:R-:W4:Y:S01]  /*2001d0*/  LDL.LU R9, [R1+0x4a4] ;  /* 0x0004a40001097983 */ /* 0x000f220000300800 */
[----:B------:R-:W-:Y:S02]  /*2001e0*/  PRMT R19, R4, 0x3340, R0 ;  /* 0x0000334004137816 */ /* 0x000fe40000000000 */
[----:B------:R-:W-:-:S04]  /*2001f0*/  LOP3.LUT R12, R12, 0xffff, RZ, 0xc0, !PT ;  /* 0x0000ffff0c0c7812 */ /* 0x000fc800078ec0ff */
[----:B------:R-:W-:-:S04]  /*200200*/  PRMT R13, R6, 0x3340, R12 ;  /* 0x00003340060d7816 */ /* 0x000fc8000000000c */
[----:B------:R-:W-:Y:S01]  /*200210*/  PRMT R13, R13, 0x5410, R19 ;  /* 0x000054100d0d7816 */ /* 0x000fe20000000013 */
[----:B------:R-:W-:-:S04]  /*200220*/  IMAD.X R29, R27, 0x1, R18, P1 ;  /* 0x000000011b1d7824 */ /* 0x000fc800008e0612 */
[----:B------:R-:W-:Y:S04]  /*200230*/  STL [R1+0x1bf4], R13 ;  /* 0x001bf40d01007387 */ /* 0x000fe80000100800 */
[----:B------:R-:W4:Y:S01]  /*200240*/  LDL.LU R27, [R1+0x7710] ;  /* 0x00771000011b7983 */ /* 0x000f220000300800 */
[----:B------:R-:W-:Y:S02]  /*200250*/  SHF.R.U32.HI R6, RZ, 0x8, R6 ;  /* 0x00000008ff067819 */ /* 0x000fe40000011606 */
[----:B------:R-:W-:Y:S02]  /*200260*/  SHF.R.U32.HI R12, RZ, 0x8, R12 ;  /* 0x00000008ff0c7819 */ /* 0x000fe4000001160c */
[----:B------:R-:W-:Y:S02]  /*200270*/  SHF.R.U32.HI R4, RZ, 0x8, R4 ;  /* 0x00000008ff047819 */ /* 0x000fe40000011604 */
[----:B------:R-:W-:-:S02]  /*200280*/  LOP3.LUT R6, R6, 0xffff, RZ, 0xc0, !PT ;  /* 0x0000ffff06067812 */ /* 0x000fc400078ec0ff */
[----:B------:R-:W-:Y:S02]  /*200290*/  LOP3.LUT R12, R12, 0xffff, RZ, 0xc0, !PT ;  /* 0x0000ffff0c0c7812 */ /* 0x000fe400078ec0ff */
[----:B------:R-:W-:Y:S02]  /*2002a0*/  SHF.R.U32.HI R2, RZ, 0x8, R2 ;  /* 0x00000008ff027819 */ /* 0x000fe40000011602 */
[----:B------:R-:W-:Y:S02]  /*2002b0*/  LOP3.LUT R4, R4, 0xffff, RZ, 0xc0, !PT ;  /* 0x0000ffff04047812 */ /* 0x000fe400078ec0ff */
[----:B------:R-:W-:Y:S02]  /*2002c0*/  PRMT R6, R6, 0x3340, R12 ;  /* 0x0000334006067816 */ /* 0x000fe4000000000c */
[----:B------:R-:W-:Y:S01]  /*2002d0*/  LOP3.LUT R2, R2, 0xffff, RZ, 0xc0, !PT ;  /* 0x0000ffff02027812 */ /* 0x000fe200078ec0ff */
[----:B------:R-:W-:Y:S04]  /*2002e0*/  STL.64 [R1+0x11b8], R28 ;  /* 0x0011b81c01007387 */ /* 0x000fe80000100a00 */
[----:B------:R0:W-:Y:S02]  /*2002f0*/  STL [R1+0x578], R6 ;  /* 0x0005780601007387 */ /* 0x0001e40000100800 */
[----:B0-----:R-:W-:-:S02]  /*200300*/  PRMT R6, R4, 0x3340, R0 ;  /* 0x0000334004067816 */ /* 0x001fc40000000000 */
[----:B------:R-:W-:-:S03]  /*200310*/  PRMT R4, R2, 0x3340, R0 ;  /* 0x0000334002047816 */ /* 0x000fc60000000000 */
[----:B------:R0:W-:Y:S04]  /*200320*/  STL [R1+0x37c], R6 ;  /* 0x00037c0601007387 */ /* 0x0001e80000100800 */
[----:B------:R1:W-:Y:S04]  /*200330*/  STL [R1+0x378], R4 ;  /* 0x0003780401007387 */ /* 0x0003e80000100800 */
[----:B0-----:R-:W4:Y:S01]  /*200340*/  LDL.LU R6, [R1+0x710] ;  /* 0x0007100001067983 */ /* 0x001f220000300800 */
[----:B--2---:R-:W-:Y:S02]  /*200350*/  LOP3.LUT R2, R10, 0xffff, RZ, 0xc0, !PT ;  /* 0x0000ffff0a027812 */ /* 0x004fe400078ec0ff */
[----:B-1----:R-:W-:Y:S01]  /*200360*/  LOP3.LUT R4, R8, 0xffff, RZ, 0xc0, !PT ;  /* 0x0000ffff08047812 */ /* 0x002fe200078ec0ff */
[----:B------:R-:W2:Y:S04]  /*200370*/  LDL.LU R10, [R1+0x2fc] ;  /* 0x0002fc00010a7983 */ /* 0x000ea80000300800 */
[----:B------:R-:W2:Y:S01]  /*200380*/  LDL.LU R8, [R1+0x438] ;  /* 0x0004380001087983 */ /* 0x000ea20000300800 */
[----:B------:R-:W-:-:S03]  /*200390*/  LOP3.LUT R19, R11, 0xffff, RZ, 0xc0, !PT ;  /* 0x0000ffff0b137812 */ /* 0x000fc600078ec0ff */
[----:B------:R0:W-:Y:S01]  /*2003a0*/  STL [R1+0x74c], R4 ;  /* 0x00074c0401007387 */ /* 0x0001e20000100800 */
[----:B------:R-:W-:Y:S02]  /*2003b0*/  PRMT R11, R4, 0x3340, R0 ;  /* 0x00003340040b7816 */ /* 0x000fe40000000000 */
[----:B0-----:R-:W-:-:S04]  /*2003c0*/  PRMT R4, R2, 0x3340, R19 ;  /* 0x0000334002047816 */ /* 0x001fc80000000013 */
[----:B------:R-:W-:Y:S01]  /*2003d0*/  PRMT R11, R4, 0x5410, R11 ;  /* 0x00005410040b7816 */ /* 0x000fe2000000000b */
[----:B------:R-:W-:Y:S01]  /*2003e0*/  VIADD R3, R3, UR6 ;  /* 0x0000000603037c36 */ /* 0x000fe20008000000 */
[----:B------:R-:W-:Y:S02]  /*2003f0*/  LOP3.LUT R13, R5, 0xffff, RZ, 0xc0, !PT ;  /* 0x0000ffff050d7812 */ /* 0x000fe400078ec0ff */
[----:B------:R-:W-:Y:S02]  /*200400*/  SHF.R.U32.HI R12, RZ, 0x8, R2 ;  /* 0x00000008ff0c7819 */ /* 0x000fe40000011602 */
[----:B------:R-:W-:Y:S01]  /*200410*/  SHF.R.U32.HI R19, RZ, 0x8, R19 ;  /* 0x00000008ff137819 */ /* 0x000fe20000011613 */
[----:B------:R4:W-:Y:S01]  /*200420*/  STL [R1+0x1be4], R11 ;  /* 0x001be40b01007387 */ /* 0x0009e20000100800 */
[----:B------:R-:W0:Y:S01]  /*200430*/  LDCU UR6, c[0x0][0x3b8] ;  /* 0x00007700ff0677ac */ /* 0x000e220008000800 */
[----:B---3--:R-:W-:Y:S02]  /*200440*/  LOP3.LUT R4, R7, 0xffff, RZ, 0xc0, !PT ;  /* 0x0000ffff07047812 */ /* 0x008fe400078ec0ff */
[----:B------:R-:W-:-:S02]  /*200450*/  PRMT R7, R13, 0x3340, R0 ;  /* 0x000033400d077816 */ /* 0x000fc40000000000 */
[----:B----4-:R-:W-:Y:S02]  /*200460*/  LOP3.LUT R11, R9, 0xffff, RZ, 0xc0, !PT ;  /* 0x0000ffff090b7812 */ /* 0x010fe400078ec0ff */
[----:B------:R-:W-:Y:S02]  /*200470*/  SHF.R.S32.HI R9, RZ, 0x1f, R3 ;  /* 0x0000001fff097819 */ /* 0x000fe40000011403 */
[----:B------:R-:W-:-:S04]  /*200480*/  PRMT R5, R4, 0x3340, R11 ;  /* 0x0000334004057816 */ /* 0x000fc8000000000b */
[----:B------:R-:W-:Y:S02]  /*200490*/  PRMT R5, R5, 0x5410, R7 ;  /* 0x0000541005057816 */ /* 0x000fe40000000007 */
[----:B------:R-:W-:-:S03]  /*2004a0*/  IADD3 R28, P1, PT, R3, R27, RZ ;  /* 0x0000001b031c7210 */ /* 0x000fc60007f3e0ff */
[----:B------:R-:W-:Y:S02]  /*2004b0*/  STL [R1+0x1bd4], R5 ;  /* 0x001bd40501007387 */ /* 0x000fe40000100800 */
[----:B------:R-:W-:-:S05]  /*2004c0*/  IMAD.X R29, R9, 0x1, R26, P1 ;  /* 0x00000001091d7824 */ /* 0x000fca00008e061a */
[----:B------:R1:W-:Y:S04]  /*2004d0*/  STL.64 [R1+0x10c0], R28 ;  /* 0x0010c01c01007387 */ /* 0x0003e80000100a00 */
[----:B-1----:R-:W3:Y:S04]  /*2004e0*/  LDL.LU.64 R28, [R1+0x7708] ;  /* 0x00770800011c7983 */ /* 0x002ee80000300a00 */
[----:B------:R-:W-:Y:S04]  /*2004f0*/  STL.64 [R1+0x7700], R26 ;  /* 0x0077001a01007387 */ /* 0x000fe80000100a00 */
[----:B------:R-:W4:Y:S04]  /*200500*/  LDL.LU R2, [R1+0x78c] ;  /* 0x00078c0001027983 */ /* 0x000f280000300800 */
[----:B------:R-:W4:Y:S04]  /*200510*/  LDL.LU R7, [R1+0x404] ;  /* 0x0004040001077983 */ /* 0x000f280000300800 */
[----:B------:R-:W4:Y:S01]  /*200520*/  LDL.LU R5, [R1+0x4a8] ;  /* 0x0004a80001057983 */ /* 0x000f220000300800 */
        /* <DEDUP_REMOVED lines=8> */
[----:B------:R-:W-:Y:S04]  /*2005b0*/  STL [R1+0x610], R19 ;  /* 0x0006101301007387 */ /* 0x000fe80000100800 */
[----:B------:R1:W-:Y:S01]  /*2005c0*/  STL [R1+0x574], R12 ;  /* 0x0005740c01007387 */ /* 0x0003e20000100800 */
[----:B------:R-:W-:Y:S02]  /*2005d0*/  LOP3.LUT R11, R6, 0xffff, RZ, 0xc0, !PT ;  /* 0x0000ffff060b7812 */ /* 0x000fe400078ec0ff */
[----:B--2---:R-:W-:Y:S02]  /*2005e0*/  LOP3.LUT R4, R10, 0xffff, RZ, 0xc0, !PT ;  /* 0x0000ffff0a047812 */ /* 0x004fe400078ec0ff */
[----:B-1----:R-:W-:Y:S02]  /*2005f0*/  LOP3.LUT R12, R8, 0xffff, RZ, 0xc0, !PT ;  /* 0x0000ffff080c7812 */ /* 0x002fe400078ec0ff */
[----:B------:R-:W-:-:S02]  /*200600*/  PRMT R8, R4, 0x3340, R0 ;  /* 0x0000334004087816 */ /* 0x000fc40000000000 */
[----:B------:R-:W-:-:S04]  /*200610*/  PRMT R6, R11, 0x3340, R12 ;  /* 0x000033400b067816 */ /* 0x000fc8000000000c */
[----:B------:R-:W-:Y:S02]  /*200620*/  PRMT R8, R6, 0x5410, R8 ;  /* 0x0000541006087816 */ /* 0x000fe40000000008 */
[----:B------:R-:W2:Y:S04]  /*200630*/  LDL.LU R6, [R1+0x5184] ;  /* 0x0051840001067983 */ /* 0x000ea80000300800 */
[----:B------:R-:W2:Y:S04]  /*200640*/  LDL.LU R10, [R1+0x2bb8] ;  /* 0x002bb800010a7983 */ /* 0x000ea80000300800 */
[----:B------:R1:W-:Y:S04]  /*200650*/  STL [R1+0x1bd0], R8 ;  /* 0x001bd00801007387 */ /* 0x0003e80000100800 */
[----:B-1----:R-:W2:Y:S01]  /*200660*/  LDL.LU R8, [R1+0x2d48] ;  /* 0x002d480001087983 */ /* 0x002ea20000300800 */
        /* <DEDUP_REMOVED lines=8> */
[----:B---3--:R-:W-:-:S05]  /*2006f0*/  IADD3 R26, P1, PT, R3, R29, RZ ;  /* 0x0000001d031a7210 */ /* 0x008fca0007f3e0ff */
[----:B------:R-:W-:Y:S01]  /*200700*/  IMAD.X R27, R9, 0x1, R28, P1 ;  /* 0x00000001091b7824 */ /* 0x000fe200008e061c */
[----:B----4-:R-:W-:Y:S02]  /*200710*/  LOP3.LUT R2, R2, 0xffff, RZ, 0xc0, !PT ;  /* 0x0000ffff02027812 */ /* 0x010fe400078ec0ff */
[----:B------:R-:W-:Y:S02]  /*200720*/  LOP3.LUT R7, R7, 0xffff, RZ, 0xc0, !PT ;  /* 0x0000ffff07077812 */ /* 0x000fe400078ec0ff */
[----:B------:R-:W-:Y:S01]  /*200730*/  LOP3.LUT R5, R5, 0xffff, RZ, 0xc0, !PT ;  /* 0x0000ffff05057812 */ /* 0x000fe200078ec0ff */
[----:B------:R-:W-:Y:S04]  /*200740*/  STL.64 [R1+0x1100], R26 ;  /* 0x0011001a01007387 */ /* 0x000fe80000100a00 */
[----:B------:R-:W-:Y:S04]  /*200750*/  STL [R1+0x374], R13 ;  /* 0x0003740d01007387 */ /* 0x000fe80000100800 */
[----:B------:R1:W-:Y:S01]  /*200760*/  STL [R1+0x568], R11 ;  /* 0x0005680b01007387 */ /* 0x0003e20000100800 */
[----:B------:R-:W-:-:S02]  /*200770*/  PRMT R12, R7, 0x3340, R0 ;  /* 0x00003340070c7816 */ /* 0x000fc40000000000 */
[----:B-1----:R-:W-:-:S04]  /*200780*/  PRMT R11, R2, 0x3340, R5 ;  /* 0x00003340020b7816 */ /* 0x002fc80000000005 */
[----:B------:R-:W-:Y:S02]  /*200790*/  PRMT R11, R11, 0x5410, R12 ;  /* 0x000054100b0b7816 */ /* 0x000fe4000000000c */
[----:B------:R-:W-:-:S05]  /*2007a0*/  IADD3 R12, P1, PT, R3, R17, RZ ;  /* 0x00000011030c7210 */ /* 0x000fca0007f3e0ff */
[----:B------:R-:W-:Y:S01]  /*2007b0*/  IMAD.X R13, R9, 0x1, R15, P1 ;  /* 0x00000001090d7824 */ /* 0x000fe200008e060f */
[----:B------:R-:W-:Y:S04]  /*2007c0*/  STL [R1+0x1bc0], R11 ;  /* 0x001bc00b01007387 */ /* 0x000fe80000100800 */
[----:B------:R1:W-:Y:S01]  /*2007d0*/  STL.64 [R1+0x1030], R12 ;  /* 0x0010300c01007387 */ /* 0x0003e20000100a00 */
[----:B------:R-:W-:Y:S02]  /*2007e0*/  SHF.R.U32.HI R2, RZ, 0x8, R2 ;  /* 0x00000008ff027819 */ /* 0x000fe40000011602 */
[----:B------:R-:W-:Y:S02]  /*2007f0*/  SHF.R.U32.HI R5, RZ, 0x8, R5 ;  /* 0x00000008ff057819 */ /* 0x000fe40000011605 */
[----:B-1----:R-:W-:-:S02]  /*200800*/  SHF.R.U32.HI R12, RZ, 0x8, R4 ;  /* 0x00000008ff0c7819 */ /* 0x002fc40000011604 */
[----:B------:R-:W-:Y:S02]  /*200810*/  LOP3.LUT R2, R2, 0xffff, RZ, 0xc0, !PT ;  /* 0x0000ffff02027812 */ /* 0x000fe400078ec0ff */
[----:B------:R-:W-:Y:S01]  /*200820*/  LOP3.LUT R5, R5, 0xffff, RZ, 0xc0, !PT ;  /* 0x0000ffff05057812 */ /* 0x000fe200078ec0ff */
[----:B------:R-:W3:Y:S01]  /*200830*/  LDL.LU R4, [R1+0x734] ;  /* 0x0007340001047983 */ /* 0x000ee20000300800 */
[----:B------:R-:W-:-:S03]  /*200840*/  LOP3.LUT R12, R12, 0xffff, RZ, 0xc0, !PT ;  /* 0x0000ffff0c0c7812 */ /* 0x000fc600078ec0ff */
[----:B------:R-:W4:Y:S04]  /*200850*/  LDL.LU R13, [R1+0x31c] ;  /* 0x00031c00010d7983 */ /* 0x000f280000300800 */
[----:B------:R-:W4:Y:S01]  /*200860*/  LDL.LU R11, [R1+0x450] ;  /* 0x00045000010b7983 */ /* 0x000f220000300800 */
[----:B------:R-:W-:Y:S02]  /*200870*/  PRMT R12, R12, 0x3340, R0 ;  /* 0x000033400c0c7816 */ /* 0x000fe40000000000 */
[----:B------:R-:W-:-:S03]  /*200880*/  PRMT R2, R2, 0x3340, R5 ;  /* 0x0000334002027816 */ /* 0x000fc60000000005 */
[----:B------:R1:W-:Y:S04]  /*200890*/  STL [R1+0x370], R12 ;  /* 0x0003700c01007387 */ /* 0x0003e80000100800 */
[----:B------:R0:W-:Y:S01]  /*2008a0*/  STL [R1+0x564], R2 ;  /* 0x0005640201007387 */ /* 0x0001e20000100800 */
[----:B------:R-:W-:-:S05]  /*2008b0*/  IADD3 R26, P1, PT, R3, R25, RZ ;  /* 0x00000019031a7210 */ /* 0x000fca0007f3e0ff */
[----:B------:R-:W-:Y:S01]  /*2008c0*/  IMAD.X R27, R9, 0x1, R24, P1 ;  /* 0x00000001091b7824 */ /* 0x000fe200008e0618 */
[----:B--2---:R-:W-:Y:S02]  /*2008d0*/  LOP3.LUT R19, R6, 0xffff, RZ, 0xc0, !PT ;  /* 0x0000ffff06137812 */ /* 0x004fe400078ec0ff */
[----:B-1----:R-:W-:-:S04]  /*2008e0*/  LOP3.LUT R12, R10, 0xffff, RZ, 0xc0, !PT ;  /* 0x0000ffff0a0c7812 */ /* 0x002fc800078ec0ff */
[----:B------:R-:W-:Y:S02]  /*2008f0*/  PRMT R5, R12, 0x3340, R0 ;  /* 0x000033400c057816 */ /* 0x000fe40000000000 */
[----:B------:R-:W-:-:S04]  /*200900*/  LOP3.LUT R21, R8, 0xffff, RZ, 0xc0, !PT ;  /* 0x0000ffff08157812 */ /* 0x000fc800078ec0ff */
[----:B0-----:R-:W-:-:S04]  /*200910*/  PRMT R2, R19, 0x3340, R21 ;  /* 0x0000334013027816 */ /* 0x001fc80000000015 */
[----:B------:R-:W-:Y:S02]  /*200920*/  PRMT R5, R2, 0x5410, R5 ;  /* 0x0000541002057816 */ /* 0x000fe40000000005 */
[----:B------:R-:W2:Y:S04]  /*200930*/  LDL.LU R2, [R1+0x5188] ;  /* 0x0051880001027983 */ /* 0x000ea80000300800 */
[----:B------:R-:W2:Y:S04]  /*200940*/  LDL.LU R8, [R1+0x2bf8] ;  /* 0x002bf80001087983 */ /* 0x000ea80000300800 */
[----:B------:R0:W-:Y:S04]  /*200950*/  STL [R1+0x1ba8], R5 ;  /* 0x001ba80501007387 */ /* 0x0001e80000100800 */
[----:B0-----:R-:W2:Y:S04]  /*200960*/  LDL.LU R5, [R1+0x2d5c] ;  /* 0x002d5c0001057983 */ /* 0x001ea80000300800 */
[----:B------:R-:W2:Y:S04]  /*200970*/  LDL.LU R6, [R1+0x2f38] ;  /* 0x002f380001067983 */ /* 0x000ea80000300800 */
[----:B------:R-:W2:Y:S04]  /*200980*/  LDL.LU R10, [R1+0x2b68] ;  /* 0x002b6800010a7983 */ /* 0x000ea80000300800 */
[----:B------:R0:W-:Y:S02]  /*200990*/  STL.64 [R1+0xff8], R26 ;  /* 0x000ff81a01007387 */ /* 0x0001e40000100a00 */
[----:B0-----:R-:W-:-:S02]  /*2009a0*/  SHF.R.U32.HI R26, RZ, 0x8, R7 ;  /* 0x00000008ff1a7819 */ /* 0x001fc40000011607 */
[----:B------:R-:W2:Y:S01]  /*2009b0*/  LDL.LU R7, [R1+0x2c88] ;  /* 0x002c880001077983 */ /* 0x000ea20000300800 */
        /* <DEDUP_REMOVED lines=9> */
[----:B------:R-:W-:-:S04]  /*200a50*/  SHF.R.U32.HI R12, RZ, 0x8, R12 ;  /* 0x00000008ff0c7819 */ /* 0x000fc8000001160c */
[----:B------:R-:W-:Y:S02]  /*200a60*/  LOP3.LUT R12, R12, 0xffff, RZ, 0xc0, !PT ;  /* 0x0000ffff0c0c7812 */ /* 0x000fe400078ec0ff */
[----:B0-----:R-:W-:Y:S02]  /*200a70*/  IADD3 R26, P1, PT, R3, R16, RZ ;  /* 0x00000010031a7210 */ /* 0x001fe40007f3e0ff */
[----:B------:R-:W-:-:S03]  /*200a80*/  PRMT R12, R12, 0x3340, R0 ;  /* 0x000033400c0c7816 */ /* 0x000fc60000000000 */
[----:B------:R-:W-:Y:S01]  /*200a90*/  IMAD.X R27, R9, 0x1, R14, P1 ;  /* 0x00000001091b7824 */ /* 0x000fe200008e060e */
[----:B---3--:R-:W-:Y:S02]  /*200aa0*/  LOP3.LUT R4, R4, 0xffff, RZ, 0xc0, !PT ;  /* 0x0000ffff04047812 */ /* 0x008fe400078ec0ff */
[----:B----4-:R-:W-:Y:S02]  /*200ab0*/  LOP3.LUT R13, R13, 0xffff, RZ, 0xc0, !PT ;  /* 0x0000ffff0d0d7812 */ /* 0x010fe400078ec0ff */
[----:B------:R-:W-:Y:S02]  /*200ac0*/  LOP3.LUT R11, R11, 0xffff, RZ, 0xc0, !PT ;  /* 0x0000ffff0b0b7812 */ /* 0x000fe400078ec0ff */
[----:B-1----:R-:W-:Y:S01]  /*200ad0*/  PRMT R19, R13, 0x3340, R0 ;  /* 0x000033400d137816 */ /* 0x002fe20000000000 */
[----:B------:R0:W-:Y:S02]  /*200ae0*/  STL [R1+0x6d4], R13 ;  /* 0x0006d40d01007387 */ /* 0x0001e40000100800 */
[----:B0-----:R-:W-:-:S02]  /*200af0*/  PRMT R13, R4, 0x3340, R11 ;  /* 0x00003340040d7816 */ /* 0x001fc4000000000b */
[----:B------:R-:W-:Y:S02]  /*200b00*/  SHF.R.U32.HI R4, RZ, 0x8, R4 ;  /* 0x00000008ff047819 */ /* 0x000fe40000011604 */
[----:B------:R-:W-:Y:S02]  /*200b10*/  SHF.R.U32.HI R11, RZ, 0x8, R11 ;  /* 0x00000008ff0b7819 */ /* 0x000fe4000001160b */
[----:B------:R-:W-:Y:S02]  /*200b20*/  PRMT R13, R13, 0x5410, R19 ;  /* 0x000054100d0d7816 */ /* 0x000fe40000000013 */
[----:B------:R-:W-:Y:S02]  /*200b30*/  LOP3.LUT R4, R4, 0xffff, RZ, 0xc0, !PT ;  /* 0x0000ffff04047812 */ /* 0x000fe400078ec0ff */
[----:B------:R-:W-:-:S04]  /*200b40*/  LOP3.LUT R11, R11, 0xffff, RZ, 0xc0, !PT ;  /* 0x0000ffff0b0b7812 */ /* 0x000fc800078ec0ff */
[----:B------:R-:W-:Y:S01]  /*200b50*/  PRMT R4, R4, 0x3340, R11 ;  /* 0x0000334004047816 */ /* 0x000fe2000000000b */
[----:B------:R-:W-:Y:S04]  /*200b60*/  STL [R1+0x1bb0], R13 ;  /* 0x001bb00d01007387 */ /* 0x000fe80000100800 */
[----:B------:R0:W-:Y:S04]  /*200b70*/  STL.64 [R1+0xff0], R26 ;  /* 0x000ff01a01007387 */ /* 0x0001e80000100a00 */
[----:B------:R-:W-:Y:S04]  /*200b80*/  STL [R1+0x368], R12 ;  /* 0x0003680c01007387 */ /* 0x000fe80000100800 */
[----:B------:R1:W-:Y:S01]  /*200b90*/  STL [R1+0x5cc], R4 ;  /* 0x0005cc0401007387 */ /* 0x0003e20000100800 */
[----:B0-----:R-:W-:-:S05]  /*200ba0*/  IADD3 R26, P1, PT, R3, R23, RZ ;  /* 0x00000017031a7210 */ /* 0x001fca0007f3e0ff */
[----:B------:R-:W-:Y:S01]  /*200bb0*/  IMAD.X R27, R9, 0x1, R22, P1 ;  /* 0x00000001091b7824 */ /* 0x000fe200008e0616 */
[----:B--2---:R-:W-:Y:S02]  /*200bc0*/  LOP3.LUT R21, R2, 0xffff, RZ, 0xc0, !PT ;  /* 0x0000ffff02157812 */ /* 0x004fe400078ec0ff */
[----:B------:R-:W-:-:S04]  /*200bd0*/  LOP3.LUT R8, R8, 0xffff, RZ, 0xc0, !PT ;  /* 0x0000ffff08087812 */ /* 0x000fc800078ec0ff */
[----:B-1----:R-:W-:Y:S02]  /*200be0*/  PRMT R4, R8, 0x3340, R0 ;  /* 0x0000334008047816 */ /* 0x002fe40000000000 */
[----:B------:R-:W-:Y:S02]  /*200bf0*/  LOP3.LUT R19, R5, 0xffff, RZ, 0xc0, !PT ;  /* 0x0000ffff05137812 */ /* 0x000fe400078ec0ff */
[----:B------:R-:W-:Y:S02]  /*200c00*/  LOP3.LUT R12, R6, 0xffff, RZ, 0xc0, !PT ;  /* 0x0000ffff060c7812 */ /* 0x000fe400078ec0ff */
[----:B------:R-:W-:Y:S02]  /*200c10*/  LOP3.LUT R10, R10, 0xffff, RZ, 0xc0, !PT ;  /* 0x0000ffff0a0a7812 */ /* 0x000fe400078ec0ff */
[----:B------:R-:W-:-:S04]  /*200c20*/  PRMT R2, R21, 0x3340, R19 ;  /* 0x0000334015027816 */ /* 0x000fc80000000013 */
[----:B------:R-:W-:Y:S02]  /*200c30*/  PRMT R5, R2, 0x5410, R4 ;  /* 0x0000541002057816 */ /* 0x000fe40000000004 */
[----:B------:R-:W-:Y:S02]  /*200c40*/  PRMT R4, R10, 0x3340, R0 ;  /* 0x000033400a047816 */ /* 0x000fe40000000000 */
[----:B------:R-:W-:-:S04]  /*200c50*/  LOP3.LUT R13, R7, 0xffff, RZ, 0xc0, !PT ;  /* 0x0000ffff070d7812 */ /* 0x000fc800078ec0ff */
[----:B------:R-:W-:Y:S02]  /*200c60*/  PRMT R2, R12, 0x3340, R13 ;  /* 0x000033400c027816 */ /* 0x000fe4000000000d */
[----:B------:R-:W-:Y:S02]  /*200c70*/  SHF.R.U32.HI R21, RZ, 0x8, R21 ;  /* 0x00000008ff157819 */ /* 0x000fe40000011615 */
[----:B------:R-:W-:Y:S02]  /*200c80*/  SHF.R.U32.HI R19, RZ, 0x8, R19 ;  /* 0x00000008ff137819 */ /* 0x000fe40000011613 */
[----:B------:R-:W-:Y:S01]  /*200c90*/  PRMT R2, R2, 0x5410, R4 ;  /* 0x0000541002027816 */ /* 0x000fe20000000004 */
[----:B------:R0:W-:Y:S04]  /*200ca0*/  STL [R1+0x1b9c], R5 ;  /* 0x001b9c0501007387 */ /* 0x0001e80000100800 */
[----:B------:R-:W2:Y:S04]  /*200cb0*/  LDL.LU R4, [R1+0x7f8] ;  /* 0x0007f80001047983 */ /* 0x000ea80000300800 */
[----:B------:R-:W3:Y:S01]  /*200cc0*/  LDL.LU R11, [R1+0x40c] ;  /* 0x00040c00010b7983 */ /* 0x000ee20000300800 */
[----:B------:R-:W-:-:S02]  /*200cd0*/  LOP3.LUT R21, R21, 0xffff, RZ, 0xc0, !PT ;  /* 0x0000ffff15157812 */ /* 0x000fc400078ec0ff */
[----:B------:R-:W-:Y:S01]  /*200ce0*/  LOP3.LUT R19, R19, 0xffff, RZ, 0xc0, !PT ;  /* 0x0000ffff13137812 */ /* 0x000fe200078ec0ff */
[----:B------:R1:W-:Y:S03]  /*200cf0*/  STL [R1+0x1b98], R2 ;  /* 0x001b980201007387 */ /* 0x0003e60000100800 */
[----:B------:R-:W-:Y:S01]  /*200d00*/  PRMT R21, R21, 0x3340, R19 ;  /* 0x0000334015157816 */ /* 0x000fe20000000013 */
[----:B0-----:R-:W4:Y:S04]  /*200d10*/  LDL.LU R5, [R1+0x6f0] ;  /* 0x0006f00001057983 */ /* 0x001f280000300800 */
[----:B-1----:R-:W2:Y:S04]  /*200d20*/  LDL.LU R2, [R1+0x2f2c] ;  /* 0x002f2c0001027983 */ /* 0x002ea80000300800 */
[----:B------:R-:W2:Y:S04]  /*200d30*/  LDL.LU R7, [R1+0x2b8c] ;  /* 0x002b8c0001077983 */ /* 0x000ea80000300800 */
[----:B------:R0:W-:Y:S04]  /*200d40*/  STL.64 [R1+0xf70], R26 ;  /* 0x000f701a01007387 */ /* 0x0001e80000100a00 */
[----:B0-----:R-:W2:Y:S04]  /*200d50*/  LDL.LU.64 R26, [R1+0x7700] ;  /* 0x00770000011a7983 */ /* 0x001ea80000300a00 */
[----:B------:R-:W2:Y:S04]  /*200d60*/  LDL.LU R6, [R1+0x2ca8] ;  /* 0x002ca80001067983 */ /* 0x000ea80000300800 */
[----:B------:R-:W2:Y:S04]  /*200d70*/  LDL.LU R19, [R1+0x76f8] ;  /* 0x0076f80001137983 */ /* 0x000ea80000300800 */
[----:B------:R0:W-:Y:S04]  /*200d80*/  STL [R1+0x550], R21 ;  /* 0x0005501501007387 */ /* 0x0001e80000100800 */
[----:B0-----:R-:W2:Y:S01]  /*200d90*/  LDL.LU R21, [R1+0x76f4] ;  /* 0x0076f40001157983 */ /* 0x001ea20000300800 */
[----:B------:R-:W-:-:S02]  /*200da0*/  SHF.R.U32.HI R12, RZ, 0x8, R12 ;  /* 0x00000008ff0c7819 */ /* 0x000fc4000001160c */
[----:B------:R-:W-:Y:S02]  /*200db0*/  SHF.R.U32.HI R13, RZ, 0x8, R13 ;  /* 0x00000008ff0d7819 */ /* 0x000fe4000001160d */
[----:B------:R-:W-:Y:S02]  /*200dc0*/  LOP3.LUT R12, R12, 0xffff, RZ, 0xc0, !PT ;  /* 0x0000ffff0c0c7812 */ /* 0x000fe400078ec0ff */
[----:B------:R-:W-:-:S04]  /*200dd0*/  LOP3.LUT R13, R13, 0xffff, RZ, 0xc0, !PT ;  /* 0x0000ffff0d0d7812 */ /* 0x000fc800078ec0ff */
[----:B------:R-:W-:Y:S02]  /*200de0*/  PRMT R13, R12, 0x3340, R13 ;  /* 0x000033400c0d7816 */ /* 0x000fe4000000000d */
[----:B------:R-:W-:-:S03]  /*200df0*/  SHF.R.U32.HI R10, RZ, 0x8, R10 ;  /* 0x00000008ff0a7819 */ /* 0x000fc6000001160a */
[----:B------:R0:W-:Y:S01]  /*200e00*/  STL [R1+0x54c], R13 ;  /* 0x00054c0d01007387 */ /* 0x0001e20000100800 */
[----:B------:R-:W-:-:S04]  /*200e10*/  LOP3.LUT R10, R10, 0xffff, RZ, 0xc0, !PT ;  /* 0x0000ffff0a0a7812 */ /* 0x000fc800078ec0ff */
[----:B------:R-:W-:Y:S02]  /*200e20*/  PRMT R10, R10, 0x3340, R0 ;  /* 0x000033400a0a7816 */ /* 0x000fe40000000000 */
[----:B--2---:R-:W-:-:S05]  /*200e30*/  IADD3 R12, P1, PT, R3, R21, RZ ;  /* 0x00000015030c7210 */ /* 0x004fca0007f3e0ff */
[----:B0-----:R-:W-:-:S05]  /*200e40*/  IMAD.X R13, R9, 0x1, R19, P1 ;  /* 0x00000001090d7824 */ /* 0x001fca00008e0613 */
[----:B------:R0:W-:Y:S04]  /*200e50*/  STL.64 [R1+0xf88], R12 ;  /* 0x000f880c01007387 */ /* 0x0001e80000100a00 */
[----:B------:R1:W-:Y:S01]  /*200e60*/  STL [R1+0x364], R10 ;  /* 0x0003640a01007387 */ /* 0x0003e20000100800 */
[----:B0-----:R-:W-:-:S05]  /*200e70*/  IADD3 R12, P1, PT, R3, R20, RZ ;  /* 0x00000014030c7210 */ /* 0x001fca0007f3e0ff */
[----:B------:R-:W-:-:S05]  /*200e80*/  IMAD.X R13, R9, 0x1, R18, P1 ;  /* 0x00000001090d7824 */ /* 0x000fca00008e0612 */
[----:B------:R0:W-:Y:S04]  /*200e90*/  STL.64 [R1+0xf78], R12 ;  /* 0x000f780c01007387 */ /* 0x0001e80000100a00 */
[----:B-1----:R-:W2:Y:S01]  /*200ea0*/  LDL.LU R10, [R1+0x408] ;  /* 0x00040800010a7983 */ /* 0x002ea20000300800 */
[----:B0-----:R-:W-:-:S03]  /*200eb0*/  SHF.R.U32.HI R12, RZ, 0x8, R8 ;  /* 0x00000008ff0c7819 */ /* 0x001fc60000011608 */
[----:B------:R-:W2:Y:S04]  /*200ec0*/  LDL.LU R8, [R1+0x818] ;  /* 0x0008180001087983 */ /* 0x000ea80000300800 */
[----:B------:R-:W2:Y:S01]  /*200ed0*/  LDL.LU R9, [R1+0x6fc] ;  /* 0x0006fc0001097983 */ /* 0x000ea20000300800 */
[----:B------:R-:W-:Y:S02]  /*200ee0*/  LOP3.LUT R12, R12, 0xffff, RZ, 0xc0, !PT ;  /* 0x0000ffff0c0c7812 */ /* 0x000fe400078ec0ff */
[----:B------:R-:W-:Y:S02]  /*200ef0*/  LOP3.LUT R4, R4, 0xffff, RZ, 0xc0, !PT ;  /* 0x0000ffff04047812 */ /* 0x000fe400078ec0ff */
[----:B----4-:R-:W-:Y:S02]  /*200f00*/  LOP3.LUT R5, R5, 0xffff, RZ, 0xc0, !PT ;  /* 0x0000ffff05057812 */ /* 0x010fe400078ec0ff */
[----:B------:R-:W-:-:S02]  /*200f10*/  PRMT R13, R12, 0x3340, R0 ;  /* 0x000033400c0d7816 */ /* 0x000fc40000000000 */
[----:B---3--:R-:W-:Y:S02]  /*200f20*/  LOP3.LUT R12, R11, 0xffff, RZ, 0xc0, !PT ;  /* 0x0000ffff0b0c7812 */ /* 0x008fe400078ec0ff */
[----:B------:R-:W-:Y:S02]  /*200f30*/  LOP3.LUT R7, R7, 0xffff, RZ, 0xc0, !PT ;  /* 0x0000ffff07077812 */ /* 0x000fe400078ec0ff */
[----:B------:R-:W-:Y:S01]  /*200f40*/  PRMT R11, R4, 0x3340, R5 ;  /* 0x00003340040b7816 */ /* 0x000fe20000000005 */
[----:B------:R0:W-:Y:S01]  /*200f50*/  STL [R1+0x360], R13 ;  /* 0x0003600d01007387 */ /* 0x0001e20000100800 */
[----:B------:R-:W-:Y:S02]  /*200f60*/  LOP3.LUT R2, R2, 0xffff, RZ, 0xc0, !PT ;  /* 0x0000ffff02027812 */ /* 0x000fe400078ec0ff */
[----:B------:R-:W-:Y:S01]  /*200f70*/  LOP3.LUT R6, R6, 0xffff, RZ, 0xc0, !PT ;  /* 0x0000ffff06067812 */ /* 0x000fe200078ec0ff */
[----:B------:R1:W-:Y:S01]  /*200f80*/  STL [R1+0x6d0], R7 ;  /* 0x0006d00701007387 */ /* 0x0003e20000100800 */
[----:B0-----:R-:W-:-:S04]  /*200f90*/  PRMT R13, R12, 0x3340, R0 ;  /* 0x000033400c0d7816 */ /* 0x001fc80000000000 */
[----:B------:R-:W-:Y:S02]  /*200fa0*/  PRMT R13, R11, 0x5410, R13 ;  /* 0x000054100b0d7816 */ /* 0x000fe4000000000d */
[----:B------:R-:W-:Y:S02]  /*200fb0*/  PRMT R11, R7, 0x3340, R0 ;  /* 0x00003340070b7816 */ /* 0x000fe40000000000 */
[----:B-1----:R-:W-:Y:S02]  /*200fc0*/  PRMT R7, R2, 0x3340, R6 ;  /* 0x0000334002077816 */ /* 0x002fe40000000006 */
[----:B------:R-:W-:Y:S01]  /*200fd0*/  SHF.R.U32.HI R2, RZ, 0x8, R2 ;  /* 0x00000008ff027819 */ /* 0x000fe20000011602 */
[----:B------:R0:W-:Y:S01]  /*200fe0*/  STL [R1+0x1b90], R13 ;  /* 0x001b900d01007387 */ /* 0x0001e20000100800 */
[----:B------:R-:W-:Y:S02]  /*200ff0*/  PRMT R7, R7, 0x5410, R11 ;  /* 0x0000541007077816 */ /* 0x000fe4000000000b */
[----:B------:R-:W-:-:S02]  /*201000*/  SHF.R.U32.HI R4, RZ, 0x8, R4 ;  /* 0x00000008ff047819 */ /* 0x000fc40000011604 */
[----:B------:R-:W-:Y:S01]  /*201010*/  LOP3.LUT R11, R2, 0xffff, RZ, 0xc0, !PT ;  /* 0x0000ffff020b7812 */ /* 0x000fe200078ec0ff */
[----:B------:R1:W-:Y:S04]  /*201020*/  STL [R1+0x1b94], R7 ;  /* 0x001b940701007387 */ /* 0x0003e80000100800 */
[----:B------:R-:W3:Y:S01]  /*201030*/  LDL.LU R2, [R1+0x778] ;  /* 0x0007780001027983 */ /* 0x000ee20000300800 */
[----:B0-----:R-:W-:-:S04]  /*201040*/  SHF.R.U32.HI R13, RZ, 0x8, R6 ;  /* 0x00000008ff0d7819 */ /* 0x001fc80000011606 */
[----:B------:R-:W-:Y:S02]  /*201050*/  LOP3.LUT R13, R13, 0xffff, RZ, 0xc0, !PT ;  /* 0x0000ffff0d0d7812 */ /* 0x000fe400078ec0ff */
[----:B-1----:R-:W-:Y:S02]  /*201060*/  SHF.R.U32.HI R7, RZ, 0x8, R5 ;  /* 0x00000008ff077819 */ /* 0x002fe40000011605 */
[----:B------:R-:W4:Y:S04]  /*201070*/  LDL.LU R5, [R1+0x32c] ;  /* 0x00032c0001057983 */ /* 0x000f280000300800 */
[----:B------:R-:W3:Y:S01]  /*201080*/  LDL.LU R6, [R1+0x460] ;  /* 0x0004600001067983 */ /* 0x000ee20000300800 */
[----:B------:R-:W-:Y:S02]  /*201090*/  LOP3.LUT R4, R4, 0xffff, RZ, 0xc0, !PT ;  /* 0x0000ffff04047812 */ /* 0x000fe400078ec0ff */
[----:B------:R-:W-:-:S02]  /*2010a0*/  LOP3.LUT R7, R7, 0xffff, RZ, 0xc0, !PT ;  /* 0x0000ffff07077812 */ /* 0x000fc400078ec0ff */
[----:B------:R-:W-:Y:S02]  /*2010b0*/  PRMT R11, R11, 0x3340, R13 ;  /* 0x000033400b0b7816 */ /* 0x000fe4000000000d */
[----:B------:R-:W-:-:S03]  /*2010c0*/  PRMT R7, R4, 0x3340, R7 ;  /* 0x0000334004077816 */ /* 0x000fc60000000007 */
[----:B------:R0:W-:Y:S04]  /*2010d0*/  STL [R1+0x5bc], R11 ;  /* 0x0005bc0b01007387 */ /* 0x0001e80000100800 */
[----:B------:R1:W-:Y:S01]  /*2010e0*/  STL [R1+0x548], R7 ;  /* 0x0005480701007387 */ /* 0x0003e20000100800 */
[----:B------:R-:W-:-:S03]  /*2010f0*/  VIADD R3, R3, UR6 ;  /* 0x0000000603037c36 */ /* 0x000fc60008000000 */
[----:B------:R0:W-:Y:S01]  /*201100*/  STL [R1+0x76f0], R27 ;  /* 0x0076f01b01007387 */ /* 0x0001e20000100800 */
[----:B--2---:R-:W-:Y:S02]  /*201110*/  LOP3.LUT R10, R10, 0xffff, RZ, 0xc0, !PT ;  /* 0x0000ffff0a0a7812 */ /* 0x004fe400078ec0ff */
[----:B------:R-:W-:Y:S01]  /*201120*/  SHF.R.U32.HI R12, RZ, 0x8, R12 ;  /* 0x00000008ff0c7819 */ /* 0x000fe2000001160c */
[----:B------:R-:W2:Y:S01]  /*201130*/  LDCU UR6, c[0x0][0x3b8] ;  /* 0x00007700ff0677ac */ /* 0x000ea20008000800 */
[----:B------:R-:W-:Y:S02]  /*201140*/  LOP3.LUT R4, R8, 0xffff, RZ, 0xc0, !PT ;  /* 0x0000ffff08047812 */ /* 0x000fe400078ec0ff */
[----:B0-----:R-:W-:Y:S02]  /*201150*/  LOP3.LUT R11, R9, 0xffff, RZ, 0xc0, !PT ;  /* 0x0000ffff090b7812 */ /* 0x001fe400078ec0ff */
[----:B------:R-:W-:Y:S02]  /*201160*/  PRMT R8, R10, 0x3340, R0 ;  /* 0x000033400a087816 */ /* 0x000fe40000000000 */
[----:B-1----:R-:W-:-:S04]  /*201170*/  PRMT R7, R4, 0x3340, R11 ;  /* 0x0000334004077816 */ /* 0x002fc8000000000b */
[----:B------:R-:W-:Y:S02]  /*201180*/  PRMT R7, R7, 0x5410, R8 ;  /* 0x0000541007077816 */ /* 0x000fe40000000008 */
[----:B------:R-:W-:Y:S02]  /*201190*/  IADD3 R8, P1, PT, R3, R27, RZ ;  /* 0x0000001b03087210 */ /* 0x000fe40007f3e0ff */
[----:B------:R-:W-:-:S05]  /*2011a0*/  SHF.R.S32.HI R27, RZ, 0x1f, R3 ;  /* 0x0000001fff1b7819 */ /* 0x000fca0000011403 */
        /* <DEDUP_REMOVED lines=12> */
[----:B----4-:R-:W-:-:S02]  /*201270*/  LOP3.LUT R5, R5, 0xffff, RZ, 0xc0, !PT ;  /* 0x0000ffff05057812 */ /* 0x010fc400078ec0ff */
[----:B------:R-:W-:Y:S02]  /*201280*/  PRMT R11, R4, 0x3340, R11 ;  /* 0x00003340040b7816 */ /* 0x000fe4000000000b */
[----:B---3--:R-:W-:Y:S02]  /*201290*/  LOP3.LUT R4, R2, 0xffff, RZ, 0xc0, !PT ;  /* 0x0000ffff02047812 */ /* 0x008fe400078ec0ff */
[----:B------:R-:W-:Y:S01]  /*2012a0*/  LOP3.LUT R2, R6, 0xffff, RZ, 0xc0, !PT ;  /* 0x0000ffff06027812 */ /* 0x000fe200078ec0ff */
[----:B------:R0:W-:Y:S04]  /*2012b0*/  STL [R1+0x35c], R12 ;  /* 0x00035c0c01007387 */ /* 0x0001e80000100800 */
[----:B------:R1:W-:Y:S01]  /*2012c0*/  STL [R1+0x540], R11 ;  /* 0x0005400b01007387 */ /* 0x0003e20000100800 */
[----:B------:R-:W-:-:S02]  /*2012d0*/  PRMT R6, R4, 0x3340, R2 ;  /* 0x0000334004067816 */ /* 0x000fc40000000002 */
[----:B0-----:R-:W-:Y:S02]  /*2012e0*/  IADD3 R12, P1, PT, R3, R29, RZ ;  /* 0x0000001d030c7210 */ /* 0x001fe40007f3e0ff */
[----:B-1----:R-:W-:-:S04]  /*2012f0*/  PRMT R11, R5, 0x3340, R0 ;  /* 0x00003340050b7816 */ /* 0x002fc80000000000 */
[----:B------:R-:W-:Y:S01]  /*201300*/  PRMT R6, R6, 0x5410, R11 ;  /* 0x0000541006067816 */ /* 0x000fe2000000000b */
[----:B------:R-:W-:-:S04]  /*201310*/  IMAD.X R13, R27, 0x1, R28, P1 ;  /* 0x000000011b0d7824 */ /* 0x000fc800008e061c */
[----:B------:R0:W-:Y:S04]  /*201320*/  STL [R1+0x1b88], R6 ;  /* 0x001b880601007387 */ /* 0x0001e80000100800 */
[----:B------:R-:W-:Y:S04]  /*201330*/  STL.64 [R1+0x76e8], R28 ;  /* 0x0076e81c01007387 */ /* 0x000fe80000100a00 */
[----:B------:R1:W-:Y:S01]  /*201340*/  STL.64 [R1+0x9d8], R12 ;  /* 0x0009d80c01007387 */ /* 0x0003e20000100a00 */
[----:B------:R-:W-:Y:S02]  /*201350*/  SHF.R.U32.HI R5, RZ, 0x8, R5 ;  /* 0x00000008ff057819 */ /* 0x000fe40000011605 */
[----:B0-----:R-:W-:-:S02]  /*201360*/  SHF.R.U32.HI R6, RZ, 0x8, R4 ;  /* 0x00000008ff067819 */ /* 0x001fc40000011604 */
[----:B-1----:R-:W-:Y:S02]  /*201370*/  SHF.R.U32.HI R12, RZ, 0x8, R2 ;  /* 0x00000008ff0c7819 */ /* 0x002fe40000011602 */
        /* <DEDUP_REMOVED lines=13> */
[----:B------:R-:W-:Y:S02]  /*201450*/  LOP3.LUT R5, R8, 0xffff, RZ, 0xc0, !PT ;  /* 0x0000ffff08057812 */ /* 0x000fe400078ec0ff */
[----:B0-----:R-:W-:Y:S02]  /*201460*/  LOP3.LUT R13, R9, 0xffff, RZ, 0xc0, !PT ;  /* 0x0000ffff090d7812 */ /* 0x001fe400078ec0ff */
[----:B-1----:R-:W-:Y:S01]  /*201470*/  PRMT R6, R5, 0x3340, R0 ;  /* 0x0000334005067816 */ /* 0x002fe20000000000 */
[----:B------:R0:W-:Y:S04]  /*201480*/  STL [R1+0x42c], R5 ;  /* 0x00042c0501007387 */ /* 0x0001e80000100800 */
[----:B------:R-:W2:Y:S01]  /*201490*/  LDL.LU R9, [R1+0x5190] ;  /* 0x0051900001097983 */ /* 0x000ea20000300800 */
[----:B0-----:R-:W-:-:S04]  /*2014a0*/  PRMT R5, R12, 0x3340, R13 ;  /* 0x000033400c057816 */ /* 0x001fc8000000000d */
[----:B------:R-:W-:Y:S02]  /*2014b0*/  PRMT R6, R5, 0x5410, R6 ;  /* 0x0000541005067816 */ /* 0x000fe40000000006 */
[----:B------:R-:W2:Y:S04]  /*2014c0*/  LDL.LU R5, [R1+0x2c68] ;  /* 0x002c680001057983 */ /* 0x000ea80000300800 */
[----:B------:R0:W-:Y:S04]  /*2014d0*/  STL [R1+0x1b84], R6 ;  /* 0x001b840601007387 */ /* 0x0001e80000100800 */
[----:B------:R-:W2:Y:S04]  /*2014e0*/  LDL.LU R8, [R1+0x2ddc] ;  /* 0x002ddc0001087983 */ /* 0x000ea80000300800 */
[----:B0-----:R-:W2:Y:S04]  /*2014f0*/  LDL.LU R6, [R1+0x2f48] ;  /* 0x002f480001067983 */ /* 0x001ea80000300800 */
        /* <DEDUP_REMOVED lines=10> */
[----:B---3--:R-:W-:Y:S02]  /*2015a0*/  LOP3.LUT R4, R4, 0xffff, RZ, 0xc0, !PT ;  /* 0x0000ffff04047812 */ /* 0x008fe400078ec0ff */
[----:B------:R-:W-:Y:S02]  /*2015b0*/  PRMT R12, R12, 0x3340, R13 ;  /* 0x000033400c0c7816 */ /* 0x000fe4000000000d */
[----:B----4-:R-:W-:Y:S02]  /*2015c0*/  LOP3.LUT R2, R2, 0xffff, RZ, 0xc0, !PT ;  /* 0x0000ffff02027812 */ /* 0x010fe400078ec0ff */
[----:B------:R-:W-:Y:S01]  /*2015d0*/  LOP3.LUT R11, R11, 0xffff, RZ, 0xc0, !PT ;  /* 0x0000ffff0b0b7812 */ /* 0x000fe200078ec0ff */
[----:B------:R-:W-:Y:S04]  /*2015e0*/  STL [R1+0x354], R28 ;  /* 0x0003541c01007387 */ /* 0x000fe80000100800 */
[----:B------:R0:W-:Y:S01]  /*2015f0*/  STL [R1+0x5b4], R12 ;  /* 0x0005b40c01007387 */ /* 0x0001e20000100800 */
[----:B------:R-:W-:-:S02]  /*201600*/  PRMT R13, R2, 0x3340, R0 ;  /* 0x00003340020d7816 */ /* 0x000fc40000000000 */
[----:B------:R-:W-:Y:S02]  /*201610*/  SHF.R.U32.HI R2, RZ, 0x8, R2 ;  /* 0x00000008ff027819 */ /* 0x000fe40000011602 */
[--C-:B0-----:R-:W-:Y:S02]  /*201620*/  PRMT R12, R4, 0x3340, R11.reuse ;  /* 0x00003340040c7816 */ /* 0x101fe4000000000b */
        /* <DEDUP_REMOVED lines=15> */
[----:B------:R-:W-:Y:S02]  /*201720*/  LOP3.LUT R2, R5, 0xffff, RZ, 0xc0, !PT ;  /* 0x0000ffff05027812 */ /* 0x000fe400078ec0ff */
[----:B------:R-:W-:-:S04]  /*201730*/  LOP3.LUT R8, R8, 0xffff, RZ, 0xc0, !PT ;  /* 0x0000ffff08087812 */ /* 0x000fc800078ec0ff */
[----:B0-----:R-:W-:Y:S02]  /*201740*/  PRMT R4, R9, 0x3340, R8 ;  /* 0x0000334009047816 */ /* 0x001fe40000000008 */
[----:B------:R-:W-:Y:S02]  /*201750*/  LOP3.LUT R5, R7, 0xffff, RZ, 0xc0, !PT ;  /* 0x0000ffff07057812 */ /* 0x000fe400078ec0ff */
[--C-:B------:R-:W-:Y:S02]  /*201760*/  PRMT R7, R2, 0x3340, R0.reuse ;  /* 0x0000334002077816 */ /* 0x100fe40000000000 */
[----:B------:R-:W-:Y:S02]  /*201770*/  LOP3.LUT R6, R6, 0xffff, RZ, 0xc0, !PT ;  /* 0x0000ffff06067812 */ /* 0x000fe400078ec0ff */
[----:B------:R-:W-:Y:S02]  /*201780*/  PRMT R4, R4, 0x5410, R7 ;  /* 0x0000541004047816 */ /* 0x000fe40000000007 */
[----:B------:R-:W-:Y:S01]  /*201790*/  PRMT R11, R5, 0x3340, R0 ;  /* 0x00003340050b7816 */ /* 0x000fe20000000000 */
[----:B------:R-:W2:Y:S04]  /*2017a0*/  LDL.LU R7, [R1+0x2f3c] ;  /* 0x002f3c0001077983 */ /* 0x000ea80000300800 */
[----:B------:R0:W-:Y:S01]  /*2017b0*/  STL [R1+0x1b7c], R4 ;  /* 0x001b7c0401007387 */ /* 0x0001e20000100800 */
[----:B------:R-:W-:-:S04]  /*2017c0*/  LOP3.LUT R10, R10, 0xffff, RZ, 0xc0, !PT ;  /* 0x0000ffff0a0a7812 */ /* 0x000fc800078ec0ff */
[----:B0-----:R-:W-:-:S04]  /*2017d0*/  PRMT R4, R6, 0x3340, R10 ;  /* 0x0000334006047816 */ /* 0x001fc8000000000a */
[----:B------:R-:W-:Y:S02]  /*2017e0*/  PRMT R12, R4, 0x5410, R11 ;  /* 0x00005410040c7816 */ /* 0x000fe4000000000b */
[----:B------:R-:W3:Y:S04]  /*2017f0*/  LDL.LU R11, [R1+0x2bfc] ;  /* 0x002bfc00010b7983 */ /* 0x000ee80000300800 */
[----:B------:R-:W4:Y:S04]  /*201800*/  LDL.LU R4, [R1+0x2d6c] ;  /* 0x002d6c0001047983 */ /* 0x000f280000300800 */
[----:B------:R0:W-:Y:S01]  /*201810*/  STL [R1+0x1b78], R12 ;  /* 0x001b780c01007387 */ /* 0x0001e20000100800 */
[----:B------:R-:W-:-:S02]  /*201820*/  SHF.R.U32.HI R8, RZ, 0x8, R8 ;  /* 0x00000008ff087819 */ /* 0x000fc40000011608 */
[----:B------:R-:W-:Y:S02]  /*201830*/  SHF.R.U32.HI R9, RZ, 0x8, R9 ;  /* 0x00000008ff097819 */ /* 0x000fe40000011609 */
[----:B0-----:R-:W-:Y:S01]  /*201840*/  IADD3 R12, P1, PT, R3, R16, RZ ;  /* 0x00000010030c7210 */ /* 0x001fe20007f3e0ff */
[----:B------:R0:W-:Y:S04]  /*201850*/  STL [R1+0x76d8], R16 ;  /* 0x0076d81001007387 */ /* 0x0001e80000100800 */
[----:B------:R-:W-:-:S05]  /*201860*/  IMAD.X R13, R27, 0x1, R14, P1 ;  /* 0x000000011b0d7824 */ /* 0x000fca00008e060e */
[----:B------:R1:W-:Y:S01]  /*201870*/  STL.64 [R1+0xd38], R12 ;  /* 0x000d380c01007387 */ /* 0x0003e20000100a00 */
[----:B0-----:R-:W-:Y:S02]  /*201880*/  LOP3.LUT R16, R8, 0xffff, RZ, 0xc0, !PT ;  /* 0x0000ffff08107812 */ /* 0x001fe400078ec0ff */
[----:B-1----:R-:W-:Y:S02]  /*201890*/  SHF.R.U32.HI R12, RZ, 0x8, R10 ;  /* 0x00000008ff0c7819 */ /* 0x002fe4000001160a */
[----:B------:R-:W-:Y:S01]  /*2018a0*/  LOP3.LUT R13, R9, 0xffff, RZ, 0xc0, !PT ;  /* 0x0000ffff090d7812 */ /* 0x000fe200078ec0ff */
[----:B------:R-:W4:Y:S04]  /*2018b0*/  LDL.LU R10, [R1+0x86c] ;  /* 0x00086c00010a7983 */ /* 0x000f280000300800 */
[----:B------:R-:W4:Y:S04]  /*2018c0*/  LDL.LU R8, [R1+0x418] ;  /* 0x0004180001087983 */ /* 0x000f280000300800 */
[----:B------:R-:W4:Y:S01]  /*2018d0*/  LDL.LU R9, [R1+0x754] ;  /* 0x0007540001097983 */ /* 0x000f220000300800 */
[----:B------:R-:W-:-:S02]  /*2018e0*/  SHF.R.U32.HI R6, RZ, 0x8, R6 ;  /* 0x00000008ff067819 */ /* 0x000fc40000011606 */
[----:B------:R-:W-:Y:S02]  /*2018f0*/  LOP3.LUT R12, R12, 0xffff, RZ, 0xc0, !PT ;  /* 0x0000ffff0c0c7812 */ /* 0x000fe400078ec0ff */
[----:B------:R-:W-:Y:S02]  /*201900*/  LOP3.LUT R6, R6, 0xffff, RZ, 0xc0, !PT ;  /* 0x0000ffff06067812 */ /* 0x000fe400078ec0ff */
[----:B------:R-:W-:Y:S02]  /*201910*/  SHF.R.U32.HI R5, RZ, 0x8, R5 ;  /* 0x00000008ff057819 */ /* 0x000fe40000011605 */
[----:B------:R-:W-:Y:S02]  /*201920*/  SHF.R.U32.HI R2, RZ, 0x8, R2 ;  /* 0x00000008ff027819 */ /* 0x000fe40000011602 */
[----:B------:R-:W-:Y:S02]  /*201930*/  PRMT R6, R6, 0x3340, R12 ;  /* 0x0000334006067816 */ /* 0x000fe4000000000c */
[----:B------:R-:W-:-:S02]  /*201940*/  IADD3 R12, P1, PT, R3, R23, RZ ;  /* 0x00000017030c7210 */ /* 0x000fc40007f3e0ff */
[----:B------:R-:W-:Y:S02]  /*201950*/  PRMT R16, R13, 0x3340, R16 ;  /* 0x000033400d107816 */ /* 0x000fe40000000010 */
[----:B------:R-:W-:Y:S02]  /*201960*/  LOP3.LUT R5, R5, 0xffff, RZ, 0xc0, !PT ;  /* 0x0000ffff05057812 */ /* 0x000fe400078ec0ff */
[----:B------:R-:W-:Y:S01]  /*201970*/  LOP3.LUT R2, R2, 0xffff, RZ, 0xc0, !PT ;  /* 0x0000ffff02027812 */ /* 0x000fe200078ec0ff */
[----:B------:R-:W-:Y:S01]  /*201980*/  IMAD.X R13, R27, 0x1, R22, P1 ;  /* 0x000000011b0d7824 */ /* 0x000fe200008e0616 */
[----:B------:R-:W-:Y:S01]  /*201990*/  STL [R1+0x52c], R16 ;  /* 0x00052c1001007387 */ /* 0x000fe20000100800 */
[----:B------:R-:W-:-:S03]  /*2019a0*/  PRMT R5, R5, 0x3340, R0 ;  /* 0x0000334005057816 */ /* 0x000fc60000000000 */
[----:B------:R0:W-:Y:S04]  /*2019b0*/  STL [R1+0x528], R6 ;  /* 0x0005280601007387 */ /* 0x0001e80000100800 */
[----:B------:R-:W-:Y:S04]  /*2019c0*/  STL.64 [R1+0x76e0], R22 ;  /* 0x0076e01601007387 */ /* 0x000fe80000100a00 */
[----:B------:R-:W-:Y:S04]  /*2019d0*/  STL.64 [R1+0xd30], R12 ;  /* 0x000d300c01007387 */ /* 0x000fe80000100a00 */
[----:B------:R1:W-:Y:S01]  /*2019e0*/  STL [R1+0x34c], R5 ;  /* 0x00034c0501007387 */ /* 0x0003e20000100800 */
[----:B0-----:R-:W-:-:S03]  /*2019f0*/  PRMT R6, R2, 0x3340, R0 ;  /* 0x0000334002067816 */ /* 0x001fc60000000000 */
[----:B-1----:R-:W4:Y:S04]  /*201a00*/  LDL.LU R5, [R1+0x1170] ;  /* 0x0011700001057983 */ /* 0x002f280000300800 */
[----:B------:R0:W-:Y:S04]  /*201a10*/  STL [R1+0x348], R6 ;  /* 0x0003480601007387 */ /* 0x0001e80000100800 */
[----:B0-----:R-:W4:Y:S01]  /*201a20*/  LDL.LU R6, [R1+0x41c] ;  /* 0x00041c0001067983 */ /* 0x001f220000300800 */
[----:B--2---:R-:W-:-:S03]  /*201a30*/  LOP3.LUT R2, R7, 0xffff, RZ, 0xc0, !PT ;  /* 0x0000ffff07027812 */ /* 0x004fc600078ec0ff */
[----:B------:R-:W2:Y:S01]  /*201a40*/  LDL.LU R7, [R1+0x768] ;  /* 0x0007680001077983 */ /* 0x000ea20000300800 */
[----:B---3--:R-:W-:Y:S02]  /*201a50*/  LOP3.LUT R11, R11, 0xffff, RZ, 0xc0, !PT ;  /* 0x0000ffff0b0b7812 */ /* 0x008fe400078ec0ff */
[----:B----4-:R-:W-:Y:S02]  /*201a60*/  LOP3.LUT R4, R4, 0xffff, RZ, 0xc0, !PT ;  /* 0x0000ffff04047812 */ /* 0x010fe400078ec0ff */
[----:B------:R-:W-:Y:S01]  /*201a70*/  PRMT R12, R11, 0x3340, R0 ;  /* 0x000033400b0c7816 */ /* 0x000fe20000000000 */
[----:B------:R0:W-:Y:S02]  /*201a80*/  STL [R1+0x420], R11 ;  /* 0x0004200b01007387 */ /* 0x0001e40000100800 */
[----:B0-----:R-:W-:Y:S02]  /*201a90*/  PRMT R11, R2, 0x3340, R4 ;  /* 0x00003340020b7816 */ /* 0x001fe40000000004 */
[----:B------:R-:W-:-:S02]  /*201aa0*/  SHF.R.U32.HI R2, RZ, 0x8, R2 ;  /* 0x00000008ff027819 */ /* 0x000fc40000011602 */
[----:B------:R-:W-:Y:S02]  /*201ab0*/  SHF.R.U32.HI R4, RZ, 0x8, R4 ;  /* 0x00000008ff047819 */ /* 0x000fe40000011604 */
[----:B------:R-:W-:Y:S02]  /*201ac0*/  PRMT R11, R11, 0x5410, R12 ;  /* 0x000054100b0b7816 */ /* 0x000fe4000000000c */
[----:B------:R-:W-:Y:S02]  /*201ad0*/  IADD3 R12, P1, PT, R3, R21, RZ ;  /* 0x00000015030c7210 */ /* 0x000fe40007f3e0ff */
[----:B------:R-:W-:Y:S02]  /*201ae0*/  LOP3.LUT R2, R2, 0xffff, RZ, 0xc0, !PT ;  /* 0x0000ffff02027812 */ /* 0x000fe400078ec0ff */
[----:B------:R-:W-:Y:S01]  /*201af0*/  LOP3.LUT R4, R4, 0xffff, RZ, 0xc0, !PT ;  /* 0x0000ffff04047812 */ /* 0x000fe200078ec0ff */
[----:B------:R0:W-:Y:S01]  /*201b00*/  STL [R1+0x1b74], R11 ;  /* 0x001b740b01007387 */ /* 0x0001e20000100800 */
[----:B------:R-:W-:-:S05]  /*201b10*/  IMAD.X R13, R27, 0x1, R19, P1 ;  /* 0x000000011b0d7824 */ /* 0x000fca00008e0613 */
[----:B------:R1:W-:Y:S01]  /*201b20*/  STL.64 [R1+0xee8], R12 ;  /* 0x000ee80c01007387 */ /* 0x0003e20000100a00 */
[----:B0-----:R-:W-:Y:S02]  /*201b30*/  PRMT R11, R2, 0x3340, R4 ;  /* 0x00003340020b7816 */ /* 0x001fe40000000004 */
[----:B------:R-:W-:Y:S02]  /*201b40*/  LOP3.LUT R4, R10, 0xffff, RZ, 0xc0, !PT ;  /* 0x0000ffff0a047812 */ /* 0x000fe400078ec0ff */
[----:B------:R-:W-:Y:S01]  /*201b50*/  LOP3.LUT R2, R8, 0xffff, RZ, 0xc0, !PT ;  /* 0x0000ffff08027812 */ /* 0x000fe200078ec0ff */
[----:B------:R0:W-:Y:S04]  /*201b60*/  STL [R1+0x5a8], R11 ;  /* 0x0005a80b01007387 */ /* 0x0001e80000100800 */
[----:B------:R-:W3:Y:S01]  /*201b70*/  LDL.LU R10, [R1+0x3f0] ;  /* 0x0003f000010a7983 */ /* 0x000ee20000300800 */
[----:B-1----:R-:W-:-:S02]  /*201b80*/  PRMT R13, R2, 0x3340, R0 ;  /* 0x00003340020d7816 */ /* 0x002fc40000000000 */
[----:B0-----:R-:W-:Y:S02]  /*201b90*/  LOP3.LUT R11, R9, 0xffff, RZ, 0xc0, !PT ;  /* 0x0000ffff090b7812 */ /* 0x001fe400078ec0ff */
[----:B------:R-:W4:Y:S04]  /*201ba0*/  LDL.LU R9, [R1+0x810] ;  /* 0x0008100001097983 */ /* 0x000f280000300800 */
[----:B------:R-:W4:Y:S01]  /*201bb0*/  LDL.LU R8, [R1+0x6f4] ;  /* 0x0006f40001087983 */ /* 0x000f220000300800 */
[----:B------:R-:W-:-:S04]  /*201bc0*/  PRMT R12, R4, 0x3340, R11 ;  /* 0x00003340040c7816 */ /* 0x000fc8000000000b */
[----:B------:R-:W-:Y:S02]  /*201bd0*/  PRMT R16, R12, 0x5410, R13 ;  /* 0x000054100c107816 */ /* 0x000fe4000000000d */
[----:B------:R-:W-:-:S03]  /*201be0*/  IADD3 R12, P1, PT, R3, R20, RZ ;  /* 0x00000014030c7210 */ /* 0x000fc60007f3e0ff */
[----:B------:R-:W-:Y:S02]  /*201bf0*/  STL [R1+0x1b70], R16 ;  /* 0x001b701001007387 */ /* 0x000fe40000100800 */
[----:B------:R-:W-:Y:S02]  /*201c00*/  IMAD.X R13, R27, 0x1, R18, P1 ;  /* 0x000000011b0d7824 */ /* 0x000fe400008e0612 */
[----:B------:R-:W4:Y:S01]  /*201c10*/  LDL.LU R27, [R1+0x76f0] ;  /* 0x0076f000011b7983 */ /* 0x000f220000300800 */
[----:B------:R-:W-:Y:S02]  /*201c20*/  SHF.R.U32.HI R4, RZ, 0x8, R4 ;  /* 0x00000008ff047819 */ /* 0x000fe40000011604 */
[----:B------:R-:W-:Y:S02]  /*201c30*/  SHF.R.U32.HI R11, RZ, 0x8, R11 ;  /* 0x00000008ff0b7819 */ /* 0x000fe4000001160b */
[----:B------:R-:W-:Y:S02]  /*201c40*/  LOP3.LUT R4, R4, 0xffff, RZ, 0xc0, !PT ;  /* 0x0000ffff04047812 */ /* 0x000fe400078ec0ff */
[----:B------:R-:W-:-:S04]  /*201c50*/  LOP3.LUT R11, R11, 0xffff, RZ, 0xc0, !PT ;  /* 0x0000ffff0b0b7812 */ /* 0x000fc800078ec0ff */
[----:B------:R-:W-:Y:S01]  /*201c60*/  PRMT R4, R4, 0x3340, R11 ;  /* 0x0000334004047816 */ /* 0x000fe2000000000b */
[----:B------:R-:W-:Y:S01]  /*201c70*/  STL.64 [R1+0xee0], R12 ;  /* 0x000ee00c01007387 */ /* 0x000fe20000100a00 */
[----:B------:R-:W-:-:S03]  /*201c80*/  LOP3.LUT R5, R5, 0xffff, RZ, 0xc0, !PT ;  /* 0x0000ffff05057812 */ /* 0x000fc600078ec0ff */
[----:B------:R2:W-:Y:S01]  /*201c90*/  STL [R1+0x51c], R4 ;  /* 0x00051c0401007387 */ /* 0x0005e20000100800 */
[----:B------:R-:W-:Y:S02]  /*201ca0*/  LOP3.LUT R11, R6, 0xffff, RZ, 0xc0, !PT ;  /* 0x0000ffff060b7812 */ /* 0x000fe400078ec0ff */
[----:B------:R-:W-:Y:S02]  /*201cb0*/  SHF.R.U32.HI R2, RZ, 0x8, R2 ;  /* 0x00000008ff027819 */ /* 0x000fe40000011602 */
[----:B--2---:R-:W-:Y:S02]  /*201cc0*/  LOP3.LUT R4, R7, 0xffff, RZ, 0xc0, !PT ;  /* 0x0000ffff07047812 */ /* 0x004fe400078ec0ff */
[----:B------:R-:W-:Y:S02]  /*201cd0*/  PRMT R7, R11, 0x3340, R0 ;  /* 0x000033400b077816 */ /* 0x000fe40000000000 */
[----:B------:R-:W-:-:S04]  /*201ce0*/  PRMT R6, R5, 0x3340, R4 ;  /* 0x0000334005067816 */ /* 0x000fc80000000004 */
[----:B------:R-:W-:Y:S02]  /*201cf0*/  PRMT R6, R6, 0x5410, R7 ;  /* 0x0000541006067816 */ /* 0x000fe40000000007 */
[----:B------:R-:W-:-:S03]  /*201d00*/  SHF.R.U32.HI R5, RZ, 0x8, R5 ;  /* 0x00000008ff057819 */ /* 0x000fc60000011605 */
[----:B------:R0:W-:Y:S01]  /*201d10*/  STL [R1+0x1b6c], R6 ;  /* 0x001b6c0601007387 */ /* 0x0001e20000100800 */
[----:B------:R-:W-:Y:S02]  /*201d20*/  LOP3.LUT R7, R2, 0xffff, RZ, 0xc0, !PT ;  /* 0x0000ffff02077812 */ /* 0x000fe400078ec0ff */
[----:B------:R-:W-:Y:S01]  /*201d30*/  LOP3.LUT R5, R5, 0xffff, RZ, 0xc0, !PT ;  /* 0x0000ffff05057812 */ /* 0x000fe200078ec0ff */
[----:B------:R-:W2:Y:S04]  /*201d40*/  LDL.LU R2, [R1+0x81c] ;  /* 0x00081c0001027983 */ /* 0x000ea80000300800 */
[----:B------:R-:W2:Y:S01]  /*201d50*/  LDL.LU R12, [R1+0x3f4] ;  /* 0x0003f400010c7983 */ /* 0x000ea20000300800 */
[----:B0-----:R-:W-:Y:S02]  /*201d60*/  SHF.R.U32.HI R6, RZ, 0x8, R4 ;  /* 0x00000008ff067819 */ /* 0x001fe40000011604 */
[----:B------:R-:W-:Y:S01]  /*201d70*/  PRMT R7, R7, 0x3340, R0 ;  /* 0x0000334007077816 */ /* 0x000fe20000000000 */
[----:B------:R-:W2:Y:S01]  /*201d80*/  LDL.LU R4, [R1+0x704] ;  /* 0x0007040001047983 */ /* 0x000ea20000300800 */
[----:B------:R-:W-:-:S04]  /*201d90*/  LOP3.LUT R6, R6, 0xffff, RZ, 0xc0, !PT ;  /* 0x0000ffff06067812 */ /* 0x000fc800078ec0ff */
[----:B------:R-:W-:Y:S01]  /*201da0*/  PRMT R5, R5, 0x3340, R6 ;  /* 0x0000334005057816 */ /* 0x000fe20000000006 */
[----:B------:R-:W-:Y:S01]  /*201db0*/  STL [R1+0x344], R7 ;  /* 0x0003440701007387 */ /* 0x000fe20000100800 */
[----:B------:R-:W-:Y:S01]  /*201dc0*/  VIADD R6, R3, UR6 ;  /* 0x0000000603067c36 */ /* 0x000fe20008000000 */
[----:B---3--:R-:W-:Y:S02]  /*201dd0*/  LOP3.LUT R16, R10, 0xffff, RZ, 0xc0, !PT ;  /* 0x0000ffff0a107812 */ /* 0x008fe400078ec0ff */
[----:B------:R0:W-:Y:S02]  /*201de0*/  STL [R1+0x518], R5 ;  /* 0x0005180501007387 */ /* 0x0001e40000100800 */
[----:B------:R-:W-:Y:S02]  /*201df0*/  SHF.R.S32.HI R13, RZ, 0x1f, R6 ;  /* 0x0000001fff0d7819 */ /* 0x000fe40000011406 */
[----:B----4-:R-:W-:Y:S02]  /*201e00*/  LOP3.LUT R9, R9, 0xffff, RZ, 0xc0, !PT ;  /* 0x0000ffff09097812 */ /* 0x010fe400078ec0ff */
[----:B------:R-:W-:-:S02]  /*201e10*/  LOP3.LUT R23, R8, 0xffff, RZ, 0xc0, !PT ;  /* 0x0000ffff08177812 */ /* 0x000fc400078ec0ff */
[----:B0-----:R-:W-:Y:S02]  /*201e20*/  PRMT R5, R16, 0x3340, R0 ;  /* 0x0000334010057816 */ /* 0x001fe40000000000 */
[----:B------:R-:W-:Y:S01]  /*201e30*/  SHF.R.U32.HI R11, RZ, 0x8, R11 ;  /* 0x00000008ff0b7819 */ /* 0x000fe2000001160b */
[----:B------:R-:W0:Y:S01]  /*201e40*/  LDCU UR6, c[0x0][0x3b8] ;  /* 0x00007700ff0677ac */ /* 0x000e220008000800 */
[----:B------:R-:W-:-:S04]  /*201e50*/  PRMT R3, R9, 0x3340, R23 ;  /* 0x0000334009037816 */ /* 0x000fc80000000017 */
[----:B------:R-:W-:Y:S02]  /*201e60*/  PRMT R7, R3, 0x5410, R5 ;  /* 0x0000541003077816 */ /* 0x000fe40000000005 */
[----:B------:R-:W3:Y:S04]  /*201e70*/  LDL.LU R3, [R1+0x51a4] ;  /* 0x0051a40001037983 */ /* 0x000ee80000300800 */
[----:B------:R-:W4:Y:S01]  /*201e80*/  LDL.LU R5, [R1+0x2cb8] ;  /* 0x002cb80001057983 */ /* 0x000f220000300800 */
[----:B------:R-:W-:-:S03]  /*201e90*/  IADD3 R28, P1, PT, R6, R27, RZ ;  /* 0x0000001b061c7210 */ /* 0x000fc60007f3e0ff */
[----:B------:R1:W-:Y:S02]  /*201ea0*/  STL [R1+0x1b68], R7 ;  /* 0x001b680701007387 */ /* 0x0003e40000100800 */
[----:B------:R-:W-:Y:S02]  /*201eb0*/  IMAD.X R29, R13, 0x1, R26, P1 ;  /* 0x000000010d1d7824 */ /* 0x000fe400008e061a */
[----:B-1----:R-:W4:Y:S04]  /*201ec0*/  LDL.LU R7, [R1+0x2e1c] ;  /* 0x002e1c0001077983 */ /* 0x002f280000300800 */
[----:B------:R-:W4:Y:S04]  /*201ed0*/  LDL.LU R10, [R1+0x2f58] ;  /* 0x002f5800010a7983 */ /* 0x000f280000300800 */
[----:B------:R-:W4:Y:S04]  /*201ee0*/  LDL.LU R8, [R1+0x2c3c] ;  /* 0x002c3c0001087983 */ /* 0x000f280000300800 */
[----:B------:R1:W-:Y:S04]  /*201ef0*/  STL.64 [R1+0xea8], R28 ;  /* 0x000ea81c01007387 */ /* 0x0003e80000100a00 */
[----:B-1----:R-:W4:Y:S01]  /*201f00*/  LDL.LU.64 R28, [R1+0x76e8] ;  /* 0x0076e800011c7983 */ /* 0x002f220000300a00 */
[----:B------:R-:W-:-:S03]  /*201f10*/  SHF.R.U32.HI R22, RZ, 0x8, R9 ;  /* 0x00000008ff167819 */ /* 0x000fc60000011609 */
[----:B------:R-:W4:Y:S01]  /*201f20*/  LDL.LU R9, [R1+0x2dac] ;  /* 0x002dac0001097983 */ /* 0x000f220000300800 */
        /* <DEDUP_REMOVED lines=9> */
[----:B------:R-:W-:-:S04]  /*201fc0*/  LOP3.LUT R11, R11, 0xffff, RZ, 0xc0, !PT ;  /* 0x0000ffff0b0b7812 */ /* 0x000fc800078ec0ff */
[--C-:B------:R-:W-:Y:S02]  /*201fd0*/  PRMT R11, R11, 0x3340, R0.reuse ;  /* 0x000033400b0b7816 */ /* 0x100fe40000000000 */
[----:B--2---:R-:W-:Y:S02]  /*201fe0*/  LOP3.LUT R12, R12, 0xffff, RZ, 0xc0, !PT ;  /* 0x0000ffff0c0c7812 */ /* 0x004fe400078ec0ff */
[----:B------:R-:W-:Y:S02]  /*201ff0*/  LOP3.LUT R2, R2, 0xffff, RZ, 0xc0, !PT ;  /* 0x0000ffff02027812 */ /* 0x000fe400078ec0ff */
[----:B-1----:R-:W-:Y:S01]  /*202000*/  PRMT R16, R12, 0x3340, R0 ;  /* 0x000033400c107816 */ /* 0x002fe20000000000 */
[----:B------:R1:W-:Y:S01]  /*202010*/  STL [R1+0x418], R12 ;  /* 0x0004180c01007387 */ /* 0x0003e20000100800 */
[----:B------:R-:W-:-:S04]  /*202020*/  LOP3.LUT R4, R4, 0xffff, RZ, 0xc0, !PT ;  /* 0x0000ffff04047812 */ /* 0x000fc800078ec0ff */
[----:B-1----:R-:W-:Y:S02]  /*202030*/  PRMT R12, R2, 0x3340, R4 ;  /* 0x00003340020c7816 */ /* 0x002fe40000000004 */
[----:B------:R-:W-:Y:S02]  /*202040*/  SHF.R.U32.HI R2, RZ, 0x8, R2 ;  /* 0x00000008ff027819 */ /* 0x000fe40000011602 */
[----:B------:R-:W-:Y:S02]  /*202050*/  SHF.R.U32.HI R4, RZ, 0x8, R4 ;  /* 0x00000008ff047819 */ /* 0x000fe40000011604 */
[----:B------:R-:W-:Y:S02]  /*202060*/  PRMT R12, R12, 0x5410, R16 ;  /* 0x000054100c0c7816 */ /* 0x000fe40000000010 */
[----:B------:R-:W-:Y:S02]  /*202070*/  LOP3.LUT R2, R2, 0xffff, RZ, 0xc0, !PT ;  /* 0x0000ffff02027812 */ /* 0x000fe400078ec0ff */
[----:B------:R-:W-:-:S04]  /*202080*/  LOP3.LUT R4, R4, 0xffff, RZ, 0xc0, !PT ;  /* 0x0000ffff04047812 */ /* 0x000fc800078ec0ff */
[----:B------:R-:W-:Y:S01]  /*202090*/  PRMT R2, R2, 0x3340, R4 ;  /* 0x0000334002027816 */ /* 0x000fe20000000004 */
[----:B------:R1:W-:Y:S01]  /*2020a0*/  STL [R1+0x1b64], R12 ;  /* 0x001b640c01007387 */ /* 0x0003e20000100800 */
[----:B---3--:R-:W-:Y:S02]  /*2020b0*/  LOP3.LUT R3, R3, 0xffff, RZ, 0xc0, !PT ;  /* 0x0000ffff03037812 */ /* 0x008fe400078ec0ff */
[----:B----4-:R-:W-:-:S04]  /*2020c0*/  LOP3.LUT R16, R5, 0xffff, RZ, 0xc0, !PT ;  /* 0x0000ffff05107812 */ /* 0x010fc800078ec0ff */
[----:B------:R-:W-:Y:S02]  /*2020d0*/  PRMT R4, R16, 0x3340, R0 ;  /* 0x0000334010047816 */ /* 0x000fe40000000000 */
[----:B------:R-:W-:Y:S02]  /*2020e0*/  LOP3.LUT R5, R7, 0xffff, RZ, 0xc0, !PT ;  /* 0x0000ffff07057812 */ /* 0x000fe400078ec0ff */
[----:B------:R-:W-:-:S05]  /*2020f0*/  IADD3 R22, P1, PT, R6, R29, RZ ;  /* 0x0000001d06167210 */ /* 0x000fca0007f3e0ff */
[----:B------:R-:W-:-:S05]  /*202100*/  IMAD.X R23, R13, 0x1, R28, P1 ;  /* 0x000000010d177824 */ /* 0x000fca00008e061c */
[----:B------:R-:W-:Y:S04]  /*202110*/  STL.64 [R1+0xea0], R22 ;  /* 0x000ea01601007387 */ /* 0x000fe80000100a00 */
[----:B------:R-:W-:Y:S04]  /*202120*/  STL [R1+0x33c], R11 ;  /* 0x00033c0b01007387 */ /* 0x000fe80000100800 */
[----:B------:R2:W-:Y:S01]  /*202130*/  STL [R1+0x59c], R2 ;  /* 0x00059c0201007387 */ /* 0x0005e20000100800 */
[----:B-1----:R-:W-:Y:S02]  /*202140*/  LOP3.LUT R12, R8, 0xffff, RZ, 0xc0, !PT ;  /* 0x0000ffff080c7812 */ /* 0x002fe400078ec0ff */
[----:B------:R-:W-:-:S02]  /*202150*/  LOP3.LUT R8, R9, 0xffff, RZ, 0xc0, !PT ;  /* 0x0000ffff09087812 */ /* 0x000fc400078ec0ff */
[----:B------:R-:W-:Y:S02]  /*202160*/  LOP3.LUT R7, R10, 0xffff, RZ, 0xc0, !PT ;  /* 0x0000ffff0a077812 */ /* 0x000fe400078ec0ff */
[----:B--2---:R-:W-:-:S04]  /*202170*/  PRMT R2, R3, 0x3340, R5 ;  /* 0x0000334003027816 */ /* 0x004fc80000000005 */
[----:B------:R-:W-:Y:S02]  /*202180*/  PRMT R9, R2, 0x5410, R4 ;  /* 0x0000541002097816 */ /* 0x000fe40000000004 */
[----:B------:R-:W2:Y:S04]  /*202190*/  LDL.LU R4, [R1+0x51a8] ;  /* 0x0051a80001047983 */ /* 0x000ea80000300800 */
[----:B------:R-:W3:Y:S04]  /*2021a0*/  LDL.LU R2, [R1+0x2d3c] ;  /* 0x002d3c0001027983 */ /* 0x000ee80000300800 */
[----:B------:R1:W-:Y:S01]  /*2021b0*/  STL [R1+0x1b60], R9 ;  /* 0x001b600901007387 */ /* 0x0003e20000100800 */
[----:B------:R-:W-:-:S02]  /*2021c0*/  PRMT R10, R12, 0x3340, R0 ;  /* 0x000033400c0a7816 */ /* 0x000fc40000000000 */
[----:B------:R-:W-:Y:S02]  /*2021d0*/  IADD3 R22, P1, PT, R6, R17, RZ ;  /* 0x0000001106167210 */ /* 0x000fe40007f3e0ff */
[----:B------:R-:W-:Y:S02]  /*2021e0*/  SHF.R.U32.HI R3, RZ, 0x8, R3 ;  /* 0x00000008ff037819 */ /* 0x000fe40000011603 */
[----:B------:R-:W-:Y:S01]  /*2021f0*/  SHF.R.U32.HI R5, RZ, 0x8, R5 ;  /* 0x00000008ff057819 */ /* 0x000fe20000011605 */
[----:B------:R-:W4:Y:S01]  /*202200*/  LDL.LU R11, [R1+0x2e58] ;  /* 0x002e5800010b7983 */ /* 0x000f220000300800 */
[--C-:B-1----:R-:W-:Y:S02]  /*202210*/  PRMT R9, R7, 0x3340, R8.reuse ;  /* 0x0000334007097816 */ /* 0x102fe40000000008 */
[----:B------:R-:W-:Y:S02]  /*202220*/  SHF.R.U32.HI R7, RZ, 0x8, R7 ;  /* 0x00000008ff077819 */ /* 0x000fe40000011607 */
[----:B------:R-:W-:Y:S01]  /*202230*/  SHF.R.U32.HI R8, RZ, 0x8, R8 ;  /* 0x00000008ff087819 */ /* 0x000fe20000011608 */
[----:B------:R-:W-:Y:S01]  /*202240*/  IMAD.X R23, R13, 0x1, R15, P1 ;  /* 0x000000010d177824 */ /* 0x000fe200008e060f */
[----:B------:R-:W-:-:S02]  /*202250*/  PRMT R9, R9, 0x5410, R10 ;  /* 0x0000541009097816 */ /* 0x000fc4000000000a */
[----:B------:R-:W-:Y:S02]  /*202260*/  LOP3.LUT R7, R7, 0xffff, RZ, 0xc0, !PT ;  /* 0x0000ffff07077812 */ /* 0x000fe400078ec0ff */
[----:B------:R-:W-:Y:S02]  /*202270*/  LOP3.LUT R8, R8, 0xffff, RZ, 0xc0, !PT ;  /* 0x0000ffff08087812 */ /* 0x000fe400078ec0ff */
[----:B------:R-:W-:Y:S02]  /*202280*/  LOP3.LUT R3, R3, 0xffff, RZ, 0xc0, !PT ;  /* 0x0000ffff03037812 */ /* 0x000fe400078ec0ff */
[----:B------:R-:W-:Y:S01]  /*202290*/  LOP3.LUT R5, R5, 0xffff, RZ, 0xc0, !PT ;  /* 0x0000ffff05057812 */ /* 0x000fe200078ec0ff */
[----:B------:R-:W-:Y:S04]  /*2022a0*/  STL [R1+0x1b5c], R9 ;  /* 0x001b5c0901007387 */ /* 0x000fe80000100800 */
[----:B------:R1:W-:Y:S01]  /*2022b0*/  STL.64 [R1+0xf48], R22 ;  /* 0x000f481601007387 */ /* 0x0003e20000100a00 */
[----:B------:R-:W-:-:S02]  /*2022c0*/  PRMT R7, R7, 0x3340, R8 ;  /* 0x0000334007077816 */ /* 0x000fc40000000008 */
[----:B------:R-:W-:Y:S01]  /*2022d0*/  PRMT R3, R3, 0x3340, R5 ;  /* 0x0000334003037816 */ /* 0x000fe20000000005 */
[----:B------:R-:W4:Y:S04]  /*2022e0*/  LDL.LU R8, [R1+0x1180] ;  /* 0x0011800001087983 */ /* 0x000f280000300800 */
[----:B------:R0:W-:Y:S04]  /*2022f0*/  STL [R1+0x50c], R7 ;  /* 0x00050c0701007387 */ /* 0x0001e80000100800 */
[----:B------:R-:W4:Y:S01]  /*202300*/  LDL.LU R5, [R1+0x6cc] ;  /* 0x0006cc0001057983 */ /* 0x000f220000300800 */
[----:B-1----:R-:W-:-:S03]  /*202310*/  IADD3 R22, P1, PT, R6, R25, RZ ;  /* 0x0000001906167210 */ /* 0x002fc60007f3e0ff */
[----:B------:R1:W-:Y:S04]  /*202320*/  STL [R1+0x500], R3 ;  /* 0x0005000301007387 */ /* 0x0003e80000100800 */
[----:B------:R-:W4:Y:S01]  /*202330*/  LDL.LU R9, [R1+0x7b4] ;  /* 0x0007b40001097983 */ /* 0x000f220000300800 */
[----:B------:R-:W-:-:S03]  /*202340*/  IMAD.X R23, R13, 0x1, R24, P1 ;  /* 0x000000010d177824 */ /* 0x000fc600008e0618 */
[----:B0-----:R-:W4:Y:S04]  /*202350*/  LDL.LU R7, [R1+0x1174] ;  /* 0x0011740001077983 */ /* 0x001f280000300800 */
[----:B-1----:R-:W4:Y:S04]  /*202360*/  LDL.LU R3, [R1+0x6c8] ;  /* 0x0006c80001037983 */ /* 0x002f280000300800 */
[----:B------:R0:W-:Y:S04]  /*202370*/  STL.64 [R1+0xf40], R22 ;  /* 0x000f401601007387 */ /* 0x0001e80000100a00 */
[----:B0-----:R-:W4:Y:S04]  /*202380*/  LDL.LU.64 R22, [R1+0x76e0] ;  /* 0x0076e00001167983 */ /* 0x001f280000300a00 */
[----:B------:R-:W4:Y:S04]  /*202390*/  LDL.LU R10, [R1+0x7b8] ;  /* 0x0007b800010a7983 */ /* 0x000f280000300800 */
[----:B------:R0:W-:Y:S02]  /*2023a0*/  STL.64 [R1+0x76d0], R24 ;  /* 0x0076d01801007387 */ /* 0x0001e40000100a00 */
[----:B0-----:R-:W-:-:S02]  /*2023b0*/  SHF.R.U32.HI R25, RZ, 0x8, R16 ;  /* 0x00000008ff197819 */ /* 0x001fc40000011610 */
[----:B------:R-:W4:Y:S01]  /*2023c0*/  LDL.LU R16, [R1+0x76d8] ;  /* 0x0076d80001107983 */ /* 0x000f220000300800 */
[----:B------:R-:W-:Y:S02]  /*2023d0*/  SHF.R.U32.HI R12, RZ, 0x8, R12 ;  /* 0x00000008ff0c7819 */ /* 0x000fe4000001160c */
[----:B------:R-:W-:Y:S02]  /*2023e0*/  LOP3.LUT R24, R25, 0xffff, RZ, 0xc0, !PT ;  /* 0x0000ffff19187812 */ /* 0x000fe400078ec0ff */
[----:B------:R-:W-:Y:S02]  /*2023f0*/  LOP3.LUT R12, R12, 0xffff, RZ, 0xc0, !PT ;  /* 0x0000ffff0c0c7812 */ /* 0x000fe400078ec0ff */
[--C-:B------:R-:W-:Y:S02]  /*202400*/  PRMT R24, R24, 0x3340, R0.reuse ;  /* 0x0000334018187816 */ /* 0x100fe40000000000 */
[----:B------:R-:W-:-:S03]  /*202410*/  PRMT R12, R12, 0x3340, R0 ;  /* 0x000033400c0c7816 */ /* 0x000fc60000000000 */
[----:B------:R0:W-:Y:S04]  /*202420*/  STL [R1+0x338], R24 ;  /* 0x0003381801007387 */ /* 0x0001e80000100800 */
[----:B------:R1:W-:Y:S01]  /*202430*/  STL [R1+0x334], R12 ;  /* 0x0003340c01007387 */ /* 0x0003e20000100800 */
[----:B--2---:R-:W-:Y:S02]  /*202440*/  LOP3.LUT R4, R4, 0xffff, RZ, 0xc0, !PT ;  /* 0x0000ffff04047812 */ /* 0x004fe400078ec0ff */
[----:B---3--:R-:W-:Y:S02]  /*202450*/  LOP3.LUT R2, R2, 0xffff, RZ, 0xc0, !PT ;  /* 0x0000ffff02027812 */ /* 0x008fe400078ec0ff */
[----:B----4-:R-:W-:Y:S02]  /*202460*/  LOP3.LUT R11, R11, 0xffff, RZ, 0xc0, !PT ;  /* 0x0000ffff0b0b7812 */ /* 0x010fe400078ec0ff */
[----:B0-----:R-:W-:-:S02]  /*202470*/  PRMT R24, R2, 0x3340, R0 ;  /* 0x0000334002187816 */ /* 0x001fc40000000000 */
[--C-:B-1----:R-:W-:Y:S02]  /*202480*/  PRMT R12, R4, 0x3340, R11.reuse ;  /* 0x00003340040c7816 */ /* 0x102fe4000000000b */
[----:B------:R-:W-:Y:S02]  /*202490*/  SHF.R.U32.HI R4, RZ, 0x8, R4 ;  /* 0x00000008ff047819 */ /* 0x000fe40000011604 */
[----:B------:R-:W-:Y:S02]  /*2024a0*/  SHF.R.U32.HI R11, RZ, 0x8, R11 ;  /* 0x00000008ff0b7819 */ /* 0x000fe4000001160b */
[----:B------:R-:W-:Y:S02]  /*2024b0*/  SHF.R.U32.HI R2, RZ, 0x8, R2 ;  /* 0x00000008ff027819 */ /* 0x000fe40000011602 */
[----:B------:R-:W-:Y:S02]  /*2024c0*/  PRMT R12, R12, 0x5410, R24 ;  /* 0x000054100c0c7816 */ /* 0x000fe40000000018 */
[----:B------:R-:W-:-:S02]  /*2024d0*/  LOP3.LUT R4, R4, 0xffff, RZ, 0xc0, !PT ;  /* 0x0000ffff04047812 */ /* 0x000fc400078ec0ff */
[----:B------:R-:W-:Y:S02]  /*2024e0*/  LOP3.LUT R11, R11, 0xffff, RZ, 0xc0, !PT ;  /* 0x0000ffff0b0b7812 */ /* 0x000fe400078ec0ff */
[----:B------:R-:W-:Y:S02]  /*2024f0*/  LOP3.LUT R2, R2, 0xffff, RZ, 0xc0, !PT ;  /* 0x0000ffff02027812 */ /* 0x000fe400078ec0ff */
[----:B------:R-:W-:Y:S02]  /*202500*/  PRMT R4, R4, 0x3340, R11 ;  /* 0x0000334004047816 */ /* 0x000fe4000000000b */
[----:B------:R-:W-:Y:S01]  /*202510*/  PRMT R2, R2, 0x3340, R0 ;  /* 0x0000334002027816 */ /* 0x000fe20000000000 */
[----:B------:R0:W-:Y:S01]  /*202520*/  STL [R1+0x1b58], R12 ;  /* 0x001b580c01007387 */ /* 0x0001e20000100800 */
[----:B------:R-:W-:Y:S02]  /*202530*/  LOP3.LUT R8, R8, 0xffff, RZ, 0xc0, !PT ;  /* 0x0000ffff08087812 */ /* 0x000fe400078ec0ff */
[----:B0-----:R-:W-:-:S02]  /*202540*/  LOP3.LUT R12, R5, 0xffff, RZ, 0xc0, !PT ;  /* 0x0000ffff050c7812 */ /* 0x001fc400078ec0ff */
[----:B------:R-:W-:Y:S02]  /*202550*/  LOP3.LUT R9, R9, 0xffff, RZ, 0xc0, !PT ;  /* 0x0000ffff09097812 */ /* 0x000fe400078ec0ff */
[----:B------:R-:W-:Y:S02]  /*202560*/  LOP3.LUT R5, R7, 0xffff, RZ, 0xc0, !PT ;  /* 0x0000ffff07057812 */ /* 0x000fe400078ec0ff */
[----:B------:R-:W-:Y:S02]  /*202570*/  LOP3.LUT R3, R3, 0xffff, RZ, 0xc0, !PT ;  /* 0x0000ffff03037812 */ /* 0x000fe400078ec0ff */
[----:B------:R-:W-:Y:S02]  /*202580*/  LOP3.LUT R7, R10, 0xffff, RZ, 0xc0, !PT ;  /* 0x0000ffff0a077812 */ /* 0x000fe400078ec0ff */
[----:B------:R-:W-:-:S05]  /*202590*/  IADD3 R24, P1, PT, R6, R16, RZ ;  /* 0x0000001006187210 */ /* 0x000fca0007f3e0ff */
[----:B------:R-:W-:-:S05]  /*2025a0*/  IMAD.X R25, R13, 0x1, R14, P1 ;  /* 0x000000010d197824 */ /* 0x000fca00008e060e */
[----:B------:R-:W-:Y:S04]  /*2025b0*/  STL.64 [R1+0xf80], R24 ;  /* 0x000f801801007387 */ /* 0x000fe80000100a00 */
[----:B------:R0:W-:Y:S04]  /*2025c0*/  STL [R1+0x508], R4 ;  /* 0x0005080401007387 */ /* 0x0001e80000100800 */
[----:B------:R1:W-:Y:S01]  /*2025d0*/  STL [R1+0x330], R2 ;  /* 0x0003300201007387 */ /* 0x0003e20000100800 */
[----:B0-----:R-:W-:Y:S02]  /*2025e0*/  PRMT R4, R12, 0x3340, R0 ;  /* 0x000033400c047816 */ /* 0x001fe40000000000 */
[----:B-1----:R-:W-:-:S04]  /*2025f0*/  PRMT R2, R8, 0x3340, R9 ;  /* 0x0000334008027816 */ /* 0x002fc80000000009 */
[----:B------:R-:W-:Y:S02]  /*202600*/  PRMT R10, R2, 0x5410, R4 ;  /* 0x00005410020a7816 */ /* 0x000fe40000000004 */
[----:B------:R-:W-:Y:S02]  /*202610*/  PRMT R4, R3, 0x3340, R0 ;  /* 0x0000334003047816 */ /* 0x000fe40000000000 */
[----:B------:R-:W-:Y:S01]  /*202620*/  PRMT R2, R5, 0x3340, R7 ;  /* 0x0000334005027816 */ /* 0x000fe20000000007 */
[----:B------:R0:W-:Y:S03]  /*202630*/  STL [R1+0x1b54], R10 ;  /* 0x001b540a01007387 */ /* 0x0001e60000100800 */
[----:B0-----:R-:W-:Y:S02]  /*202640*/  PRMT R10, R2, 0x5410, R4 ;  /* 0x00005410020a7816 */ /* 0x001fe40000000004 */
[----:B------:R-:W2:Y:S04]  /*202650*/  LDL.LU R4, [R1+0x1178] ;  /* 0x0011780001047983 */ /* 0x000ea80000300800 */
[----:B------:R-:W3:Y:S04]  /*202660*/  LDL.LU R2, [R1+0x3fc] ;  /* 0x0003fc0001027983 */ /* 0x000ee80000300800 */
[----:B------:R-:W-:Y:S04]  /*202670*/  STL [R1+0x1b50], R10 ;  /* 0x001b500a01007387 */ /* 0x000fe80000100800 */
[----:B------:R-:W4:Y:S01]  /*202680*/  LDL.LU R11, [R1+0x758] ;  /* 0x00075800010b7983 */ /* 0x000f220000300800 */
[----:B------:R-:W-:-:S02]  /*202690*/  SHF.R.U32.HI R8, RZ, 0x8, R8 ;  /* 0x00000008ff087819 */ /* 0x000fc40000011608 */
[----:B------:R-:W-:Y:S02]  /*2026a0*/  SHF.R.U32.HI R9, RZ, 0x8, R9 ;  /* 0x00000008ff097819 */ /* 0x000fe40000011609 */
[----:B------:R-:W-:Y:S02]  /*2026b0*/  IADD3 R24, P1, PT, R6, R23, RZ ;  /* 0x0000001706187210 */ /* 0x000fe40007f3e0ff */
[----:B------:R-:W-:Y:S02]  /*2026c0*/  SHF.R.U32.HI R5, RZ, 0x8, R5 ;  /* 0x00000008ff057819 */ /* 0x000fe40000011605 */
[----:B------:R-:W-:Y:S02]  /*2026d0*/  SHF.R.U32.HI R7, RZ, 0x8, R7 ;  /* 0x00000008ff077819 */ /* 0x000fe40000011607 */
[----:B------:R-:W-:Y:S02]  /*2026e0*/  LOP3.LUT R8, R8, 0xffff, RZ, 0xc0, !PT ;  /* 0x0000ffff08087812 */ /* 0x000fe400078ec0ff */
[----:B------:R-:W-:Y:S01]  /*2026f0*/  LOP3.LUT R9, R9, 0xffff, RZ, 0xc0, !PT ;  /* 0x0000ffff09097812 */ /* 0x000fe200078ec0ff */
[----:B------:R-:W-:Y:S01]  /*202700*/  IMAD.X R25, R13, 0x1, R22, P1 ;  /* 0x000000010d197824 */ /* 0x000fe200008e0616 */
[----:B------:R-:W-:-:S02]  /*202710*/  LOP3.LUT R5, R5, 0xffff, RZ, 0xc0, !PT ;  /* 0x0000ffff05057812 */ /* 0x000fc400078ec0ff */
[----:B------:R-:W-:Y:S02]  /*202720*/  LOP3.LUT R7, R7, 0xffff, RZ, 0xc0, !PT ;  /* 0x0000ffff07077812 */ /* 0x000fe400078ec0ff */
[----:B------:R-:W-:Y:S01]  /*202730*/  PRMT R8, R8, 0x3340, R9 ;  /* 0x0000334008087816 */ /* 0x000fe20000000009 */
[----:B------:R0:W-:Y:S01]  /*202740*/  STL.64 [R1+0x1088], R24 ;  /* 0x0010881801007387 */ /* 0x0001e20000100a00 */
[----:B------:R-:W-:-:S03]  /*202750*/  PRMT R7, R5, 0x3340, R7 ;  /* 0x0000334005077816 */ /* 0x000fc60000000007 */
[----:B------:R-:W4:Y:S04]  /*202760*/  LDL.LU R5, [R1+0x51cc] ;  /* 0x0051cc0001057983 */ /* 0x000f280000300800 */
[----:B------:R1:W-:Y:S01]  /*202770*/  STL [R1+0x504], R8 ;  /* 0x0005040801007387 */ /* 0x0003e20000100800 */
[----:B------:R-:W-:-:S04]  /*202780*/  SHF.R.U32.HI R3, RZ, 0x8, R3 ;  /* 0x00000008ff037819 */ /* 0x000fc80000011603 */
[----:B------:R-:W-:Y:S02]  /*202790*/  LOP3.LUT R3, R3, 0xffff, RZ, 0xc0, !PT ;  /* 0x0000ffff03037812 */ /* 0x000fe400078ec0ff */
[----:B0-----:R-:W-:Y:S01]  /*2027a0*/  IADD3 R24, P1, PT, R6, R21, RZ ;  /* 0x0000001506187210 */ /* 0x001fe20007f3e0ff */
[----:B-1----:R-:W4:Y:S04]  /*2027b0*/  LDL.LU R8, [R1+0x2d88] ;  /* 0x002d880001087983 */ /* 0x002f280000300800 */
[----:B------:R0:W-:Y:S01]  /*2027c0*/  STL [R1+0x4fc], R7 ;  /* 0x0004fc0701007387 */ /* 0x0001e20000100800 */
[----:B------:R-:W-:Y:S01]  /*2027d0*/  IMAD.X R25, R13, 0x1, R19, P1 ;  /* 0x000000010d197824 */ /* 0x000fe200008e0613 */
[----:B------:R-:W-:Y:S02]  /*2027e0*/  PRMT R3, R3, 0x3340, R0 ;  /* 0x0000334003037816 */ /* 0x000fe40000000000 */
[----:B0-----:R-:W4:Y:S04]  /*2027f0*/  LDL.LU R7, [R1+0x2e6c] ;  /* 0x002e6c0001077983 */ /* 0x001f280000300800 */
[----:B------:R-:W-:Y:S04]  /*202800*/  STL.64 [R1+0x1080], R24 ;  /* 0x0010801801007387 */ /* 0x000fe80000100a00 */
[----:B------:R-:W4:Y:S04]  /*202810*/  LDL.LU R10, [R1+0x3f8] ;  /* 0x0003f800010a7983 */ /* 0x000f280000300800 */
[----:B------:R-:W4:Y:S04]  /*202820*/  LDL.LU R9, [R1+0x117c] ;  /* 0x00117c0001097983 */ /* 0x000f280000300800 */
[----:B------:R0:W-:Y:S04]  /*202830*/  STL [R1+0x32c], R3 ;  /* 0x00032c0301007387 */ /* 0x0001e80000100800 */
[----:B0-----:R-:W4:Y:S01]  /*202840*/  LDL.LU R3, [R1+0x770] ;  /* 0x0007700001037983 */ /* 0x001f220000300800 */
[----:B------:R-:W-:-:S02]  /*202850*/  SHF.R.U32.HI R12, RZ, 0x8, R12 ;  /* 0x00000008ff0c7819 */ /* 0x000fc4000001160c */
[----:B------:R-:W-:Y:S02]  /*202860*/  IADD3 R24, P1, PT, R6, R20, RZ ;  /* 0x0000001406187210 */ /* 0x000fe40007f3e0ff */
[----:B------:R-:W-:-:S03]  /*202870*/  LOP3.LUT R12, R12, 0xffff, RZ, 0xc0, !PT ;  /* 0x0000ffff0c0c7812 */ /* 0x000fc600078ec0ff */
[----:B------:R-:W-:Y:S01]  /*202880*/  IMAD.X R25, R13, 0x1, R18, P1 ;  /* 0x000000010d197824 */ /* 0x000fe200008e0612 */
[----:B------:R-:W-:-:S04]  /*202890*/  PRMT R12, R12, 0x3340, R0 ;  /* 0x000033400c0c7816 */ /* 0x000fc80000000000 */
[----:B------:R0:W-:Y:S04]  /*2028a0*/  STL.64 [R1+0x1170], R24 ;  /* 0x0011701801007387 */ /* 0x0001e80000100a00 */
[----:B------:R1:W-:Y:S01]  /*2028b0*/  STL [R1+0x328], R12 ;  /* 0x0003280c01007387 */ /* 0x0003e20000100800 */
[----:B------:R-:W-:Y:S01]  /*2028c0*/  VIADD R6, R6, UR6 ;  /* 0x0000000606067c36 */ /* 0x000fe20008000000 */
[----:B------:R-:W1:Y:S04]  /*2028d0*/  LDCU UR6, c[0x0][0x3b8] ;  /* 0x00007700ff0677ac */ /* 0x000e680008000800 */
[----:B0-----:R-:W-:-:S02]  /*2028e0*/  IADD3 R24, P1, PT, R6, R27, RZ ;  /* 0x0000001b06187210 */ /* 0x001fc40007f3e0ff */
[----:B--2---:R-:W-:Y:S02]  /*2028f0*/  LOP3.LUT R4, R4, 0xffff, RZ, 0xc0, !PT ;  /* 0x0000ffff04047812 */ /* 0x004fe400078ec0ff */
[----:B---3--:R-:W-:Y:S02]  /*202900*/  LOP3.LUT R2, R2, 0xffff, RZ, 0xc0, !PT ;  /* 0x0000ffff02027812 */ /* 0x008fe400078ec0ff */
[----:B----4-:R-:W-:Y:S02]  /*202910*/  LOP3.LUT R11, R11, 0xffff, RZ, 0xc0, !PT ;  /* 0x0000ffff0b0b7812 */ /* 0x010fe400078ec0ff */
[----:B------:R-:W-:Y:S02]  /*202920*/  PRMT R13, R2, 0x3340, R0 ;  /* 0x00003340020d7816 */ /* 0x000fe40000000000 */
[----:B-1----:R-:W-:Y:S02]  /*202930*/  PRMT R12, R4, 0x3340, R11 ;  /* 0x00003340040c7816 */ /* 0x002fe4000000000b */
        /* <DEDUP_REMOVED lines=8> */
[----:B------:R-:W-:Y:S01]  /*2029c0*/  PRMT R2, R2, 0x3340, R0 ;  /* 0x0000334002027816 */ /* 0x000fe20000000000 */
[----:B------:R-:W-:Y:S04]  /*2029d0*/  STL [R1+0x1b4c], R12 ;  /* 0x001b4c0c01007387 */ /* 0x000fe80000100800 */
[----:B------:R-:W-:Y:S01]  /*2029e0*/  STL [R1+0x4f8], R4 ;  /* 0x0004f80401007387 */ /* 0x000fe20000100800 */
[----:B------:R-:W-:-:S03]  /*2029f0*/  LOP3.LUT R11, R5, 0xffff, RZ, 0xc0, !PT ;  /* 0x0000ffff050b7812 */ /* 0x000fc600078ec0ff */
[----:B------:R0:W-:Y:S04]  /*202a00*/  STL [R1+0x324], R2 ;  /* 0x0003240201007387 */ /* 0x0001e80000100800 */
[----:B------:R-:W2:Y:S01]  /*202a10*/  LDL.LU R5, [R1+0x51d8] ;  /* 0x0051d80001057983 */ /* 0x000ea20000300800 */
[----:B------:R-:W-:-:S03]  /*202a20*/  LOP3.LUT R8, R8, 0xffff, RZ, 0xc0, !PT ;  /* 0x0000ffff08087812 */ /* 0x000fc600078ec0ff */
[----:B0-----:R-:W3:Y:S04]  /*202a30*/  LDL.LU R2, [R1+0x2d8c] ;  /* 0x002d8c0001027983 */ /* 0x001ee80000300800 */
[----:B------:R-:W4:Y:S01]  /*202a40*/  LDL.LU R4, [R1+0x2e88] ;  /* 0x002e880001047983 */ /* 0x000f220000300800 */
[----:B------:R-:W-:Y:S02]  /*202a50*/  PRMT R13, R8, 0x3340, R0 ;  /* 0x00003340080d7816 */ /* 0x000fe40000000000 */
[----:B------:R-:W-:-:S04]  /*202a60*/  LOP3.LUT R12, R7, 0xffff, RZ, 0xc0, !PT ;  /* 0x0000ffff070c7812 */ /* 0x000fc800078ec0ff */
[----:B------:R-:W-:Y:S02]  /*202a70*/  PRMT R7, R11, 0x3340, R12 ;  /* 0x000033400b077816 */ /* 0x000fe4000000000c */
[----:B------:R-:W-:Y:S02]  /*202a80*/  LOP3.LUT R9, R9, 0xffff, RZ, 0xc0, !PT ;  /* 0x0000ffff09097812 */ /* 0x000fe400078ec0ff */
        /* <DEDUP_REMOVED lines=8> */
[----:B------:R-:W-:-:S05]  /*202b10*/  SHF.R.S32.HI R7, RZ, 0x1f, R6 ;  /* 0x0000001fff077819 */ /* 0x000fca0000011406 */
[----:B------:R-:W-:Y:S01]  /*202b20*/  IMAD.X R25, R7, 0x1, R26, P1 ;  /* 0x0000000107197824 */ /* 0x000fe200008e061a */
[----:B------:R0:W-:Y:S04]  /*202b30*/  STL [R1+0x1b48], R10 ;  /* 0x001b480a01007387 */ /* 0x0001e80000100800 */
[----:B------:R-:W-:Y:S01]  /*202b40*/  STL.64 [R1+0x76c8], R26 ;  /* 0x0076c81a01007387 */ /* 0x000fe20000100a00 */
[----:B------:R-:W-:-:S03]  /*202b50*/  SHF.R.U32.HI R13, RZ, 0x8, R9 ;  /* 0x00000008ff0d7819 */ /* 0x000fc60000011609 */
[----:B------:R1:W-:Y:S04]  /*202b60*/  STL.64 [R1+0x1038], R24 ;  /* 0x0010381801007387 */ /* 0x0003e80000100a00 */
[----:B0-----:R-:W4:Y:S01]  /*202b70*/  LDL.LU R10, [R1+0x5198] ;  /* 0x00519800010a7983 */ /* 0x001f220000300800 */
[----:B-1----:R-:W-:-:S03]  /*202b80*/  SHF.R.U32.HI R24, RZ, 0x8, R3 ;  /* 0x00000008ff187819 */ /* 0x002fc60000011603 */
[----:B------:R-:W4:Y:S04]  /*202b90*/  LDL.LU R3, [R1+0x2cbc] ;  /* 0x002cbc0001037983 */ /* 0x000f280000300800 */
[----:B------:R-:W4:Y:S01]  /*202ba0*/  LDL.LU R9, [R1+0x2e2c] ;  /* 0x002e2c0001097983 */ /* 0x000f220000300800 */
[----:B------:R-:W-:Y:S02]  /*202bb0*/  SHF.R.U32.HI R11, RZ, 0x8, R11 ;  /* 0x00000008ff0b7819 */ /* 0x000fe4000001160b */
[----:B------:R-:W-:Y:S02]  /*202bc0*/  SHF.R.U32.HI R12, RZ, 0x8, R12 ;  /* 0x00000008ff0c7819 */ /* 0x000fe4000001160c */
[----:B------:R-:W-:Y:S02]  /*202bd0*/  LOP3.LUT R13, R13, 0xffff, RZ, 0xc0, !PT ;  /* 0x0000ffff0d0d7812 */ /* 0x000fe400078ec0ff */
[----:B------:R-:W-:-:S02]  /*202be0*/  LOP3.LUT R24, R24, 0xffff, RZ, 0xc0, !PT ;  /* 0x0000ffff18187812 */ /* 0x000fc400078ec0ff */
        /* <DEDUP_REMOVED lines=10> */
[----:B0-----:R-:W-:-:S04]  /*202c90*/  PRMT R11, R5, 0x3340, R4 ;  /* 0x00003340050b7816 */ /* 0x001fc80000000004 */
[----:B------:R-:W-:Y:S02]  /*202ca0*/  PRMT R11, R11, 0x5410, R12 ;  /* 0x000054100b0b7816 */ /* 0x000fe4000000000c */
[----:B------:R-:W-:-:S05]  /*202cb0*/  IADD3 R12, P1, PT, R6, R29, RZ ;  /* 0x0000001d060c7210 */ /* 0x000fca0007f3e0ff */
[----:B------:R-:W-:Y:S01]  /*202cc0*/  IMAD.X R13, R7, 0x1, R28, P1 ;  /* 0x00000001070d7824 */ /* 0x000fe200008e061c */
[----:B------:R-:W-:Y:S04]  /*202cd0*/  STL [R1+0x1b40], R11 ;  /* 0x001b400b01007387 */ /* 0x000fe80000100800 */
[----:B------:R-:W-:Y:S01]  /*202ce0*/  STL [R1+0x76c0], R28 ;  /* 0x0076c01c01007387 */ /* 0x000fe20000100800 */
[----:B------:R-:W-:-:S03]  /*202cf0*/  SHF.R.U32.HI R5, RZ, 0x8, R5 ;  /* 0x00000008ff057819 */ /* 0x000fc60000011605 */
[----:B------:R0:W-:Y:S01]  /*202d00*/  STL.64 [R1+0x1158], R12 ;  /* 0x0011580c01007387 */ /* 0x0001e20000100a00 */
[----:B------:R-:W-:Y:S02]  /*202d10*/  SHF.R.U32.HI R2, RZ, 0x8, R2 ;  /* 0x00000008ff027819 */ /* 0x000fe40000011602 */
[----:B------:R-:W-:Y:S02]  /*202d20*/  LOP3.LUT R5, R5, 0xffff, RZ, 0xc0, !PT ;  /* 0x0000ffff05057812 */ /* 0x000fe400078ec0ff */
[----:B------:R-:W-:Y:S02]  /*202d30*/  LOP3.LUT R2, R2, 0xffff, RZ, 0xc0, !PT ;  /* 0x0000ffff02027812 */ /* 0x000fe400078ec0ff */
[----:B0-----:R-:W-:Y:S02]  /*202d40*/  SHF.R.U32.HI R12, RZ, 0x8, R4 ;  /* 0x00000008ff0c7819 */ /* 0x001fe40000011604 */
[----:B------:R-:W-:Y:S01]  /*202d50*/  PRMT R2, R2, 0x3340, R0 ;  /* 0x0000334002027816 */ /* 0x000fe20000000000 */
[----:B------:R-:W2:Y:S04]  /*202d60*/  LDL.LU R4, [R1+0x519c] ;  /* 0x00519c0001047983 */ /* 0x000ea80000300800 */
[----:B------:R-:W3:Y:S01]  /*202d70*/  LDL.LU R13, [R1+0x2cdc] ;  /* 0x002cdc00010d7983 */ /* 0x000ee20000300800 */
[----:B------:R-:W-:-:S03]  /*202d80*/  LOP3.LUT R12, R12, 0xffff, RZ, 0xc0, !PT ;  /* 0x0000ffff0c0c7812 */ /* 0x000fc600078ec0ff */
[----:B------:R-:W4:Y:S01]  /*202d90*/  LDL.LU R11, [R1+0x2e3c] ;  /* 0x002e3c00010b7983 */ /* 0x000f220000300800 */
[----:B------:R-:W-:-:S05]  /*202da0*/  PRMT R5, R5, 0x3340, R12 ;  /* 0x0000334005057816 */ /* 0x000fca000000000c */
[----:B------:R-:W-:Y:S04]  /*202db0*/  STL [R1+0x4ec], R5 ;  /* 0x0004ec0501007387 */ /* 0x000fe80000100800 */
[----:B------:R0:W-:Y:S01]  /*202dc0*/  STL [R1+0x320], R2 ;  /* 0x0003200201007387 */ /* 0x0001e20000100800 */
[----:B------:R-:W-:Y:S02]  /*202dd0*/  IADD3 R24, P1, PT, R6, R17, RZ ;  /* 0x0000001106187210 */ /* 0x000fe40007f3e0ff */
[----:B------:R-:W-:Y:S02]  /*202de0*/  LOP3.LUT R26, R10, 0xffff, RZ, 0xc0, !PT ;  /* 0x0000ffff0a1a7812 */ /* 0x000fe400078ec0ff */
[----:B------:R-:W-:Y:S02]  /*202df0*/  LOP3.LUT R12, R3, 0xffff, RZ, 0xc0, !PT ;  /* 0x0000ffff030c7812 */ /* 0x000fe400078ec0ff */
[----:B------:R-:W-:Y:S01]  /*202e00*/  LOP3.LUT R27, R9, 0xffff, RZ, 0xc0, !PT ;  /* 0x0000ffff091b7812 */ /* 0x000fe200078ec0ff */
[----:B------:R-:W-:Y:S01]  /*202e10*/  IMAD.X R25, R7, 0x1, R15, P1 ;  /* 0x0000000107197824 */ /* 0x000fe200008e060f */
[----:B------:R-:W4:Y:S01]  /*202e20*/  LDL.LU R9, [R1+0x11a8] ;  /* 0x0011a80001097983 */ /* 0x000f220000300800 */
[----:B------:R-:W-:-:S02]  /*202e30*/  PRMT R3, R12, 0x3340, R0 ;  /* 0x000033400c037816 */ /* 0x000fc40000000000 */
[----:B0-----:R-:W-:-:S04]  /*202e40*/  PRMT R2, R26, 0x3340, R27 ;  /* 0x000033401a027816 */ /* 0x001fc8000000001b */
[----:B------:R-:W-:Y:S02]  /*202e50*/  PRMT R3, R2, 0x5410, R3 ;  /* 0x0000541002037816 */ /* 0x000fe40000000003 */
[----:B------:R-:W4:Y:S04]  /*202e60*/  LDL.LU R2, [R1+0x72c] ;  /* 0x00072c0001027983 */ /* 0x000f280000300800 */
[----:B------:R0:W-:Y:S04]  /*202e70*/  STL [R1+0x1b3c], R3 ;  /* 0x001b3c0301007387 */ /* 0x0001e80000100800 */
[----:B------:R-:W4:Y:S04]  /*202e80*/  LDL.LU R5, [R1+0x84c] ;  /* 0x00084c0001057983 */ /* 0x000f280000300800 */
[----:B------:R-:W4:Y:S04]  /*202e90*/  LDL.LU R10, [R1+0x1184] ;  /* 0x00118400010a7983 */ /* 0x000f280000300800 */
[----:B0-----:R-:W4:Y:S04]  /*202ea0*/  LDL.LU R3, [R1+0x728] ;  /* 0x0007280001037983 */ /* 0x001f280000300800 */
[----:B------:R0:W-:Y:S04]  /*202eb0*/  STL.64 [R1+0x1150], R24 ;  /* 0x0011501801007387 */ /* 0x0001e80000100a00 */
[----:B0-----:R-:W4:Y:S01]  /*202ec0*/  LDL.LU.64 R24, [R1+0x76d0] ;  /* 0x0076d00001187983 */ /* 0x001f220000300a00 */
        /* <DEDUP_REMOVED lines=11> */
[----:B------:R-:W-:-:S04]  /*202f80*/  SHF.R.U32.HI R12, RZ, 0x8, R12 ;  /* 0x00000008ff0c7819 */ /* 0x000fc8000001160c */
[----:B------:R-:W-:-:S04]  /*202f90*/  LOP3.LUT R12, R12, 0xffff, RZ, 0xc0, !PT ;  /* 0x0000ffff0c0c7812 */ /* 0x000fc800078ec0ff */
[--C-:B------:R-:W-:Y:S02]  /*202fa0*/  PRMT R12, R12, 0x3340, R0.reuse ;  /* 0x000033400c0c7816 */ /* 0x100fe40000000000 */
[----:B---3--:R-:W-:Y:S02]  /*202fb0*/  LOP3.LUT R13, R13, 0xffff, RZ, 0xc0, !PT ;  /* 0x0000ffff0d0d7812 */ /* 0x008fe400078ec0ff */
[----:B--2---:R-:W-:Y:S02]  /*202fc0*/  LOP3.LUT R4, R4, 0xffff, RZ, 0xc0, !PT ;  /* 0x0000ffff04047812 */ /* 0x004fe400078ec0ff */
[----:B----4-:R-:W-:Y:S02]  /*202fd0*/  LOP3.LUT R11, R11, 0xffff, RZ, 0xc0, !PT ;  /* 0x0000ffff0b0b7812 */ /* 0x010fe400078ec0ff */
[----:B0-----:R-:W-:Y:S01]  /*202fe0*/  PRMT R26, R13, 0x3340, R0 ;  /* 0x000033400d1a7816 */ /* 0x001fe20000000000 */
        /* <DEDUP_REMOVED lines=8> */
[----:B------:R-:W-:Y:S01]  /*203070*/  STL [R1+0x1b38], R13 ;  /* 0x001b380d01007387 */ /* 0x000fe20000100800 */
[----:B------:R-:W-:Y:S02]  /*203080*/  LOP3.LUT R9, R9, 0xffff, RZ, 0xc0, !PT ;  /* 0x0000ffff09097812 */ /* 0x000fe400078ec0ff */
[----:B------:R-:W-:Y:S02]  /*203090*/  LOP3.LUT R2, R2, 0xffff, RZ, 0xc0, !PT ;  /* 0x0000ffff02027812 */ /* 0x000fe400078ec0ff */
[----:B------:R-:W-:-:S04]  /*2030a0*/  LOP3.LUT R11, R5, 0xffff, RZ, 0xc0, !PT ;  /* 0x0000ffff050b7812 */ /* 0x000fc800078ec0ff */
[----:B------:R-:W-:Y:S02]  /*2030b0*/  PRMT R5, R9, 0x3340, R11 ;  /* 0x0000334009057816 */ /* 0x000fe4000000000b */
[----:B------:R-:W-:-:S05]  /*2030c0*/  IADD3 R26, P1, PT, R6, R25, RZ ;  /* 0x00000019061a7210 */ /* 0x000fca0007f3e0ff */
[----:B------:R-:W-:-:S05]  /*2030d0*/  IMAD.X R27, R7, 0x1, R24, P1 ;  /* 0x00000001071b7824 */ /* 0x000fca00008e0618 */
[----:B------:R-:W-:Y:S04]  /*2030e0*/  STL.64 [R1+0x1188], R26 ;  /* 0x0011881a01007387 */ /* 0x000fe80000100a00 */
[----:B------:R-:W-:Y:S04]  /*2030f0*/  STL [R1+0x318], R12 ;  /* 0x0003180c01007387 */ /* 0x000fe80000100800 */
[----:B------:R0:W-:Y:S02]  /*203100*/  STL [R1+0x588], R4 ;  /* 0x0005880401007387 */ /* 0x0001e40000100800 */
[----:B0-----:R-:W-:-:S02]  /*203110*/  LOP3.LUT R4, R10, 0xffff, RZ, 0xc0, !PT ;  /* 0x0000ffff0a047812 */ /* 0x001fc400078ec0ff */
[----:B------:R-:W-:-:S04]  /*203120*/  PRMT R10, R2, 0x3340, R0 ;  /* 0x00003340020a7816 */ /* 0x000fc80000000000 */
[----:B------:R-:W-:Y:S02]  /*203130*/  PRMT R12, R5, 0x5410, R10 ;  /* 0x00005410050c7816 */ /* 0x000fe4000000000a */
[----:B------:R-:W2:Y:S04]  /*203140*/  LDL.LU R10, [R1+0x11a0] ;  /* 0x0011a000010a7983 */ /* 0x000ea80000300800 */
[----:B------:R-:W3:Y:S04]  /*203150*/  LDL.LU R5, [R1+0x6d8] ;  /* 0x0006d80001057983 */ /* 0x000ee80000300800 */
[----:B------:R0:W-:Y:S01]  /*203160*/  STL [R1+0x1b34], R12 ;  /* 0x001b340c01007387 */ /* 0x0001e20000100800 */
[----:B------:R-:W-:-:S03]  /*203170*/  LOP3.LUT R3, R3, 0xffff, RZ, 0xc0, !PT ;  /* 0x0000ffff03037812 */ /* 0x000fc600078ec0ff */
[----:B0-----:R-:W4:Y:S01]  /*203180*/  LDL.LU R12, [R1+0x7dc] ;  /* 0x0007dc00010c7983 */ /* 0x001f220000300800 */
[----:B------:R-:W-:Y:S02]  /*203190*/  LOP3.LUT R8, R8, 0xffff, RZ, 0xc0, !PT ;  /* 0x0000ffff08087812 */ /* 0x000fe400078ec0ff */
[----:B------:R-:W-:Y:S02]  /*2031a0*/  PRMT R26, R3, 0x3340, R0 ;  /* 0x00003340031a7816 */ /* 0x000fe40000000000 */
[----:B------:R-:W-:Y:S02]  /*2031b0*/  PRMT R13, R4, 0x3340, R8 ;  /* 0x00003340040d7816 */ /* 0x000fe40000000008 */
[----:B------:R-:W-:Y:S02]  /*2031c0*/  SHF.R.U32.HI R4, RZ, 0x8, R4 ;  /* 0x00000008ff047819 */ /* 0x000fe40000011604 */
[----:B------:R-:W-:Y:S02]  /*2031d0*/  SHF.R.U32.HI R8, RZ, 0x8, R8 ;  /* 0x00000008ff087819 */ /* 0x000fe40000011608 */
[----:B------:R-:W-:-:S02]  /*2031e0*/  PRMT R13, R13, 0x5410, R26 ;  /* 0x000054100d0d7816 */ /* 0x000fc4000000001a */
        /* <DEDUP_REMOVED lines=8> */
[----:B------:R-:W-:Y:S02]  /*203270*/  PRMT R4, R4, 0x3340, R8 ;  /* 0x0000334004047816 */ /* 0x000fe40000000008 */
[----:B------:R-:W-:Y:S02]  /*203280*/  IADD3 R8, P1, PT, R6, R23, RZ ;  /* 0x0000001706087210 */ /* 0x000fe40007f3e0ff */
[----:B------:R-:W-:Y:S01]  /*203290*/  PRMT R11, R9, 0x3340, R11 ;  /* 0x00003340090b7816 */ /* 0x000fe2000000000b */
[----:B------:R0:W-:Y:S02]  /*2032a0*/  STL [R1+0x1b30], R13 ;  /* 0x001b300d01007387 */ /* 0x0001e40000100800 */
[----:B------:R-:W-:Y:S02]  /*2032b0*/  IMAD.X R9, R7, 0x1, R22, P1 ;  /* 0x0000000107097824 */ /* 0x000fe400008e0616 */
[----:B------:R-:W-:Y:S04]  /*2032c0*/  STL.64 [R1+0x1180], R26 ;  /* 0x0011801a01007387 */ /* 0x000fe80000100a00 */
[----:B------:R1:W-:Y:S04]  /*2032d0*/  STL [R1+0x4e8], R11 ;  /* 0x0004e80b01007387 */ /* 0x0003e80000100800 */
[----:B------:R-:W-:Y:S04]  /*2032e0*/  STL [R1+0x4dc], R4 ;  /* 0x0004dc0401007387 */ /* 0x000fe80000100800 */
[----:B------:R1:W-:Y:S01]  /*2032f0*/  STL.64 [R1+0x11b0], R8 ;  /* 0x0011b00801007387 */ /* 0x0003e20000100a00 */
[----:B0-----:R-:W-:-:S02]  /*203300*/  SHF.R.U32.HI R13, RZ, 0x8, R3 ;  /* 0x00000008ff0d7819 */ /* 0x001fc40000011603 */
[----:B-1----:R-:W-:Y:S01]  /*203310*/  SHF.R.U32.HI R11, RZ, 0x8, R2 ;  /* 0x00000008ff0b7819 */ /* 0x002fe20000011602 */
[----:B------:R-:W4:Y:S04]  /*203320*/  LDL.LU R8, [R1+0x11a4] ;  /* 0x0011a40001087983 */ /* 0x000f280000300800 */
[----:B------:R-:W4:Y:S04]  /*203330*/  LDL.LU R9, [R1+0x6e4] ;  /* 0x0006e40001097983 */ /* 0x000f280000300800 */
[----:B------:R-:W4:Y:S04]  /*203340*/  LDL.LU R4, [R1+0x7f0] ;  /* 0x0007f00001047983 */ /* 0x000f280000300800 */
[----:B------:R-:W4:Y:S01]  /*203350*/  LDL.LU R3, [R1+0x5218] ;  /* 0x0052180001037983 */ /* 0x000f220000300800 */
[----:B------:R-:W-:-:S03]  /*203360*/  LOP3.LUT R26, R13, 0xffff, RZ, 0xc0, !PT ;  /* 0x0000ffff0d1a7812 */ /* 0x000fc600078ec0ff */
[----:B------:R-:W4:Y:S01]  /*203370*/  LDL.LU R2, [R1+0x2e0c] ;  /* 0x002e0c0001027983 */ /* 0x000f220000300800 */
[----:B------:R-:W-:-:S03]  /*203380*/  LOP3.LUT R13, R11, 0xffff, RZ, 0xc0, !PT ;  /* 0x0000ffff0b0d7812 */ /* 0x000fc600078ec0ff */
[----:B------:R-:W4:Y:S01]  /*203390*/  LDL.LU R11, [R1+0x2f0c] ;  /* 0x002f0c00010b7983 */ /* 0x000f220000300800 */
[--C-:B------:R-:W-:Y:S02]  /*2033a0*/  PRMT R26, R26, 0x3340, R0.reuse ;  /* 0x000033401a1a7816 */ /* 0x100fe40000000000 */
[----:B------:R-:W-:-:S03]  /*2033b0*/  PRMT R13, R13, 0x3340, R0 ;  /* 0x000033400d0d7816 */ /* 0x000fc60000000000 */
[----:B------:R0:W-:Y:S04]  /*2033c0*/  STL [R1+0x314], R26 ;  /* 0x0003141a01007387 */ /* 0x0001e80000100800 */
[----:B------:R1:W-:Y:S01]  /*2033d0*/  STL [R1+0x310], R13 ;  /* 0x0003100d01007387 */ /* 0x0003e20000100800 */
[----:B--2---:R-:W-:Y:S02]  /*2033e0*/  LOP3.LUT R10, R10, 0xffff, RZ, 0xc0, !PT ;  /* 0x0000ffff0a0a7812 */ /* 0x004fe400078ec0ff */
[----:B---3--:R-:W-:-:S04]  /*2033f0*/  LOP3.LUT R5, R5, 0xffff, RZ, 0xc0, !PT ;  /* 0x0000ffff05057812 */ /* 0x008fc800078ec0ff */
[----:B0-----:R-:W-:Y:S02]  /*203400*/  PRMT R26, R5, 0x3340, R0 ;  /* 0x00003340051a7816 */ /* 0x001fe40000000000 */
[----:B----4-:R-:W-:-:S04]  /*203410*/  LOP3.LUT R12, R12, 0xffff, RZ, 0xc0, !PT ;  /* 0x0000ffff0c0c7812 */ /* 0x010fc800078ec0ff */
[----:B-1----:R-:W-:Y:S02]  /*203420*/  PRMT R13, R10, 0x3340, R12 ;  /* 0x000033400a0d7816 */ /* 0x002fe4000000000c */
[----:B------:R-:W-:Y:S02]  /*203430*/  SHF.R.U32.HI R10, RZ, 0x8, R10 ;  /* 0x00000008ff0a7819 */ /* 0x000fe4000001160a */
[----:B------:R-:W-:Y:S02]  /*203440*/  SHF.R.U32.HI R12, RZ, 0x8, R12 ;  /* 0x00000008ff0c7819 */ /* 0x000fe4000001160c */
[----:B------:R-:W-:Y:S02]  /*203450*/  PRMT R13, R13, 0x5410, R26 ;  /* 0x000054100d0d7816 */ /* 0x000fe4000000001a */
[----:B------:R-:W-:Y:S02]  /*203460*/  IADD3 R26, P1, PT, R6, R21, RZ ;  /* 0x00000015061a7210 */ /* 0x000fe40007f3e0ff */
[----:B------:R-:W-:-:S02]  /*203470*/  LOP3.LUT R10, R10, 0xffff, RZ, 0xc0, !PT ;  /* 0x0000ffff0a0a7812 */ /* 0x000fc400078ec0ff */
[----:B------:R-:W-:Y:S01]  /*203480*/  LOP3.LUT R12, R12, 0xffff, RZ, 0xc0, !PT ;  /* 0x0000ffff0c0c7812 */ /* 0x000fe200078ec0ff */
[----:B------:R-:W-:-:S03]  /*203490*/  IMAD.X R27, R7, 0x1, R19, P1 ;  /* 0x00000001071b7824 */ /* 0x000fc600008e0613 */
[----:B------:R-:W-:Y:S02]  /*2034a0*/  PRMT R10, R10, 0x3340, R12 ;  /* 0x000033400a0a7816 */ /* 0x000fe4000000000c */
[----:B------:R-:W-:Y:S01]  /*2034b0*/  IADD3 R12, P1, PT, R6, R20, RZ ;  /* 0x00000014060c7210 */ /* 0x000fe20007f3e0ff */
[----:B------:R0:W-:Y:S04]  /*2034c0*/  STL [R1+0x1b2c], R13 ;  /* 0x001b2c0d01007387 */ /* 0x0001e80000100800 */
[----:B------:R1:W-:Y:S01]  /*2034d0*/  STL.64 [R1+0x11a8], R26 ;  /* 0x0011a81a01007387 */ /* 0x0003e20000100a00 */
[----:B0-----:R-:W-:-:S03]  /*2034e0*/  IMAD.X R13, R7, 0x1, R18, P1 ;  /* 0x00000001070d7824 */ /* 0x001fc600008e0612 */
[----:B-1----:R-:W2:Y:S04]  /*2034f0*/  LDL.LU.64 R26, [R1+0x76c8] ;  /* 0x0076c800011a7983 */ /* 0x002ea80000300a00 */
[----:B------:R-:W-:Y:S04]  /*203500*/  STL [R1+0x4e4], R10 ;  /* 0x0004e40a01007387 */ /* 0x000fe80000100800 */
[----:B------:R0:W-:Y:S02]  /*203510*/  STL.64 [R1+0x1210], R12 ;  /* 0x0012100c01007387 */ /* 0x0001e40000100a00 */
[----:B0-----:R-:W-:-:S02]  /*203520*/  SHF.R.U32.HI R12, RZ, 0x8, R5 ;  /* 0x00000008ff0c7819 */ /* 0x001fc40000011605 */
[----:B------:R-:W3:Y:S04]  /*203530*/  LDL.LU R5, [R1+0x2e18] ;  /* 0x002e180001057983 */ /* 0x000ee80000300800 */
[----:B------:R-:W4:Y:S04]  /*203540*/  LDL.LU R7, [R1+0x5224] ;  /* 0x0052240001077983 */ /* 0x000f280000300800 */
[----:B------:R-:W2:Y:S01]  /*203550*/  LDL.LU R10, [R1+0x2f5c] ;  /* 0x002f5c00010a7983 */ /* 0x000ea20000300800 */
[----:B------:R-:W-:Y:S02]  /*203560*/  LOP3.LUT R12, R12, 0xffff, RZ, 0xc0, !PT ;  /* 0x0000ffff0c0c7812 */ /* 0x000fe400078ec0ff */
[----:B------:R-:W-:-:S02]  /*203570*/  LOP3.LUT R9, R9, 0xffff, RZ, 0xc0, !PT ;  /* 0x0000ffff09097812 */ /* 0x000fc400078ec0ff */
[----:B------:R-:W-:Y:S02]  /*203580*/  PRMT R12, R12, 0x3340, R0 ;  /* 0x000033400c0c7816 */ /* 0x000fe40000000000 */
[----:B------:R-:W-:Y:S02]  /*203590*/  LOP3.LUT R8, R8, 0xffff, RZ, 0xc0, !PT ;  /* 0x0000ffff08087812 */ /* 0x000fe400078ec0ff */
[----:B------:R-:W-:Y:S01]  /*2035a0*/  LOP3.LUT R4, R4, 0xffff, RZ, 0xc0, !PT ;  /* 0x0000ffff04047812 */ /* 0x000fe200078ec0ff */
[----:B------:R0:W-:Y:S04]  /*2035b0*/  STL [R1+0x30c], R12 ;  /* 0x00030c0c01007387 */ /* 0x0001e80000100800 */
[----:B------:R1:W-:Y:S01]  /*2035c0*/  STL [R1+0x3f4], R9 ;  /* 0x0003f40901007387 */ /* 0x0003e20000100800 */
[----:B------:R-:W-:-:S02]  /*2035d0*/  LOP3.LUT R3, R3, 0xffff, RZ, 0xc0, !PT ;  /* 0x0000ffff03037812 */ /* 0x000fc400078ec0ff */
[----:B------:R-:W-:Y:S02]  /*2035e0*/  LOP3.LUT R2, R2, 0xffff, RZ, 0xc0, !PT ;  /* 0x0000ffff02027812 */ /* 0x000fe400078ec0ff */
[----:B------:R-:W-:Y:S02]  /*2035f0*/  LOP3.LUT R11, R11, 0xffff, RZ, 0xc0, !PT ;  /* 0x0000ffff0b0b7812 */ /* 0x000fe400078ec0ff */
[----:B0-----:R-:W-:Y:S02]  /*203600*/  PRMT R12, R9, 0x3340, R0 ;  /* 0x00003340090c7816 */ /* 0x001fe40000000000 */
[----:B-1----:R-:W-:-:S04]  /*203610*/  PRMT R9, R8, 0x3340, R4 ;  /* 0x0000334008097816 */ /* 0x002fc80000000004 */
[----:B------:R-:W-:Y:S02]  /*203620*/  PRMT R13, R9, 0x5410, R12 ;  /* 0x00005410090d7816 */ /* 0x000fe4000000000c */
[----:B------:R-:W-:Y:S02]  /*203630*/  PRMT R12, R2, 0x3340, R0 ;  /* 0x00003340020c7816 */ /* 0x000fe40000000000 */
[----:B------:R-:W-:-:S04]  /*203640*/  PRMT R9, R3, 0x3340, R11 ;  /* 0x0000334003097816 */ /* 0x000fc8000000000b */
[----:B------:R-:W-:Y:S01]  /*203650*/  PRMT R9, R9, 0x5410, R12 ;  /* 0x0000541009097816 */ /* 0x000fe2000000000c */
[----:B------:R0:W-:Y:S01]  /*203660*/  STL [R1+0x1b28], R13 ;  /* 0x001b280d01007387 */ /* 0x0001e20000100800 */
[----:B------:R-:W-:-:S03]  /*203670*/  SHF.R.U32.HI R12, RZ, 0x8, R8 ;  /* 0x00000008ff0c7819 */ /* 0x000fc60000011608 */
[----:B------:R1:W-:Y:S04]  /*203680*/  STL [R1+0x1aec], R9 ;  /* 0x001aec0901007387 */ /* 0x0003e80000100800 */
[----:B------:R-:W2:Y:S01]  /*203690*/  LDL.LU R8, [R1+0x51e0] ;  /* 0x0051e00001087983 */ /* 0x000ea20000300800 */
[----:B0-----:R-:W-:Y:S02]  /*2036a0*/  SHF.R.U32.HI R13, RZ, 0x8, R4 ;  /* 0x00000008ff0d7819 */ /* 0x001fe40000011604 */
[----:B------:R-:W-:Y:S02]  /*2036b0*/  SHF.R.U32.HI R4, RZ, 0x8, R3 ;  /* 0x00000008ff047819 */ /* 0x000fe40000011603 */
[----:B------:R-:W2:Y:S04]  /*2036c0*/  LDL.LU R3, [R1+0x2d9c] ;  /* 0x002d9c0001037983 */ /* 0x000ea80000300800 */
[----:B-1----:R-:W2:Y:S01]  /*2036d0*/  LDL.LU R9, [R1+0x2e98] ;  /* 0x002e980001097983 */ /* 0x002ea20000300800 */
[----:B------:R-:W-:-:S02]  /*2036e0*/  SHF.R.U32.HI R11, RZ, 0x8, R11 ;  /* 0x00000008ff0b7819 */ /* 0x000fc4000001160b */
        /* <DEDUP_REMOVED lines=8> */
[----:B------:R-:W-:Y:S01]  /*203770*/  VIADD R13, R6, UR6 ;  /* 0x00000006060d7c36 */ /* 0x000fe20008000000 */
[----:B------:R-:W-:Y:S01]  /*203780*/  SHF.R.U32.HI R2, RZ, 0x8, R2 ;  /* 0x00000008ff027819 */ /* 0x000fe20000011602 */
[----:B------:R-:W1:Y:S03]  /*203790*/  LDCU UR6, c[0x0][0x3b8] ;  /* 0x00007700ff0677ac */ /* 0x000e660008000800 */
[----:B0-----:R-:W-:-:S02]  /*2037a0*/  SHF.R.S32.HI R12, RZ, 0x1f, R13 ;  /* 0x0000001fff0c7819 */ /* 0x001fc4000001140d */
[----:B---3--:R-:W-:Y:S02]  /*2037b0*/  LOP3.LUT R11, R5, 0xffff, RZ, 0xc0, !PT ;  /* 0x0000ffff050b7812 */ /* 0x008fe400078ec0ff */
[----:B----4-:R-:W-:Y:S02]  /*2037c0*/  LOP3.LUT R5, R7, 0xffff, RZ, 0xc0, !PT ;  /* 0x0000ffff07057812 */ /* 0x010fe400078ec0ff */
[----:B--2---:R-:W-:Y:S02]  /*2037d0*/  LOP3.LUT R4, R10, 0xffff, RZ, 0xc0, !PT ;  /* 0x0000ffff0a047812 */ /* 0x004fe400078ec0ff */
[----:B------:R-:W-:Y:S02]  /*2037e0*/  PRMT R7, R11, 0x3340, R0 ;  /* 0x000033400b077816 */ /* 0x000fe40000000000 */
[----:B------:R-:W-:-:S04]  /*2037f0*/  PRMT R6, R5, 0x3340, R4 ;  /* 0x0000334005067816 */ /* 0x000fc80000000004 */
[----:B------:R-:W-:Y:S02]  /*203800*/  PRMT R10, R6, 0x5410, R7 ;  /* 0x00005410060a7816 */ /* 0x000fe40000000007 */
[----:B------:R-:W-:-:S05]  /*203810*/  IADD3 R6, P1, PT, R13, R27, RZ ;  /* 0x0000001b0d067210 */ /* 0x000fca0007f3e0ff */
[----:B------:R-:W-:Y:S01]  /*203820*/  IMAD.X R7, R12, 0x1, R26, P1 ;  /* 0x000000010c077824 */ /* 0x000fe200008e061a */
[----:B------:R-:W-:Y:S01]  /*203830*/  STL [R1+0x1ae8], R10 ;  /* 0x001ae80a01007387 */ /* 0x000fe20000100800 */
[----:B------:R-:W-:-:S03]  /*203840*/  SHF.R.U32.HI R5, RZ, 0x8, R5 ;  /* 0x00000008ff057819 */ /* 0x000fc60000011605 */
[----:B------:R0:W-:Y:S01]  /*203850*/  STL.64 [R1+0x11e8], R6 ;  /* 0x0011e80601007387 */ /* 0x0001e20000100a00 */
[----:B------:R-:W-:Y:S02]  /*203860*/  LOP3.LUT R5, R5, 0xffff, RZ, 0xc0, !PT ;  /* 0x0000ffff05057812 */ /* 0x000fe400078ec0ff */
[----:B0-----:R-:W-:Y:S02]  /*203870*/  SHF.R.U32.HI R6, RZ, 0x8, R4 ;  /* 0x00000008ff067819 */ /* 0x001fe40000011604 */
[----:B------:R-:W-:Y:S01]  /*203880*/  LOP3.LUT R7, R2, 0xffff, RZ, 0xc0, !PT ;  /* 0x0000ffff02077812 */ /* 0x000fe200078ec0ff */
[----:B------:R-:W2:Y:S04]  /*203890*/  LDL.LU R4, [R1+0x51d4] ;  /* 0x0051d40001047983 */ /* 0x000ea80000300800 */
[----:B------:R-:W3:Y:S01]  /*2038a0*/  LDL.LU R2, [R1+0x2eac] ;  /* 0x002eac0001027983 */ /* 0x000ee20000300800 */
[----:B------:R-:W-:-:S02]  /*2038b0*/  LOP3.LUT R6, R6, 0xffff, RZ, 0xc0, !PT ;  /* 0x0000ffff06067812 */ /* 0x000fc400078ec0ff */
[----:B------:R-:W-:Y:S02]  /*2038c0*/  PRMT R7, R7, 0x3340, R0 ;  /* 0x0000334007077816 */ /* 0x000fe40000000000 */
[----:B------:R-:W-:Y:S02]  /*2038d0*/  PRMT R6, R5, 0x3340, R6 ;  /* 0x0000334005067816 */ /* 0x000fe40000000006 */
[----:B------:R-:W-:Y:S01]  /*2038e0*/  LOP3.LUT R5, R8, 0xffff, RZ, 0xc0, !PT ;  /* 0x0000ffff08057812 */ /* 0x000fe200078ec0ff */
[----:B------:R0:W-:Y:S04]  /*2038f0*/  STL [R1+0x308], R7 ;  /* 0x0003080701007387 */ /* 0x0001e80000100800 */
[----:B------:R4:W-:Y:S01]  /*203900*/  STL [R1+0x4d4], R6 ;  /* 0x0004d40601007387 */ /* 0x0009e20000100800 */
[----:B------:R-:W-:-:S02]  /*203910*/  LOP3.LUT R3, R3, 0xffff, RZ, 0xc0, !PT ;  /* 0x0000ffff03037812 */ /* 0x000fc400078ec0ff */
[----:B------:R-:W-:Y:S02]  /*203920*/  LOP3.LUT R28, R9, 0xffff, RZ, 0xc0, !PT ;  /* 0x0000ffff091c7812 */ /* 0x000fe400078ec0ff */
[----:B0-----:R-:W-:Y:S02]  /*203930*/  PRMT R7, R3, 0x3340, R0 ;  /* 0x0000334003077816 */ /* 0x001fe40000000000 */
[----:B----4-:R-:W-:Y:S01]  /*203940*/  PRMT R6, R5, 0x3340, R28 ;  /* 0x0000334005067816 */ /* 0x010fe2000000001c */
[----:B-1----:R-:W-:Y:S01]  /*203950*/  VIADD R10, R13, UR6 ;  /* 0x000000060d0a7c36 */ /* 0x002fe20008000000 */
[----:B------:R-:W0:Y:S02]  /*203960*/  LDCU UR6, c[0x0][0x398] ;  /* 0x00007300ff0677ac */ /* 0x000e240008000800 */
[----:B------:R-:W-:Y:S02]  /*203970*/  PRMT R6, R6, 0x5410, R7 ;  /* 0x0000541006067816 */ /* 0x000fe40000000007 */
[----:B------:R-:W-:-:S03]  /*203980*/  SHF.R.S32.HI R9, RZ, 0x1f, R10 ;  /* 0x0000001fff097819 */ /* 0x000fc6000001140a */
[----:B------:R1:W-:Y:S04]  /*203990*/  STL [R1+0x1ae4], R6 ;  /* 0x001ae40601007387 */ /* 0x0003e80000100800 */
[----:B------:R-:W4:Y:S01]  /*2039a0*/  LDL.LU R8, [R1+0x2be8] ;  /* 0x002be80001087983 */ /* 0x000f220000300800 */
[----:B-1----:R-:W-:Y:S02]  /*2039b0*/  IADD3 R6, P1, PT, R10, R27, RZ ;  /* 0x0000001b0a067210 */ /* 0x002fe40007f3e0ff */
[----:B------:R-:W-:-:S03]  /*2039c0*/  SHF.R.U32.HI R27, RZ, 0x8, R5 ;  /* 0x00000008ff1b7819 */ /* 0x000fc60000011605 */
[----:B------:R-:W-:Y:S01]  /*2039d0*/  IMAD.X R7, R9, 0x1, R26, P1 ;  /* 0x0000000109077824 */ /* 0x000fe200008e061a */
[----:B------:R-:W-:Y:S02]  /*2039e0*/  SHF.R.U32.HI R26, RZ, 0x8, R28 ;  /* 0x00000008ff1a7819 */ /* 0x000fe4000001161c */
[----:B------:R-:W-:Y:S02]  /*2039f0*/  LOP3.LUT R27, R27, 0xffff, RZ, 0xc0, !PT ;  /* 0x0000ffff1b1b7812 */ /* 0x000fe400078ec0ff */
[----:B------:R-:W-:Y:S01]  /*203a00*/  LOP3.LUT R26, R26, 0xffff, RZ, 0xc0, !PT ;  /* 0x0000ffff1a1a7812 */ /* 0x000fe200078ec0ff */
[----:B------:R1:W-:Y:S01]  /*203a10*/  STL.64 [R1+0x1208], R6 ;  /* 0x0012080601007387 */ /* 0x0003e20000100a00 */
[----:B------:R-:W-:Y:S02]  /*203a20*/  SHF.R.U32.HI R28, RZ, 0x8, R3 ;  /* 0x00000008ff1c7819 */ /* 0x000fe40000011603 */
[----:B------:R-:W-:Y:S01]  /*203a30*/  PRMT R27, R27, 0x3340, R26 ;  /* 0x000033401b1b7816 */ /* 0x000fe2000000001a */
[----:B-1----:R-:W4:Y:S04]  /*203a40*/  LDL.LU R6, [R1+0x798] ;  /* 0x0007980001067983 */ /* 0x002f280000300800 */
[----:B------:R-:W4:Y:S04]  /*203a50*/  LDL.LU R5, [R1+0x2bec] ;  /* 0x002bec0001057983 */ /* 0x000f280000300800 */
[----:B------:R-:W4:Y:S04]  /*203a60*/  LDL.LU R7, [R1+0x79c] ;  /* 0x00079c0001077983 */ /* 0x000f280000300800 */
[----:B------:R-:W4:Y:S04]  /*203a70*/  LDL.LU R3, [R1+0x1194] ;  /* 0x0011940001037983 */ /* 0x000f280000300800 */
[----:B------:R-:W4:Y:S01]  /*203a80*/  LDL.LU R26, [R1+0x2dcc] ;  /* 0x002dcc00011a7983 */ /* 0x000f220000300800 */
[----:B------:R-:W-:-:S03]  /*203a90*/  LOP3.LUT R28, R28, 0xffff, RZ, 0xc0, !PT ;  /* 0x0000ffff1c1c7812 */ /* 0x000fc600078ec0ff */
[----:B------:R1:W-:Y:S02]  /*203aa0*/  STL [R1+0x4d0], R27 ;  /* 0x0004d01b01007387 */ /* 0x0003e40000100800 */
[----:B-1----:R-:W-:Y:S02]  /*203ab0*/  PRMT R27, R28, 0x3340, R0 ;  /* 0x000033401c1b7816 */ /* 0x002fe40000000000 */
[----:B------:R-:W4:Y:S04]  /*203ac0*/  LDL.LU R28, [R1+0x76c0] ;  /* 0x0076c000011c7983 */ /* 0x000f280000300800 */
[----:B------:R1:W-:Y:S01]  /*203ad0*/  STL [R1+0x304], R27 ;  /* 0x0003041b01007387 */ /* 0x0003e20000100800 */
[----:B--2---:R-:W-:Y:S02]  /*203ae0*/  LOP3.LUT R4, R4, 0xffff, RZ, 0xc0, !PT ;  /* 0x0000ffff04047812 */ /* 0x004fe400078ec0ff */
[----:B---3--:R-:W-:-:S04]  /*203af0*/  LOP3.LUT R2, R2, 0xffff, RZ, 0xc0, !PT ;  /* 0x0000ffff02027812 */ /* 0x008fc800078ec0ff */
[----:B-1----:R-:W-:Y:S02]  /*203b00*/  PRMT R27, R4, 0x3340, R2 ;  /* 0x00003340041b7816 */ /* 0x002fe40000000002 */
[----:B----4-:R-:W-:-:S05]  /*203b10*/  LOP3.LUT R26, R26, 0xffff, RZ, 0xc0, !PT ;  /* 0x0000ffff1a1a7812 */ /* 0x010fca00078ec0ff */
[----:B------:R1:W-:Y:S02]  /*203b20*/  STL [R1+0x1e4], R26 ;  /* 0x0001e41a01007387 */ /* 0x0003e40000100800 */
[----:B-1----:R-:W-:-:S04]  /*203b30*/  PRMT R26, R26, 0x3340, R0 ;  /* 0x000033401a1a7816 */ /* 0x002fc80000000000 */
[----:B------:R-:W-:Y:S02]  /*203b40*/  PRMT R27, R27, 0x5410, R26 ;  /* 0x000054101b1b7816 */ /* 0x000fe4000000001a */
[----:B------:R-:W-:-:S03]  /*203b50*/  IADD3 R26, P1, PT, R13, R29, RZ ;  /* 0x0000001d0d1a7210 */ /* 0x000fc60007f3e0ff */
[----:B------:R1:W-:Y:S02]  /*203b60*/  STL [R1+0x1ae0], R27 ;  /* 0x001ae01b01007387 */ /* 0x0003e40000100800 */
[----:B-1----:R-:W-:-:S05]  /*203b70*/  IMAD.X R27, R12, 0x1, R28, P1 ;  /* 0x000000010c1b7824 */ /* 0x002fca00008e061c */
[----:B------:R1:W-:Y:S02]  /*203b80*/  STL.64 [R1+0x11c0], R26 ;  /* 0x0011c01a01007387 */ /* 0x0003e40000100a00 */
[----:B-1----:R-:W-:Y:S02]  /*203b90*/  IADD3 R26, P1, PT, R10, R29, RZ ;  /* 0x0000001d0a1a7210 */ /* 0x002fe40007f3e0ff */
[----:B------:R-:W2:Y:S03]  /*203ba0*/  LDL.LU R29, [R1+0x1190] ;  /* 0x00119000011d7983 */ /* 0x000ea60000300800 */
[----:B------:R-:W-:-:S05]  /*203bb0*/  IMAD.X R27, R9, 0x1, R28, P1 ;  /* 0x00000001091b7824 */ /* 0x000fca00008e061c */
[----:B------:R1:W-:Y:S01]  /*203bc0*/  STL.64 [R1+0x11e0], R26 ;  /* 0x0011e01a01007387 */ /* 0x0003e20000100a00 */
[----:B------:R-:W-:Y:S02]  /*203bd0*/  SHF.R.U32.HI R28, RZ, 0x8, R4 ;  /* 0x00000008ff1c7819 */ /* 0x000fe40000011604 */
[----:B-1----:R-:W-:Y:S02]  /*203be0*/  SHF.R.U32.HI R26, RZ, 0x8, R11 ;  /* 0x00000008ff1a7819 */ /* 0x002fe4000001160b */
[----:B------:R-:W-:Y:S01]  /*203bf0*/  SHF.R.U32.HI R27, RZ, 0x8, R2 ;  /* 0x00000008ff1b7819 */ /* 0x000fe20000011602 */
[----:B------:R-:W3:Y:S01]  /*203c00*/  LDL.LU R11, [R1+0x76bc] ;  /* 0x0076bc00010b7983 */ /* 0x000ee20000300800 */
[----:B------:R-:W-:Y:S02]  /*203c10*/  LOP3.LUT R28, R28, 0xffff, RZ, 0xc0, !PT ;  /* 0x0000ffff1c1c7812 */ /* 0x000fe400078ec0ff */
[----:B------:R-:W-:Y:S02]  /*203c20*/  LOP3.LUT R26, R26, 0xffff, RZ, 0xc0, !PT ;  /* 0x0000ffff1a1a7812 */ /* 0x000fe400078ec0ff */
[----:B------:R-:W-:Y:S01]  /*203c30*/  LOP3.LUT R27, R27, 0xffff, RZ, 0xc0, !PT ;  /* 0x0000ffff1b1b7812 */ /* 0x000fe200078ec0ff */
[----:B------:R-:W4:Y:S04]  /*203c40*/  LDL.LU R4, [R1+0x76b8] ;  /* 0x0076b80001047983 */ /* 0x000f280000300800 */
[----:B------:R-:W3:Y:S01]  /*203c50*/  LDL.LU R2, [R1+0x76b4] ;  /* 0x0076b40001027983 */ /* 0x000ee20000300800 */
[----:B------:R-:W-:-:S02]  /*203c60*/  PRMT R26, R26, 0x3340, R0 ;  /* 0x000033401a1a7816 */ /* 0x000fc40000000000 */
[----:B------:R-:W-:Y:S02]  /*203c70*/  LOP3.LUT R8, R8, 0xffff, RZ, 0xc0, !PT ;  /* 0x0000ffff08087812 */ /* 0x000fe400078ec0ff */
[----:B------:R-:W-:Y:S01]  /*203c80*/  LOP3.LUT R6, R6, 0xffff, RZ, 0xc0, !PT ;  /* 0x0000ffff06067812 */ /* 0x000fe200078ec0ff */
[----:B------:R1:W-:Y:S01]  /*203c90*/  STL [R1+0x300], R26 ;  /* 0x0003001a01007387 */ /* 0x0003e20000100800 */
[----:B------:R-:W-:Y:S02]  /*203ca0*/  LOP3.LUT R5, R5, 0xffff, RZ, 0xc0, !PT ;  /* 0x0000ffff05057812 */ /* 0x000fe400078ec0ff */
[----:B------:R-:W-:Y:S02]  /*203cb0*/  LOP3.LUT R7, R7, 0xffff, RZ, 0xc0, !PT ;  /* 0x0000ffff07077812 */ /* 0x000fe400078ec0ff */
[----:B-1----:R-:W-:Y:S02]  /*203cc0*/  PRMT R26, R28, 0x3340, R27 ;  /* 0x000033401c1a7816 */ /* 0x002fe4000000001b */
[----:B------:R-:W-:-:S03]  /*203cd0*/  LOP3.LUT R28, R3, 0xffff, RZ, 0xc0, !PT ;  /* 0x0000ffff031c7812 */ /* 0x000fc600078ec0ff */
[----:B------:R1:W-:Y:S02]  /*203ce0*/  STL [R1+0x570], R26 ;  /* 0x0005701a01007387 */ /* 0x0003e40000100800 */
[----:B-1----:R-:W-:Y:S02]  /*203cf0*/  PRMT R26, R6, 0x3340, R0 ;  /* 0x00003340061a7816 */ /* 0x002fe40000000000 */
[----:B--2---:R-:W-:-:S04]  /*203d00*/  LOP3.LUT R29, R29, 0xffff, RZ, 0xc0, !PT ;  /* 0x0000ffff1d1d7812 */ /* 0x004fc800078ec0ff */
[----:B------:R-:W-:-:S04]  /*203d10*/  PRMT R27, R8, 0x3340, R29 ;  /* 0x00003340081b7816 */ /* 0x000fc8000000001d */
[----:B------:R-:W-:Y:S02]  /*203d20*/  PRMT R3, R27, 0x5410, R26 ;  /* 0x000054101b037816 */ /* 0x000fe4000000001a */
[----:B------:R-:W-:Y:S02]  /*203d30*/  PRMT R26, R7, 0x3340, R0 ;  /* 0x00003340071a7816 */ /* 0x000fe40000000000 */
[----:B------:R-:W-:-:S04]  /*203d40*/  PRMT R27, R5, 0x3340, R28 ;  /* 0x00003340051b7816 */ /* 0x000fc8000000001c */
[----:B------:R-:W-:Y:S02]  /*203d50*/  PRMT R27, R27, 0x5410, R26 ;  /* 0x000054101b1b7816 */ /* 0x000fe4000000001a */
[----:B------:R-:W-:Y:S01]  /*203d60*/  IADD3 R26, P1, PT, R13, R17, RZ ;  /* 0x000000110d1a7210 */ /* 0x000fe20007f3e0ff */
[----:B------:R1:W-:Y:S04]  /*203d70*/  STL [R1+0x1ad8], R3 ;  /* 0x001ad80301007387 */ /* 0x0003e80000100800 */
[----:B-1----:R-:W2:Y:S04]  /*203d80*/  LDL.LU R3, [R1+0x864] ;  /* 0x0008640001037983 */ /* 0x002ea80000300800 */
[----:B------:R1:W-:Y:S02]  /*203d90*/  STL [R1+0x1ad4], R27 ;  /* 0x001ad41b01007387 */ /* 0x0003e40000100800 */
[----:B-1----:R-:W-:-:S05]  /*203da0*/  IMAD.X R27, R12, 0x1, R15, P1 ;  /* 0x000000010c1b7824 */ /* 0x002fca00008e060f */
[----:B------:R1:W-:Y:S04]  /*203db0*/  STL.64 [R1+0x1190], R26 ;  /* 0x0011901a01007387 */ /* 0x0003e80000100a00 */
[----:B------:R-:W-:Y:S04]  /*203dc0*/  STL [R1+0x751c], R17 ;  /* 0x00751c1101007387 */ /* 0x000fe80000100800 */
[----:B------:R-:W-:Y:S01]  /*203dd0*/  STL [R1+0x7534], R15 ;  /* 0x0075340f01007387 */ /* 0x000fe20000100800 */
[----:B-1----:R-:W-:-:S05]  /*203de0*/  IADD3 R26, P1, PT, R10, R17, RZ ;  /* 0x000000110a1a7210 */ /* 0x002fca0007f3e0ff */
        /* <DEDUP_REMOVED lines=8> */
[----:B------:R-:W-:-:S02]  /*203e70*/  SHF.R.U32.HI R28, RZ, 0x8, R29 ;  /* 0x00000008ff1c7819 */ /* 0x000fc4000001161d */
[----:B------:R-:W-:Y:S02]  /*203e80*/  LOP3.LUT R29, R8, 0xffff, RZ, 0xc0, !PT ;  /* 0x0000ffff081d7812 */ /* 0x000fe400078ec0ff */
[----:B------:R-:W-:Y:S02]  /*203e90*/  PRMT R8, R27, 0x3340, R26 ;  /* 0x000033401b087816 */ /* 0x000fe4000000001a */
[----:B------:R-:W2:Y:S04]  /*203ea0*/  LDL.LU R27, [R1+0x2b88] ;  /* 0x002b8800011b7983 */ /* 0x000ea80000300800 */
[----:B------:R-:W3:Y:S01]  /*203eb0*/  LDL.LU R26, [R1+0x740] ;  /* 0x00074000011a7983 */ /* 0x000ee20000300800 */
[----:B------:R-:W-:-:S03]  /*203ec0*/  LOP3.LUT R28, R28, 0xffff, RZ, 0xc0, !PT ;  /* 0x0000ffff1c1c7812 */ /* 0x000fc600078ec0ff */
[----:B------:R1:W-:Y:S02]  /*203ed0*/  STL [R1+0x4c8], R8 ;  /* 0x0004c80801007387 */ /* 0x0003e40000100800 */
[----:B-1----:R-:W-:-:S05]  /*203ee0*/  PRMT R8, R29, 0x3340, R28 ;  /* 0x000033401d087816 */ /* 0x002fca000000001c */
[----:B------:R1:W-:Y:S04]  /*203ef0*/  STL [R1+0x4c4], R8 ;  /* 0x0004c40801007387 */ /* 0x0003e80000100800 */
[----:B------:R-:W4:Y:S04]  /*203f00*/  LDL.LU R15, [R1+0x2b9c] ;  /* 0x002b9c00010f7983 */ /* 0x000f280000300800 */
[----:B-1----:R-:W4:Y:S04]  /*203f10*/  LDL.LU R8, [R1+0x750] ;  /* 0x0007500001087983 */ /* 0x002f280000300800 */
[----:B------:R-:W4:Y:S01]  /*203f20*/  LDL.LU R17, [R1+0x2ad8] ;  /* 0x002ad80001117983 */ /* 0x000f220000300800 */
[----:B------:R-:W-:-:S05]  /*203f30*/  IADD3 R28, P1, PT, R13, R25, RZ ;  /* 0x000000190d1c7210 */ /* 0x000fca0007f3e0ff */
[----:B------:R-:W-:-:S05]  /*203f40*/  IMAD.X R29, R12, 0x1, R24, P1 ;  /* 0x000000010c1d7824 */ /* 0x000fca00008e0618 */
[----:B------:R1:W-:Y:S02]  /*203f50*/  STL.64 [R1+0x1178], R28 ;  /* 0x0011781c01007387 */ /* 0x0003e40000100a00 */
[----:B-1----:R-:W-:Y:S02]  /*203f60*/  IADD3 R28, P1, PT, R10, R25, RZ ;  /* 0x000000190a1c7210 */ /* 0x002fe40007f3e0ff */
[----:B------:R-:W-:-:S03]  /*203f70*/  SHF.R.U32.HI R25, RZ, 0x8, R7 ;  /* 0x00000008ff197819 */ /* 0x000fc60000011607 */
[----:B------:R-:W-:Y:S01]  /*203f80*/  IMAD.X R29, R9, 0x1, R24, P1 ;  /* 0x00000001091d7824 */ /* 0x000fe200008e0618 */
[----:B------:R-:W-:Y:S02]  /*203f90*/  SHF.R.U32.HI R24, RZ, 0x8, R6 ;  /* 0x00000008ff187819 */ /* 0x000fe40000011606 */
[----:B------:R-:W-:Y:S01]  /*203fa0*/  LOP3.LUT R25, R25, 0xffff, RZ, 0xc0, !PT ;  /* 0x0000ffff19197812 */ /* 0x000fe200078ec0ff */
[----:B------:R-:W4:Y:S01]  /*203fb0*/  LDL.LU R6, [R1+0x76ac] ;  /* 0x0076ac0001067983 */ /* 0x000f220000300800 */
[----:B------:R-:W-:-:S03]  /*203fc0*/  LOP3.LUT R24, R24, 0xffff, RZ, 0xc0, !PT ;  /* 0x0000ffff18187812 */ /* 0x000fc600078ec0ff */
[----:B------:R1:W-:Y:S04]  /*203fd0*/  STL.64 [R1+0x1108], R28 ;  /* 0x0011081c01007387 */ /* 0x0003e80000100a00 */
[----:B------:R-:W4:Y:S01]  /*203fe0*/  LDL.LU R7, [R1+0x76a8] ;  /* 0x0076a80001077983 */ /* 0x000f220000300800 */
[--C-:B-1----:R-:W-:Y:S02]  /*203ff0*/  PRMT R29, R24, 0x3340, R0.reuse ;  /* 0x00003340181d7816 */ /* 0x102fe40000000000 */
[----:B------:R-:W-:-:S03]  /*204000*/  PRMT R24, R25, 0x3340, R0 ;  /* 0x0000334019187816 */ /* 0x000fc60000000000 */
[----:B------:R-:W-:Y:S04]  /*204010*/  STL [R1+0x2fc], R29 ;  /* 0x0002fc1d01007387 */ /* 0x000fe80000100800 */
[----:B------:R1:W-:Y:S01]  /*204020*/  STL [R1+0x2f8], R24 ;  /* 0x0002f81801007387 */ /* 0x0003e20000100800 */
[----:B--2---:R-:W-:Y:S02]  /*204030*/  LOP3.LUT R28, R27, 0xffff, RZ, 0xc0, !PT ;  /* 0x0000ffff1b1c7812 */ /* 0x004fe400078ec0ff */
[----:B---3--:R-:W-:Y:S02]  /*204040*/  LOP3.LUT R26, R26, 0xffff, RZ, 0xc0, !PT ;  /* 0x0000ffff1a1a7812 */ /* 0x008fe400078ec0ff */
[----:B------:R-:W-:Y:S02]  /*204050*/  LOP3.LUT R27, R3, 0xffff, RZ, 0xc0, !PT ;  /* 0x0000ffff031b7812 */ /* 0x000fe400078ec0ff */
[----:B-1----:R-:W-:-:S02]  /*204060*/  PRMT R24, R26, 0x3340, R0 ;  /* 0x000033401a187816 */ /* 0x002fc40000000000 */
[----:B------:R-:W-:-:S04]  /*204070*/  PRMT R25, R28, 0x3340, R27 ;  /* 0x000033401c197816 */ /* 0x000fc8000000001b */
[----:B------:R-:W-:Y:S02]  /*204080*/  PRMT R3, R25, 0x5410, R24 ;  /* 0x0000541019037816 */ /* 0x000fe40000000018 */
[----:B------:R-:W-:-:S05]  /*204090*/  IADD3 R24, P1, PT, R13, R16, RZ ;  /* 0x000000100d187210 */ /* 0x000fca0007f3e0ff */
[----:B------:R-:W-:Y:S01]  /*2040a0*/  IMAD.X R25, R12, 0x1, R14, P1 ;  /* 0x000000010c197824 */ /* 0x000fe200008e060e */
[----:B------:R-:W-:Y:S04]  /*2040b0*/  STL [R1+0x1ad0], R3 ;  /* 0x001ad00301007387 */ /* 0x000fe80000100800 */
[----:B------:R1:W-:Y:S04]  /*2040c0*/  STL.64 [R1+0x10c8], R24 ;  /* 0x0010c81801007387 */ /* 0x0003e80000100a00 */
[----:B------:R-:W-:Y:S04]  /*2040d0*/  STL [R1+0x7520], R16 ;  /* 0x0075201001007387 */ /* 0x000fe80000100800 */
[----:B------:R-:W-:Y:S01]  /*2040e0*/  STL [R1+0x7544], R14 ;  /* 0x0075440e01007387 */ /* 0x000fe20000100800 */
[----:B-1----:R-:W-:-:S05]  /*2040f0*/  IADD3 R24, P1, PT, R10, R16, RZ ;  /* 0x000000100a187210 */ /* 0x002fca0007f3e0ff */
[----:B------:R-:W-:Y:S01]  /*204100*/  IMAD.X R25, R9, 0x1, R14, P1 ;  /* 0x0000000109197824 */ /* 0x000fe200008e060e */
[----:B------:R-:W-:-:S04]  /*204110*/  SHF.R.U32.HI R26, RZ, 0x8, R26 ;  /* 0x00000008ff1a7819 */ /* 0x000fc8000001161a */
[----:B------:R1:W-:Y:S01]  /*204120*/  STL.64 [R1+0x9d0], R24 ;  /* 0x0009d01801007387 */ /* 0x0003e20000100a00 */
[----:B------:R-:W-:Y:S02]  /*204130*/  LOP3.LUT R26, R26, 0xffff, RZ, 0xc0, !PT ;  /* 0x0000ffff1a1a7812 */ /* 0x000fe400078ec0ff */
[----:B----4-:R-:W-:Y:S01]  /*204140*/  LOP3.LUT R8, R8, 0xffff, RZ, 0xc0, !PT ;  /* 0x0000ffff08087812 */ /* 0x010fe200078ec0ff */
[----:B------:R-:W2:Y:S01]  /*204150*/  LDL.LU R3, [R1+0x2da8] ;  /* 0x002da80001037983 */ /* 0x000ea20000300800 */
[----:B-1----:R-:W-:Y:S02]  /*204160*/  SHF.R.U32.HI R25, RZ, 0x8, R28 ;  /* 0x00000008ff197819 */ /* 0x002fe4000001161c */
[----:B------:R-:W-:Y:S02]  /*204170*/  SHF.R.U32.HI R24, RZ, 0x8, R27 ;  /* 0x00000008ff187819 */ /* 0x000fe4000001161b */
[----:B------:R-:W-:Y:S02]  /*204180*/  LOP3.LUT R25, R25, 0xffff, RZ, 0xc0, !PT ;  /* 0x0000ffff19197812 */ /* 0x000fe400078ec0ff */
[----:B------:R-:W-:-:S02]  /*204190*/  LOP3.LUT R24, R24, 0xffff, RZ, 0xc0, !PT ;  /* 0x0000ffff18187812 */ /* 0x000fc400078ec0ff */
[----:B------:R-:W-:Y:S02]  /*2041a0*/  PRMT R14, R26, 0x3340, R0 ;  /* 0x000033401a0e7816 */ /* 0x000fe40000000000 */
[----:B------:R-:W-:Y:S02]  /*2041b0*/  PRMT R16, R25, 0x3340, R24 ;  /* 0x0000334019107816 */ /* 0x000fe40000000018 */
[----:B------:R-:W-:Y:S02]  /*2041c0*/  LOP3.LUT R27, R15, 0xffff, RZ, 0xc0, !PT ;  /* 0x0000ffff0f1b7812 */ /* 0x000fe400078ec0ff */
[----:B------:R-:W-:Y:S02]  /*2041d0*/  LOP3.LUT R26, R17, 0xffff, RZ, 0xc0, !PT ;  /* 0x0000ffff111a7812 */ /* 0x000fe400078ec0ff */
[----:B------:R-:W-:Y:S01]  /*2041e0*/  PRMT R24, R8, 0x3340, R0 ;  /* 0x0000334008187816 */ /* 0x000fe20000000000 */
[----:B------:R-:W-:Y:S04]  /*2041f0*/  STL [R1+0x4c0], R16 ;  /* 0x0004c01001007387 */ /* 0x000fe80000100800 */
[----:B------:R1:W-:Y:S01]  /*204200*/  STL [R1+0x2f4], R14 ;  /* 0x0002f40e01007387 */ /* 0x0003e20000100800 */
[----:B------:R-:W-:-:S03]  /*204210*/  PRMT R25, R27, 0x3340, R26 ;  /* 0x000033401b197816 */ /* 0x000fc6000000001a */
[----:B------:R3:W-:Y:S01]  /*204220*/  STL [R1+0x1dc], R8 ;  /* 0x0001dc0801007387 */ /* 0x0007e20000100800 */
[-C--:B-1----:R-:W-:Y:S02]  /*204230*/  IADD3 R14, P1, PT, R13, R23.reuse, RZ ;  /* 0x000000170d0e7210 */ /* 0x082fe40007f3e0ff */
[----:B------:R-:W-:Y:S01]  /*204240*/  PRMT R16, R25, 0x5410, R24 ;  /* 0x0000541019107816 */ /* 0x000fe20000000018 */
[----:B---3--:R-:W3:Y:S02]  /*204250*/  LDL.LU R8, [R1+0x2d98] ;  /* 0x002d980001087983 */ /* 0x008ee40000300800 */
[----:B------:R-:W-:Y:S02]  /*204260*/  IMAD.X R15, R12, 0x1, R22, P1 ;  /* 0x000000010c0f7824 */ /* 0x000fe400008e0616 */
[----:B------:R-:W-:Y:S04]  /*204270*/  STL [R1+0x1acc], R16 ;  /* 0x001acc1001007387 */ /* 0x000fe80000100800 */
[----:B------:R1:W-:Y:S04]  /*204280*/  STL.64 [R1+0x960], R14 ;  /* 0x0009600e01007387 */ /* 0x0003e80000100a00 */
[----:B------:R-:W-:Y:S04]  /*204290*/  STL [R1+0x7500], R23 ;  /* 0x0075001701007387 */ /* 0x000fe80000100800 */
[----:B------:R-:W-:Y:S01]  /*2042a0*/  STL [R1+0x7504], R22 ;  /* 0x0075041601007387 */ /* 0x000fe20000100800 */
[----:B-1----:R-:W-:-:S05]  /*2042b0*/  IADD3 R14, P1, PT, R10, R23, RZ ;  /* 0x000000170a0e7210 */ /* 0x002fca0007f3e0ff */
[----:B------:R-:W-:-:S05]  /*2042c0*/  IMAD.X R15, R9, 0x1, R22, P1 ;  /* 0x00000001090f7824 */ /* 0x000fca00008e0616 */
[----:B------:R1:W-:Y:S02]  /*2042d0*/  STL.64 [R1+0x918], R14 ;  /* 0x0009180e01007387 */ /* 0x0003e40000100a00 */
[----:B-1----:R-:W-:-:S05]  /*2042e0*/  IADD3 R14, P1, PT, R13, R21, RZ ;  /* 0x000000150d0e7210 */ /* 0x002fca0007f3e0ff */
[----:B------:R-:W-:Y:S01]  /*2042f0*/  IMAD.X R15, R12, 0x1, R19, P1 ;  /* 0x000000010c0f7824 */ /* 0x000fe200008e0613 */
[----:B------:R-:W-:-:S04]  /*204300*/  IADD3 R22, P1, PT, R10, R21, RZ ;  /* 0x000000150a167210 */ /* 0x000fc80007f3e0ff */
[----:B------:R1:W-:Y:S01]  /*204310*/  STL.64 [R1+0x910], R14 ;  /* 0x0009100e01007387 */ /* 0x0003e20000100a00 */
[----:B------:R-:W-:-:S03]  /*204320*/  IMAD.X R23, R9, 0x1, R19, P1 ;  /* 0x0000000109177824 */ /* 0x000fc600008e0613 */
[----:B-1----:R-:W4:Y:S04]  /*204330*/  LDL.LU R14, [R1+0x5270] ;  /* 0x00527000010e7983 */ /* 0x002f280000300800 */
[----:B------:R-:W4:Y:S04]  /*204340*/  LDL.LU R16, [R1+0x2e7c] ;  /* 0x002e7c0001107983 */ /* 0x000f280000300800 */
[----:B------:R-:W4:Y:S04]  /*204350*/  LDL.LU R15, [R1+0x51c0] ;  /* 0x0051c000010f7983 */ /* 0x000f280000300800 */
[----:B------:R-:W-:Y:S04]  /*204360*/  STL [R1+0x750c], R21 ;  /* 0x00750c1501007387 */ /* 0x000fe80000100800 */
[----:B------:R-:W-:Y:S04]  /*204370*/  STL [R1+0x7518], R19 ;  /* 0x0075181301007387 */ /* 0x000fe80000100800 */
[----:B------:R1:W-:Y:S02]  /*204380*/  STL.64 [R1+0x8f8], R22 ;  /* 0x0008f81601007387 */ /* 0x0003e40000100a00 */
[----:B-1----:R-:W-:-:S02]  /*204390*/  IADD3 R22, P1, PT, R10, R20, RZ ;  /* 0x000000140a167210 */ /* 0x002fc40007f3e0ff */
[----:B------:R-:W4:Y:S03]  /*2043a0*/  LDL.LU R10, [R1+0x76a4] ;  /* 0x0076a400010a7983 */ /* 0x000f260000300800 */
[----:B------:R-:W-:Y:S02]  /*2043b0*/  IMAD.X R23, R9, 0x1, R18, P1 ;  /* 0x0000000109177824 */ /* 0x000fe400008e0612 */
[----:B------:R-:W4:Y:S01]  /*2043c0*/  LDL.LU R9, [R1+0x76a0] ;  /* 0x0076a00001097983 */ /* 0x000f220000300800 */
[----:B------:R-:W-:-:S03]  /*2043d0*/  IADD3 R28, P1, PT, R13, R20, RZ ;  /* 0x000000140d1c7210 */ /* 0x000fc60007f3e0ff */
[----:B------:R-:W-:Y:S04]  /*2043e0*/  STL [R1+0x7510], R20 ;  /* 0x0075101401007387 */ /* 0x000fe80000100800 */
[----:B------:R-:W-:Y:S01]  /*2043f0*/  STL.64 [R1+0x8f0], R22 ;  /* 0x0008f01601007387 */ /* 0x000fe20000100a00 */
[----:B------:R-:W-:-:S03]  /*204400*/  IMAD.X R29, R12, 0x1, R18, P1 ;  /* 0x000000010c1d7824 */ /* 0x000fc600008e0612 */
[----:B------:R-:W-:Y:S04]  /*204410*/  STL [R1+0x7514], R18 ;  /* 0x0075141201007387 */ /* 0x000fe80000100800 */
[----:B------:R-:W-:Y:S04]  /*204420*/  STL [R1+0x74e4], R28 ;  /* 0x0074e41c01007387 */ /* 0x000fe80000100800 */
[----:B------:R-:W-:Y:S04]  /*204430*/  STL [R1+0x74e0], R29 ;  /* 0x0074e01d01007387 */ /* 0x000fe80000100800 */
[----:B------:R-:W4:Y:S04]  /*204440*/  LDL.LU R17, [R1+0x5280] ;  /* 0x0052800001117983 */ /* 0x000f280000300800 */
[----:B------:R-:W4:Y:S04]  /*204450*/  LDL.LU R13, [R1+0x2e8c] ;  /* 0x002e8c00010d7983 */ /* 0x000f280000300800 */
[----:B------:R-:W4:Y:S01]  /*204460*/  LDL.LU R12, [R1+0x51d0] ;  /* 0x0051d000010c7983 */ /* 0x000f220000300800 */
[----:B--2---:R-:W-:-:S04]  /*204470*/  LOP3.LUT R3, R3, 0xffff, RZ, 0xc0, !PT ;  /* 0x0000ffff03037812 */ /* 0x004fc800078ec0ff */
[----:B------:R-:W-:Y:S01]  /*204480*/  PRMT R24, R3, 0x3340, R0 ;  /* 0x0000334003187816 */ /* 0x000fe20000000000 */
[----:B------:R1:W-:Y:S04]  /*204490*/  STL [R1+0x6c4], R3 ;  /* 0x0006c40301007387 */ /* 0x0003e80000100800 */
[----:B-1----:R-:W2:Y:S01]  /*2044a0*/  LDL.LU R3, [R1+0x5230] ;  /* 0x0052300001037983 */ /* 0x002ea20000300800 */
[----:B---3--:R-:W-:Y:S02]  /*2044b0*/  LOP3.LUT R8, R8, 0xffff, RZ, 0xc0, !PT ;  /* 0x0000ffff08087812 */ /* 0x008fe400078ec0ff */
[----:B----4-:R-:W-:Y:S02]  /*2044c0*/  PRMT R18, R10, 0x5410, R24 ;  /* 0x000054100a127816 */ /* 0x010fe40000000018 */
[----:B------:R-:W-:Y:S01]  /*2044d0*/  PRMT R24, R8, 0x3340, R0 ;  /* 0x0000334008187816 */ /* 0x000fe20000000000 */
[----:B------:R-:W3:Y:S04]  /*2044e0*/  LDL.LU R10, [R1+0x769c] ;  /* 0x00769c00010a7983 */ /* 0x000ee80000300800 */
[----:B------:R1:W-:Y:S04]  /*2044f0*/  STL [R1+0x6c8], R8 ;  /* 0x0006c80801007387 */ /* 0x0003e80000100800 */
[----:B------:R4:W-:Y:S04]  /*204500*/  STL [R1+0x1bf8], R18 ;  /* 0x001bf81201007387 */ /* 0x0009e80000100800 */
[----:B-1----:R-:W3:Y:S01]  /*204510*/  LDL.LU R8, [R1+0x2e28] ;  /* 0x002e280001087983 */ /* 0x002ee20000300800 */
[----:B----4-:R-:W-:-:S03]  /*204520*/  PRMT R18, R9, 0x5410, R24 ;  /* 0x0000541009127816 */ /* 0x010fc60000000018 */
        /* <DEDUP_REMOVED lines=8> */
[----:B------:R-:W-:Y:S02]  /*2045b0*/  LOP3.LUT R27, R15, 0xffff, RZ, 0xc0, !PT ;  /* 0x0000ffff0f1b7812 */ /* 0x000fe400078ec0ff */
[----:B------:R-:W-:Y:S02]  /*2045c0*/  PRMT R28, R25, 0x3340, R24 ;  /* 0x00003340191c7816 */ /* 0x000fe40000000018 */
[----:B------:R-:W-:Y:S02]  /*2045d0*/  PRMT R24, R26, 0x3340, R0 ;  /* 0x000033401a187816 */ /* 0x000fe40000000000 */
[----:B------:R-:W-:-:S04]  /*2045e0*/  PRMT R25, R14, 0x3340, R27 ;  /* 0x000033400e197816 */ /* 0x000fc8000000001b */
[----:B------:R-:W-:Y:S02]  /*2045f0*/  PRMT R15, R25, 0x5410, R24 ;  /* 0x00005410190f7816 */ /* 0x000fe40000000018 */
[----:B------:R-:W-:Y:S02]  /*204600*/  SHF.R.U32.HI R25, RZ, 0x8, R14 ;  /* 0x00000008ff197819 */ /* 0x000fe4000001160e */
[----:B------:R-:W-:Y:S02]  /*204610*/  SHF.R.U32.HI R24, RZ, 0x8, R27 ;  /* 0x00000008ff187819 */ /* 0x000fe4000001161b */
[----:B------:R-:W-:Y:S02]  /*204620*/  LOP3.LUT R25, R25, 0xffff, RZ, 0xc0, !PT ;  /* 0x0000ffff19197812 */ /* 0x000fe400078ec0ff */
[----:B------:R-:W-:Y:S02]  /*204630*/  LOP3.LUT R24, R24, 0xffff, RZ, 0xc0, !PT ;  /* 0x0000ffff18187812 */ /* 0x000fe400078ec0ff */
[----:B------:R-:W-:Y:S01]  /*204640*/  SHF.R.U32.HI R26, RZ, 0x8, R26 ;  /* 0x00000008ff1a7819 */ /* 0x000fe2000001161a */
[----:B------:R1:W-:Y:S01]  /*204650*/  STL [R1+0x1c0c], R18 ;  /* 0x001c0c1201007387 */ /* 0x0003e20000100800 */
[----:B------:R-:W-:-:S03]  /*204660*/  PRMT R14, R25, 0x3340, R24 ;  /* 0x00003340190e7816 */ /* 0x000fc60000000018 */
[----:B------:R-:W-:Y:S04]  /*204670*/  STL [R1+0x7524], R28 ;  /* 0x0075241c01007387 */ /* 0x000fe80000100800 */
[----:B------:R0:W-:Y:S01]  /*204680*/  STL [R1+0x1ac8], R15 ;  /* 0x001ac80f01007387 */ /* 0x0001e20000100800 */
[----:B------:R-:W-:-:S03]  /*204690*/  LOP3.LUT R26, R26, 0xffff, RZ, 0xc0, !PT ;  /* 0x0000ffff1a1a7812 */ /* 0x000fc600078ec0ff */
[----:B------:R0:W-:Y:S01]  /*2046a0*/  STL [R1+0x4ac], R14 ;  /* 0x0004ac0e01007387 */ /* 0x0001e20000100800 */
[----:B------:R-:W-:Y:S02]  /*2046b0*/  LOP3.LUT R27, R12, 0xffff, RZ, 0xc0, !PT ;  /* 0x0000ffff0c1b7812 */ /* 0x000fe400078ec0ff */
[----:B-1----:R-:W-:Y:S02]  /*2046c0*/  LOP3.LUT R18, R17, 0xffff, RZ, 0xc0, !PT ;  /* 0x0000ffff11127812 */ /* 0x002fe400078ec0ff */
[--C-:B0-----:R-:W-:Y:S02]  /*2046d0*/  PRMT R15, R26, 0x3340, R0.reuse ;  /* 0x000033401a0f7816 */ /* 0x101fe40000000000 */
[----:B------:R-:W-:Y:S02]  /*2046e0*/  LOP3.LUT R14, R13, 0xffff, RZ, 0xc0, !PT ;  /* 0x0000ffff0d0e7812 */ /* 0x000fe400078ec0ff */
[----:B------:R-:W-:Y:S02]  /*2046f0*/  PRMT R25, R18, 0x3340, R27 ;  /* 0x0000334012197816 */ /* 0x000fe4000000001b */
[----:B------:R-:W-:Y:S01]  /*204700*/  PRMT R24, R14, 0x3340, R0 ;  /* 0x000033400e187816 */ /* 0x000fe20000000000 */
[----:B------:R0:W-:Y:S03]  /*204710*/  STL [R1+0x2ec], R15 ;  /* 0x0002ec0f01007387 */ /* 0x0001e60000100800 */
[----:B------:R-:W-:Y:S01]  /*204720*/  PRMT R19, R25, 0x5410, R24 ;  /* 0x0000541019137816 */ /* 0x000fe20000000018 */
[----:B0-----:R-:W4:Y:S04]  /*204730*/  LDL.LU R15, [R1+0x2c6c] ;  /* 0x002c6c00010f7983 */ /* 0x001f280000300800 */
[----:B------:R-:W4:Y:S04]  /*204740*/  LDL.LU R17, [R1+0x2b58] ;  /* 0x002b580001117983 */ /* 0x000f280000300800 */
[----:B------:R-:W4:Y:S04]  /*204750*/  LDL.LU R12, [R1+0x5238] ;  /* 0x00523800010c7983 */ /* 0x000f280000300800 */
[----:B------:R-:W4:Y:S01]  /*204760*/  LDL.LU R13, [R1+0x2e4c] ;  /* 0x002e4c00010d7983 */ /* 0x000f220000300800 */
[----:B--2---:R-:W-:-:S02]  /*204770*/  LOP3.LUT R3, R3, 0xffff, RZ, 0xc0, !PT ;  /* 0x0000ffff03037812 */ /* 0x004fc400078ec0ff */
[----:B---3--:R-:W-:Y:S02]  /*204780*/  LOP3.LUT R16, R8, 0xffff, RZ, 0xc0, !PT ;  /* 0x0000ffff08107812 */ /* 0x008fe400078ec0ff */
[----:B------:R-:W2:Y:S01]  /*204790*/  LDL.LU R8, [R1+0x51a0] ;  /* 0x0051a00001087983 */ /* 0x000ea20000300800 */
[----:B----4-:R-:W-:Y:S02]  /*2047a0*/  LOP3.LUT R26, R23, 0xffff, RZ, 0xc0, !PT ;  /* 0x0000ffff171a7812 */ /* 0x010fe400078ec0ff */
[----:B------:R-:W-:Y:S02]  /*2047b0*/  PRMT R24, R16, 0x3340, R0 ;  /* 0x0000334010187816 */ /* 0x000fe40000000000 */
[--C-:B------:R-:W-:Y:S01]  /*2047c0*/  PRMT R25, R3, 0x3340, R26.reuse ;  /* 0x0000334003197816 */ /* 0x100fe2000000001a */
[----:B------:R0:W-:Y:S01]  /*2047d0*/  STL [R1+0x1ac4], R19 ;  /* 0x001ac41301007387 */ /* 0x0001e20000100800 */
[----:B------:R-:W-:Y:S02]  /*2047e0*/  SHF.R.U32.HI R26, RZ, 0x8, R26 ;  /* 0x00000008ff1a7819 */ /* 0x000fe4000001161a */
[----:B0-----:R-:W-:-:S02]  /*2047f0*/  PRMT R19, R25, 0x5410, R24 ;  /* 0x0000541019137816 */ /* 0x001fc40000000018 */
[----:B------:R-:W-:Y:S02]  /*204800*/  SHF.R.U32.HI R25, RZ, 0x8, R18 ;  /* 0x00000008ff197819 */ /* 0x000fe40000011612 */
[----:B------:R-:W-:Y:S02]  /*204810*/  SHF.R.U32.HI R24, RZ, 0x8, R27 ;  /* 0x00000008ff187819 */ /* 0x000fe4000001161b */
[----:B------:R-:W-:Y:S02]  /*204820*/  LOP3.LUT R25, R25, 0xffff, RZ, 0xc0, !PT ;  /* 0x0000ffff19197812 */ /* 0x000fe400078ec0ff */
[----:B------:R-:W-:Y:S01]  /*204830*/  LOP3.LUT R24, R24, 0xffff, RZ, 0xc0, !PT ;  /* 0x0000ffff18187812 */ /* 0x000fe200078ec0ff */
[----:B------:R0:W-:Y:S01]  /*204840*/  STL [R1+0x1ac0], R19 ;  /* 0x001ac01301007387 */ /* 0x0001e20000100800 */
[----:B------:R-:W-:Y:S02]  /*204850*/  SHF.R.U32.HI R27, RZ, 0x8, R3 ;  /* 0x00000008ff1b7819 */ /* 0x000fe40000011603 */
[----:B------:R-:W-:Y:S01]  /*204860*/  LOP3.LUT R26, R26, 0xffff, RZ, 0xc0, !PT ;  /* 0x0000ffff1a1a7812 */ /* 0x000fe200078ec0ff */
[----:B------:R-:W3:Y:S01]  /*204870*/  LDL.LU R3, [R1+0x2c8c] ;  /* 0x002c8c0001037983 */ /* 0x000ee20000300800 */
[----:B------:R-:W-:-:S02]  /*204880*/  LOP3.LUT R27, R27, 0xffff, RZ, 0xc0, !PT ;  /* 0x0000ffff1b1b7812 */ /* 0x000fc400078ec0ff */
[----:B0-----:R-:W-:Y:S02]  /*204890*/  PRMT R19, R25, 0x3340, R24 ;  /* 0x0000334019137816 */ /* 0x001fe40000000018 */
[----:B------:R-:W-:Y:S02]  /*2048a0*/  SHF.R.U32.HI R24, RZ, 0x8, R16 ;  /* 0x00000008ff187819 */ /* 0x000fe40000011610 */
[----:B------:R-:W-:Y:S02]  /*2048b0*/  SHF.R.U32.HI R25, RZ, 0x8, R14 ;  /* 0x00000008ff197819 */ /* 0x000fe4000001160e */
[----:B------:R-:W-:Y:S02]  /*2048c0*/  LOP3.LUT R24, R24, 0xffff, RZ, 0xc0, !PT ;  /* 0x0000ffff18187812 */ /* 0x000fe400078ec0ff */
[----:B------:R-:W-:Y:S02]  /*2048d0*/  LOP3.LUT R25, R25, 0xffff, RZ, 0xc0, !PT ;  /* 0x0000ffff19197812 */ /* 0x000fe400078ec0ff */
[----:B------:R-:W-:-:S02]  /*2048e0*/  PRMT R18, R27, 0x3340, R26 ;  /* 0x000033401b127816 */ /* 0x000fc4000000001a */
[--C-:B------:R-:W-:Y:S02]  /*2048f0*/  PRMT R14, R24, 0x3340, R0.reuse ;  /* 0x00003340180e7816 */ /* 0x100fe40000000000 */
[----:B------:R-:W-:Y:S01]  /*204900*/  PRMT R16, R25, 0x3340, R0 ;  /* 0x0000334019107816 */ /* 0x000fe20000000000 */
[----:B------:R-:W-:Y:S04]  /*204910*/  STL [R1+0x4a8], R19 ;  /* 0x0004a81301007387 */ /* 0x000fe80000100800 */
[----:B------:R-:W-:Y:S04]  /*204920*/  STL [R1+0x4a0], R18 ;  /* 0x0004a01201007387 */ /* 0x000fe80000100800 */
[----:B------:R0:W-:Y:S04]  /*204930*/  STL [R1+0x2e8], R14 ;  /* 0x0002e80e01007387 */ /* 0x0001e80000100800 */
[----:B------:R1:W-:Y:S01]  /*204940*/  STL [R1+0x2e4], R16 ;  /* 0x0002e41001007387 */ /* 0x0003e20000100800 */
[----:B0-----:R-:W-:-:S03]  /*204950*/  LOP3.LUT R14, R9, 0xffff, RZ, 0xc0, !PT ;  /* 0x0000ffff090e7812 */ /* 0x001fc600078ec0ff */
[----:B------:R-:W4:Y:S01]  /*204960*/  LDL.LU R9, [R1+0x7694] ;  /* 0x0076940001097983 */ /* 0x000f220000300800 */
[----:B------:R-:W-:Y:S02]  /*204970*/  LOP3.LUT R27, R15, 0xffff, RZ, 0xc0, !PT ;  /* 0x0000ffff0f1b7812 */ /* 0x000fe400078ec0ff */
[----:B------:R-:W-:Y:S02]  /*204980*/  LOP3.LUT R26, R17, 0xffff, RZ, 0xc0, !PT ;  /* 0x0000ffff111a7812 */ /* 0x000fe400078ec0ff */
[----:B------:R-:W-:Y:S02]  /*204990*/  PRMT R24, R14, 0x3340, R0 ;  /* 0x000033400e187816 */ /* 0x000fe40000000000 */
[----:B------:R-:W-:Y:S02]  /*2049a0*/  LOP3.LUT R12, R12, 0xffff, RZ, 0xc0, !PT ;  /* 0x0000ffff0c0c7812 */ /* 0x000fe400078ec0ff */
[----:B------:R-:W-:Y:S02]  /*2049b0*/  LOP3.LUT R13, R13, 0xffff, RZ, 0xc0, !PT ;  /* 0x0000ffff0d0d7812 */ /* 0x000fe400078ec0ff */
[----:B------:R-:W-:-:S04]  /*2049c0*/  PRMT R25, R27, 0x3340, R26 ;  /* 0x000033401b197816 */ /* 0x000fc8000000001a */
[----:B------:R-:W-:Y:S02]  /*2049d0*/  PRMT R15, R25, 0x5410, R24 ;  /* 0x00005410190f7816 */ /* 0x000fe40000000018 */
[----:B------:R-:W-:Y:S01]  /*2049e0*/  PRMT R24, R13, 0x3340, R0 ;  /* 0x000033400d187816 */ /* 0x000fe20000000000 */
[----:B------:R0:W-:Y:S01]  /*2049f0*/  STL [R1+0x1d8], R13 ;  /* 0x0001d80d01007387 */ /* 0x0001e20000100800 */
[----:B------:R-:W-:Y:S02]  /*204a00*/  SHF.R.U32.HI R27, RZ, 0x8, R27 ;  /* 0x00000008ff1b7819 */ /* 0x000fe4000001161b */
[----:B------:R-:W-:Y:S02]  /*204a10*/  SHF.R.U32.HI R26, RZ, 0x8, R26 ;  /* 0x00000008ff1a7819 */ /* 0x000fe4000001161a */
[----:B------:R-:W-:Y:S02]  /*204a20*/  LOP3.LUT R27, R27, 0xffff, RZ, 0xc0, !PT ;  /* 0x0000ffff1b1b7812 */ /* 0x000fe400078ec0ff */
[----:B------:R-:W-:Y:S01]  /*204a30*/  LOP3.LUT R26, R26, 0xffff, RZ, 0xc0, !PT ;  /* 0x0000ffff1a1a7812 */ /* 0x000fe200078ec0ff */
[----:B------:R-:W-:Y:S04]  /*204a40*/  STL [R1+0x1ab8], R15 ;  /* 0x001ab80f01007387 */ /* 0x000fe80000100800 */
[----:B-1----:R-:W4:Y:S01]  /*204a50*/  LDL.LU R16, [R1+0x7bc] ;  /* 0x0007bc0001107983 */ /* 0x002f220000300800 */
[----:B--2---:R-:W-:-:S04]  /*204a60*/  LOP3.LUT R8, R8, 0xffff, RZ, 0xc0, !PT ;  /* 0x0000ffff08087812 */ /* 0x004fc800078ec0ff */
[----:B------:R-:W-:-:S04]  /*204a70*/  PRMT R25, R12, 0x3340, R8 ;  /* 0x000033400c197816 */ /* 0x000fc80000000008 */
[----:B0-----:R-:W-:Y:S02]  /*204a80*/  PRMT R13, R25, 0x5410, R24 ;  /* 0x00005410190d7816 */ /* 0x001fe40000000018 */
[----:B------:R-:W-:Y:S02]  /*204a90*/  SHF.R.U32.HI R25, RZ, 0x8, R12 ;  /* 0x00000008ff197819 */ /* 0x000fe4000001160c */
[----:B------:R-:W-:Y:S02]  /*204aa0*/  SHF.R.U32.HI R24, RZ, 0x8, R8 ;  /* 0x00000008ff187819 */ /* 0x000fe40000011608 */
[----:B------:R-:W-:Y:S02]  /*204ab0*/  LOP3.LUT R25, R25, 0xffff, RZ, 0xc0, !PT ;  /* 0x0000ffff19197812 */ /* 0x000fe400078ec0ff */
[----:B------:R-:W-:Y:S02]  /*204ac0*/  LOP3.LUT R24, R24, 0xffff, RZ, 0xc0, !PT ;  /* 0x0000ffff18187812 */ /* 0x000fe400078ec0ff */
[----:B------:R-:W-:-:S02]  /*204ad0*/  PRMT R8, R27, 0x3340, R26 ;  /* 0x000033401b087816 */ /* 0x000fc4000000001a */
[----:B------:R-:W-:Y:S01]  /*204ae0*/  PRMT R12, R25, 0x3340, R24 ;  /* 0x00003340190c7816 */ /* 0x000fe20000000018 */
[----:B------:R-:W-:Y:S04]  /*204af0*/  STL [R1+0x1abc], R13 ;  /* 0x001abc0d01007387 */ /* 0x000fe80000100800 */
[----:B------:R0:W-:Y:S04]  /*204b00*/  STL [R1+0x53c], R12 ;  /* 0x00053c0c01007387 */ /* 0x0001e80000100800 */
[----:B------:R1:W-:Y:S01]  /*204b10*/  STL [R1+0x49c], R8 ;  /* 0x00049c0801007387 */ /* 0x0003e20000100800 */
[----:B0-----:R-:W-:-:S03]  /*204b20*/  LOP3.LUT R12, R10, 0xffff, RZ, 0xc0, !PT ;  /* 0x0000ffff0a0c7812 */ /* 0x001fc600078ec0ff */
[----:B------:R-:W2:Y:S01]  /*204b30*/  LDL.LU R10, [R1+0x7690] ;  /* 0x00769000010a7983 */ /* 0x000ea20000300800 */
[----:B---3--:R-:W-:Y:S02]  /*204b40*/  LOP3.LUT R27, R3, 0xffff, RZ, 0xc0, !PT ;  /* 0x0000ffff031b7812 */ /* 0x008fe400078ec0ff */
[----:B----4-:R-:W-:Y:S02]  /*204b50*/  LOP3.LUT R26, R9, 0xffff, RZ, 0xc0, !PT ;  /* 0x0000ffff091a7812 */ /* 0x010fe400078ec0ff */
[----:B------:R-:W3:Y:S04]  /*204b60*/  LDL.LU R9, [R1+0x768c] ;  /* 0x00768c0001097983 */ /* 0x000ee80000300800 */
[----:B------:R-:W4:Y:S04]  /*204b70*/  LDL.LU R15, [R1+0x264] ;  /* 0x00026400010f7983 */ /* 0x000f280000300800 */
[----:B------:R-:W4:Y:S04]  /*204b80*/  LDL.LU R17, [R1+0x1a9c] ;  /* 0x001a9c0001117983 */ /* 0x000f280000300800 */
[----:B------:R-:W4:Y:S04]  /*204b90*/  LDL.LU R13, [R1+0x2c28] ;  /* 0x002c2800010d7983 */ /* 0x000f280000300800 */
[----:B-1----:R-:W4:Y:S04]  /*204ba0*/  LDL.LU R8, [R1+0x7d8] ;  /* 0x0007d80001087983 */ /* 0x002f280000300800 */
[----:B------:R-:W4:Y:S01]  /*204bb0*/  LDL.LU R3, [R1+0x2b0c] ;  /* 0x002b0c0001037983 */ /* 0x000f220000300800 */
[----:B------:R-:W-:-:S02]  /*204bc0*/  PRMT R24, R12, 0x3340, R0 ;  /* 0x000033400c187816 */ /* 0x000fc40000000000 */
[----:B------:R-:W-:Y:S02]  /*204bd0*/  PRMT R25, R27, 0x3340, R26 ;  /* 0x000033401b197816 */ /* 0x000fe4000000001a */
[----:B------:R-:W-:Y:S02]  /*204be0*/  SHF.R.U32.HI R27, RZ, 0x8, R27 ;  /* 0x00000008ff1b7819 */ /* 0x000fe4000001161b */
[----:B------:R-:W-:Y:S02]  /*204bf0*/  PRMT R18, R25, 0x5410, R24 ;  /* 0x0000541019127816 */ /* 0x000fe40000000018 */
[----:B------:R-:W-:Y:S02]  /*204c00*/  SHF.R.U32.HI R25, RZ, 0x8, R26 ;  /* 0x00000008ff197819 */ /* 0x000fe4000001161a */
[----:B------:R-:W-:Y:S02]  /*204c10*/  SHF.R.U32.HI R24, RZ, 0x8, R14 ;  /* 0x00000008ff187819 */ /* 0x000fe4000001160e */
[----:B------:R-:W-:-:S02]  /*204c20*/  LOP3.LUT R26, R27, 0xffff, RZ, 0xc0, !PT ;  /* 0x0000ffff1b1a7812 */ /* 0x000fc400078ec0ff */
[----:B------:R-:W-:Y:S02]  /*204c30*/  LOP3.LUT R25, R25, 0xffff, RZ, 0xc0, !PT ;  /* 0x0000ffff19197812 */ /* 0x000fe400078ec0ff */
[----:B------:R-:W-:Y:S02]  /*204c40*/  LOP3.LUT R24, R24, 0xffff, RZ, 0xc0, !PT ;  /* 0x0000ffff18187812 */ /* 0x000fe400078ec0ff */
[----:B------:R-:W-:Y:S02]  /*204c50*/  PRMT R14, R26, 0x3340, R25 ;  /* 0x000033401a0e7816 */ /* 0x000fe40000000019 */
[----:B------:R-:W-:Y:S01]  /*204c60*/  LOP3.LUT R26, R16, 0xffff, RZ, 0xc0, !PT ;  /* 0x0000ffff101a7812 */ /* 0x000fe200078ec0ff */
[----:B------:R0:W-:Y:S02]  /*204c70*/  STL [R1+0x1ab4], R18 ;  /* 0x001ab41201007387 */ /* 0x0001e40000100800 */
[--C-:B0-----:R-:W-:Y:S02]  /*204c80*/  PRMT R18, R24, 0x3340, R0.reuse ;  /* 0x0000334018127816 */ /* 0x101fe40000000000 */
[----:B------:R-:W-:-:S02]  /*204c90*/  PRMT R24, R26, 0x3340, R0 ;  /* 0x000033401a187816 */ /* 0x000fc40000000000 */
[----:B------:R-:W-:Y:S01]  /*204ca0*/  SHF.R.U32.HI R26, RZ, 0x8, R26 ;  /* 0x00000008ff1a7819 */ /* 0x000fe2000001161a */
[----:B------:R-:W-:Y:S03]  /*204cb0*/  STL [R1+0x2e0], R18 ;  /* 0x0002e01201007387 */ /* 0x000fe60000100800 */
[----:B------:R-:W-:Y:S01]  /*204cc0*/  LOP3.LUT R26, R26, 0xffff, RZ, 0xc0, !PT ;  /* 0x0000ffff1a1a7812 */ /* 0x000fe200078ec0ff */
[----:B------:R-:W-:Y:S01]  /*204cd0*/  STL [R1+0x4a4], R14 ;  /* 0x0004a40e01007387 */ /* 0x000fe20000100800 */
[----:B--2---:R-:W-:Y:S02]  /*204ce0*/  LOP3.LUT R27, R10, 0xffff, RZ, 0xc0, !PT ;  /* 0x0000ffff0a1b7812 */ /* 0x004fe400078ec0ff */
[----:B---3--:R-:W-:-:S04]  /*204cf0*/  LOP3.LUT R9, R9, 0xffff, RZ, 0xc0, !PT ;  /* 0x0000ffff09097812 */ /* 0x008fc800078ec0ff */
[----:B------:R-:W-:-:S04]  /*204d00*/  PRMT R25, R9, 0x3340, R27 ;  /* 0x0000334009197816 */ /* 0x000fc8000000001b */
[----:B------:R-:W-:Y:S02]  /*204d10*/  PRMT R10, R25, 0x5410, R24 ;  /* 0x00005410190a7816 */ /* 0x000fe40000000018 */
[----:B------:R-:W-:Y:S02]  /*204d20*/  SHF.R.U32.HI R25, RZ, 0x8, R9 ;  /* 0x00000008ff197819 */ /* 0x000fe40000011609 */
[----:B------:R-:W-:Y:S02]  /*204d30*/  SHF.R.U32.HI R24, RZ, 0x8, R27 ;  /* 0x00000008ff187819 */ /* 0x000fe4000001161b */
[----:B------:R-:W-:Y:S02]  /*204d40*/  LOP3.LUT R25, R25, 0xffff, RZ, 0xc0, !PT ;  /* 0x0000ffff19197812 */ /* 0x000fe400078ec0ff */
[----:B------:R-:W-:Y:S01]  /*204d50*/  LOP3.LUT R24, R24, 0xffff, RZ, 0xc0, !PT ;  /* 0x0000ffff18187812 */ /* 0x000fe200078ec0ff */
[----:B------:R0:W-:Y:S03]  /*204d60*/  STL [R1+0x1ab0], R10 ;  /* 0x001ab00a01007387 */ /* 0x0001e60000100800 */
[----:B------:R-:W-:-:S02]  /*204d70*/  PRMT R9, R25, 0x3340, R24 ;  /* 0x0000334019097816 */ /* 0x000fc40000000018 */
[----:B----4-:R-:W-:Y:S02]  /*204d80*/  LOP3.LUT R27, R13, 0xffff, RZ, 0xc0, !PT ;  /* 0x0000ffff0d1b7812 */ /* 0x010fe400078ec0ff */
[----:B------:R-:W-:Y:S01]  /*204d90*/  LOP3.LUT R21, R8, 0xffff, RZ, 0xc0, !PT ;  /* 0x0000ffff08157812 */ /* 0x000fe200078ec0ff */
[----:B------:R1:W-:Y:S01]  /*204da0*/  STL [R1+0x75a8], R9 ;  /* 0x0075a80901007387 */ /* 0x0003e20000100800 */
[--C-:B0-----:R-:W-:Y:S02]  /*204db0*/  PRMT R10, R26, 0x3340, R0.reuse ;  /* 0x000033401a0a7816 */ /* 0x101fe40000000000 */
[----:B------:R-:W-:Y:S02]  /*204dc0*/  LOP3.LUT R26, R3, 0xffff, RZ, 0xc0, !PT ;  /* 0x0000ffff031a7812 */ /* 0x000fe400078ec0ff */
[----:B------:R-:W-:Y:S02]  /*204dd0*/  PRMT R24, R21, 0x3340, R0 ;  /* 0x0000334015187816 */ /* 0x000fe40000000000 */
[----:B------:R-:W-:-:S02]  /*204de0*/  PRMT R25, R27, 0x3340, R26 ;  /* 0x000033401b197816 */ /* 0x000fc4000000001a */
[----:B-1----:R-:W-:Y:S01]  /*204df0*/  PRMT R9, R17, 0x5410, R15 ;  /* 0x0000541011097816 */ /* 0x002fe2000000000f */
[----:B------:R-:W-:Y:S04]  /*204e00*/  STL [R1+0x75ac], R10 ;  /* 0x0075ac0a01007387 */ /* 0x000fe80000100800 */
[----:B------:R0:W-:Y:S04]  /*204e10*/  STL [R1+0x1aa4], R9 ;  /* 0x001aa40901007387 */ /* 0x0001e80000100800 */
[----:B------:R-:W2:Y:S04]  /*204e20*/  LDL.LU R8, [R1+0x260] ;  /* 0x0002600001087983 */ /* 0x000ea80000300800 */
[----:B------:R-:W2:Y:S04]  /*204e30*/  LDL.LU R3, [R1+0x1a98] ;  /* 0x001a980001037983 */ /* 0x000ea80000300800 */
[----:B------:R-:W3:Y:S04]  /*204e40*/  LDL.LU R17, [R1+0x51fc] ;  /* 0x0051fc0001117983 */ /* 0x000ee80000300800 */
[----:B------:R1:W-:Y:S01]  /*204e50*/  STL [R1+0x7634], R21 ;  /* 0x0076341501007387 */ /* 0x0003e20000100800 */
[----:B0-----:R-:W-:-:S03]  /*204e60*/  PRMT R9, R25, 0x5410, R24 ;  /* 0x0000541019097816 */ /* 0x001fc60000000018 */
[----:B-1----:R-:W4:Y:S04]  /*204e70*/  LDL.LU R21, [R1+0x2ecc] ;  /* 0x002ecc0001157983 */ /* 0x002f280000300800 */
[----:B------:R-:W3:Y:S04]  /*204e80*/  LDL.LU R10, [R1+0x240] ;  /* 0x00024000010a7983 */ /* 0x000ee80000300800 */
[----:B------:R0:W-:Y:S01]  /*204e90*/  STL [R1+0x1aac], R9 ;  /* 0x001aac0901007387 */ /* 0x0001e20000100800 */
[----:B------:R-:W-:Y:S02]  /*204ea0*/  SHF.R.U32.HI R24, RZ, 0x8, R12 ;  /* 0x00000008ff187819 */ /* 0x000fe4000001160c */
[----:B------:R-:W-:-:S02]  /*204eb0*/  SHF.R.U32.HI R27, RZ, 0x8, R27 ;  /* 0x00000008ff1b7819 */ /* 0x000fc4000001161b */
[----:B------:R-:W-:Y:S02]  /*204ec0*/  SHF.R.U32.HI R25, RZ, 0x8, R26 ;  /* 0x00000008ff197819 */ /* 0x000fe4000001161a */
[----:B------:R-:W-:Y:S01]  /*204ed0*/  LOP3.LUT R24, R24, 0xffff, RZ, 0xc0, !PT ;  /* 0x0000ffff18187812 */ /* 0x000fe200078ec0ff */
        /* <DEDUP_REMOVED lines=10> */
[----:B------:R-:W-:-:S03]  /*204f80*/  PRMT R16, R24, 0x3340, R0 ;  /* 0x0000334018107816 */ /* 0x000fc60000000000 */
[----:B------:R-:W4:Y:S01]  /*204f90*/  LDL.LU R12, [R1+0x5278] ;  /* 0x00527800010c7983 */ /* 0x000f220000300800 */
[----:B------:R-:W-:Y:S02]  /*204fa0*/  LOP3.LUT R26, R27, 0xffff, RZ, 0xc0, !PT ;  /* 0x0000ffff1b1a7812 */ /* 0x000fe400078ec0ff */
[----:B------:R-:W-:Y:S01]  /*204fb0*/  LOP3.LUT R25, R25, 0xffff, RZ, 0xc0, !PT ;  /* 0x0000ffff19197812 */ /* 0x000fe200078ec0ff */
[----:B------:R-:W4:Y:S04]  /*204fc0*/  LDL.LU R27, [R1+0x52a0] ;  /* 0x0052a000011b7983 */ /* 0x000f280000300800 */
[----:B------:R-:W4:Y:S04]  /*204fd0*/  LDL.LU R24, [R1+0x1a90] ;  /* 0x001a900001187983 */ /* 0x000f280000300800 */
[----:B------:R-:W4:Y:S04]  /*204fe0*/  LDL.LU R15, [R1+0x2e78] ;  /* 0x002e7800010f7983 */ /* 0x000f280000300800 */
[----:B------:R0:W-:Y:S02]  /*204ff0*/  STL [R1+0x2d8], R16 ;  /* 0x0002d81001007387 */ /* 0x0001e40000100800 */
[----:B0-----:R-:W-:-:S02]  /*205000*/  PRMT R16, R26, 0x3340, R25 ;  /* 0x000033401a107816 */ /* 0x001fc40000000019 */
[----:B------:R-:W4:Y:S04]  /*205010*/  LDL.LU R26, [R1+0x1a94] ;  /* 0x001a9400011a7983 */ /* 0x000f280000300800 */
[----:B------:R-:W4:Y:S04]  /*205020*/  LDL.LU R25, [R1+0x248] ;  /* 0x0002480001197983 */ /* 0x000f280000300800 */
[----:B------:R0:W-:Y:S04]  /*205030*/  STL [R1+0x7528], R16 ;  /* 0x0075281001007387 */ /* 0x0001e80000100800 */
[----:B0-----:R-:W4:Y:S01]  /*205040*/  LDL.LU R16, [R1+0x25c] ;  /* 0x00025c0001107983 */ /* 0x001f220000300800 */
[----:B--2---:R-:W-:-:S03]  /*205050*/  PRMT R3, R3, 0x5410, R8 ;  /* 0x0000541003037816 */ /* 0x004fc60000000008 */
[----:B------:R-:W2:Y:S04]  /*205060*/  LDL.LU R8, [R1+0x7688] ;  /* 0x0076880001087983 */ /* 0x000ea80000300800 */
[----:B------:R0:W-:Y:S04]  /*205070*/  STL [R1+0x1aa0], R3 ;  /* 0x001aa00301007387 */ /* 0x0001e80000100800 */
[----:B0-----:R-:W2:Y:S01]  /*205080*/  LDL.LU R3, [R1+0x7684] ;  /* 0x0076840001037983 */ /* 0x001ea20000300800 */
[----:B---3--:R-:W-:Y:S02]  /*205090*/  PRMT R9, R9, 0x5410, R10 ;  /* 0x0000541009097816 */ /* 0x008fe4000000000a */
[----:B----4-:R-:W-:-:S02]  /*2050a0*/  PRMT R10, R20, 0x5410, R18 ;  /* 0x00005410140a7816 */ /* 0x010fc40000000012 */
[----:B------:R-:W-:Y:S02]  /*2050b0*/  PRMT R24, R24, 0x5410, R25 ;  /* 0x0000541018187816 */ /* 0x000fe40000000019 */
[----:B------:R-:W-:Y:S02]  /*2050c0*/  PRMT R26, R26, 0x5410, R16 ;  /* 0x000054101a1a7816 */ /* 0x000fe40000000010 */
[----:B------:R-:W-:Y:S02]  /*2050d0*/  LOP3.LUT R16, R27, 0xffff, RZ, 0xc0, !PT ;  /* 0x0000ffff1b107812 */ /* 0x000fe400078ec0ff */
[----:B------:R-:W-:Y:S01]  /*2050e0*/  LOP3.LUT R27, R17, 0xffff, RZ, 0xc0, !PT ;  /* 0x0000ffff111b7812 */ /* 0x000fe200078ec0ff */
[----:B------:R0:W-:Y:S04]  /*2050f0*/  STL [R1+0x1a9c], R26 ;  /* 0x001a9c1a01007387 */ /* 0x0001e80000100800 */
[----:B------:R1:W-:Y:S01]  /*205100*/  STL [R1+0x1a98], R24 ;  /* 0x001a981801007387 */ /* 0x0003e20000100800 */
[----:B------:R-:W-:-:S03]  /*205110*/  PRMT R25, R16, 0x3340, R27 ;  /* 0x0000334010197816 */ /* 0x000fc6000000001b */
[----:B------:R-:W3:Y:S01]  /*205120*/  LDL.LU R17, [R1+0x51c8] ;  /* 0x0051c80001117983 */ /* 0x000ee20000300800 */
[----:B0-----:R-:W-:-:S04]  /*205130*/  LOP3.LUT R26, R21, 0xffff, RZ, 0xc0, !PT ;  /* 0x0000ffff151a7812 */ /* 0x001fc800078ec0ff */
[----:B-1----:R-:W-:Y:S02]  /*205140*/  PRMT R24, R26, 0x3340, R0 ;  /* 0x000033401a187816 */ /* 0x002fe40000000000 */
[----:B------:R-:W-:Y:S02]  /*205150*/  SHF.R.U32.HI R26, RZ, 0x8, R26 ;  /* 0x00000008ff1a7819 */ /* 0x000fe4000001161a */
[----:B------:R-:W-:Y:S02]  /*205160*/  PRMT R21, R25, 0x5410, R24 ;  /* 0x0000541019157816 */ /* 0x000fe40000000018 */
[----:B------:R-:W-:Y:S02]  /*205170*/  SHF.R.U32.HI R25, RZ, 0x8, R16 ;  /* 0x00000008ff197819 */ /* 0x000fe40000011610 */
[----:B------:R-:W-:Y:S02]  /*205180*/  SHF.R.U32.HI R24, RZ, 0x8, R27 ;  /* 0x00000008ff187819 */ /* 0x000fe4000001161b */
[----:B------:R-:W-:-:S02]  /*205190*/  LOP3.LUT R26, R26, 0xffff, RZ, 0xc0, !PT ;  /* 0x0000ffff1a1a7812 */ /* 0x000fc400078ec0ff */
[----:B------:R-:W-:Y:S02]  /*2051a0*/  LOP3.LUT R25, R25, 0xffff, RZ, 0xc0, !PT ;  /* 0x0000ffff19197812 */ /* 0x000fe400078ec0ff */
[----:B------:R-:W-:Y:S01]  /*2051b0*/  LOP3.LUT R24, R24, 0xffff, RZ, 0xc0, !PT ;  /* 0x0000ffff18187812 */ /* 0x000fe200078ec0ff */
[----:B------:R0:W-:Y:S03]  /*2051c0*/  STL [R1+0x5fc], R21 ;  /* 0x0005fc1501007387 */ /* 0x0001e60000100800 */
[----:B------:R-:W-:Y:S02]  /*2051d0*/  PRMT R16, R25, 0x3340, R24 ;  /* 0x0000334019107816 */ /* 0x000fe40000000018 */
[----:B0-----:R-:W-:-:S03]  /*2051e0*/  PRMT R21, R26, 0x3340, R0 ;  /* 0x000033401a157816 */ /* 0x001fc60000000000 */
[----:B------:R0:W-:Y:S04]  /*2051f0*/  STL [R1+0x490], R16 ;  /* 0x0004901001007387 */ /* 0x0001e80000100800 */
[----:B------:R-:W-:Y:S04]  /*205200*/  STL [R1+0x2d4], R21 ;  /* 0x0002d41501007387 */ /* 0x000fe80000100800 */
[----:B------:R1:W-:Y:S01]  /*205210*/  STL [R1+0x1a94], R9 ;  /* 0x001a940901007387 */ /* 0x0003e20000100800 */
[----:B0-----:R-:W-:Y:S02]  /*205220*/  PRMT R16, R29, 0x5410, R28 ;  /* 0x000054101d107816 */ /* 0x001fe4000000001c */
[----:B-1----:R-:W-:-:S03]  /*205230*/  PRMT R9, R22, 0x5410, R19 ;  /* 0x0000541016097816 */ /* 0x002fc60000000013 */
[----:B------:R0:W-:Y:S04]  /*205240*/  STL [R1+0x1a90], R16 ;  /* 0x001a901001007387 */ /* 0x0001e80000100800 */
[----:B------:R1:W-:Y:S04]  /*205250*/  STL [R1+0x1a8c], R10 ;  /* 0x001a8c0a01007387 */ /* 0x0003e80000100800 */
[----:B------:R4:W-:Y:S04]  /*205260*/  STL [R1+0x1a88], R9 ;  /* 0x001a880901007387 */ /* 0x0009e80000100800 */
[----:B0-----:R-:W2:Y:S04]  /*205270*/  LDL.LU R16, [R1+0x22c] ;  /* 0x00022c0001107983 */ /* 0x001ea80000300800 */
[----:B------:R-:W2:Y:S01]  /*205280*/  LDL.LU R21, [R1+0x1a84] ;  /* 0x001a840001157983 */ /* 0x000ea20000300800 */
[----:B------:R-:W-:-:S02]  /*205290*/  LOP3.LUT R13, R13, 0xffff, RZ, 0xc0, !PT ;  /* 0x0000ffff0d0d7812 */ /* 0x000fc400078ec0ff */
[----:B-1----:R-:W-:Y:S02]  /*2052a0*/  LOP3.LUT R10, R23, 0xffff, RZ, 0xc0, !PT ;  /* 0x0000ffff170a7812 */ /* 0x002fe400078ec0ff */
[----:B------:R-:W-:Y:S01]  /*2052b0*/  LOP3.LUT R27, R14, 0xffff, RZ, 0xc0, !PT ;  /* 0x0000ffff0e1b7812 */ /* 0x000fe200078ec0ff */
[----:B------:R-:W2:Y:S04]  /*2052c0*/  LDL.LU R28, [R1+0x220] ;  /* 0x00022000011c7983 */ /* 0x000ea80000300800 */
[----:B------:R-:W2:Y:S01]  /*2052d0*/  LDL.LU R29, [R1+0x1a70] ;  /* 0x001a7000011d7983 */ /* 0x000ea20000300800 */
[----:B------:R-:W-:Y:S02]  /*2052e0*/  PRMT R24, R10, 0x3340, R0 ;  /* 0x000033400a187816 */ /* 0x000fe40000000000 */
[----:B------:R-:W-:-:S02]  /*2052f0*/  PRMT R25, R13, 0x3340, R27 ;  /* 0x000033400d197816 */ /* 0x000fc4000000001b */
[----:B------:R-:W-:Y:S02]  /*205300*/  LOP3.LUT R12, R12, 0xffff, RZ, 0xc0, !PT ;  /* 0x0000ffff0c0c7812 */ /* 0x000fe400078ec0ff */
[----:B----4-:R-:W-:Y:S01]  /*205310*/  LOP3.LUT R9, R15, 0xffff, RZ, 0xc0, !PT ;  /* 0x0000ffff0f097812 */ /* 0x010fe200078ec0ff */
[----:B------:R-:W4:Y:S04]  /*205320*/  LDL.LU R18, [R1+0x21c] ;  /* 0x00021c0001127983 */ /* 0x000f280000300800 */
[----:B------:R-:W4:Y:S04]  /*205330*/  LDL.LU R20, [R1+0x1a74] ;  /* 0x001a740001147983 */ /* 0x000f280000300800 */
[----:B------:R-:W4:Y:S04]  /*205340*/  LDL.LU R19, [R1+0x214] ;  /* 0x0002140001137983 */ /* 0x000f280000300800 */
[----:B------:R-:W4:Y:S04]  /*205350*/  LDL.LU R22, [R1+0x1a6c] ;  /* 0x001a6c0001167983 */ /* 0x000f280000300800 */
[----:B------:R-:W4:Y:S04]  /*205360*/  LDL.LU R23, [R1+0x204] ;  /* 0x0002040001177983 */ /* 0x000f280000300800 */
[----:B------:R-:W4:Y:S04]  /*205370*/  LDL.LU R14, [R1+0x1a64] ;  /* 0x001a6400010e7983 */ /* 0x000f280000300800 */
[----:B------:R-:W4:Y:S01]  /*205380*/  LDL.LU R15, [R1+0x2bbc] ;  /* 0x002bbc00010f7983 */ /* 0x000f220000300800 */
[----:B------:R-:W-:-:S02]  /*205390*/  SHF.R.U32.HI R13, RZ, 0x8, R13 ;  /* 0x00000008ff0d7819 */ /* 0x000fc4000001160d */
[----:B---3--:R-:W-:Y:S02]  /*2053a0*/  LOP3.LUT R26, R17, 0xffff, RZ, 0xc0, !PT ;  /* 0x0000ffff111a7812 */ /* 0x008fe400078ec0ff */
[----:B------:R-:W-:Y:S02]  /*2053b0*/  PRMT R17, R25, 0x5410, R24 ;  /* 0x0000541019117816 */ /* 0x000fe40000000018 */
[----:B------:R-:W-:Y:S02]  /*2053c0*/  PRMT R24, R9, 0x3340, R0 ;  /* 0x0000334009187816 */ /* 0x000fe40000000000 */
[----:B------:R-:W-:Y:S01]  /*2053d0*/  PRMT R25, R12, 0x3340, R26 ;  /* 0x000033400c197816 */ /* 0x000fe2000000001a */
[----:B------:R0:W-:Y:S03]  /*2053e0*/  STL [R1+0x5f8], R17 ;  /* 0x0005f81101007387 */ /* 0x0001e60000100800 */
[----:B0-----:R-:W-:-:S02]  /*2053f0*/  PRMT R17, R25, 0x5410, R24 ;  /* 0x0000541019117816 */ /* 0x001fc40000000018 */
[----:B------:R-:W-:Y:S02]  /*205400*/  SHF.R.U32.HI R25, RZ, 0x8, R12 ;  /* 0x00000008ff197819 */ /* 0x000fe4000001160c */
[----:B------:R-:W-:Y:S02]  /*205410*/  SHF.R.U32.HI R24, RZ, 0x8, R26 ;  /* 0x00000008ff187819 */ /* 0x000fe4000001161a */
[----:B------:R-:W-:Y:S02]  /*205420*/  SHF.R.U32.HI R26, RZ, 0x8, R27 ;  /* 0x00000008ff1a7819 */ /* 0x000fe4000001161b */
[----:B------:R-:W-:Y:S02]  /*205430*/  LOP3.LUT R27, R13, 0xffff, RZ, 0xc0, !PT ;  /* 0x0000ffff0d1b7812 */ /* 0x000fe400078ec0ff */
[----:B------:R-:W-:Y:S02]  /*205440*/  LOP3.LUT R25, R25, 0xffff, RZ, 0xc0, !PT ;  /* 0x0000ffff19197812 */ /* 0x000fe400078ec0ff */
[----:B------:R-:W-:-:S02]  /*205450*/  LOP3.LUT R24, R24, 0xffff, RZ, 0xc0, !PT ;  /* 0x0000ffff18187812 */ /* 0x000fc400078ec0ff */
[----:B------:R-:W-:Y:S01]  /*205460*/  LOP3.LUT R26, R26, 0xffff, RZ, 0xc0, !PT ;  /* 0x0000ffff1a1a7812 */ /* 0x000fe200078ec0ff */
[----:B------:R-:W3:Y:S01]  /*205470*/  LDL.LU R12, [R1+0x2cd8] ;  /* 0x002cd800010c7983 */ /* 0x000ee20000300800 */
[----:B------:R-:W-:Y:S02]  /*205480*/  PRMT R25, R25, 0x3340, R24 ;  /* 0x0000334019197816 */ /* 0x000fe40000000018 */
[----:B------:R-:W-:Y:S01]  /*205490*/  PRMT R24, R27, 0x3340, R26 ;  /* 0x000033401b187816 */ /* 0x000fe2000000001a */
[----:B------:R0:W-:Y:S04]  /*2054a0*/  STL [R1+0x5f4], R17 ;  /* 0x0005f41101007387 */ /* 0x0001e80000100800 */
[----:B0-----:R-:W3:Y:S04]  /*2054b0*/  LDL.LU R17, [R1+0x1a54] ;  /* 0x001a540001117983 */ /* 0x001ee80000300800 */
[----:B------:R-:W3:Y:S04]  /*2054c0*/  LDL.LU R13, [R1+0x2bc8] ;  /* 0x002bc800010d7983 */ /* 0x000ee80000300800 */
[----:B------:R-:W-:Y:S04]  /*2054d0*/  STL [R1+0x48c], R25 ;  /* 0x00048c1901007387 */ /* 0x000fe80000100800 */
[----:B------:R0:W-:Y:S01]  /*2054e0*/  STL [R1+0x488], R24 ;  /* 0x0004881801007387 */ /* 0x0001e20000100800 */
[----:B--2---:R-:W-:-:S02]  /*2054f0*/  PRMT R21, R21, 0x5410, R16 ;  /* 0x0000541015157816 */ /* 0x004fc40000000010 */
[----:B------:R-:W-:Y:S02]  /*205500*/  PRMT R16, R3, 0x5410, R8 ;  /* 0x0000541003107816 */ /* 0x000fe40000000008 */
[----:B------:R-:W2:Y:S04]  /*205510*/  LDL.LU R8, [R1+0x7680] ;  /* 0x0076800001087983 */ /* 0x000ea80000300800 */
[----:B------:R-:W-:Y:S04]  /*205520*/  STL [R1+0x1a80], R21 ;  /* 0x001a801501007387 */ /* 0x000fe80000100800 */
[----:B------:R-:W2:Y:S01]  /*205530*/  LDL.LU R3, [R1+0x767c] ;  /* 0x00767c0001037983 */ /* 0x000ea20000300800 */
[----:B0-----:R-:W-:-:S02]  /*205540*/  SHF.R.U32.HI R24, RZ, 0x8, R10 ;  /* 0x00000008ff187819 */ /* 0x001fc4000001160a */
[----:B------:R-:W-:Y:S02]  /*205550*/  SHF.R.U32.HI R25, RZ, 0x8, R9 ;  /* 0x00000008ff197819 */ /* 0x000fe40000011609 */
[----:B------:R-:W-:Y:S02]  /*205560*/  LOP3.LUT R24, R24, 0xffff, RZ, 0xc0, !PT ;  /* 0x0000ffff18187812 */ /* 0x000fe400078ec0ff */
[----:B------:R-:W-:Y:S01]  /*205570*/  LOP3.LUT R25, R25, 0xffff, RZ, 0xc0, !PT ;  /* 0x0000ffff19197812 */ /* 0x000fe200078ec0ff */
[----:B------:R0:W-:Y:S01]  /*205580*/  STL [R1+0x1a7c], R16 ;  /* 0x001a7c1001007387 */ /* 0x0001e20000100800 */
[----:B------:R-:W-:Y:S02]  /*205590*/  PRMT R9, R29, 0x5410, R28 ;  /* 0x000054101d097816 */ /* 0x000fe4000000001c */
[--C-:B------:R-:W-:Y:S02]  /*2055a0*/  PRMT R10, R25, 0x3340, R0.reuse ;  /* 0x00003340190a7816 */ /* 0x100fe40000000000 */
[----:B0-----:R-:W-:-:S05]  /*2055b0*/  PRMT R16, R24, 0x3340, R0 ;  /* 0x0000334018107816 */ /* 0x001fca0000000000 */
[----:B------:R4:W-:Y:S04]  /*2055c0*/  STL [R1+0x2d0], R16 ;  /* 0x0002d01001007387 */ /* 0x0009e80000100800 */
[----:B------:R0:W-:Y:S04]  /*2055d0*/  STL [R1+0x2cc], R10 ;  /* 0x0002cc0a01007387 */ /* 0x0001e80000100800 */
[----:B------:R1:W-:Y:S01]  /*2055e0*/  STL [R1+0x1a84], R9 ;  /* 0x001a840901007387 */ /* 0x0003e20000100800 */
[----:B----4-:R-:W-:Y:S02]  /*2055f0*/  PRMT R16, R20, 0x5410, R18 ;  /* 0x0000541014107816 */ /* 0x010fe40000000012 */
[----:B0-----:R-:W-:-:S02]  /*205600*/  PRMT R10, R22, 0x5410, R19 ;  /* 0x00005410160a7816 */ /* 0x001fc40000000013 */
[----:B-1----:R-:W-:Y:S01]  /*205610*/  PRMT R9, R14, 0x5410, R23 ;  /* 0x000054100e097816 */ /* 0x002fe20000000017 */
[----:B------:R-:W-:Y:S04]  /*205620*/  STL [R1+0x1a78], R16 ;  /* 0x001a781001007387 */ /* 0x000fe80000100800 */
[----:B------:R0:W-:Y:S04]  /*205630*/  STL [R1+0x1a74], R10 ;  /* 0x001a740a01007387 */ /* 0x0001e80000100800 */
[----:B------:R1:W-:Y:S04]  /*205640*/  STL [R1+0x1a70], R9 ;  /* 0x001a700901007387 */ /* 0x0003e80000100800 */
[----:B0-----:R-:W4:Y:S04]  /*205650*/  LDL.LU R10, [R1+0x208] ;  /* 0x00020800010a7983 */ /* 0x001f280000300800 */
[----:B------:R-:W4:Y:S04]  /*205660*/  LDL.LU R28, [R1+0x1e5c] ;  /* 0x001e5c00011c7983 */ /* 0x000f280000300800 */
[----:B------:R-:W4:Y:S04]  /*205670*/  LDL.LU R29, [R1+0x200] ;  /* 0x00020000011d7983 */ /* 0x000f280000300800 */
[----:B------:R-:W4:Y:S04]  /*205680*/  LDL.LU R18, [R1+0x1a68] ;  /* 0x001a680001127983 */ /* 0x000f280000300800 */
[----:B------:R-:W4:Y:S04]  /*205690*/  LDL.LU R20, [R1+0x1fc] ;  /* 0x0001fc0001147983 */ /* 0x000f280000300800 */
[----:B------:R-:W4:Y:S01]  /*2056a0*/  LDL.LU R19, [R1+0x1a5c] ;  /* 0x001a5c0001137983 */ /* 0x000f220000300800 */
[----:B------:R-:W-:-:S03]  /*2056b0*/  LOP3.LUT R27, R15, 0xffff, RZ, 0xc0, !PT ;  /* 0x0000ffff0f1b7812 */ /* 0x000fc600078ec0ff */
[----:B------:R-:W4:Y:S04]  /*2056c0*/  LDL.LU R22, [R1+0x1f8] ;  /* 0x0001f80001167983 */ /* 0x000f280000300800 */
[----:B------:R-:W4:Y:S04]  /*2056d0*/  LDL.LU R23, [R1+0x1a60] ;  /* 0x001a600001177983 */ /* 0x000f280000300800 */
[----:B------:R-:W4:Y:S01]  /*2056e0*/  LDL.LU R15, [R1+0x1f4] ;  /* 0x0001f400010f7983 */ /* 0x000f220000300800 */
[----:B---3--:R-:W-:Y:S02]  /*2056f0*/  LOP3.LUT R12, R12, 0xffff, RZ, 0xc0, !PT ;  /* 0x0000ffff0c0c7812 */ /* 0x008fe400078ec0ff */
[----:B-1----:R-:W-:-:S02]  /*205700*/  LOP3.LUT R9, R17, 0xffff, RZ, 0xc0, !PT ;  /* 0x0000ffff11097812 */ /* 0x002fc400078ec0ff */
[----:B------:R-:W3:Y:S01]  /*205710*/  LDL.LU R17, [R1+0x1a58] ;  /* 0x001a580001117983 */ /* 0x000ee20000300800 */
[----:B------:R-:W-:Y:S02]  /*205720*/  LOP3.LUT R26, R13, 0xffff, RZ, 0xc0, !PT ;  /* 0x0000ffff0d1a7812 */ /* 0x000fe400078ec0ff */
[----:B--2---:R-:W-:Y:S02]  /*205730*/  LOP3.LUT R8, R8, 0xffff, RZ, 0xc0, !PT ;  /* 0x0000ffff08087812 */ /* 0x004fe400078ec0ff */
[----:B------:R-:W-:Y:S02]  /*205740*/  LOP3.LUT R3, R3, 0xffff, RZ, 0xc0, !PT ;  /* 0x0000ffff03037812 */ /* 0x000fe400078ec0ff */
[----:B------:R-:W-:Y:S02]  /*205750*/  PRMT R24, R8, 0x3340, R0 ;  /* 0x0000334008187816 */ /* 0x000fe40000000000 */
[----:B------:R-:W-:-:S04]  /*205760*/  PRMT R25, R3, 0x3340, R27 ;  /* 0x0000334003197816 */ /* 0x000fc8000000001b */
[----:B------:R-:W-:Y:S02]  /*205770*/  PRMT R13, R25, 0x5410, R24 ;  /* 0x00005410190d7816 */ /* 0x000fe40000000018 */
[----:B------:R-:W-:Y:S02]  /*205780*/  PRMT R24, R9, 0x3340, R0 ;  /* 0x0000334009187816 */ /* 0x000fe40000000000 */
[----:B------:R-:W-:Y:S01]  /*205790*/  PRMT R25, R12, 0x3340, R26 ;  /* 0x000033400c197816 */ /* 0x000fe2000000001a */
[----:B------:R0:W-:Y:S03]  /*2057a0*/  STL [R1+0x5f0], R13 ;  /* 0x0005f00d01007387 */ /* 0x0001e60000100800 */
[----:B0-----:R-:W-:Y:S02]  /*2057b0*/  PRMT R13, R25, 0x5410, R24 ;  /* 0x00005410190d7816 */ /* 0x001fe40000000018 */
[----:B------:R-:W-:-:S03]  /*2057c0*/  SHF.R.U32.HI R25, RZ, 0x8, R12 ;  /* 0x00000008ff197819 */ /* 0x000fc6000001160c */
[----:B------:R0:W-:Y:S04]  /*2057d0*/  STL [R1+0x5ec], R13 ;  /* 0x0005ec0d01007387 */ /* 0x0001e80000100800 */
[----:B------:R-:W2:Y:S04]  /*2057e0*/  LDL.LU R12, [R1+0x2c98] ;  /* 0x002c9800010c7983 */ /* 0x000ea80000300800 */
[----:B------:R-:W2:Y:S04]  /*2057f0*/  LDL.LU R14, [R1+0x844] ;  /* 0x00084400010e7983 */ /* 0x000ea80000300800 */
[----:B0-----:R-:W2:Y:S01]  /*205800*/  LDL.LU R13, [R1+0x2b78] ;  /* 0x002b7800010d7983 */ /* 0x001ea20000300800 */
        /* <DEDUP_REMOVED lines=8> */
[----:B------:R-:W-:Y:S02]  /*205890*/  PRMT R16, R25, 0x3340, R24 ;  /* 0x0000334019107816 */ /* 0x000fe40000000018 */
[----:B------:R-:W-:Y:S02]  /*2058a0*/  SHF.R.U32.HI R24, RZ, 0x8, R9 ;  /* 0x00000008ff187819 */ /* 0x000fe40000011609 */
[----:B------:R-:W-:Y:S01]  /*2058b0*/  SHF.R.U32.HI R25, RZ, 0x8, R8 ;  /* 0x00000008ff197819 */ /* 0x000fe20000011608 */
[----:B------:R0:W-:Y:S01]  /*2058c0*/  STL [R1+0x75a0], R3 ;  /* 0x0075a00301007387 */ /* 0x0001e20000100800 */
[----:B----4-:R-:W-:Y:S02]  /*2058d0*/  PRMT R10, R28, 0x5410, R10 ;  /* 0x000054101c0a7816 */ /* 0x010fe4000000000a */
[----:B------:R-:W-:-:S02]  /*2058e0*/  LOP3.LUT R24, R24, 0xffff, RZ, 0xc0, !PT ;  /* 0x0000ffff18187812 */ /* 0x000fc400078ec0ff */
[----:B------:R-:W-:Y:S01]  /*2058f0*/  LOP3.LUT R25, R25, 0xffff, RZ, 0xc0, !PT ;  /* 0x0000ffff19197812 */ /* 0x000fe200078ec0ff */
[----:B------:R-:W-:Y:S04]  /*205900*/  STL [R1+0x484], R16 ;  /* 0x0004841001007387 */ /* 0x000fe80000100800 */
[----:B------:R-:W-:Y:S01]  /*205910*/  STL [R1+0x1a6c], R10 ;  /* 0x001a6c0a01007387 */ /* 0x000fe20000100800 */
[----:B------:R-:W-:Y:S02]  /*205920*/  PRMT R8, R24, 0x3340, R0 ;  /* 0x0000334018087816 */ /* 0x000fe40000000000 */
[----:B0-----:R-:W-:Y:S02]  /*205930*/  PRMT R3, R18, 0x5410, R29 ;  /* 0x0000541012037816 */ /* 0x001fe4000000001d */
[----:B------:R-:W-:-:S03]  /*205940*/  PRMT R9, R19, 0x5410, R20 ;  /* 0x0000541013097816 */ /* 0x000fc60000000014 */
[----:B------:R0:W-:Y:S04]  /*205950*/  STL [R1+0x1a68], R3 ;  /* 0x001a680301007387 */ /* 0x0001e80000100800 */
[----:B------:R1:W-:Y:S01]  /*205960*/  STL [R1+0x75a4], R8 ;  /* 0x0075a40801007387 */ /* 0x0003e20000100800 */
[----:B0-----:R-:W-:Y:S02]  /*205970*/  PRMT R3, R25, 0x3340, R0 ;  /* 0x0000334019037816 */ /* 0x001fe40000000000 */
[----:B-1----:R-:W-:-:S03]  /*205980*/  PRMT R8, R23, 0x5410, R22 ;  /* 0x0000541017087816 */ /* 0x002fc60000000016 */
[----:B------:R3:W-:Y:S04]  /*205990*/  STL [R1+0x2c4], R3 ;  /* 0x0002c40301007387 */ /* 0x0007e80000100800 */
[----:B------:R-:W-:Y:S01]  /*2059a0*/  STL [R1+0x1a64], R9 ;  /* 0x001a640901007387 */ /* 0x000fe20000100800 */
[----:B---3--:R-:W-:-:S03]  /*2059b0*/  PRMT R3, R17, 0x5410, R15 ;  /* 0x0000541011037816 */ /* 0x008fc6000000000f */
[----:B------:R-:W3:Y:S04]  /*2059c0*/  LDL.LU R15, [R1+0x1f0] ;  /* 0x0001f000010f7983 */ /* 0x000ee80000300800 */
[----:B------:R0:W-:Y:S04]  /*2059d0*/  STL [R1+0x1a60], R8 ;  /* 0x001a600801007387 */ /* 0x0001e80000100800 */
[----:B------:R-:W3:Y:S04]  /*2059e0*/  LDL.LU R17, [R1+0x1e1c] ;  /* 0x001e1c0001117983 */ /* 0x000ee80000300800 */
[----:B------:R1:W-:Y:S04]  /*2059f0*/  STL [R1+0x1a5c], R3 ;  /* 0x001a5c0301007387 */ /* 0x0003e80000100800 */
[----:B0-----:R-:W4:Y:S04]  /*205a00*/  LDL.LU R8, [R1+0x1ec] ;  /* 0x0001ec0001087983 */ /* 0x001f280000300800 */
[----:B-1----:R-:W4:Y:S04]  /*205a10*/  LDL.LU R3, [R1+0x173c] ;  /* 0x00173c0001037983 */ /* 0x002f280000300800 */
[----:B------:R-:W4:Y:S04]  /*205a20*/  LDL.LU R16, [R1+0x1e0] ;  /* 0x0001e00001107983 */ /* 0x000f280000300800 */
[----:B------:R-:W4:Y:S04]  /*205a30*/  LDL.LU R21, [R1+0x1dfc] ;  /* 0x001dfc0001157983 */ /* 0x000f280000300800 */
[----:B------:R-:W4:Y:S04]  /*205a40*/  LDL.LU R10, [R1+0x52d8] ;  /* 0x0052d800010a7983 */ /* 0x000f280000300800 */
[----:B------:R-:W4:Y:S04]  /*205a50*/  LDL.LU R9, [R1+0x51ac] ;  /* 0x0051ac0001097983 */ /* 0x000f280000300800 */
[----:B------:R-:W4:Y:S04]  /*205a60*/  LDL.LU R28, [R1+0x5248] ;  /* 0x00524800011c7983 */ /* 0x000f280000300800 */
[----:B------:R-:W4:Y:S01]  /*205a70*/  LDL.LU R29, [R1+0x1d4] ;  /* 0x0001d400011d7983 */ /* 0x000f220000300800 */
[----:B--2---:R-:W-:-:S02]  /*205a80*/  LOP3.LUT R12, R12, 0xffff, RZ, 0xc0, !PT ;  /* 0x0000ffff0c0c7812 */ /* 0x004fc400078ec0ff */
[----:B------:R-:W-:-:S04]  /*205a90*/  LOP3.LUT R26, R14, 0xffff, RZ, 0xc0, !PT ;  /* 0x0000ffff0e1a7812 */ /* 0x000fc800078ec0ff */
[----:B------:R-:W-:Y:S02]  /*205aa0*/  PRMT R24, R26, 0x3340, R0 ;  /* 0x000033401a187816 */ /* 0x000fe40000000000 */
[----:B------:R-:W-:-:S04]  /*205ab0*/  LOP3.LUT R27, R13, 0xffff, RZ, 0xc0, !PT ;  /* 0x0000ffff0d1b7812 */ /* 0x000fc800078ec0ff */
[----:B------:R-:W-:-:S04]  /*205ac0*/  PRMT R25, R12, 0x3340, R27 ;  /* 0x000033400c197816 */ /* 0x000fc8000000001b */
[----:B------:R-:W-:-:S05]  /*205ad0*/  PRMT R13, R25, 0x5410, R24 ;  /* 0x00005410190d7816 */ /* 0x000fca0000000018 */
[----:B------:R0:W-:Y:S04]  /*205ae0*/  STL [R1+0x5e8], R13 ;  /* 0x0005e80d01007387 */ /* 0x0001e80000100800 */
[----:B------:R-:W2:Y:S04]  /*205af0*/  LDL.LU R18, [R1+0x1738] ;  /* 0x0017380001127983 */ /* 0x000ea80000300800 */
[----:B------:R-:W2:Y:S04]  /*205b00*/  LDL.LU R20, [R1+0x1d0] ;  /* 0x0001d00001147983 */ /* 0x000ea80000300800 */
[----:B------:R-:W2:Y:S04]  /*205b10*/  LDL.LU R19, [R1+0x1734] ;  /* 0x0017340001137983 */ /* 0x000ea80000300800 */
[----:B------:R-:W2:Y:S04]  /*205b20*/  LDL.LU R22, [R1+0x1cc] ;  /* 0x0001cc0001167983 */ /* 0x000ea80000300800 */
[----:B------:R-:W2:Y:S04]  /*205b30*/  LDL.LU R23, [R1+0x1730] ;  /* 0x0017300001177983 */ /* 0x000ea80000300800 */
[----:B0-----:R-:W2:Y:S01]  /*205b40*/  LDL.LU R13, [R1+0x52e8] ;  /* 0x0052e800010d7983 */ /* 0x001ea20000300800 */
[----:B------:R-:W-:-:S02]  /*205b50*/  SHF.R.U32.HI R25, RZ, 0x8, R12 ;  /* 0x00000008ff197819 */ /* 0x000fc4000001160c */
[----:B------:R-:W-:Y:S02]  /*205b60*/  SHF.R.U32.HI R24, RZ, 0x8, R27 ;  /* 0x00000008ff187819 */ /* 0x000fe4000001161b */
[----:B------:R-:W-:Y:S01]  /*205b70*/  SHF.R.U32.HI R26, RZ, 0x8, R26 ;  /* 0x00000008ff1a7819 */ /* 0x000fe2000001161a */
[----:B------:R-:W2:Y:S01]  /*205b80*/  LDL.LU R12, [R1+0x51b4] ;  /* 0x0051b400010c7983 */ /* 0x000ea20000300800 */
[----:B------:R-:W-:Y:S02]  /*205b90*/  LOP3.LUT R25, R25, 0xffff, RZ, 0xc0, !PT ;  /* 0x0000ffff19197812 */ /* 0x000fe400078ec0ff */
[----:B------:R-:W-:Y:S02]  /*205ba0*/  LOP3.LUT R24, R24, 0xffff, RZ, 0xc0, !PT ;  /* 0x0000ffff18187812 */ /* 0x000fe400078ec0ff */
[----:B------:R-:W-:Y:S01]  /*205bb0*/  LOP3.LUT R26, R26, 0xffff, RZ, 0xc0, !PT ;  /* 0x0000ffff1a1a7812 */ /* 0x000fe200078ec0ff */
[----:B------:R-:W2:Y:S01]  /*205bc0*/  LDL.LU R14, [R1+0x5250] ;  /* 0x00525000010e7983 */ /* 0x000ea20000300800 */
[----:B------:R-:W-:-:S02]  /*205bd0*/  PRMT R27, R25, 0x3340, R24 ;  /* 0x00003340191b7816 */ /* 0x000fc40000000018 */
[----:B------:R-:W-:-:S03]  /*205be0*/  PRMT R25, R26, 0x3340, R0 ;  /* 0x000033401a197816 */ /* 0x000fc60000000000 */
[----:B------:R-:W-:Y:S01]  /*205bf0*/  STL [R1+0x47c], R27 ;  /* 0x00047c1b01007387 */ /* 0x000fe20000100800 */
[----:B---3--:R-:W-:-:S03]  /*205c00*/  PRMT R24, R17, 0x5410, R15 ;  /* 0x0000541011187816 */ /* 0x008fc6000000000f */
[----:B------:R-:W3:Y:S04]  /*205c10*/  LDL.LU R15, [R1+0x2cac] ;  /* 0x002cac00010f7983 */ /* 0x000ee80000300800 */
[----:B------:R-:W-:Y:S04]  /*205c20*/  STL [R1+0x2c0], R25 ;  /* 0x0002c01901007387 */ /* 0x000fe80000100800 */
[----:B------:R-:W3:Y:S04]  /*205c30*/  LDL.LU R17, [R1+0x1aa8] ;  /* 0x001aa80001117983 */ /* 0x000ee80000300800 */
[----:B------:R4:W-:Y:S02]  /*205c40*/  STL [R1+0x1a58], R24 ;  /* 0x001a581801007387 */ /* 0x0009e40000100800 */
[----:B----4-:R-:W-:-:S02]  /*205c50*/  PRMT R24, R3, 0x5410, R8 ;  /* 0x0000541003187816 */ /* 0x010fc40000000008 */
[----:B------:R-:W-:Y:S02]  /*205c60*/  LOP3.LUT R3, R10, 0xffff, RZ, 0xc0, !PT ;  /* 0x0000ffff0a037812 */ /* 0x000fe400078ec0ff */
[----:B------:R-:W-:Y:S02]  /*205c70*/  LOP3.LUT R26, R9, 0xffff, RZ, 0xc0, !PT ;  /* 0x0000ffff091a7812 */ /* 0x000fe400078ec0ff */
[----:B------:R-:W-:Y:S02]  /*205c80*/  LOP3.LUT R27, R28, 0xffff, RZ, 0xc0, !PT ;  /* 0x0000ffff1c1b7812 */ /* 0x000fe400078ec0ff */
[----:B------:R-:W-:Y:S01]  /*205c90*/  PRMT R8, R21, 0x5410, R16 ;  /* 0x0000541015087816 */ /* 0x000fe20000000010 */
[----:B------:R0:W-:Y:S01]  /*205ca0*/  STL [R1+0x1a54], R24 ;  /* 0x001a541801007387 */ /* 0x0001e20000100800 */
[----:B------:R-:W-:-:S03]  /*205cb0*/  PRMT R25, R3, 0x3340, R27 ;  /* 0x0000334003197816 */ /* 0x000fc6000000001b */
[----:B------:R1:W-:Y:S01]  /*205cc0*/  STL [R1+0x1a50], R8 ;  /* 0x001a500801007387 */ /* 0x0003e20000100800 */
[----:B0-----:R-:W-:Y:S02]  /*205cd0*/  PRMT R24, R26, 0x3340, R0 ;  /* 0x000033401a187816 */ /* 0x001fe40000000000 */
[----:B------:R-:W-:Y:S02]  /*205ce0*/  SHF.R.U32.HI R26, RZ, 0x8, R26 ;  /* 0x00000008ff1a7819 */ /* 0x000fe4000001161a */
[----:B-1----:R-:W-:Y:S02]  /*205cf0*/  PRMT R8, R25, 0x5410, R24 ;  /* 0x0000541019087816 */ /* 0x002fe40000000018 */
        /* <DEDUP_REMOVED lines=9> */
[----:B------:R1:W-:Y:S01]  /*205d90*/  STL [R1+0x2bc], R8 ;  /* 0x0002bc0801007387 */ /* 0x0003e20000100800 */
[----:B--2---:R-:W-:Y:S02]  /*205da0*/  PRMT R3, R18, 0x5410, R29 ;  /* 0x0000541012037816 */ /* 0x004fe4000000001d */
[----:B0-----:R-:W-:Y:S02]  /*205db0*/  PRMT R9, R19, 0x5410, R20 ;  /* 0x0000541013097816 */ /* 0x001fe40000000014 */
[----:B-1----:R-:W-:Y:S01]  /*205dc0*/  PRMT R8, R23, 0x5410, R22 ;  /* 0x0000541017087816 */ /* 0x002fe20000000016 */
[----:B------:R0:W-:Y:S04]  /*205dd0*/  STL [R1+0x173c], R3 ;  /* 0x00173c0301007387 */ /* 0x0001e80000100800 */
[----:B------:R-:W-:Y:S01]  /*205de0*/  STL [R1+0x1738], R9 ;  /* 0x0017380901007387 */ /* 0x000fe20000100800 */
[----:B0-----:R-:W-:-:S03]  /*205df0*/  PRMT R3, R7, 0x5410, R6 ;  /* 0x0000541007037816 */ /* 0x001fc60000000006 */
[----:B------:R-:W2:Y:S04]  /*205e00*/  LDL.LU R6, [R1+0x7678] ;  /* 0x0076780001067983 */ /* 0x000ea80000300800 */
[----:B------:R0:W-:Y:S04]  /*205e10*/  STL [R1+0x1734], R8 ;  /* 0x0017340801007387 */ /* 0x0001e80000100800 */
[----:B------:R-:W4:Y:S04]  /*205e20*/  LDL.LU R7, [R1+0x7674] ;  /* 0x0076740001077983 */ /* 0x000f280000300800 */
[----:B------:R1:W-:Y:S01]  /*205e30*/  STL [R1+0x1730], R3 ;  /* 0x0017300301007387 */ /* 0x0003e20000100800 */
[----:B0-----:R-:W-:-:S03]  /*205e40*/  LOP3.LUT R8, R13, 0xffff, RZ, 0xc0, !PT ;  /* 0x0000ffff0d087812 */ /* 0x001fc600078ec0ff */
[----:B------:R-:W2:Y:S01]  /*205e50*/  LDL.LU R13, [R1+0x1c8] ;  /* 0x0001c800010d7983 */ /* 0x000ea20000300800 */
[----:B------:R-:W-:Y:S02]  /*205e60*/  LOP3.LUT R12, R12, 0xffff, RZ, 0xc0, !PT ;  /* 0x0000ffff0c0c7812 */ /* 0x000fe400078ec0ff */
[----:B-1----:R-:W-:Y:S01]  /*205e70*/  LOP3.LUT R3, R14, 0xffff, RZ, 0xc0, !PT ;  /* 0x0000ffff0e037812 */ /* 0x002fe200078ec0ff */
[----:B------:R-:W2:Y:S04]  /*205e80*/  LDL.LU R9, [R1+0x1c0] ;  /* 0x0001c00001097983 */ /* 0x000ea80000300800 */
[----:B------:R-:W2:Y:S01]  /*205e90*/  LDL.LU R28, [R1+0x1da8] ;  /* 0x001da800011c7983 */ /* 0x000ea20000300800 */
[----:B------:R-:W-:Y:S02]  /*205ea0*/  PRMT R24, R12, 0x3340, R0 ;  /* 0x000033400c187816 */ /* 0x000fe40000000000 */
[----:B------:R-:W-:Y:S01]  /*205eb0*/  PRMT R25, R8, 0x3340, R3 ;  /* 0x0000334008197816 */ /* 0x000fe20000000003 */
[----:B------:R-:W2:Y:S04]  /*205ec0*/  LDL.LU R29, [R1+0x1b8] ;  /* 0x0001b800011d7983 */ /* 0x000ea80000300800 */
[----:B------:R-:W2:Y:S04]  /*205ed0*/  LDL.LU R18, [R1+0x878] ;  /* 0x0008780001127983 */ /* 0x000ea80000300800 */
[----:B------:R-:W2:Y:S01]  /*205ee0*/  LDL.LU R20, [R1+0x52b8] ;  /* 0x0052b80001147983 */ /* 0x000ea20000300800 */
[----:B------:R-:W-:-:S02]  /*205ef0*/  PRMT R14, R25, 0x5410, R24 ;  /* 0x00005410190e7816 */ /* 0x000fc40000000018 */
[----:B---3--:R-:W-:Y:S02]  /*205f00*/  LOP3.LUT R27, R15, 0xffff, RZ, 0xc0, !PT ;  /* 0x0000ffff0f1b7812 */ /* 0x008fe400078ec0ff */
[----:B------:R-:W-:-:S04]  /*205f10*/  LOP3.LUT R10, R17, 0xffff, RZ, 0xc0, !PT ;  /* 0x0000ffff110a7812 */ /* 0x000fc800078ec0ff */
[----:B------:R-:W-:Y:S02]  /*205f20*/  PRMT R24, R10, 0x3340, R0 ;  /* 0x000033400a187816 */ /* 0x000fe40000000000 */
[----:B----4-:R-:W-:Y:S02]  /*205f30*/  LOP3.LUT R26, R7, 0xffff, RZ, 0xc0, !PT ;  /* 0x0000ffff071a7812 */ /* 0x010fe400078ec0ff */
[----:B------:R-:W3:Y:S02]  /*205f40*/  LDL.LU R7, [R1+0x7670] ;  /* 0x0076700001077983 */ /* 0x000ee40000300800 */
[----:B------:R-:W-:Y:S02]  /*205f50*/  PRMT R25, R27, 0x3340, R26 ;  /* 0x000033401b197816 */ /* 0x000fe4000000001a */
[----:B------:R0:W-:Y:S02]  /*205f60*/  STL [R1+0x1b0], R10 ;  /* 0x0001b00a01007387 */ /* 0x0001e40000100800 */
[----:B0-----:R-:W-:-:S02]  /*205f70*/  PRMT R10, R25, 0x5410, R24 ;  /* 0x00005410190a7816 */ /* 0x001fc40000000018 */
[----:B------:R-:W-:Y:S02]  /*205f80*/  SHF.R.U32.HI R25, RZ, 0x8, R27 ;  /* 0x00000008ff197819 */ /* 0x000fe4000001161b */
[----:B------:R-:W-:Y:S02]  /*205f90*/  SHF.R.U32.HI R24, RZ, 0x8, R26 ;  /* 0x00000008ff187819 */ /* 0x000fe4000001161a */
[----:B------:R-:W-:Y:S02]  /*205fa0*/  SHF.R.U32.HI R27, RZ, 0x8, R8 ;  /* 0x00000008ff1b7819 */ /* 0x000fe40000011608 */
[----:B------:R-:W-:Y:S02]  /*205fb0*/  SHF.R.U32.HI R26, RZ, 0x8, R3 ;  /* 0x00000008ff1a7819 */ /* 0x000fe40000011603 */
[----:B------:R-:W-:Y:S02]  /*205fc0*/  LOP3.LUT R25, R25, 0xffff, RZ, 0xc0, !PT ;  /* 0x0000ffff19197812 */ /* 0x000fe400078ec0ff */
[----:B------:R-:W-:-:S02]  /*205fd0*/  LOP3.LUT R24, R24, 0xffff, RZ, 0xc0, !PT ;  /* 0x0000ffff18187812 */ /* 0x000fc400078ec0ff */
[----:B------:R-:W-:Y:S02]  /*205fe0*/  LOP3.LUT R27, R27, 0xffff, RZ, 0xc0, !PT ;  /* 0x0000ffff1b1b7812 */ /* 0x000fe400078ec0ff */
[----:B------:R-:W-:Y:S01]  /*205ff0*/  LOP3.LUT R26, R26, 0xffff, RZ, 0xc0, !PT ;  /* 0x0000ffff1a1a7812 */ /* 0x000fe200078ec0ff */
[----:B------:R0:W-:Y:S01]  /*206000*/  STL [R1+0x5dc], R14 ;  /* 0x0005dc0e01007387 */ /* 0x0001e20000100800 */
[----:B------:R-:W-:-:S03]  /*206010*/  PRMT R16, R25, 0x3340, R24 ;  /* 0x0000334019107816 */ /* 0x000fc60000000018 */
[----:B------:R-:W-:Y:S04]  /*206020*/  STL [R1+0x5e4], R10 ;  /* 0x0005e40a01007387 */ /* 0x000fe80000100800 */
[----:B------:R-:W4:Y:S01]  /*206030*/  LDL.LU R19, [R1+0x1b4] ;  /* 0x0001b40001137983 */ /* 0x000f220000300800 */
[----:B------:R-:W-:-:S03]  /*206040*/  PRMT R3, R27, 0x3340, R26 ;  /* 0x000033401b037816 */ /* 0x000fc6000000001a */
[----:B------:R-:W4:Y:S04]  /*206050*/  LDL.LU R22, [R1+0x1d9c] ;  /* 0x001d9c0001167983 */ /* 0x000f280000300800 */
[----:B------:R-:W-:Y:S04]  /*206060*/  STL [R1+0x752c], R16 ;  /* 0x00752c1001007387 */ /* 0x000fe80000100800 */
[----:B------:R-:W4:Y:S04]  /*206070*/  LDL.LU R23, [R1+0x1ac] ;  /* 0x0001ac0001177983 */ /* 0x000f280000300800 */
[----:B0-----:R-:W4:Y:S04]  /*206080*/  LDL.LU R14, [R1+0x1d58] ;  /* 0x001d5800010e7983 */ /* 0x001f280000300800 */
[----:B------:R2:W-:Y:S02]  /*206090*/  STL [R1+0x470], R3 ;  /* 0x0004700301007387 */ /* 0x0005e40000100800 */
[----:B--2---:R-:W-:-:S02]  /*2060a0*/  PRMT R3, R6, 0x5410, R13 ;  /* 0x0000541006037816 */ /* 0x004fc4000000000d */
[----:B------:R-:W2:Y:S04]  /*2060b0*/  LDL.LU R6, [R1+0x766c] ;  /* 0x00766c0001067983 */ /* 0x000ea80000300800 */
[----:B------:R-:W4:Y:S04]  /*2060c0*/  LDL.LU R15, [R1+0x52bc] ;  /* 0x0052bc00010f7983 */ /* 0x000f280000300800 */
[----:B------:R-:W4:Y:S04]  /*2060d0*/  LDL.LU R17, [R1+0x2f6c] ;  /* 0x002f6c0001117983 */ /* 0x000f280000300800 */
[----:B------:R0:W-:Y:S04]  /*2060e0*/  STL [R1+0x874], R3 ;  /* 0x0008740301007387 */ /* 0x0001e80000100800 */
[----:B------:R-:W4:Y:S01]  /*2060f0*/  LDL.LU R13, [R1+0x5220] ;  /* 0x00522000010d7983 */ /* 0x000f220000300800 */
[----:B0-----:R-:W-:-:S02]  /*206100*/  LOP3.LUT R3, R20, 0xffff, RZ, 0xc0, !PT ;  /* 0x0000ffff14037812 */ /* 0x001fc400078ec0ff */
[----:B------:R-:W-:Y:S02]  /*206110*/  PRMT R9, R28, 0x5410, R9 ;  /* 0x000054101c097816 */ /* 0x000fe40000000009 */
[----:B------:R-:W-:-:S03]  /*206120*/  PRMT R8, R18, 0x5410, R29 ;  /* 0x0000541012087816 */ /* 0x000fc6000000001d */
[----:B------:R-:W-:Y:S04]  /*206130*/  STL [R1+0x86c], R9 ;  /* 0x00086c0901007387 */ /* 0x000fe80000100800 */
[----:B------:R-:W-:Y:S01]  /*206140*/  STL [R1+0x878], R8 ;  /* 0x0008780801007387 */ /* 0x000fe20000100800 */
[----:B---3--:R-:W-:-:S04]  /*206150*/  LOP3.LUT R26, R7, 0xffff, RZ, 0xc0, !PT ;  /* 0x0000ffff071a7812 */ /* 0x008fc800078ec0ff */
[----:B------:R-:W-:Y:S02]  /*206160*/  PRMT R24, R26, 0x3340, R0 ;  /* 0x000033401a187816 */ /* 0x000fe40000000000 */
[----:B------:R-:W-:-:S04]  /*206170*/  SHF.R.U32.HI R26, RZ, 0x8, R26 ;  /* 0x00000008ff1a7819 */ /* 0x000fc8000001161a */
[----:B------:R-:W-:-:S04]  /*206180*/  LOP3.LUT R26, R26, 0xffff, RZ, 0xc0, !PT ;  /* 0x0000ffff1a1a7812 */ /* 0x000fc800078ec0ff */
[----:B------:R-:W-:Y:S02]  /*206190*/  PRMT R7, R26, 0x3340, R0 ;  /* 0x000033401a077816 */ /* 0x000fe40000000000 */
[----:B--2---:R-:W-:-:S04]  /*2061a0*/  LOP3.LUT R27, R6, 0xffff, RZ, 0xc0, !PT ;  /* 0x0000ffff061b7812 */ /* 0x004fc800078ec0ff */
[----:B------:R-:W-:-:S04]  /*2061b0*/  PRMT R25, R3, 0x3340, R27 ;  /* 0x0000334003197816 */ /* 0x000fc8000000001b */
[----:B------:R-:W-:Y:S02]  /*2061c0*/  PRMT R6, R25, 0x5410, R24 ;  /* 0x0000541019067816 */ /* 0x000fe40000000018 */
[----:B------:R-:W-:Y:S02]  /*2061d0*/  SHF.R.U32.HI R25, RZ, 0x8, R3 ;  /* 0x00000008ff197819 */ /* 0x000fe40000011603 */
[----:B------:R-:W-:Y:S02]  /*2061e0*/  SHF.R.U32.HI R24, RZ, 0x8, R27 ;  /* 0x00000008ff187819 */ /* 0x000fe4000001161b */
[----:B------:R-:W-:Y:S02]  /*2061f0*/  LOP3.LUT R25, R25, 0xffff, RZ, 0xc0, !PT ;  /* 0x0000ffff19197812 */ /* 0x000fe400078ec0ff */
[----:B------:R-:W-:Y:S01]  /*206200*/  LOP3.LUT R24, R24, 0xffff, RZ, 0xc0, !PT ;  /* 0x0000ffff18187812 */ /* 0x000fe200078ec0ff */
[----:B------:R0:W-:Y:S01]  /*206210*/  STL [R1+0x5d8], R6 ;  /* 0x0005d80601007387 */ /* 0x0001e20000100800 */
[----:B----4-:R-:W-:-:S02]  /*206220*/  PRMT R3, R22, 0x5410, R19 ;  /* 0x0000541016037816 */ /* 0x010fc40000000013 */
[----:B0-----:R-:W-:-:S05]  /*206230*/  PRMT R6, R25, 0x3340, R24 ;  /* 0x0000334019067816 */ /* 0x001fca0000000018 */
[----:B------:R0:W-:Y:S04]  /*206240*/  STL [R1+0x7588], R6 ;  /* 0x0075880601007387 */ /* 0x0001e80000100800 */
[----:B------:R-:W-:Y:S04]  /*206250*/  STL [R1+0x758c], R7 ;  /* 0x00758c0701007387 */ /* 0x000fe80000100800 */
[----:B------:R-:W2:Y:S04]  /*206260*/  LDL.LU R16, [R1+0x1a4] ;  /* 0x0001a40001107983 */ /* 0x000ea80000300800 */
[----:B------:R-:W2:Y:S04]  /*206270*/  LDL.LU R8, [R1+0x1d08] ;  /* 0x001d080001087983 */ /* 0x000ea80000300800 */
[----:B------:R1:W-:Y:S01]  /*206280*/  STL [R1+0x868], R3 ;  /* 0x0008680301007387 */ /* 0x0003e20000100800 */
[----:B0-----:R-:W-:-:S03]  /*206290*/  PRMT R6, R14, 0x5410, R23 ;  /* 0x000054100e067816 */ /* 0x001fc60000000017 */
[----:B-1----:R-:W3:Y:S04]  /*2062a0*/  LDL.LU R3, [R1+0x1a0] ;  /* 0x0001a00001037983 */ /* 0x002ee80000300800 */
[----:B------:R-:W3:Y:S04]  /*2062b0*/  LDL.LU R21, [R1+0x1d0c] ;  /* 0x001d0c0001157983 */ /* 0x000ee80000300800 */
[----:B------:R-:W4:Y:S04]  /*2062c0*/  LDL.LU R10, [R1+0x19c] ;  /* 0x00019c00010a7983 */ /* 0x000f280000300800 */
[----:B------:R-:W4:Y:S04]  /*2062d0*/  LDL.LU R9, [R1+0x1cd8] ;  /* 0x001cd80001097983 */ /* 0x000f280000300800 */
[----:B------:R-:W4:Y:S01]  /*2062e0*/  LDL.LU R28, [R1+0x2dc8] ;  /* 0x002dc800011c7983 */ /* 0x000f220000300800 */
[----:B------:R-:W-:-:S03]  /*2062f0*/  PRMT R7, R5, 0x5410, R2 ;  /* 0x0000541005077816 */ /* 0x000fc60000000002 */
[----:B------:R-:W4:Y:S04]  /*206300*/  LDL.LU R2, [R1+0x7668] ;  /* 0x0076680001027983 */ /* 0x000f280000300800 */
[----:B------:R0:W-:Y:S04]  /*206310*/  STL [R1+0x860], R6 ;  /* 0x0008600601007387 */ /* 0x0001e80000100800 */
[----:B------:R-:W4:Y:S01]  /*206320*/  LDL.LU R5, [R1+0x7664] ;  /* 0x0076640001057983 */ /* 0x000f220000300800 */
[----:B------:R-:W-:Y:S02]  /*206330*/  LOP3.LUT R27, R15, 0xffff, RZ, 0xc0, !PT ;  /* 0x0000ffff0f1b7812 */ /* 0x000fe400078ec0ff */
[----:B------:R-:W-:Y:S01]  /*206340*/  LOP3.LUT R26, R13, 0xffff, RZ, 0xc0, !PT ;  /* 0x0000ffff0d1a7812 */ /* 0x000fe200078ec0ff */
[----:B------:R-:W-:Y:S01]  /*206350*/  STL [R1+0x85c], R7 ;  /* 0x00085c0701007387 */ /* 0x000fe20000100800 */
[----:B0-----:R-:W-:-:S02]  /*206360*/  LOP3.LUT R6, R17, 0xffff, RZ, 0xc0, !PT ;  /* 0x0000ffff11067812 */ /* 0x001fc400078ec0ff */
[----:B------:R-:W-:Y:S02]  /*206370*/  PRMT R25, R27, 0x3340, R26 ;  /* 0x000033401b197816 */ /* 0x000fe4000000001a */
[----:B------:R-:W-:Y:S01]  /*206380*/  PRMT R24, R6, 0x3340, R0 ;  /* 0x0000334006187816 */ /* 0x000fe20000000000 */
[----:B------:R0:W-:Y:S04]  /*206390*/  STL [R1+0x18c], R6 ;  /* 0x00018c0601007387 */ /* 0x0001e80000100800 */
[----:B------:R-:W4:Y:S01]  /*2063a0*/  LDL.LU R29, [R1+0x198] ;  /* 0x00019800011d7983 */ /* 0x000f220000300800 */
[----:B0-----:R-:W-:-:S05]  /*2063b0*/  PRMT R6, R25, 0x5410, R24 ;  /* 0x0000541019067816 */ /* 0x001fca0000000018 */
[----:B------:R0:W-:Y:S04]  /*2063c0*/  STL [R1+0x5d4], R6 ;  /* 0x0005d40601007387 */ /* 0x0001e80000100800 */
[----:B------:R-:W4:Y:S04]  /*2063d0*/  LDL.LU R18, [R1+0x1cfc] ;  /* 0x001cfc0001127983 */ /* 0x000f280000300800 */
[----:B------:R-:W4:Y:S04]  /*2063e0*/  LDL.LU R20, [R1+0x194] ;  /* 0x0001940001147983 */ /* 0x000f280000300800 */
[----:B------:R-:W4:Y:S04]  /*2063f0*/  LDL.LU R19, [R1+0x1cd4] ;  /* 0x001cd40001137983 */ /* 0x000f280000300800 */
[----:B------:R-:W4:Y:S04]  /*206400*/  LDL.LU R22, [R1+0x190] ;  /* 0x0001900001167983 */ /* 0x000f280000300800 */
[----:B------:R-:W4:Y:S04]  /*206410*/  LDL.LU R14, [R1+0x5c4] ;  /* 0x0005c400010e7983 */ /* 0x000f280000300800 */
[----:B------:R-:W4:Y:S01]  /*206420*/  LDL.LU R15, [R1+0x188] ;  /* 0x00018800010f7983 */ /* 0x000f220000300800 */
[----:B------:R-:W-:-:S03]  /*206430*/  SHF.R.U32.HI R24, RZ, 0x8, R12 ;  /* 0x00000008ff187819 */ /* 0x000fc6000001160c */
[----:B------:R-:W4:Y:S04]  /*206440*/  LDL.LU R13, [R1+0x2b4c] ;  /* 0x002b4c00010d7983 */ /* 0x000f280000300800 */
[----:B------:R-:W4:Y:S01]  /*206450*/  LDL.LU R12, [R1+0x2c78] ;  /* 0x002c7800010c7983 */ /* 0x000f220000300800 */
[----:B------:R-:W-:Y:S02]  /*206460*/  SHF.R.U32.HI R27, RZ, 0x8, R27 ;  /* 0x00000008ff1b7819 */ /* 0x000fe4000001161b */
[----:B------:R-:W-:Y:S02]  /*206470*/  LOP3.LUT R24, R24, 0xffff, RZ, 0xc0, !PT ;  /* 0x0000ffff18187812 */ /* 0x000fe400078ec0ff */
[----:B------:R-:W-:Y:S01]  /*206480*/  SHF.R.U32.HI R25, RZ, 0x8, R26 ;  /* 0x00000008ff197819 */ /* 0x000fe2000001161a */
[----:B------:R-:W4:Y:S01]  /*206490*/  LDL.LU R23, [R1+0x2d4c] ;  /* 0x002d4c0001177983 */ /* 0x000f220000300800 */
[----:B------:R-:W-:-:S02]  /*2064a0*/  PRMT R7, R24, 0x3340, R0 ;  /* 0x0000334018077816 */ /* 0x000fc40000000000 */
[----:B------:R-:W-:Y:S02]  /*2064b0*/  LOP3.LUT R26, R27, 0xffff, RZ, 0xc0, !PT ;  /* 0x0000ffff1b1a7812 */ /* 0x000fe400078ec0ff */
[----:B------:R-:W-:Y:S01]  /*2064c0*/  LOP3.LUT R25, R25, 0xffff, RZ, 0xc0, !PT ;  /* 0x0000ffff19197812 */ /* 0x000fe200078ec0ff */
[----:B------:R3:W-:Y:S03]  /*2064d0*/  STL [R1+0x2b4], R7 ;  /* 0x0002b40701007387 */ /* 0x0007e60000100800 */
[----:B0-----:R-:W-:Y:S01]  /*2064e0*/  PRMT R6, R26, 0x3340, R25 ;  /* 0x000033401a067816 */ /* 0x001fe20000000019 */
[----:B------:R-:W4:Y:S04]  /*2064f0*/  LDL.LU R17, [R1+0x1adc] ;  /* 0x001adc0001117983 */ /* 0x000f280000300800 */
[----:B------:R0:W-:Y:S01]  /*206500*/  STL [R1+0x494], R6 ;  /* 0x0004940601007387 */ /* 0x0001e20000100800 */
[----:B--2---:R-:W-:-:S02]  /*206510*/  PRMT R8, R8, 0x5410, R16 ;  /* 0x0000541008087816 */ /* 0x004fc40000000010 */
[----:B---3--:R-:W-:Y:S02]  /*206520*/  PRMT R7, R21, 0x5410, R3 ;  /* 0x0000541015077816 */ /* 0x008fe40000000003 */
[----:B----4-:R-:W-:Y:S02]  /*206530*/  LOP3.LUT R3, R28, 0xffff, RZ, 0xc0, !PT ;  /* 0x0000ffff1c037812 */ /* 0x010fe400078ec0ff */
[----:B------:R-:W-:Y:S02]  /*206540*/  LOP3.LUT R26, R2, 0xffff, RZ, 0xc0, !PT ;  /* 0x0000ffff021a7812 */ /* 0x000fe400078ec0ff */
[----:B------:R-:W-:Y:S02]  /*206550*/  LOP3.LUT R27, R5, 0xffff, RZ, 0xc0, !PT ;  /* 0x0000ffff051b7812 */ /* 0x000fe400078ec0ff */
[----:B------:R-:W-:Y:S02]  /*206560*/  PRMT R24, R26, 0x3340, R0 ;  /* 0x000033401a187816 */ /* 0x000fe40000000000 */
[----:B------:R-:W-:-:S02]  /*206570*/  PRMT R25, R3, 0x3340, R27 ;  /* 0x0000334003197816 */ /* 0x000fc4000000001b */
[----:B0-----:R-:W-:Y:S02]  /*206580*/  PRMT R6, R9, 0x5410, R10 ;  /* 0x0000541009067816 */ /* 0x001fe4000000000a */
[----:B------:R-:W-:Y:S02]  /*206590*/  PRMT R5, R25, 0x5410, R24 ;  /* 0x0000541019057816 */ /* 0x000fe40000000018 */
[----:B------:R-:W-:Y:S02]  /*2065a0*/  SHF.R.U32.HI R25, RZ, 0x8, R3 ;  /* 0x00000008ff197819 */ /* 0x000fe40000011603 */
[----:B------:R-:W-:Y:S01]  /*2065b0*/  SHF.R.U32.HI R24, RZ, 0x8, R27 ;  /* 0x00000008ff187819 */ /* 0x000fe2000001161b */
[----:B------:R-:W-:Y:S04]  /*2065c0*/  STL [R1+0x864], R8 ;  /* 0x0008640801007387 */ /* 0x000fe80000100800 */
[----:B------:R-:W-:Y:S01]  /*2065d0*/  STL [R1+0x858], R7 ;  /* 0x0008580701007387 */ /* 0x000fe20000100800 */
[----:B------:R-:W-:-:S02]  /*2065e0*/  LOP3.LUT R25, R25, 0xffff, RZ, 0xc0, !PT ;  /* 0x0000ffff19197812 */ /* 0x000fc400078ec0ff */
[----:B------:R-:W-:Y:S01]  /*2065f0*/  LOP3.LUT R24, R24, 0xffff, RZ, 0xc0, !PT ;  /* 0x0000ffff18187812 */ /* 0x000fe200078ec0ff */
[----:B------:R-:W-:Y:S04]  /*206600*/  STL [R1+0x854], R6 ;  /* 0x0008540601007387 */ /* 0x000fe80000100800 */
[----:B------:R-:W2:Y:S01]  /*206610*/  LDL.LU R2, [R1+0x7660] ;  /* 0x0076600001027983 */ /* 0x000ea20000300800 */
[----:B------:R-:W-:-:S03]  /*206620*/  SHF.R.U32.HI R26, RZ, 0x8, R26 ;  /* 0x00000008ff1a7819 */ /* 0x000fc6000001161a */
[----:B------:R0:W-:Y:S01]  /*206630*/  STL [R1+0x5d0], R5 ;  /* 0x0005d00501007387 */ /* 0x0001e20000100800 */
[----:B------:R-:W-:Y:S02]  /*206640*/  LOP3.LUT R26, R26, 0xffff, RZ, 0xc0, !PT ;  /* 0x0000ffff1a1a7812 */ /* 0x000fe400078ec0ff */
[----:B0-----:R-:W-:Y:S02]  /*206650*/  PRMT R5, R25, 0x3340, R24 ;  /* 0x0000334019057816 */ /* 0x001fe40000000018 */
[----:B------:R-:W-:-:S03]  /*206660*/  PRMT R3, R18, 0x5410, R29 ;  /* 0x0000541012037816 */ /* 0x000fc6000000001d */
[----:B------:R0:W-:Y:S01]  /*206670*/  STL [R1+0x7580], R5 ;  /* 0x0075800501007387 */ /* 0x0001e20000100800 */
[----:B------:R-:W-:Y:S02]  /*206680*/  PRMT R6, R19, 0x5410, R20 ;  /* 0x0000541013067816 */ /* 0x000fe40000000014 */
[----:B0-----:R-:W-:-:S05]  /*206690*/  PRMT R5, R26, 0x3340, R0 ;  /* 0x000033401a057816 */ /* 0x001fca0000000000 */
[----:B------:R-:W-:Y:S04]  /*2066a0*/  STL [R1+0x2b0], R5 ;  /* 0x0002b00501007387 */ /* 0x000fe80000100800 */
[----:B------:R0:W-:Y:S04]  /*2066b0*/  STL [R1+0x850], R3 ;  /* 0x0008500301007387 */ /* 0x0001e80000100800 */
[----:B------:R-:W-:Y:S01]  /*2066c0*/  STL [R1+0x84c], R6 ;  /* 0x00084c0601007387 */ /* 0x000fe20000100800 */
[----:B0-----:R-:W-:-:S03]  /*2066d0*/  PRMT R3, R4, 0x5410, R15 ;  /* 0x0000541004037816 */ /* 0x001fc6000000000f */
[----:B------:R-:W3:Y:S01]  /*2066e0*/  LDL.LU R4, [R1+0x765c] ;  /* 0x00765c0001047983 */ /* 0x000ee20000300800 */
[----:B------:R-:W-:Y:S02]  /*2066f0*/  PRMT R5, R14, 0x5410, R22 ;  /* 0x000054100e057816 */ /* 0x000fe40000000016 */
[----:B------:R-:W-:-:S03]  /*206700*/  LOP3.LUT R9, R13, 0xffff, RZ, 0xc0, !PT ;  /* 0x0000ffff0d097812 */ /* 0x000fc600078ec0ff */
[----:B------:R-:W-:Y:S04]  /*206710*/  STL [R1+0x844], R5 ;  /* 0x0008440501007387 */ /* 0x000fe80000100800 */
[----:B------:R0:W-:Y:S04]  /*206720*/  STL [R1+0x840], R3 ;  /* 0x0008400301007387 */ /* 0x0001e80000100800 */
[----:B------:R-:W4:Y:S04]  /*206730*/  LDL.LU R14, [R1+0x184] ;  /* 0x00018400010e7983 */ /* 0x000f280000300800 */
[----:B------:R-:W4:Y:S01]  /*206740*/  LDL.LU R15, [R1+0x1ca4] ;  /* 0x001ca400010f7983 */ /* 0x000f220000300800 */
[----:B------:R-:W-:-:S03]  /*206750*/  LOP3.LUT R27, R12, 0xffff, RZ, 0xc0, !PT ;  /* 0x0000ffff0c1b7812 */ /* 0x000fc600078ec0ff */
[----:B------:R-:W4:Y:S04]  /*206760*/  LDL.LU R13, [R1+0x180] ;  /* 0x00018000010d7983 */ /* 0x000f280000300800 */
[----:B------:R-:W4:Y:S01]  /*206770*/  LDL.LU R12, [R1+0x1cb4] ;  /* 0x001cb400010c7983 */ /* 0x000f220000300800 */
[----:B------:R-:W-:Y:S02]  /*206780*/  PRMT R24, R9, 0x3340, R0 ;  /* 0x0000334009187816 */ /* 0x000fe40000000000 */
[----:B------:R-:W-:Y:S02]  /*206790*/  LOP3.LUT R10, R17, 0xffff, RZ, 0xc0, !PT ;  /* 0x0000ffff110a7812 */ /* 0x000fe400078ec0ff */
[----:B0-----:R-:W-:Y:S02]  /*2067a0*/  LOP3.LUT R3, R23, 0xffff, RZ, 0xc0, !PT ;  /* 0x0000ffff17037812 */ /* 0x001fe400078ec0ff */
[----:B--2---:R-:W-:-:S04]  /*2067b0*/  LOP3.LUT R2, R2, 0xffff, RZ, 0xc0, !PT ;  /* 0x0000ffff02027812 */ /* 0x004fc800078ec0ff */
[----:B------:R-:W-:Y:S02]  /*2067c0*/  PRMT R25, R2, 0x3340, R27 ;  /* 0x0000334002197816 */ /* 0x000fe4000000001b */
[----:B------:R-:W-:Y:S02]  /*2067d0*/  SHF.R.U32.HI R2, RZ, 0x8, R2 ;  /* 0x00000008ff027819 */ /* 0x000fe40000011602 */
[----:B---3--:R-:W-:Y:S02]  /*2067e0*/  LOP3.LUT R26, R4, 0xffff, RZ, 0xc0, !PT ;  /* 0x0000ffff041a7812 */ /* 0x008fe400078ec0ff */
[----:B------:R-:W-:Y:S02]  /*2067f0*/  PRMT R4, R25, 0x5410, R24 ;  /* 0x0000541019047816 */ /* 0x000fe40000000018 */
[----:B------:R-:W-:Y:S02]  /*206800*/  PRMT R24, R10, 0x3340, R0 ;  /* 0x000033400a187816 */ /* 0x000fe40000000000 */
[----:B------:R-:W-:Y:S01]  /*206810*/  PRMT R25, R3, 0x3340, R26 ;  /* 0x0000334003197816 */ /* 0x000fe2000000001a */
[----:B------:R0:W-:Y:S03]  /*206820*/  STL [R1+0x5c8], R4 ;  /* 0x0005c80401007387 */ /* 0x0001e60000100800 */
[----:B0-----:R-:W-:-:S02]  /*206830*/  PRMT R4, R25, 0x5410, R24 ;  /* 0x0000541019047816 */ /* 0x001fc40000000018 */
[----:B------:R-:W-:-:S03]  /*206840*/  SHF.R.U32.HI R25, RZ, 0x8, R3 ;  /* 0x00000008ff197819 */ /* 0x000fc60000011603 */
[----:B------:R0:W-:Y:S04]  /*206850*/  STL [R1+0x5c4], R4 ;  /* 0x0005c40401007387 */ /* 0x0001e80000100800 */
[----:B------:R-:W2:Y:S04]  /*206860*/  LDL.LU R5, [R1+0x17c] ;  /* 0x00017c0001057983 */ /* 0x000ea80000300800 */
[----:B------:R-:W2:Y:S04]  /*206870*/  LDL.LU R7, [R1+0x1c98] ;  /* 0x001c980001077983 */ /* 0x000ea80000300800 */
[----:B------:R-:W3:Y:S01]  /*206880*/  LDL.LU R6, [R1+0x178] ;  /* 0x0001780001067983 */ /* 0x000ee20000300800 */
[----:B------:R-:W-:-:S03]  /*206890*/  SHF.R.U32.HI R24, RZ, 0x8, R27 ;  /* 0x00000008ff187819 */ /* 0x000fc6000001161b */
[----:B------:R-:W3:Y:S01]  /*2068a0*/  LDL.LU R16, [R1+0x1ca0] ;  /* 0x001ca00001107983 */ /* 0x000ee20000300800 */
[----:B------:R-:W-:-:S03]  /*2068b0*/  LOP3.LUT R27, R25, 0xffff, RZ, 0xc0, !PT ;  /* 0x0000ffff191b7812 */ /* 0x000fc600078ec0ff */
[----:B------:R-:W3:Y:S01]  /*2068c0*/  LDL.LU R8, [R1+0x174] ;  /* 0x0001740001087983 */ /* 0x000ee20000300800 */
[----:B------:R-:W-:-:S03]  /*2068d0*/  LOP3.LUT R25, R2, 0xffff, RZ, 0xc0, !PT ;  /* 0x0000ffff02197812 */ /* 0x000fc600078ec0ff */
[----:B------:R-:W3:Y:S04]  /*2068e0*/  LDL.LU R3, [R1+0x5b8] ;  /* 0x0005b80001037983 */ /* 0x000ee80000300800 */
[----:B------:R-:W3:Y:S04]  /*2068f0*/  LDL.LU R2, [R1+0x5308] ;  /* 0x0053080001027983 */ /* 0x000ee80000300800 */
[----:B------:R-:W3:Y:S04]  /*206900*/  LDL.LU R21, [R1+0x51ec] ;  /* 0x0051ec0001157983 */ /* 0x000ee80000300800 */
[----:B------:R-:W3:Y:S01]  /*206910*/  LDL.LU R17, [R1+0x528c] ;  /* 0x00528c0001117983 */ /* 0x000ee20000300800 */
[----:B------:R-:W-:-:S04]  /*206920*/  SHF.R.U32.HI R26, RZ, 0x8, R26 ;  /* 0x00000008ff1a7819 */ /* 0x000fc8000001161a */
[----:B------:R-:W-:Y:S02]  /*206930*/  LOP3.LUT R26, R26, 0xffff, RZ, 0xc0, !PT ;  /* 0x0000ffff1a1a7812 */ /* 0x000fe400078ec0ff */
[----:B------:R-:W-:Y:S02]  /*206940*/  LOP3.LUT R24, R24, 0xffff, RZ, 0xc0, !PT ;  /* 0x0000ffff18187812 */ /* 0x000fe400078ec0ff */
[----:B0-----:R-:W-:Y:S02]  /*206950*/  PRMT R4, R27, 0x3340, R26 ;  /* 0x000033401b047816 */ /* 0x001fe4000000001a */
[----:B------:R-:W-:Y:S02]  /*206960*/  PRMT R18, R25, 0x3340, R24 ;  /* 0x0000334019127816 */ /* 0x000fe40000000018 */
[----:B----4-:R-:W-:Y:S01]  /*206970*/  PRMT R14, R15, 0x5410, R14 ;  /* 0x000054100f0e7816 */ /* 0x010fe2000000000e */
[----:B------:R0:W-:Y:S04]  /*206980*/  STL [R1+0x757c], R4 ;  /* 0x00757c0401007387 */ /* 0x0001e80000100800 */
[----:B------:R1:W-:Y:S04]  /*206990*/  STL [R1+0x460], R18 ;  /* 0x0004601201007387 */ /* 0x0003e80000100800 */
[----:B------:R4:W-:Y:S01]  /*2069a0*/  STL [R1+0x848], R14 ;  /* 0x0008480e01007387 */ /* 0x0009e20000100800 */
[----:B------:R-:W-:-:S02]  /*2069b0*/  SHF.R.U32.HI R24, RZ, 0x8, R10 ;  /* 0x00000008ff187819 */ /* 0x000fc4000001160a */
[----:B------:R-:W-:Y:S02]  /*2069c0*/  SHF.R.U32.HI R25, RZ, 0x8, R9 ;  /* 0x00000008ff197819 */ /* 0x000fe40000011609 */
[----:B0-----:R-:W-:-:S05]  /*2069d0*/  PRMT R4, R12, 0x5410, R13 ;  /* 0x000054100c047816 */ /* 0x001fca000000000d */
[----:B------:R0:W-:Y:S04]  /*2069e0*/  STL [R1+0x83c], R4 ;  /* 0x00083c0401007387 */ /* 0x0001e80000100800 */
[----:B------:R-:W3:Y:S04]  /*2069f0*/  LDL.LU R10, [R1+0x170] ;  /* 0x00017000010a7983 */ /* 0x000ee80000300800 */
[----:B------:R-:W3:Y:S04]  /*206a00*/  LDL.LU R9, [R1+0x1c80] ;  /* 0x001c800001097983 */ /* 0x000ee80000300800 */
[----:B------:R-:W3:Y:S04]  /*206a10*/  LDL.LU R28, [R1+0x16c] ;  /* 0x00016c00011c7983 */ /* 0x000ee80000300800 */
[----:B------:R-:W3:Y:S04]  /*206a20*/  LDL.LU R29, [R1+0x80c] ;  /* 0x00080c00011d7983 */ /* 0x000ee80000300800 */
[----:B-1----:R-:W3:Y:S04]  /*206a30*/  LDL.LU R18, [R1+0x168] ;  /* 0x0001680001127983 */ /* 0x002ee80000300800 */
[----:B------:R-:W3:Y:S04]  /*206a40*/  LDL.LU R20, [R1+0x5c0] ;  /* 0x0005c00001147983 */ /* 0x000ee80000300800 */
[----:B------:R-:W3:Y:S04]  /*206a50*/  LDL.LU R19, [R1+0x164] ;  /* 0x0001640001137983 */ /* 0x000ee80000300800 */
[----:B------:R-:W3:Y:S04]  /*206a60*/  LDL.LU R22, [R1+0x808] ;  /* 0x0008080001167983 */ /* 0x000ee80000300800 */
[----:B------:R-:W3:Y:S04]  /*206a70*/  LDL.LU R23, [R1+0x2d7c] ;  /* 0x002d7c0001177983 */ /* 0x000ee80000300800 */
[----:B----4-:R-:W4:Y:S04]  /*206a80*/  LDL.LU R14, [R1+0x1af4] ;  /* 0x001af400010e7983 */ /* 0x010f280000300800 */
[----:B------:R-:W4:Y:S04]  /*206a90*/  LDL.LU R15, [R1+0x2c2c] ;  /* 0x002c2c00010f7983 */ /* 0x000f280000300800 */
[----:B------:R-:W4:Y:S04]  /*206aa0*/  LDL.LU R13, [R1+0x531c] ;  /* 0x00531c00010d7983 */ /* 0x000f280000300800 */
[----:B------:R-:W4:Y:S01]  /*206ab0*/  LDL.LU R12, [R1+0x51f8] ;  /* 0x0051f800010c7983 */ /* 0x000f220000300800 */
[----:B------:R-:W-:-:S02]  /*206ac0*/  LOP3.LUT R24, R24, 0xffff, RZ, 0xc0, !PT ;  /* 0x0000ffff18187812 */ /* 0x000fc400078ec0ff */
[----:B------:R-:W-:Y:S02]  /*206ad0*/  LOP3.LUT R25, R25, 0xffff, RZ, 0xc0, !PT ;  /* 0x0000ffff19197812 */ /* 0x000fe400078ec0ff */
[--C-:B0-----:R-:W-:Y:S02]  /*206ae0*/  PRMT R4, R24, 0x3340, R0.reuse ;  /* 0x0000334018047816 */ /* 0x101fe40000000000 */
[----:B------:R-:W-:-:S03]  /*206af0*/  PRMT R24, R25, 0x3340, R0 ;  /* 0x0000334019187816 */ /* 0x000fc60000000000 */
[----:B------:R3:W-:Y:S04]  /*206b00*/  STL [R1+0x2ac], R4 ;  /* 0x0002ac0401007387 */ /* 0x0007e80000100800 */
[----:B------:R0:W-:Y:S01]  /*206b10*/  STL [R1+0x2a8], R24 ;  /* 0x0002a81801007387 */ /* 0x0001e20000100800 */
[----:B--2---:R-:W-:Y:S02]  /*206b20*/  PRMT R5, R7, 0x5410, R5 ;  /* 0x0000541007057816 */ /* 0x004fe40000000005 */
[----:B---3--:R-:W-:Y:S02]  /*206b30*/  PRMT R4, R16, 0x5410, R6 ;  /* 0x0000541010047816 */ /* 0x008fe40000000006 */
[----:B------:R-:W-:Y:S02]  /*206b40*/  LOP3.LUT R2, R2, 0xffff, RZ, 0xc0, !PT ;  /* 0x0000ffff02027812 */ /* 0x000fe400078ec0ff */
[----:B------:R-:W-:-:S02]  /*206b50*/  LOP3.LUT R26, R21, 0xffff, RZ, 0xc0, !PT ;  /* 0x0000ffff151a7812 */ /* 0x000fc400078ec0ff */
[----:B------:R-:W-:Y:S02]  /*206b60*/  LOP3.LUT R27, R17, 0xffff, RZ, 0xc0, !PT ;  /* 0x0000ffff111b7812 */ /* 0x000fe400078ec0ff */
[----:B------:R-:W-:Y:S01]  /*206b70*/  PRMT R3, R3, 0x5410, R8 ;  /* 0x0000541003037816 */ /* 0x000fe20000000008 */
[----:B------:R-:W-:Y:S01]  /*206b80*/  STL [R1+0x838], R5 ;  /* 0x0008380501007387 */ /* 0x000fe20000100800 */
[----:B0-----:R-:W-:Y:S02]  /*206b90*/  PRMT R24, R26, 0x3340, R0 ;  /* 0x000033401a187816 */ /* 0x001fe40000000000 */
[----:B------:R-:W-:Y:S01]  /*206ba0*/  PRMT R25, R2, 0x3340, R27 ;  /* 0x0000334002197816 */ /* 0x000fe2000000001b */
[----:B------:R-:W-:Y:S04]  /*206bb0*/  STL [R1+0x834], R4 ;  /* 0x0008340401007387 */ /* 0x000fe80000100800 */
[----:B------:R0:W-:Y:S04]  /*206bc0*/  STL [R1+0x830], R3 ;  /* 0x0008300301007387 */ /* 0x0001e80000100800 */
[----:B------:R-:W2:Y:S01]  /*206bd0*/  LDL.LU R17, [R1+0x5298] ;  /* 0x0052980001117983 */ /* 0x000ea20000300800 */
[----:B------:R-:W-:-:S02]  /*206be0*/  SHF.R.U32.HI R26, RZ, 0x8, R26 ;  /* 0x00000008ff1a7819 */ /* 0x000fc4000001161a */
[----:B0-----:R-:W-:Y:S02]  /*206bf0*/  PRMT R3, R25, 0x5410, R24 ;  /* 0x0000541019037816 */ /* 0x001fe40000000018 */
[----:B------:R-:W-:Y:S02]  /*206c00*/  SHF.R.U32.HI R25, RZ, 0x8, R2 ;  /* 0x00000008ff197819 */ /* 0x000fe40000011602 */
[----:B------:R-:W-:Y:S02]  /*206c10*/  SHF.R.U32.HI R24, RZ, 0x8, R27 ;  /* 0x00000008ff187819 */ /* 0x000fe4000001161b */
[----:B------:R-:W-:Y:S02]  /*206c20*/  LOP3.LUT R25, R25, 0xffff, RZ, 0xc0, !PT ;  /* 0x0000ffff19197812 */ /* 0x000fe400078ec0ff */
[----:B------:R-:W-:Y:S02]  /*206c30*/  LOP3.LUT R24, R24, 0xffff, RZ, 0xc0, !PT ;  /* 0x0000ffff18187812 */ /* 0x000fe400078ec0ff */
[----:B------:R-:W-:-:S02]  /*206c40*/  LOP3.LUT R26, R26, 0xffff, RZ, 0xc0, !PT ;  /* 0x0000ffff1a1a7812 */ /* 0x000fc400078ec0ff */
[----:B------:R-:W-:Y:S01]  /*206c50*/  PRMT R2, R25, 0x3340, R24 ;  /* 0x0000334019027816 */ /* 0x000fe20000000018 */
[----:B------:R0:W-:Y:S04]  /*206c60*/  STL [R1+0x5b8], R3 ;  /* 0x0005b80301007387 */ /* 0x0001e80000100800 */
[----:B------:R1:W-:Y:S01]  /*206c70*/  STL [R1+0x7570], R2 ;  /* 0x0075700201007387 */ /* 0x0003e20000100800 */
[----:B------:R-:W-:Y:S02]  /*206c80*/  PRMT R4, R29, 0x5410, R28 ;  /* 0x000054101d047816 */ /* 0x000fe4000000001c */
[----:B0-----:R-:W-:Y:S02]  /*206c90*/  PRMT R3, R9, 0x5410, R10 ;  /* 0x0000541009037816 */ /* 0x001fe4000000000a */
[----:B-1----:R-:W-:-:S05]  /*206ca0*/  PRMT R2, R26, 0x3340, R0 ;  /* 0x000033401a027816 */ /* 0x002fca0000000000 */
[----:B------:R0:W-:Y:S04]  /*206cb0*/  STL [R1+0x2a4], R2 ;  /* 0x0002a40201007387 */ /* 0x0001e80000100800 */
[----:B------:R1:W-:Y:S04]  /*206cc0*/  STL [R1+0x818], R3 ;  /* 0x0008180301007387 */ /* 0x0003e80000100800 */
[----:B------:R-:W-:Y:S01]  /*206cd0*/  STL [R1+0x814], R4 ;  /* 0x0008140401007387 */ /* 0x000fe20000100800 */
[----:B0-----:R-:W-:Y:S02]  /*206ce0*/  PRMT R2, R20, 0x5410, R18 ;  /* 0x0000541014027816 */ /* 0x001fe40000000012 */
[----:B-1----:R-:W-:-:S03]  /*206cf0*/  PRMT R3, R22, 0x5410, R19 ;  /* 0x0000541016037816 */ /* 0x002fc60000000013 */
[----:B------:R4:W-:Y:S04]  /*206d00*/  STL [R1+0x81c], R2 ;  /* 0x00081c0201007387 */ /* 0x0009e80000100800 */
[----:B------:R0:W-:Y:S01]  /*206d10*/  STL [R1+0x810], R3 ;  /* 0x0008100301007387 */ /* 0x0001e20000100800 */
[----:B----4-:R-:W-:-:S05]  /*206d20*/  LOP3.LUT R2, R14, 0xffff, RZ, 0xc0, !PT ;  /* 0x0000ffff0e027812 */ /* 0x010fca00078ec0ff */
[----:B------:R2:W-:Y:S04]  /*206d30*/  STL [R1+0x16c], R2 ;  /* 0x00016c0201007387 */ /* 0x0005e80000100800 */
[----:B0-----:R-:W3:Y:S04]  /*206d40*/  LDL.LU R3, [R1+0x160] ;  /* 0x0001600001037983 */ /* 0x001ee80000300800 */
[----:B------:R-:W3:Y:S04]  /*206d50*/  LDL.LU R21, [R1+0x5ac] ;  /* 0x0005ac0001157983 */ /* 0x000ee80000300800 */
[----:B------:R-:W4:Y:S04]  /*206d60*/  LDL.LU R10, [R1+0x15c] ;  /* 0x00015c00010a7983 */ /* 0x000f280000300800 */
[----:B------:R-:W4:Y:S01]  /*206d70*/  LDL.LU R9, [R1+0x804] ;  /* 0x0008040001097983 */ /* 0x000f220000300800 */
[----:B------:R-:W-:-:S03]  /*206d80*/  LOP3.LUT R4, R13, 0xffff, RZ, 0xc0, !PT ;  /* 0x0000ffff0d047812 */ /* 0x000fc600078ec0ff */
[----:B------:R-:W4:Y:S04]  /*206d90*/  LDL.LU R28, [R1+0x158] ;  /* 0x00015800011c7983 */ /* 0x000f280000300800 */
[----:B------:R-:W4:Y:S01]  /*206da0*/  LDL.LU R13, [R1+0x2a0] ;  /* 0x0002a000010d7983 */ /* 0x000f220000300800 */
[----:B------:R-:W-:-:S03]  /*206db0*/  LOP3.LUT R5, R12, 0xffff, RZ, 0xc0, !PT ;  /* 0x0000ffff0c057812 */ /* 0x000fc600078ec0ff */
[----:B------:R-:W4:Y:S01]  /*206dc0*/  LDL.LU R12, [R1+0x52f4] ;  /* 0x0052f400010c7983 */ /* 0x000f220000300800 */
[----:B------:R-:W-:Y:S02]  /*206dd0*/  LOP3.LUT R27, R23, 0xffff, RZ, 0xc0, !PT ;  /* 0x0000ffff171b7812 */ /* 0x000fe400078ec0ff */
[----:B------:R-:W-:Y:S01]  /*206de0*/  LOP3.LUT R26, R15, 0xffff, RZ, 0xc0, !PT ;  /* 0x0000ffff0f1a7812 */ /* 0x000fe200078ec0ff */
[----:B------:R-:W4:Y:S01]  /*206df0*/  LDL.LU R29, [R1+0x51b8] ;  /* 0x0051b800011d7983 */ /* 0x000f220000300800 */
[----:B------:R-:W-:-:S03]  /*206e00*/  PRMT R24, R2, 0x3340, R0 ;  /* 0x0000334002187816 */ /* 0x000fc60000000000 */
[----:B------:R-:W4:Y:S01]  /*206e10*/  LDL.LU R18, [R1+0x5260] ;  /* 0x0052600001127983 */ /* 0x000f220000300800 */
[----:B------:R-:W-:-:S04]  /*206e20*/  PRMT R25, R27, 0x3340, R26 ;  /* 0x000033401b197816 */ /* 0x000fc8000000001a */
[----:B------:R-:W-:Y:S02]  /*206e30*/  PRMT R6, R25, 0x5410, R24 ;  /* 0x0000541019067816 */ /* 0x000fe40000000018 */
[----:B------:R-:W-:-:S03]  /*206e40*/  PRMT R24, R5, 0x3340, R0 ;  /* 0x0000334005187816 */ /* 0x000fc60000000000 */
[----:B------:R0:W-:Y:S01]  /*206e50*/  STL [R1+0x5c0], R6 ;  /* 0x0005c00601007387 */ /* 0x0001e20000100800 */
[----:B--2---:R-:W-:-:S04]  /*206e60*/  LOP3.LUT R2, R17, 0xffff, RZ, 0xc0, !PT ;  /* 0x0000ffff11027812 */ /* 0x004fc800078ec0ff */
[----:B------:R-:W-:-:S04]  /*206e70*/  PRMT R25, R4, 0x3340, R2 ;  /* 0x0000334004197816 */ /* 0x000fc80000000002 */
[----:B0-----:R-:W-:-:S05]  /*206e80*/  PRMT R6, R25, 0x5410, R24 ;  /* 0x0000541019067816 */ /* 0x001fca0000000018 */
[----:B------:R0:W-:Y:S04]  /*206e90*/  STL [R1+0x5b0], R6 ;  /* 0x0005b00601007387 */ /* 0x0001e80000100800 */
[----:B------:R-:W2:Y:S04]  /*206ea0*/  LDL.LU R20, [R1+0x154] ;  /* 0x0001540001147983 */ /* 0x000ea80000300800 */
[----:B------:R-:W2:Y:S04]  /*206eb0*/  LDL.LU R19, [R1+0x1c48] ;  /* 0x001c480001137983 */ /* 0x000ea80000300800 */
[----:B------:R-:W2:Y:S04]  /*206ec0*/  LDL.LU R22, [R1+0x150] ;  /* 0x0001500001167983 */ /* 0x000ea80000300800 */
[----:B------:R-:W2:Y:S04]  /*206ed0*/  LDL.LU R23, [R1+0x1c38] ;  /* 0x001c380001177983 */ /* 0x000ea80000300800 */
        /* <DEDUP_REMOVED lines=9> */
[----:B------:R-:W-:Y:S01]  /*206f70*/  LOP3.LUT R26, R26, 0xffff, RZ, 0xc0, !PT ;  /* 0x0000ffff1a1a7812 */ /* 0x000fe200078ec0ff */
[----:B------:R-:W2:Y:S01]  /*206f80*/  LDL.LU R17, [R1+0x52fc] ;  /* 0x0052fc0001117983 */ /* 0x000ea20000300800 */
[----:B------:R-:W-:Y:S02]  /*206f90*/  PRMT R16, R25, 0x3340, R24 ;  /* 0x0000334019107816 */ /* 0x000fe40000000018 */
[----:B0-----:R-:W-:-:S03]  /*206fa0*/  PRMT R6, R27, 0x3340, R26 ;  /* 0x000033401b067816 */ /* 0x001fc6000000001a */
[----:B------:R-:W-:Y:S04]  /*206fb0*/  STL [R1+0x7530], R16 ;  /* 0x0075301001007387 */ /* 0x000fe80000100800 */
[----:B------:R-:W-:Y:S01]  /*206fc0*/  STL [R1+0x454], R6 ;  /* 0x0004540601007387 */ /* 0x000fe20000100800 */
[----:B---3--:R-:W-:Y:S02]  /*206fd0*/  PRMT R2, R21, 0x5410, R3 ;  /* 0x0000541015027816 */ /* 0x008fe40000000003 */
[----:B----4-:R-:W-:Y:S02]  /*206fe0*/  PRMT R4, R9, 0x5410, R10 ;  /* 0x0000541009047816 */ /* 0x010fe4000000000a */
[----:B------:R-:W-:Y:S01]  /*206ff0*/  PRMT R3, R13, 0x5410, R28 ;  /* 0x000054100d037816 */ /* 0x000fe2000000001c */
[----:B------:R0:W-:Y:S04]  /*207000*/  STL [R1+0x80c], R2 ;  /* 0x00080c0201007387 */ /* 0x0001e80000100800 */
[----:B------:R-:W-:Y:S01]  /*207010*/  STL [R1+0x804], R4 ;  /* 0x0008040401007387 */ /* 0x000fe20000100800 */
[----:B0-----:R-:W-:-:S03]  /*207020*/  LOP3.LUT R2, R12, 0xffff, RZ, 0xc0, !PT ;  /* 0x0000ffff0c027812 */ /* 0x001fc600078ec0ff */
[----:B------:R-:W3:Y:S04]  /*207030*/  LDL.LU R12, [R1+0x51c4] ;  /* 0x0051c400010c7983 */ /* 0x000ee80000300800 */
[----:B------:R0:W-:Y:S04]  /*207040*/  STL [R1+0x808], R3 ;  /* 0x0008080301007387 */ /* 0x0001e80000100800 */
[----:B------:R-:W4:Y:S01]  /*207050*/  LDL.LU R13, [R1+0x5268] ;  /* 0x00526800010d7983 */ /* 0x000f220000300800 */
[----:B------:R-:W-:Y:S02]  /*207060*/  LOP3.LUT R26, R29, 0xffff, RZ, 0xc0, !PT ;  /* 0x0000ffff1d1a7812 */ /* 0x000fe400078ec0ff */
[----:B------:R-:W-:-:S02]  /*207070*/  LOP3.LUT R27, R18, 0xffff, RZ, 0xc0, !PT ;  /* 0x0000ffff121b7812 */ /* 0x000fc400078ec0ff */
[----:B------:R-:W-:Y:S02]  /*207080*/  PRMT R24, R26, 0x3340, R0 ;  /* 0x000033401a187816 */ /* 0x000fe40000000000 */
[--C-:B------:R-:W-:Y:S02]  /*207090*/  PRMT R25, R2, 0x3340, R27.reuse ;  /* 0x0000334002197816 */ /* 0x100fe4000000001b */
[----:B------:R-:W-:Y:S02]  /*2070a0*/  SHF.R.U32.HI R26, RZ, 0x8, R26 ;  /* 0x00000008ff1a7819 */ /* 0x000fe4000001161a */
[----:B0-----:R-:W-:Y:S02]  /*2070b0*/  PRMT R3, R25, 0x5410, R24 ;  /* 0x0000541019037816 */ /* 0x001fe40000000018 */
[----:B------:R-:W-:Y:S02]  /*2070c0*/  SHF.R.U32.HI R25, RZ, 0x8, R2 ;  /* 0x00000008ff197819 */ /* 0x000fe40000011602 */
[----:B------:R-:W-:-:S02]  /*2070d0*/  SHF.R.U32.HI R24, RZ, 0x8, R27 ;  /* 0x00000008ff187819 */ /* 0x000fc4000001161b */
[----:B------:R-:W-:Y:S02]  /*2070e0*/  LOP3.LUT R26, R26, 0xffff, RZ, 0xc0, !PT ;  /* 0x0000ffff1a1a7812 */ /* 0x000fe400078ec0ff */
[----:B------:R-:W-:Y:S02]  /*2070f0*/  LOP3.LUT R25, R25, 0xffff, RZ, 0xc0, !PT ;  /* 0x0000ffff19197812 */ /* 0x000fe400078ec0ff */
[----:B------:R-:W-:Y:S01]  /*207100*/  LOP3.LUT R24, R24, 0xffff, RZ, 0xc0, !PT ;  /* 0x0000ffff18187812 */ /* 0x000fe200078ec0ff */
[----:B------:R0:W-:Y:S01]  /*207110*/  STL [R1+0x5ac], R3 ;  /* 0x0005ac0301007387 */ /* 0x0001e20000100800 */
[----:B------:R-:W-:Y:S02]  /*207120*/  PRMT R2, R26, 0x3340, R0 ;  /* 0x000033401a027816 */ /* 0x000fe40000000000 */
[----:B0-----:R-:W-:-:S05]  /*207130*/  PRMT R3, R25, 0x3340, R24 ;  /* 0x0000334019037816 */ /* 0x001fca0000000018 */
[----:B------:R0:W-:Y:S01]  /*207140*/  STL [R1+0x450], R3 ;  /* 0x0004500301007387 */ /* 0x0001e20000100800 */
[----:B--2---:R-:W-:Y:S02]  /*207150*/  PRMT R26, R19, 0x5410, R20 ;  /* 0x00005410131a7816 */ /* 0x004fe40000000014 */
[----:B------:R-:W-:Y:S02]  /*207160*/  PRMT R25, R23, 0x5410, R22 ;  /* 0x0000541017197816 */ /* 0x000fe40000000016 */
[----:B------:R-:W-:Y:S01]  /*207170*/  PRMT R27, R15, 0x5410, R14 ;  /* 0x000054100f1b7816 */ /* 0x000fe2000000000e */
[----:B------:R-:W-:Y:S04]  /*207180*/  STL [R1+0x7640], R26 ;  /* 0x0076401a01007387 */ /* 0x000fe80000100800 */
[----:B------:R1:W-:Y:S04]  /*207190*/  STL [R1+0x2a0], R2 ;  /* 0x0002a00201007387 */ /* 0x0003e80000100800 */
[----:B------:R-:W-:Y:S04]  /*2071a0*/  STL [R1+0x7644], R25 ;  /* 0x0076441901007387 */ /* 0x000fe80000100800 */
[----:B------:R-:W-:Y:S04]  /*2071b0*/  STL [R1+0x7648], R27 ;  /* 0x0076481b01007387 */ /* 0x000fe80000100800 */
        /* <DEDUP_REMOVED lines=8> */
[----:B------:R-:W2:Y:S01]  /*207240*/  LDL.LU R9, [R1+0x2cc8] ;  /* 0x002cc80001097983 */ /* 0x000ea20000300800 */
[----:B-1----:R-:W-:-:S02]  /*207250*/  LOP3.LUT R2, R17, 0xffff, RZ, 0xc0, !PT ;  /* 0x0000ffff11027812 */ /* 0x002fc400078ec0ff */
[----:B---3--:R-:W-:Y:S02]  /*207260*/  LOP3.LUT R12, R12, 0xffff, RZ, 0xc0, !PT ;  /* 0x0000ffff0c0c7812 */ /* 0x008fe400078ec0ff */
[----:B----4-:R-:W-:Y:S02]  /*207270*/  LOP3.LUT R4, R13, 0xffff, RZ, 0xc0, !PT ;  /* 0x0000ffff0d047812 */ /* 0x010fe400078ec0ff */
[----:B------:R-:W-:Y:S01]  /*207280*/  PRMT R24, R12, 0x3340, R0 ;  /* 0x000033400c187816 */ /* 0x000fe20000000000 */
[----:B------:R0:W-:Y:S02]  /*207290*/  STL [R1+0x168], R12 ;  /* 0x0001680c01007387 */ /* 0x0001e40000100800 */
[----:B0-----:R-:W-:-:S04]  /*2072a0*/  PRMT R12, R2, 0x3340, R4 ;  /* 0x00003340020c7816 */ /* 0x001fc80000000004 */
[----:B------:R-:W-:-:S05]  /*2072b0*/  PRMT R12, R12, 0x5410, R24 ;  /* 0x000054100c0c7816 */ /* 0x000fca0000000018 */
[----:B------:R0:W-:Y:S04]  /*2072c0*/  STL [R1+0x5a4], R12 ;  /* 0x0005a40c01007387 */ /* 0x0001e80000100800 */
[----:B------:R-:W3:Y:S04]  /*2072d0*/  LDL.LU R28, [R1+0x140] ;  /* 0x00014000011c7983 */ /* 0x000ee80000300800 */
        /* <DEDUP_REMOVED lines=18> */
[----:B--2---:R-:W-:-:S03]  /*207400*/  PRMT R2, R14, 0x5410, R23 ;  /* 0x000054100e027816 */ /* 0x004fc60000000017 */
[----:B------:R-:W2:Y:S04]  /*207410*/  LDL.LU R23, [R1+0x2dec] ;  /* 0x002dec0001177983 */ /* 0x000ea80000300800 */
[----:B------:R0:W-:Y:S04]  /*207420*/  STL [R1+0x468], R4 ;  /* 0x0004680401007387 */ /* 0x0001e80000100800 */
[----:B------:R-:W2:Y:S04]  /*207430*/  LDL.LU R14, [R1+0x1b20] ;  /* 0x001b2000010e7983 */ /* 0x000ea80000300800 */
[----:B------:R1:W-:Y:S01]  /*207440*/  STL [R1+0x800], R2 ;  /* 0x0008000201007387 */ /* 0x0003e20000100800 */
[----:B0-----:R-:W-:-:S02]  /*207450*/  PRMT R4, R3, 0x5410, R8 ;  /* 0x0000541003047816 */ /* 0x001fc40000000008 */
[----:B-1----:R-:W-:Y:S02]  /*207460*/  PRMT R2, R6, 0x5410, R7 ;  /* 0x0000541006027816 */ /* 0x002fe40000000007 */
[----:B------:R-:W-:-:S03]  /*207470*/  LOP3.LUT R3, R21, 0xffff, RZ, 0xc0, !PT ;  /* 0x0000ffff15037812 */ /* 0x000fc600078ec0ff */
[----:B------:R0:W-:Y:S04]  /*207480*/  STL [R1+0x80], R2 ;  /* 0x0000800201007387 */ /* 0x0001e80000100800 */
[----:B------:R1:W-:Y:S01]  /*207490*/  STL [R1+0x88], R4 ;  /* 0x0000880401007387 */ /* 0x0003e20000100800 */
[----:B0-----:R-:W-:Y:S02]  /*2074a0*/  LOP3.LUT R2, R10, 0xffff, RZ, 0xc0, !PT ;  /* 0x0000ffff0a027812 */ /* 0x001fe400078ec0ff */
[----:B-1----:R-:W-:Y:S02]  /*2074b0*/  LOP3.LUT R4, R9, 0xffff, RZ, 0xc0, !PT ;  /* 0x0000ffff09047812 */ /* 0x002fe400078ec0ff */
[----:B------:R-:W-:Y:S02]  /*2074c0*/  PRMT R24, R2, 0x3340, R0 ;  /* 0x0000334002187816 */ /* 0x000fe40000000000 */
[----:B------:R-:W-:-:S02]  /*2074d0*/  PRMT R5, R3, 0x3340, R4 ;  /* 0x0000334003057816 */ /* 0x000fc40000000004 */
[----:B------:R-:W-:Y:S02]  /*2074e0*/  SHF.R.U32.HI R3, RZ, 0x8, R3 ;  /* 0x00000008ff037819 */ /* 0x000fe40000011603 */
[----:B------:R-:W-:Y:S02]  /*2074f0*/  SHF.R.U32.HI R2, RZ, 0x8, R2 ;  /* 0x00000008ff027819 */ /* 0x000fe40000011602 */
[----:B------:R-:W-:Y:S02]  /*207500*/  PRMT R5, R5, 0x5410, R24 ;  /* 0x0000541005057816 */ /* 0x000fe40000000018 */
[----:B------:R-:W-:Y:S02]  /*207510*/  SHF.R.U32.HI R24, RZ, 0x8, R4 ;  /* 0x00000008ff187819 */ /* 0x000fe40000011604 */
[----:B------:R-:W-:Y:S02]  /*207520*/  LOP3.LUT R3, R3, 0xffff, RZ, 0xc0, !PT ;  /* 0x0000ffff03037812 */ /* 0x000fe400078ec0ff */
[----:B------:R-:W-:-:S02]  /*207530*/  LOP3.LUT R2, R2, 0xffff, RZ, 0xc0, !PT ;  /* 0x0000ffff02027812 */ /* 0x000fc400078ec0ff */
[----:B------:R-:W-:Y:S01]  /*207540*/  LOP3.LUT R24, R24, 0xffff, RZ, 0xc0, !PT ;  /* 0x0000ffff18187812 */ /* 0x000fe200078ec0ff */
[----:B------:R0:W-:Y:S01]  /*207550*/  STL [R1+0x598], R5 ;  /* 0x0005980501007387 */ /* 0x0001e20000100800 */
[----:B------:R-:W-:Y:S02]  /*207560*/  PRMT R4, R2, 0x3340, R0 ;  /* 0x0000334002047816 */ /* 0x000fe40000000000 */
[----:B0-----:R-:W-:-:S05]  /*207570*/  PRMT R5, R3, 0x3340, R24 ;  /* 0x0000334003057816 */ /* 0x001fca0000000018 */
[----:B------:R-:W-:Y:S04]  /*207580*/  STL [R1+0x448], R5 ;  /* 0x0004480501007387 */ /* 0x000fe80000100800 */
[----:B------:R-:W-:Y:S01]  /*207590*/  STL [R1+0x298], R4 ;  /* 0x0002980401007387 */ /* 0x000fe20000100800 */
[----:B---3--:R-:W-:Y:S02]  /*2075a0*/  PRMT R3, R29, 0x5410, R28 ;  /* 0x000054101d037816 */ /* 0x008fe4000000001c */
[----:B----4-:R-:W-:Y:S02]  /*2075b0*/  PRMT R2, R20, 0x5410, R18 ;  /* 0x0000541014027816 */ /* 0x010fe40000000012 */
[----:B------:R-:W-:Y:S01]  /*2075c0*/  PRMT R21, R22, 0x5410, R19 ;  /* 0x0000541016157816 */ /* 0x000fe20000000013 */
[----:B------:R0:W-:Y:S01]  /*2075d0*/  STL [R1+0x84], R3 ;  /* 0x0000840301007387 */ /* 0x0001e20000100800 */
[----:B------:R-:W-:-:S03]  /*2075e0*/  PRMT R28, R11, 0x5410, R15 ;  /* 0x000054100b1c7816 */ /* 0x000fc6000000000f */
[----:B------:R-:W-:Y:S04]  /*2075f0*/  STL [R1+0x7638], R21 ;  /* 0x0076381501007387 */ /* 0x000fe80000100800 */
[----:B------:R1:W-:Y:S04]  /*207600*/  STL [R1+0x8c], R2 ;  /* 0x00008c0201007387 */ /* 0x0003e80000100800 */
[----:B------:R-:W3:Y:S04]  /*207610*/  LDL.LU R11, [R1+0x7658] ;  /* 0x00765800010b7983 */ /* 0x000ee80000300800 */
[----:B------:R-:W-:Y:S01]  /*207620*/  STL [R1+0x763c], R28 ;  /* 0x00763c1c01007387 */ /* 0x000fe20000100800 */
[----:B------:R-:W-:-:S03]  /*207630*/  LOP3.LUT R6, R17, 0xffff, RZ, 0xc0, !PT ;  /* 0x0000ffff11067812 */ /* 0x000fc600078ec0ff */
[----:B------:R-:W4:Y:S04]  /*207640*/  LDL.LU R15, [R1+0x94] ;  /* 0x00009400010f7983 */ /* 0x000f280000300800 */
[----:B------:R-:W4:Y:S01]  /*207650*/  LDL.LU R17, [R1+0x7c0] ;  /* 0x0007c00001117983 */ /* 0x000f220000300800 */
[----:B0-----:R-:W-:Y:S02]  /*207660*/  LOP3.LUT R3, R12, 0xffff, RZ, 0xc0, !PT ;  /* 0x0000ffff0c037812 */ /* 0x001fe400078ec0ff */
[----:B-1----:R-:W-:Y:S02]  /*207670*/  LOP3.LUT R2, R13, 0xffff, RZ, 0xc0, !PT ;  /* 0x0000ffff0d027812 */ /* 0x002fe400078ec0ff */
[----:B------:R-:W4:Y:S04]  /*207680*/  LDL.LU R13, [R1+0xa0] ;  /* 0x0000a000010d7983 */ /* 0x000f280000300800 */
[----:B------:R-:W4:Y:S01]  /*207690*/  LDL.LU R12, [R1+0x294] ;  /* 0x00029400010c7983 */ /* 0x000f220000300800 */
[----:B------:R-:W-:-:S02]  /*2076a0*/  PRMT R24, R2, 0x3340, R0 ;  /* 0x0000334002187816 */ /* 0x000fc40000000000 */
[----:B------:R-:W-:-:S04]  /*2076b0*/  PRMT R7, R6, 0x3340, R3 ;  /* 0x0000334006077816 */ /* 0x000fc80000000003 */
[----:B------:R-:W-:Y:S02]  /*2076c0*/  PRMT R8, R7, 0x5410, R24 ;  /* 0x0000541007087816 */ /* 0x000fe40000000018 */
[----:B------:R-:W-:-:S03]  /*2076d0*/  SHF.R.U32.HI R16, RZ, 0x8, R6 ;  /* 0x00000008ff107819 */ /* 0x000fc60000011606 */
[----:B------:R-:W-:Y:S01]  /*2076e0*/  STL [R1+0x590], R8 ;  /* 0x0005900801007387 */ /* 0x000fe20000100800 */
[----:B------:R-:W-:Y:S02]  /*2076f0*/  LOP3.LUT R16, R16, 0xffff, RZ, 0xc0, !PT ;  /* 0x0000ffff10107812 */ /* 0x000fe400078ec0ff */
[----:B--2---:R-:W-:Y:S02]  /*207700*/  LOP3.LUT R5, R23, 0xffff, RZ, 0xc0, !PT ;  /* 0x0000ffff17057812 */ /* 0x004fe400078ec0ff */
[----:B------:R-:W-:-:S04]  /*207710*/  LOP3.LUT R4, R14, 0xffff, RZ, 0xc0, !PT ;  /* 0x0000ffff0e047812 */ /* 0x000fc800078ec0ff */
[----:B------:R-:W-:Y:S02]  /*207720*/  PRMT R24, R4, 0x3340, R0 ;  /* 0x0000334004187816 */ /* 0x000fe40000000000 */
[----:B---3--:R-:W-:-:S04]  /*207730*/  LOP3.LUT R11, R11, 0xffff, RZ, 0xc0, !PT ;  /* 0x0000ffff0b0b7812 */ /* 0x008fc800078ec0ff */
[----:B------:R-:W-:-:S04]  /*207740*/  PRMT R7, R5, 0x3340, R11 ;  /* 0x0000334005077816 */ /* 0x000fc8000000000b */
[----:B------:R-:W-:-:S05]  /*207750*/  PRMT R7, R7, 0x5410, R24 ;  /* 0x0000541007077816 */ /* 0x000fca0000000018 */
[----:B------:R0:W-:Y:S01]  /*207760*/  STL [R1+0x58c], R7 ;  /* 0x00058c0701007387 */ /* 0x0001e20000100800 */
[----:B------:R-:W-:Y:S02]  /*207770*/  SHF.R.U32.HI R5, RZ, 0x8, R5 ;  /* 0x00000008ff057819 */ /* 0x000fe40000011605 */
[----:B------:R-:W-:Y:S02]  /*207780*/  SHF.R.U32.HI R11, RZ, 0x8, R11 ;  /* 0x00000008ff0b7819 */ /* 0x000fe4000001160b */
[----:B------:R-:W-:Y:S01]  /*207790*/  SHF.R.U32.HI R24, RZ, 0x8, R3 ;  /* 0x00000008ff187819 */ /* 0x000fe20000011603 */
[----:B0-----:R-:W2:Y:S04]  /*2077a0*/  LDL.LU R7, [R1+0x9c] ;  /* 0x00009c0001077983 */ /* 0x001ea80000300800 */
[----:B------:R-:W2:Y:S04]  /*2077b0*/  LDL.LU R6, [R1+0x760] ;  /* 0x0007600001067983 */ /* 0x000ea80000300800 */
[----:B------:R-:W3:Y:S04]  /*2077c0*/  LDL.LU R8, [R1+0xa4] ;  /* 0x0000a40001087983 */ /* 0x000ee80000300800 */
[----:B------:R-:W3:Y:S04]  /*2077d0*/  LDL.LU R19, [R1+0x70c] ;  /* 0x00070c0001137983 */ /* 0x000ee80000300800 */
[----:B------:R-:W3:Y:S04]  /*2077e0*/  LDL.LU R3, [R1+0xa8] ;  /* 0x0000a80001037983 */ /* 0x000ee80000300800 */
[----:B------:R-:W3:Y:S04]  /*2077f0*/  LDL.LU R10, [R1+0x28c] ;  /* 0x00028c00010a7983 */ /* 0x000ee80000300800 */
[----:B------:R-:W3:Y:S01]  /*207800*/  LDL.LU R9, [R1+0x534c] ;  /* 0x00534c0001097983 */ /* 0x000ee20000300800 */
[----:B------:R-:W-:-:S02]  /*207810*/  LOP3.LUT R5, R5, 0xffff, RZ, 0xc0, !PT ;  /* 0x0000ffff05057812 */ /* 0x000fc400078ec0ff */
[----:B------:R-:W-:Y:S01]  /*207820*/  LOP3.LUT R11, R11, 0xffff, RZ, 0xc0, !PT ;  /* 0x0000ffff0b0b7812 */ /* 0x000fe200078ec0ff */
[----:B------:R-:W3:Y:S04]  /*207830*/  LDL.LU R29, [R1+0x5244] ;  /* 0x00524400011d7983 */ /* 0x000ee80000300800 */
[----:B------:R-:W3:Y:S01]  /*207840*/  LDL.LU R14, [R1+0x52d4] ;  /* 0x0052d400010e7983 */ /* 0x000ee20000300800 */
[----:B------:R-:W-:Y:S02]  /*207850*/  LOP3.LUT R24, R24, 0xffff, RZ, 0xc0, !PT ;  /* 0x0000ffff18187812 */ /* 0x000fe400078ec0ff */
[----:B------:R-:W-:Y:S02]  /*207860*/  PRMT R11, R5, 0x3340, R11 ;  /* 0x00003340050b7816 */ /* 0x000fe4000000000b */
[----:B----4-:R-:W-:-:S02]  /*207870*/  PRMT R5, R12, 0x5410, R13 ;  /* 0x000054100c057816 */ /* 0x010fc4000000000d */
[----:B------:R-:W-:Y:S01]  /*207880*/  PRMT R16, R16, 0x3340, R24 ;  /* 0x0000334010107816 */ /* 0x000fe20000000018 */
[----:B------:R0:W-:Y:S04]  /*207890*/  STL [R1+0x7554], R11 ;  /* 0x0075540b01007387 */ /* 0x0001e80000100800 */
[----:B------:R-:W-:Y:S01]  /*2078a0*/  STL [R1+0x444], R16 ;  /* 0x0004441001007387 */ /* 0x000fe20000100800 */
[----:B0-----:R-:W-:-:S05]  /*2078b0*/  PRMT R11, R17, 0x5410, R15 ;  /* 0x00005410110b7816 */ /* 0x001fca000000000f */
[----:B------:R-:W-:Y:S04]  /*2078c0*/  STL [R1+0x94], R11 ;  /* 0x0000940b01007387 */ /* 0x000fe80000100800 */
        /* <DEDUP_REMOVED lines=10> */
[----:B------:R-:W-:Y:S02]  /*207970*/  SHF.R.U32.HI R2, RZ, 0x8, R2 ;  /* 0x00000008ff027819 */ /* 0x000fe40000011602 */
[----:B------:R-:W-:Y:S02]  /*207980*/  LOP3.LUT R24, R24, 0xffff, RZ, 0xc0, !PT ;  /* 0x0000ffff18187812 */ /* 0x000fe400078ec0ff */
[----:B------:R-:W-:Y:S02]  /*207990*/  LOP3.LUT R2, R2, 0xffff, RZ, 0xc0, !PT ;  /* 0x0000ffff02027812 */ /* 0x000fe400078ec0ff */
[--C-:B0-----:R-:W-:Y:S02]  /*2079a0*/  PRMT R5, R24, 0x3340, R0.reuse ;  /* 0x0000334018057816 */ /* 0x101fe40000000000 */
[----:B------:R-:W-:-:S03]  /*2079b0*/  PRMT R4, R2, 0x3340, R0 ;  /* 0x0000334002047816 */ /* 0x000fc60000000000 */
[----:B------:R-:W-:Y:S04]  /*2079c0*/  STL [R1+0x294], R5 ;  /* 0x0002940501007387 */ /* 0x000fe80000100800 */
[----:B------:R0:W-:Y:S01]  /*2079d0*/  STL [R1+0x290], R4 ;  /* 0x0002900401007387 */ /* 0x0001e20000100800 */
[----:B--2---:R-:W-:Y:S02]  /*2079e0*/  PRMT R2, R6, 0x5410, R7 ;  /* 0x0000541006027816 */ /* 0x004fe40000000007 */
[----:B---3--:R-:W-:Y:S02]  /*2079f0*/  PRMT R19, R19, 0x5410, R8 ;  /* 0x0000541013137816 */ /* 0x008fe40000000008 */
[----:B0-----:R-:W-:-:S03]  /*207a00*/  LOP3.LUT R4, R9, 0xffff, RZ, 0xc0, !PT ;  /* 0x0000ffff09047812 */ /* 0x001fc600078ec0ff */
[----:B------:R-:W-:Y:S04]  /*207a10*/  STL [R1+0x7650], R19 ;  /* 0x0076501301007387 */ /* 0x000fe80000100800 */
[----:B------:R0:W-:Y:S01]  /*207a20*/  STL [R1+0x9c], R2 ;  /* 0x00009c0201007387 */ /* 0x0001e20000100800 */
[----:B------:R-:W-:Y:S02]  /*207a30*/  LOP3.LUT R5, R14, 0xffff, RZ, 0xc0, !PT ;  /* 0x0000ffff0e057812 */ /* 0x000fe400078ec0ff */
[----:B------:R-:W-:Y:S02]  /*207a40*/  PRMT R3, R10, 0x5410, R3 ;  /* 0x000054100a037816 */ /* 0x000fe40000000003 */
[----:B------:R-:W-:Y:S02]  /*207a50*/  PRMT R9, R4, 0x3340, R5 ;  /* 0x0000334004097816 */ /* 0x000fe40000000005 */
[----:B0-----:R-:W-:Y:S01]  /*207a60*/  LOP3.LUT R2, R29, 0xffff, RZ, 0xc0, !PT ;  /* 0x0000ffff1d027812 */ /* 0x001fe200078ec0ff */
[----:B------:R0:W-:Y:S04]  /*207a70*/  STL [R1+0xa8], R3 ;  /* 0x0000a80301007387 */ /* 0x0001e80000100800 */
[----:B------:R-:W2:Y:S04]  /*207a80*/  LDL.LU R7, [R1+0x2e08] ;  /* 0x002e080001077983 */ /* 0x000ea80000300800 */
[----:B------:R-:W3:Y:S01]  /*207a90*/  LDL.LU R6, [R1+0x1bac] ;  /* 0x001bac0001067983 */ /* 0x000ee20000300800 */
[----:B------:R-:W-:-:S02]  /*207aa0*/  PRMT R24, R2, 0x3340, R0 ;  /* 0x0000334002187816 */ /* 0x000fc40000000000 */
[----:B------:R-:W-:Y:S01]  /*207ab0*/  SHF.R.U32.HI R4, RZ, 0x8, R4 ;  /* 0x00000008ff047819 */ /* 0x000fe20000011604 */
[----:B------:R-:W3:Y:S01]  /*207ac0*/  LDL.LU R8, [R1+0x2c9c] ;  /* 0x002c9c0001087983 */ /* 0x000ee20000300800 */
[----:B------:R-:W-:Y:S02]  /*207ad0*/  PRMT R9, R9, 0x5410, R24 ;  /* 0x0000541009097816 */ /* 0x000fe40000000018 */
[----:B------:R-:W-:Y:S02]  /*207ae0*/  SHF.R.U32.HI R24, RZ, 0x8, R5 ;  /* 0x00000008ff187819 */ /* 0x000fe40000011605 */
[----:B------:R-:W-:Y:S01]  /*207af0*/  SHF.R.U32.HI R2, RZ, 0x8, R2 ;  /* 0x00000008ff027819 */ /* 0x000fe20000011602 */
[----:B0-----:R-:W3:Y:S01]  /*207b00*/  LDL.LU R3, [R1+0x5354] ;  /* 0x0053540001037983 */ /* 0x001ee20000300800 */
[----:B------:R-:W-:Y:S02]  /*207b10*/  LOP3.LUT R4, R4, 0xffff, RZ, 0xc0, !PT ;  /* 0x0000ffff04047812 */ /* 0x000fe400078ec0ff */
[----:B------:R-:W-:Y:S01]  /*207b20*/  LOP3.LUT R24, R24, 0xffff, RZ, 0xc0, !PT ;  /* 0x0000ffff18187812 */ /* 0x000fe200078ec0ff */
[----:B------:R-:W3:Y:S01]  /*207b30*/  LDL.LU R10, [R1+0x524c] ;  /* 0x00524c00010a7983 */ /* 0x000ee20000300800 */
[----:B------:R-:W-:-:S03]  /*207b40*/  LOP3.LUT R2, R2, 0xffff, RZ, 0xc0, !PT ;  /* 0x0000ffff02027812 */ /* 0x000fc600078ec0ff */
[----:B------:R-:W3:Y:S04]  /*207b50*/  LDL.LU R14, [R1+0x52e0] ;  /* 0x0052e000010e7983 */ /* 0x000ee80000300800 */
[----:B------:R0:W-:Y:S01]  /*207b60*/  STL [R1+0x56c], R9 ;  /* 0x00056c0901007387 */ /* 0x0001e20000100800 */
[----:B------:R-:W-:Y:S02]  /*207b70*/  PRMT R5, R2, 0x3340, R0 ;  /* 0x0000334002057816 */ /* 0x000fe40000000000 */
[----:B----4-:R-:W-:Y:S02]  /*207b80*/  PRMT R2, R23, 0x5410, R22 ;  /* 0x0000541017027816 */ /* 0x010fe40000000016 */
[----:B0-----:R-:W-:Y:S02]  /*207b90*/  PRMT R9, R4, 0x3340, R24 ;  /* 0x0000334004097816 */ /* 0x001fe40000000018 */
[----:B------:R-:W-:-:S02]  /*207ba0*/  PRMT R4, R20, 0x5410, R18 ;  /* 0x0000541014047816 */ /* 0x000fc40000000012 */
[----:B------:R-:W-:Y:S01]  /*207bb0*/  PRMT R18, R17, 0x5410, R15 ;  /* 0x0000541011127816 */ /* 0x000fe2000000000f */
[----:B------:R0:W-:Y:S04]  /*207bc0*/  STL [R1+0x438], R9 ;  /* 0x0004380901007387 */ /* 0x0001e80000100800 */
[----:B------:R-:W-:Y:S04]  /*207bd0*/  STL [R1+0x28c], R5 ;  /* 0x00028c0501007387 */ /* 0x000fe80000100800 */
[----:B------:R-:W-:Y:S04]  /*207be0*/  STL [R1+0xac], R4 ;  /* 0x0000ac0401007387 */ /* 0x000fe80000100800 */
[----:B------:R-:W-:Y:S04]  /*207bf0*/  STL [R1+0x762c], R18 ;  /* 0x00762c1201007387 */ /* 0x000fe80000100800 */
[----:B------:R1:W-:Y:S04]  /*207c00*/  STL [R1+0xb0], R2 ;  /* 0x0000b00201007387 */ /* 0x0003e80000100800 */
[----:B0-----:R-:W4:Y:S04]  /*207c10*/  LDL.LU R9, [R1+0xbc] ;  /* 0x0000bc0001097983 */ /* 0x001f280000300800 */
[----:B------:R-:W4:Y:S01]  /*207c20*/  LDL.LU R29, [R1+0x6a4] ;  /* 0x0006a400011d7983 */ /* 0x000f220000300800 */
[----:B-1----:R-:W-:-:S05]  /*207c30*/  PRMT R2, R12, 0x5410, R13 ;  /* 0x000054100c027816 */ /* 0x002fca000000000d */
[----:B------:R0:W-:Y:S04]  /*207c40*/  STL [R1+0xb4], R2 ;  /* 0x0000b40201007387 */ /* 0x0001e80000100800 */
[----:B------:R-:W4:Y:S04]  /*207c50*/  LDL.LU R20, [R1+0xc0] ;  /* 0x0000c00001147983 */ /* 0x000f280000300800 */
[----:B------:R-:W4:Y:S04]  /*207c60*/  LDL.LU R22, [R1+0x558] ;  /* 0x0005580001167983 */ /* 0x000f280000300800 */
[----:B------:R-:W4:Y:S04]  /*207c70*/  LDL.LU R23, [R1+0xc4] ;  /* 0x0000c40001177983 */ /* 0x000f280000300800 */
[----:B------:R-:W4:Y:S04]  /*207c80*/  LDL.LU R15, [R1+0x6a0] ;  /* 0x0006a000010f7983 */ /* 0x000f280000300800 */
[----:B------:R-:W4:Y:S04]  /*207c90*/  LDL.LU R17, [R1+0x5320] ;  /* 0x0053200001117983 */ /* 0x000f280000300800 */
[----:B------:R-:W4:Y:S04]  /*207ca0*/  LDL.LU R13, [R1+0x5200] ;  /* 0x00520000010d7983 */ /* 0x000f280000300800 */
[----:B------:R-:W4:Y:S01]  /*207cb0*/  LDL.LU R12, [R1+0x529c] ;  /* 0x00529c00010c7983 */ /* 0x000f220000300800 */
[----:B--2---:R-:W-:-:S02]  /*207cc0*/  LOP3.LUT R4, R7, 0xffff, RZ, 0xc0, !PT ;  /* 0x0000ffff07047812 */ /* 0x004fc400078ec0ff */
[----:B---3--:R-:W-:Y:S02]  /*207cd0*/  LOP3.LUT R21, R6, 0xffff, RZ, 0xc0, !PT ;  /* 0x0000ffff06157812 */ /* 0x008fe400078ec0ff */
[----:B------:R-:W-:Y:S02]  /*207ce0*/  LOP3.LUT R5, R8, 0xffff, RZ, 0xc0, !PT ;  /* 0x0000ffff08057812 */ /* 0x000fe400078ec0ff */
[----:B------:R-:W-:Y:S02]  /*207cf0*/  PRMT R24, R21, 0x3340, R0 ;  /* 0x0000334015187816 */ /* 0x000fe40000000000 */
[----:B------:R-:W-:Y:S02]  /*207d00*/  PRMT R6, R4, 0x3340, R5 ;  /* 0x0000334004067816 */ /* 0x000fe40000000005 */
[----:B0-----:R-:W-:Y:S02]  /*207d10*/  LOP3.LUT R2, R3, 0xffff, RZ, 0xc0, !PT ;  /* 0x0000ffff03027812 */ /* 0x001fe400078ec0ff */
[----:B------:R-:W-:-:S02]  /*207d20*/  LOP3.LUT R11, R10, 0xffff, RZ, 0xc0, !PT ;  /* 0x0000ffff0a0b7812 */ /* 0x000fc400078ec0ff */
[----:B------:R-:W-:Y:S02]  /*207d30*/  LOP3.LUT R3, R14, 0xffff, RZ, 0xc0, !PT ;  /* 0x0000ffff0e037812 */ /* 0x000fe400078ec0ff */
[----:B------:R-:W-:Y:S02]  /*207d40*/  PRMT R7, R6, 0x5410, R24 ;  /* 0x0000541006077816 */ /* 0x000fe40000000018 */
[----:B------:R-:W-:Y:S02]  /*207d50*/  PRMT R24, R11, 0x3340, R0 ;  /* 0x000033400b187816 */ /* 0x000fe40000000000 */
[----:B------:R-:W-:Y:S02]  /*207d60*/  PRMT R6, R2, 0x3340, R3 ;  /* 0x0000334002067816 */ /* 0x000fe40000000003 */
[----:B------:R-:W-:Y:S02]  /*207d70*/  SHF.R.U32.HI R4, RZ, 0x8, R4 ;  /* 0x00000008ff047819 */ /* 0x000fe40000011604 */
[----:B------:R-:W-:-:S02]  /*207d80*/  SHF.R.U32.HI R2, RZ, 0x8, R2 ;  /* 0x00000008ff027819 */ /* 0x000fc40000011602 */
[----:B------:R-:W-:Y:S02]  /*207d90*/  PRMT R6, R6, 0x5410, R24 ;  /* 0x0000541006067816 */ /* 0x000fe40000000018 */
[----:B------:R-:W-:Y:S02]  /*207da0*/  SHF.R.U32.HI R24, RZ, 0x8, R5 ;  /* 0x00000008ff187819 */ /* 0x000fe40000011605 */
[----:B------:R-:W-:Y:S02]  /*207db0*/  SHF.R.U32.HI R3, RZ, 0x8, R3 ;  /* 0x00000008ff037819 */ /* 0x000fe40000011603 */
[----:B------:R-:W-:Y:S02]  /*207dc0*/  LOP3.LUT R4, R4, 0xffff, RZ, 0xc0, !PT ;  /* 0x0000ffff04047812 */ /* 0x000fe400078ec0ff */
[----:B------:R-:W-:Y:S02]  /*207dd0*/  LOP3.LUT R2, R2, 0xffff, RZ, 0xc0, !PT ;  /* 0x0000ffff02027812 */ /* 0x000fe400078ec0ff */
[----:B------:R-:W-:-:S02]  /*207de0*/  LOP3.LUT R24, R24, 0xffff, RZ, 0xc0, !PT ;  /* 0x0000ffff18187812 */ /* 0x000fc400078ec0ff */
[----:B------:R-:W-:Y:S01]  /*207df0*/  LOP3.LUT R3, R3, 0xffff, RZ, 0xc0, !PT ;  /* 0x0000ffff03037812 */ /* 0x000fe200078ec0ff */
[----:B------:R-:W-:Y:S01]  /*207e00*/  STL [R1+0x7654], R21 ;  /* 0x0076541501007387 */ /* 0x000fe20000100800 */
[----:B------:R-:W-:Y:S02]  /*207e10*/  PRMT R16, R4, 0x3340, R24 ;  /* 0x0000334004107816 */ /* 0x000fe40000000018 */
[----:B------:R-:W-:Y:S01]  /*207e20*/  PRMT R14, R2, 0x3340, R3 ;  /* 0x00003340020e7816 */ /* 0x000fe20000000003 */
[----:B------:R-:W-:Y:S04]  /*207e30*/  STL [R1+0x580], R7 ;  /* 0x0005800701007387 */ /* 0x000fe80000100800 */
[----:B------:R-:W-:Y:S04]  /*207e40*/  STL [R1+0x560], R6 ;  /* 0x0005600601007387 */ /* 0x000fe80000100800 */
[----:B------:R-:W-:Y:S04]  /*207e50*/  STL [R1+0x7538], R16 ;  /* 0x0075381001007387 */ /* 0x000fe80000100800 */
[----:B------:R-:W-:Y:S01]  /*207e60*/  STL [R1+0x7548], R14 ;  /* 0x0075480e01007387 */ /* 0x000fe20000100800 */
[----:B----4-:R-:W-:-:S05]  /*207e70*/  PRMT R4, R29, 0x5410, R9 ;  /* 0x000054101d047816 */ /* 0x010fca0000000009 */
[----:B------:R-:W-:Y:S01]  /*207e80*/  STL [R1+0xbc], R4 ;  /* 0x0000bc0401007387 */ /* 0x000fe20000100800 */
[----:B------:R-:W-:Y:S02]  /*207e90*/  PRMT R3, R22, 0x5410, R20 ;  /* 0x0000541016037816 */ /* 0x000fe40000000014 */
[----:B------:R-:W-:-:S03]  /*207ea0*/  PRMT R2, R15, 0x5410, R23 ;  /* 0x000054100f027816 */ /* 0x000fc60000000017 */
[----:B------:R-:W-:Y:S04]  /*207eb0*/  STL [R1+0xc0], R3 ;  /* 0x0000c00301007387 */ /* 0x000fe80000100800 */
[----:B------:R0:W-:Y:S04]  /*207ec0*/  STL [R1+0xc4], R2 ;  /* 0x0000c40201007387 */ /* 0x0001e80000100800 */
        /* <DEDUP_REMOVED lines=8> */
[----:B------:R-:W4:Y:S01]  /*207f50*/  LDL.LU R4, [R1+0x52b0] ;  /* 0x0052b00001047983 */ /* 0x000f220000300800 */
[----:B------:R-:W-:-:S02]  /*207f60*/  LOP3.LUT R5, R17, 0xffff, RZ, 0xc0, !PT ;  /* 0x0000ffff11057812 */ /* 0x000fc400078ec0ff */
[----:B------:R-:W-:Y:S02]  /*207f70*/  LOP3.LUT R3, R13, 0xffff, RZ, 0xc0, !PT ;  /* 0x0000ffff0d037812 */ /* 0x000fe400078ec0ff */
[----:B------:R-:W-:Y:S02]  /*207f80*/  LOP3.LUT R6, R12, 0xffff, RZ, 0xc0, !PT ;  /* 0x0000ffff0c067812 */ /* 0x000fe400078ec0ff */
[----:B------:R-:W-:Y:S02]  /*207f90*/  PRMT R24, R3, 0x3340, R0 ;  /* 0x0000334003187816 */ /* 0x000fe40000000000 */
[----:B------:R-:W-:Y:S02]  /*207fa0*/  PRMT R7, R5, 0x3340, R6 ;  /* 0x0000334005077816 */ /* 0x000fe40000000006 */
[----:B------:R-:W-:Y:S02]  /*207fb0*/  SHF.R.U32.HI R5, RZ, 0x8, R5 ;  /* 0x00000008ff057819 */ /* 0x000fe40000011605 */
[----:B------:R-:W-:-:S02]  /*207fc0*/  PRMT R7, R7, 0x5410, R24 ;  /* 0x0000541007077816 */ /* 0x000fc40000000018 */
[----:B------:R-:W-:Y:S02]  /*207fd0*/  LOP3.LUT R16, R5, 0xffff, RZ, 0xc0, !PT ;  /* 0x0000ffff05107812 */ /* 0x000fe400078ec0ff */
[----:B------:R-:W-:Y:S02]  /*207fe0*/  SHF.R.U32.HI R24, RZ, 0x8, R6 ;  /* 0x00000008ff187819 */ /* 0x000fe40000011606 */
[----:B------:R-:W-:Y:S01]  /*207ff0*/  SHF.R.U32.HI R3, RZ, 0x8, R3 ;  /* 0x00000008ff037819 */ /* 0x000fe20000011603 */
[----:B------:R0:W-:Y:S04]  /*208000*/  STL [R1+0x558], R7 ;  /* 0x0005580701007387 */ /* 0x0001e80000100800 */
[----:B------:R-:W4:Y:S01]  /*208010*/  LDL.LU R5, [R1+0xd4] ;  /* 0x0000d40001057983 */ /* 0x000f220000300800 */
[----:B------:R-:W-:-:S03]  /*208020*/  LOP3.LUT R14, R3, 0xffff, RZ, 0xc0, !PT ;  /* 0x0000ffff030e7812 */ /* 0x000fc600078ec0ff */
        /* <DEDUP_REMOVED lines=13> */
[----:B------:R-:W-:-:S02]  /*208100*/  LOP3.LUT R24, R24, 0xffff, RZ, 0xc0, !PT ;  /* 0x0000ffff18187812 */ /* 0x000fc400078ec0ff */
[----:B------:R-:W-:Y:S02]  /*208110*/  PRMT R14, R14, 0x3340, R0 ;  /* 0x000033400e0e7816 */ /* 0x000fe40000000000 */
[----:B------:R-:W-:-:S05]  /*208120*/  PRMT R16, R16, 0x3340, R24 ;  /* 0x0000334010107816 */ /* 0x000fca0000000018 */
[----:B------:R3:W-:Y:S04]  /*208130*/  STL [R1+0x428], R16 ;  /* 0x0004281001007387 */ /* 0x0007e80000100800 */
[----:B------:R4:W-:Y:S01]  /*208140*/  STL [R1+0x288], R14 ;  /* 0x0002880e01007387 */ /* 0x0009e20000100800 */
[----:B--2---:R-:W-:Y:S02]  /*208150*/  PRMT R20, R20, 0x5410, R18 ;  /* 0x0000541014147816 */ /* 0x004fe40000000012 */
[----:B---3--:R-:W-:Y:S02]  /*208160*/  PRMT R16, R28, 0x5410, R19 ;  /* 0x000054101c107816 */ /* 0x008fe40000000013 */
[----:B----4-:R-:W-:Y:S01]  /*208170*/  PRMT R14, R25, 0x5410, R27 ;  /* 0x00005410190e7816 */ /* 0x010fe2000000001b */
[----:B------:R-:W-:Y:S04]  /*208180*/  STL [R1+0x7630], R20 ;  /* 0x0076301401007387 */ /* 0x000fe80000100800 */
[----:B------:R-:W-:Y:S01]  /*208190*/  STL [R1+0xd0], R16 ;  /* 0x0000d01001007387 */ /* 0x000fe20000100800 */
[----:B------:R-:W-:-:S02]  /*2081a0*/  LOP3.LUT R2, R2, 0xffff, RZ, 0xc0, !PT ;  /* 0x0000ffff02027812 */ /* 0x000fc400078ec0ff */
[----:B------:R-:W-:Y:S02]  /*2081b0*/  LOP3.LUT R28, R26, 0xffff, RZ, 0xc0, !PT ;  /* 0x0000ffff1a1c7812 */ /* 0x000fe400078ec0ff */
[----:B------:R-:W-:Y:S01]  /*2081c0*/  LOP3.LUT R4, R4, 0xffff, RZ, 0xc0, !PT ;  /* 0x0000ffff04047812 */ /* 0x000fe200078ec0ff */
[----:B------:R0:W-:Y:S01]  /*2081d0*/  STL [R1+0xcc], R14 ;  /* 0x0000cc0e01007387 */ /* 0x0001e20000100800 */
[----:B------:R-:W-:Y:S02]  /*2081e0*/  PRMT R24, R28, 0x3340, R0 ;  /* 0x000033401c187816 */ /* 0x000fe40000000000 */
[----:B0-----:R-:W-:Y:S02]  /*2081f0*/  PRMT R14, R2, 0x3340, R4 ;  /* 0x00003340020e7816 */ /* 0x001fe40000000004 */
[----:B------:R-:W-:Y:S02]  /*208200*/  SHF.R.U32.HI R2, RZ, 0x8, R2 ;  /* 0x00000008ff027819 */ /* 0x000fe40000011602 */
[----:B------:R-:W-:-:S02]  /*208210*/  SHF.R.U32.HI R4, RZ, 0x8, R4 ;  /* 0x00000008ff047819 */ /* 0x000fc40000011604 */
[----:B------:R-:W-:Y:S02]  /*208220*/  PRMT R14, R14, 0x5410, R24 ;  /* 0x000054100e0e7816 */ /* 0x000fe40000000018 */
[----:B------:R-:W-:Y:S02]  /*208230*/  SHF.R.U32.HI R24, RZ, 0x8, R11 ;  /* 0x00000008ff187819 */ /* 0x000fe4000001160b */
[----:B------:R-:W-:Y:S02]  /*208240*/  LOP3.LUT R2, R2, 0xffff, RZ, 0xc0, !PT ;  /* 0x0000ffff02027812 */ /* 0x000fe400078ec0ff */
[----:B------:R-:W-:Y:S02]  /*208250*/  LOP3.LUT R4, R4, 0xffff, RZ, 0xc0, !PT ;  /* 0x0000ffff04047812 */ /* 0x000fe400078ec0ff */
[----:B------:R-:W-:Y:S02]  /*208260*/  LOP3.LUT R24, R24, 0xffff, RZ, 0xc0, !PT ;  /* 0x0000ffff18187812 */ /* 0x000fe400078ec0ff */
[----:B------:R-:W-:-:S02]  /*208270*/  PRMT R4, R2, 0x3340, R4 ;  /* 0x0000334002047816 */ /* 0x000fc40000000004 */
[----:B------:R-:W-:Y:S01]  /*208280*/  PRMT R11, R24, 0x3340, R0 ;  /* 0x00003340180b7816 */ /* 0x000fe20000000000 */
[----:B------:R-:W-:Y:S01]  /*208290*/  STL [R1+0x554], R14 ;  /* 0x0005540e01007387 */ /* 0x000fe20000100800 */
[----:B------:R-:W-:Y:S02]  /*2082a0*/  PRMT R2, R7, 0x5410, R5 ;  /* 0x0000541007027816 */ /* 0x000fe40000000005 */
[----:B------:R-:W-:Y:S01]  /*2082b0*/  PRMT R13, R13, 0x5410, R6 ;  /* 0x000054100d0d7816 */ /* 0x000fe20000000006 */
[----:B------:R0:W-:Y:S04]  /*2082c0*/  STL [R1+0x284], R11 ;  /* 0x0002840b01007387 */ /* 0x0001e80000100800 */
[----:B------:R-:W-:Y:S01]  /*2082d0*/  STL [R1+0x43c], R4 ;  /* 0x00043c0401007387 */ /* 0x000fe20000100800 */
[----:B------:R-:W-:-:S03]  /*2082e0*/  PRMT R3, R3, 0x5410, R8 ;  /* 0x0000541003037816 */ /* 0x000fc60000000008 */
[----:B------:R-:W-:Y:S04]  /*2082f0*/  STL [R1+0x761c], R13 ;  /* 0x00761c0d01007387 */ /* 0x000fe80000100800 */
[----:B------:R1:W-:Y:S01]  /*208300*/  STL [R1+0xd4], R2 ;  /* 0x0000d40201007387 */ /* 0x0003e20000100800 */
[----:B------:R-:W-:Y:S02]  /*208310*/  LOP3.LUT R12, R12, 0xffff, RZ, 0xc0, !PT ;  /* 0x0000ffff0c0c7812 */ /* 0x000fe400078ec0ff */
[----:B------:R-:W-:Y:S01]  /*208320*/  LOP3.LUT R18, R22, 0xffff, RZ, 0xc0, !PT ;  /* 0x0000ffff16127812 */ /* 0x000fe200078ec0ff */
[----:B------:R-:W-:Y:S01]  /*208330*/  STL [R1+0xdc], R3 ;  /* 0x0000dc0301007387 */ /* 0x000fe20000100800 */
[----:B0-----:R-:W-:Y:S02]  /*208340*/  LOP3.LUT R11, R29, 0xffff, RZ, 0xc0, !PT ;  /* 0x0000ffff1d0b7812 */ /* 0x001fe400078ec0ff */
[----:B-1----:R-:W-:-:S02]  /*208350*/  PRMT R2, R9, 0x5410, R10 ;  /* 0x0000541009027816 */ /* 0x002fc4000000000a */
[----:B------:R-:W-:Y:S02]  /*208360*/  PRMT R24, R11, 0x3340, R0 ;  /* 0x000033400b187816 */ /* 0x000fe40000000000 */
[----:B------:R-:W-:Y:S01]  /*208370*/  LOP3.LUT R14, R23, 0xffff, RZ, 0xc0, !PT ;  /* 0x0000ffff170e7812 */ /* 0x000fe200078ec0ff */
[----:B------:R0:W-:Y:S01]  /*208380*/  STL [R1+0xe4], R2 ;  /* 0x0000e40201007387 */ /* 0x0001e20000100800 */
[----:B------:R-:W-:Y:S02]  /*208390*/  LOP3.LUT R13, R15, 0xffff, RZ, 0xc0, !PT ;  /* 0x0000ffff0f0d7812 */ /* 0x000fe400078ec0ff */
[----:B------:R-:W-:Y:S01]  /*2083a0*/  LOP3.LUT R16, R17, 0xffff, RZ, 0xc0, !PT ;  /* 0x0000ffff11107812 */ /* 0x000fe200078ec0ff */
[----:B------:R-:W2:Y:S04]  /*2083b0*/  LDL.LU R27, [R1+0xe8] ;  /* 0x0000e800011b7983 */ /* 0x000ea80000300800 */
[----:B------:R-:W2:Y:S04]  /*2083c0*/  LDL.LU R29, [R1+0x274] ;  /* 0x00027400011d7983 */ /* 0x000ea80000300800 */
[----:B------:R-:W3:Y:S04]  /*2083d0*/  LDL.LU R25, [R1+0xe0] ;  /* 0x0000e00001197983 */ /* 0x000ee80000300800 */
[----:B------:R-:W3:Y:S01]  /*2083e0*/  LDL.LU R26, [R1+0x668] ;  /* 0x00066800011a7983 */ /* 0x000ee20000300800 */
[----:B0-----:R-:W-:-:S04]  /*2083f0*/  PRMT R2, R12, 0x3340, R18 ;  /* 0x000033400c027816 */ /* 0x001fc80000000012 */
[----:B------:R-:W-:Y:S02]  /*208400*/  PRMT R3, R2, 0x5410, R24 ;  /* 0x0000541002037816 */ /* 0x000fe40000000018 */
[----:B------:R-:W-:Y:S02]  /*208410*/  PRMT R24, R13, 0x3340, R0 ;  /* 0x000033400d187816 */ /* 0x000fe40000000000 */
[----:B------:R-:W-:Y:S01]  /*208420*/  PRMT R2, R14, 0x3340, R16 ;  /* 0x000033400e027816 */ /* 0x000fe20000000010 */
[----:B------:R0:W-:Y:S03]  /*208430*/  STL [R1+0x524], R3 ;  /* 0x0005240301007387 */ /* 0x0001e60000100800 */
[----:B0-----:R-:W-:Y:S02]  /*208440*/  PRMT R3, R2, 0x5410, R24 ;  /* 0x0000541002037816 */ /* 0x001fe40000000018 */
[----:B------:R-:W4:Y:S04]  /*208450*/  LDL.LU R2, [R1+0xec] ;  /* 0x0000ec0001027983 */ /* 0x000f280000300800 */
        /* <DEDUP_REMOVED lines=10> */
[----:B------:R-:W4:Y:S01]  /*208500*/  LDL.LU R23, [R1+0x2d68] ;  /* 0x002d680001177983 */ /* 0x000f220000300800 */
[----:B------:R-:W-:-:S03]  /*208510*/  SHF.R.U32.HI R12, RZ, 0x8, R12 ;  /* 0x00000008ff0c7819 */ /* 0x000fc6000001160c */
[----:B------:R-:W4:Y:S01]  /*208520*/  LDL.LU R15, [R1+0x539c] ;  /* 0x00539c00010f7983 */ /* 0x000f220000300800 */
[----:B------:R-:W-:-:S03]  /*208530*/  SHF.R.U32.HI R24, RZ, 0x8, R18 ;  /* 0x00000008ff187819 */ /* 0x000fc60000011612 */
[----:B------:R-:W4:Y:S01]  /*208540*/  LDL.LU R17, [R1+0x5288] ;  /* 0x0052880001117983 */ /* 0x000f220000300800 */
[----:B------:R-:W-:-:S03]  /*208550*/  LOP3.LUT R18, R12, 0xffff, RZ, 0xc0, !PT ;  /* 0x0000ffff0c127812 */ /* 0x000fc600078ec0ff */
[----:B------:R-:W4:Y:S01]  /*208560*/  LDL.LU R12, [R1+0x5304] ;  /* 0x00530400010c7983 */ /* 0x000f220000300800 */
[----:B------:R-:W-:Y:S02]  /*208570*/  SHF.R.U32.HI R14, RZ, 0x8, R14 ;  /* 0x00000008ff0e7819 */ /* 0x000fe4000001160e */
[----:B------:R-:W-:Y:S02]  /*208580*/  SHF.R.U32.HI R16, RZ, 0x8, R16 ;  /* 0x00000008ff107819 */ /* 0x000fe40000011610 */
[----:B------:R-:W-:Y:S02]  /*208590*/  LOP3.LUT R24, R24, 0xffff, RZ, 0xc0, !PT ;  /* 0x0000ffff18187812 */ /* 0x000fe400078ec0ff */
[----:B------:R-:W-:Y:S02]  /*2085a0*/  LOP3.LUT R14, R14, 0xffff, RZ, 0xc0, !PT ;  /* 0x0000ffff0e0e7812 */ /* 0x000fe400078ec0ff */
[----:B------:R-:W-:Y:S02]  /*2085b0*/  LOP3.LUT R16, R16, 0xffff, RZ, 0xc0, !PT ;  /* 0x0000ffff10107812 */ /* 0x000fe400078ec0ff */
[----:B------:R-:W-:-:S02]  /*2085c0*/  PRMT R18, R18, 0x3340, R24 ;  /* 0x0000334012127816 */ /* 0x000fc40000000018 */
[----:B------:R-:W-:Y:S02]  /*2085d0*/  SHF.R.U32.HI R24, RZ, 0x8, R13 ;  /* 0x00000008ff187819 */ /* 0x000fe4000001160d */
[----:B------:R-:W-:Y:S02]  /*2085e0*/  SHF.R.U32.HI R11, RZ, 0x8, R11 ;  /* 0x00000008ff0b7819 */ /* 0x000fe4000001160b */
[----:B------:R-:W-:Y:S01]  /*2085f0*/  PRMT R14, R14, 0x3340, R16 ;  /* 0x000033400e0e7816 */ /* 0x000fe20000000010 */
[----:B------:R-:W-:Y:S01]  /*208600*/  STL [R1+0x424], R18 ;  /* 0x0004241201007387 */ /* 0x000fe20000100800 */
[----:B------:R-:W-:Y:S02]  /*208610*/  LOP3.LUT R24, R24, 0xffff, RZ, 0xc0, !PT ;  /* 0x0000ffff18187812 */ /* 0x000fe400078ec0ff */
[----:B------:R-:W-:Y:S02]  /*208620*/  LOP3.LUT R11, R11, 0xffff, RZ, 0xc0, !PT ;  /* 0x0000ffff0b0b7812 */ /* 0x000fe400078ec0ff */
[----:B------:R-:W-:-:S02]  /*208630*/  PRMT R13, R24, 0x3340, R0 ;  /* 0x00003340180d7816 */ /* 0x000fc40000000000 */
[----:B------:R-:W-:Y:S02]  /*208640*/  PRMT R11, R11, 0x3340, R0 ;  /* 0x000033400b0b7816 */ /* 0x000fe40000000000 */
[----:B--2---:R-:W-:-:S05]  /*208650*/  PRMT R29, R29, 0x5410, R27 ;  /* 0x000054101d1d7816 */ /* 0x004fca000000001b */
[----:B------:R-:W-:Y:S04]  /*208660*/  STL [R1+0x7620], R29 ;  /* 0x0076201d01007387 */ /* 0x000fe80000100800 */
[----:B------:R3:W-:Y:S02]  /*208670*/  STL [R1+0x41c], R14 ;  /* 0x00041c0e01007387 */ /* 0x0007e40000100800 */
[----:B---3--:R-:W-:-:S05]  /*208680*/  PRMT R14, R26, 0x5410, R25 ;  /* 0x000054101a0e7816 */ /* 0x008fca0000000019 */
[----:B------:R0:W-:Y:S04]  /*208690*/  STL [R1+0x7624], R14 ;  /* 0x0076240e01007387 */ /* 0x0001e80000100800 */
[----:B------:R-:W-:Y:S01]  /*2086a0*/  STL [R1+0x274], R13 ;  /* 0x0002740d01007387 */ /* 0x000fe20000100800 */
[----:B----4-:R-:W-:Y:S02]  /*2086b0*/  PRMT R22, R22, 0x5410, R2 ;  /* 0x0000541016167816 */ /* 0x010fe40000000002 */
[----:B------:R-:W-:Y:S02]  /*2086c0*/  PRMT R4, R5, 0x5410, R4 ;  /* 0x0000541005047816 */ /* 0x000fe40000000004 */
[----:B------:R-:W-:Y:S01]  /*2086d0*/  PRMT R2, R6, 0x5410, R7 ;  /* 0x0000541006027816 */ /* 0x000fe20000000007 */
[----:B------:R-:W-:Y:S04]  /*2086e0*/  STL [R1+0x7628], R22 ;  /* 0x0076281601007387 */ /* 0x000fe80000100800 */
[----:B------:R1:W-:Y:S04]  /*2086f0*/  STL [R1+0x270], R11 ;  /* 0x0002700b01007387 */ /* 0x0003e80000100800 */
[----:B------:R-:W-:Y:S01]  /*208700*/  STL [R1+0xf8], R4 ;  /* 0x0000f80401007387 */ /* 0x000fe20000100800 */
[----:B------:R-:W-:-:S02]  /*208710*/  LOP3.LUT R16, R3, 0xffff, RZ, 0xc0, !PT ;  /* 0x0000ffff03107812 */ /* 0x000fc400078ec0ff */
[----:B0-----:R-:W-:Y:S02]  /*208720*/  LOP3.LUT R14, R9, 0xffff, RZ, 0xc0, !PT ;  /* 0x0000ffff090e7812 */ /* 0x001fe400078ec0ff */
[----:B------:R-:W-:Y:S01]  /*208730*/  LOP3.LUT R20, R23, 0xffff, RZ, 0xc0, !PT ;  /* 0x0000ffff17147812 */ /* 0x000fe200078ec0ff */
[----:B------:R0:W-:Y:S01]  /*208740*/  STL [R1+0xf4], R2 ;  /* 0x0000f40201007387 */ /* 0x0001e20000100800 */
[----:B------:R-:W-:Y:S02]  /*208750*/  PRMT R10, R10, 0x5410, R8 ;  /* 0x000054100a0a7816 */ /* 0x000fe40000000008 */
[----:B------:R-:W-:Y:S01]  /*208760*/  PRMT R24, R14, 0x3340, R0 ;  /* 0x000033400e187816 */ /* 0x000fe20000000000 */
[----:B------:R-:W2:Y:S04]  /*208770*/  LDL.LU R18, [R1+0x11c] ;  /* 0x00011c0001127983 */ /* 0x000ea80000300800 */
[----:B------:R-:W2:Y:S04]  /*208780*/  LDL.LU R8, [R1+0x254] ;  /* 0x0002540001087983 */ /* 0x000ea80000300800 */
[----:B------:R-:W3:Y:S04]  /*208790*/  LDL.LU R19, [R1+0xfc] ;  /* 0x0000fc0001137983 */ /* 0x000ee80000300800 */
[----:B------:R-:W3:Y:S04]  /*2087a0*/  LDL.LU R9, [R1+0x4b4] ;  /* 0x0004b40001097983 */ /* 0x000ee80000300800 */
[----:B-1----:R-:W4:Y:S04]  /*2087b0*/  LDL.LU R11, [R1+0x12c] ;  /* 0x00012c00010b7983 */ /* 0x002f280000300800 */
[----:B------:R-:W4:Y:S01]  /*2087c0*/  LDL.LU R27, [R1+0x2f0] ;  /* 0x0002f000011b7983 */ /* 0x000f220000300800 */
[----:B0-----:R-:W-:-:S04]  /*2087d0*/  PRMT R2, R16, 0x3340, R20 ;  /* 0x0000334010027816 */ /* 0x001fc80000000014 */
[----:B------:R-:W-:Y:S02]  /*2087e0*/  PRMT R2, R2, 0x5410, R24 ;  /* 0x0000541002027816 */ /* 0x000fe40000000018 */
[----:B------:R-:W-:Y:S02]  /*2087f0*/  LOP3.LUT R21, R15, 0xffff, RZ, 0xc0, !PT ;  /* 0x0000ffff0f157812 */ /* 0x000fe400078ec0ff */
[----:B------:R-:W-:Y:S02]  /*208800*/  LOP3.LUT R13, R17, 0xffff, RZ, 0xc0, !PT ;  /* 0x0000ffff110d7812 */ /* 0x000fe400078ec0ff */
[----:B------:R-:W-:Y:S01]  /*208810*/  LOP3.LUT R22, R12, 0xffff, RZ, 0xc0, !PT ;  /* 0x0000ffff0c167812 */ /* 0x000fe200078ec0ff */
[----:B------:R0:W-:Y:S04]  /*208820*/  STL [R1+0x510], R2 ;  /* 0x0005100201007387 */ /* 0x0001e80000100800 */
[----:B------:R-:W3:Y:S04]  /*208830*/  LDL.LU R25, [R1+0x134] ;  /* 0x0001340001197983 */ /* 0x000ee80000300800 */
[----:B------:R-:W3:Y:S04]  /*208840*/  LDL.LU R6, [R1+0x280] ;  /* 0x0002800001067983 */ /* 0x000ee80000300800 */
[----:B------:R-:W3:Y:S04]  /*208850*/  LDL.LU R26, [R1+0x130] ;  /* 0x00013000011a7983 */ /* 0x000ee80000300800 */
[----:B------:R-:W3:Y:S01]  /*208860*/  LDL.LU R7, [R1+0x278] ;  /* 0x0002780001077983 */ /* 0x000ee20000300800 */
[----:B------:R-:W-:-:S02]  /*208870*/  PRMT R24, R13, 0x3340, R0 ;  /* 0x000033400d187816 */ /* 0x000fc40000000000 */
[----:B------:R-:W-:Y:S01]  /*208880*/  PRMT R23, R21, 0x3340, R22 ;  /* 0x0000334015177816 */ /* 0x000fe20000000016 */
[----:B0-----:R-:W3:Y:S04]  /*208890*/  LDL.LU R2, [R1+0x128] ;  /* 0x0001280001027983 */ /* 0x001ee80000300800 */
[----:B------:R-:W3:Y:S04]  /*2088a0*/  LDL.LU R4, [R1+0x26c] ;  /* 0x00026c0001047983 */ /* 0x000ee80000300800 */
[----:B------:R-:W3:Y:S04]  /*2088b0*/  LDL.LU R3, [R1+0x2e68] ;  /* 0x002e680001037983 */ /* 0x000ee80000300800 */
[----:B------:R-:W3:Y:S01]  /*2088c0*/  LDL.LU R5, [R1+0x1be8] ;  /* 0x001be80001057983 */ /* 0x000ee20000300800 */
[----:B------:R-:W-:-:S03]  /*2088d0*/  PRMT R23, R23, 0x5410, R24 ;  /* 0x0000541017177816 */ /* 0x000fc60000000018 */
[----:B------:R-:W3:Y:S04]  /*2088e0*/  LDL.LU R15, [R1+0x2d78] ;  /* 0x002d7800010f7983 */ /* 0x000ee80000300800 */
[----:B------:R-:W3:Y:S04]  /*2088f0*/  LDL.LU R17, [R1+0x53b0] ;  /* 0x0053b00001117983 */ /* 0x000ee80000300800 */
[----:B------:R-:W3:Y:S04]  /*208900*/  LDL.LU R12, [R1+0x5294] ;  /* 0x00529400010c7983 */ /* 0x000ee80000300800 */
[----:B------:R0:W-:Y:S04]  /*208910*/  STL [R1+0x4cc], R23 ;  /* 0x0004cc1701007387 */ /* 0x0001e80000100800 */
[----:B0-----:R-:W3:Y:S01]  /*208920*/  LDL.LU R23, [R1+0x5318] ;  /* 0x0053180001177983 */ /* 0x001ee20000300800 */
[----:B------:R-:W-:-:S02]  /*208930*/  SHF.R.U32.HI R21, RZ, 0x8, R21 ;  /* 0x00000008ff157819 */ /* 0x000fc40000011615 */
[----:B------:R-:W-:Y:S02]  /*208940*/  SHF.R.U32.HI R24, RZ, 0x8, R22 ;  /* 0x00000008ff187819 */ /* 0x000fe40000011616 */
[----:B------:R-:W-:Y:S02]  /*208950*/  LOP3.LUT R21, R21, 0xffff, RZ, 0xc0, !PT ;  /* 0x0000ffff15157812 */ /* 0x000fe400078ec0ff */
[----:B------:R-:W-:Y:S02]  /*208960*/  LOP3.LUT R24, R24, 0xffff, RZ, 0xc0, !PT ;  /* 0x0000ffff18187812 */ /* 0x000fe400078ec0ff */
[----:B------:R-:W-:Y:S02]  /*208970*/  SHF.R.U32.HI R16, RZ, 0x8, R16 ;  /* 0x00000008ff107819 */ /* 0x000fe40000011610 */
[----:B------:R-:W-:Y:S02]  /*208980*/  SHF.R.U32.HI R20, RZ, 0x8, R20 ;  /* 0x00000008ff147819 */ /* 0x000fe40000011614 */
[----:B------:R-:W-:-:S02]  /*208990*/  PRMT R21, R21, 0x3340, R24 ;  /* 0x0000334015157816 */ /* 0x000fc40000000018 */
[----:B------:R-:W-:Y:S02]  /*2089a0*/  SHF.R.U32.HI R24, RZ, 0x8, R14 ;  /* 0x00000008ff187819 */ /* 0x000fe4000001160e */
[----:B------:R-:W-:Y:S02]  /*2089b0*/  SHF.R.U32.HI R13, RZ, 0x8, R13 ;  /* 0x00000008ff0d7819 */ /* 0x000fe4000001160d */
[----:B------:R-:W-:Y:S02]  /*2089c0*/  LOP3.LUT R16, R16, 0xffff, RZ, 0xc0, !PT ;  /* 0x0000ffff10107812 */ /* 0x000fe400078ec0ff */
[----:B------:R-:W-:Y:S02]  /*2089d0*/  LOP3.LUT R20, R20, 0xffff, RZ, 0xc0, !PT ;  /* 0x0000ffff14147812 */ /* 0x000fe400078ec0ff */
[----:B------:R-:W-:Y:S02]  /*2089e0*/  LOP3.LUT R24, R24, 0xffff, RZ, 0xc0, !PT ;  /* 0x0000ffff18187812 */ /* 0x000fe400078ec0ff */
[----:B------:R-:W-:-:S02]  /*2089f0*/  LOP3.LUT R13, R13, 0xffff, RZ, 0xc0, !PT ;  /* 0x0000ffff0d0d7812 */ /* 0x000fc400078ec0ff */
[----:B------:R-:W-:Y:S02]  /*208a00*/  PRMT R16, R16, 0x3340, R20 ;  /* 0x0000334010107816 */ /* 0x000fe40000000014 */
[--C-:B------:R-:W-:Y:S02]  /*208a10*/  PRMT R14, R24, 0x3340, R0.reuse ;  /* 0x00003340180e7816 */ /* 0x100fe40000000000 */
[----:B------:R-:W-:Y:S01]  /*208a20*/  PRMT R13, R13, 0x3340, R0 ;  /* 0x000033400d0d7816 */ /* 0x000fe20000000000 */
[----:B------:R-:W-:Y:S04]  /*208a30*/  STL [R1+0x414], R21 ;  /* 0x0004141501007387 */ /* 0x000fe80000100800 */
[----:B------:R0:W-:Y:S04]  /*208a40*/  STL [R1+0x410], R16 ;  /* 0x0004101001007387 */ /* 0x0001e80000100800 */
[----:B------:R-:W-:Y:S04]  /*208a50*/  STL [R1+0x258], R14 ;  /* 0x0002580e01007387 */ /* 0x000fe80000100800 */
[----:B------:R1:W-:Y:S01]  /*208a60*/  STL [R1+0x254], R13 ;  /* 0x0002540d01007387 */ /* 0x0003e20000100800 */
[----:B----4-:R-:W-:-:S02]  /*208a70*/  PRMT R11, R27, 0x5410, R11 ;  /* 0x000054101b0b7816 */ /* 0x010fc4000000000b */
[----:B--2---:R-:W-:-:S03]  /*208a80*/  PRMT R8, R8, 0x5410, R18 ;  /* 0x0000541008087816 */ /* 0x004fc60000000012 */
[----:B------:R2:W-:Y:S01]  /*208a90*/  STL [R1+0x12c], R11 ;  /* 0x00012c0b01007387 */ /* 0x0005e20000100800 */
[----:B---3--:R-:W-:Y:S02]  /*208aa0*/  LOP3.LUT R3, R3, 0xffff, RZ, 0xc0, !PT ;  /* 0x0000ffff03037812 */ /* 0x008fe400078ec0ff */
[----:B0-----:R-:W-:Y:S02]  /*208ab0*/  LOP3.LUT R16, R5, 0xffff, RZ, 0xc0, !PT ;  /* 0x0000ffff05107812 */ /* 0x001fe400078ec0ff */
[----:B-1----:R-:W-:Y:S02]  /*208ac0*/  LOP3.LUT R13, R15, 0xffff, RZ, 0xc0, !PT ;  /* 0x0000ffff0f0d7812 */ /* 0x002fe400078ec0ff */
[----:B------:R-:W-:Y:S02]  /*208ad0*/  PRMT R2, R4, 0x5410, R2 ;  /* 0x0000541004027816 */ /* 0x000fe40000000002 */
[----:B------:R-:W-:Y:S02]  /*208ae0*/  PRMT R24, R16, 0x3340, R0 ;  /* 0x0000334010187816 */ /* 0x000fe40000000000 */
[----:B--2---:R-:W-:-:S02]  /*208af0*/  LOP3.LUT R11, R17, 0xffff, RZ, 0xc0, !PT ;  /* 0x0000ffff110b7812 */ /* 0x004fc400078ec0ff */
[----:B------:R-:W-:Y:S02]  /*208b00*/  PRMT R15, R3, 0x3340, R13 ;  /* 0x00003340030f7816 */ /* 0x000fe4000000000d */
[----:B------:R-:W-:Y:S01]  /*208b10*/  LOP3.LUT R20, R12, 0xffff, RZ, 0xc0, !PT ;  /* 0x0000ffff0c147812 */ /* 0x000fe200078ec0ff */
[----:B------:R0:W-:Y:S04]  /*208b20*/  STL [R1+0x160], R2 ;  /* 0x0001600201007387 */ /* 0x0001e80000100800 */
[----:B------:R-:W2:Y:S01]  /*208b30*/  LDL.LU R12, [R1+0x124] ;  /* 0x00012400010c7983 */ /* 0x000ea20000300800 */
[----:B------:R-:W-:Y:S02]  /*208b40*/  PRMT R18, R15, 0x5410, R24 ;  /* 0x000054100f127816 */ /* 0x000fe40000000018 */
[----:B------:R-:W-:Y:S01]  /*208b50*/  PRMT R24, R20, 0x3340, R0 ;  /* 0x0000334014187816 */ /* 0x000fe20000000000 */
[----:B------:R-:W3:Y:S04]  /*208b60*/  LDL.LU R22, [R1+0x268] ;  /* 0x0002680001167983 */ /* 0x000ee80000300800 */
[----:B------:R-:W4:Y:S04]  /*208b70*/  LDL.LU R14, [R1+0x118] ;  /* 0x00011800010e7983 */ /* 0x000f280000300800 */
[----:B------:R-:W4:Y:S04]  /*208b80*/  LDL.LU R5, [R1+0x244] ;  /* 0x0002440001057983 */ /* 0x000f280000300800 */
[----:B------:R-:W2:Y:S01]  /*208b90*/  LDL.LU R29, [R1+0x5370] ;  /* 0x00537000011d7983 */ /* 0x000ea20000300800 */
[----:B------:R-:W-:-:S02]  /*208ba0*/  LOP3.LUT R4, R23, 0xffff, RZ, 0xc0, !PT ;  /* 0x0000ffff17047812 */ /* 0x000fc400078ec0ff */
[----:B------:R-:W-:Y:S01]  /*208bb0*/  SHF.R.U32.HI R3, RZ, 0x8, R3 ;  /* 0x00000008ff037819 */ /* 0x000fe20000011603 */
[----:B0-----:R-:W3:Y:S04]  /*208bc0*/  LDL.LU R2, [R1+0x5254] ;  /* 0x0052540001027983 */ /* 0x001ee80000300800 */
[----:B------:R-:W3:Y:S01]  /*208bd0*/  LDL.LU R17, [R1+0x52ec] ;  /* 0x0052ec0001117983 */ /* 0x000ee20000300800 */
[----:B------:R-:W-:-:S04]  /*208be0*/  PRMT R15, R11, 0x3340, R4 ;  /* 0x000033400b0f7816 */ /* 0x000fc80000000004 */
[----:B------:R-:W-:Y:S02]  /*208bf0*/  PRMT R15, R15, 0x5410, R24 ;  /* 0x000054100f0f7816 */ /* 0x000fe40000000018 */
[----:B------:R-:W-:Y:S01]  /*208c00*/  SHF.R.U32.HI R24, RZ, 0x8, R13 ;  /* 0x00000008ff187819 */ /* 0x000fe2000001160d */
[----:B------:R-:W-:Y:S04]  /*208c10*/  STL [R1+0x4e0], R18 ;  /* 0x0004e01201007387 */ /* 0x000fe80000100800 */
[----:B------:R0:W-:Y:S04]  /*208c20*/  STL [R1+0x4bc], R15 ;  /* 0x0004bc0f01007387 */ /* 0x0001e80000100800 */
[----:B------:R-:W3:Y:S01]  /*208c30*/  LDL.LU R13, [R1+0x114] ;  /* 0x00011400010d7983 */ /* 0x000ee20000300800 */
[----:B------:R-:W-:-:S02]  /*208c40*/  PRMT R9, R9, 0x5410, R19 ;  /* 0x0000541009097816 */ /* 0x000fc40000000013 */
[----:B------:R-:W-:Y:S02]  /*208c50*/  LOP3.LUT R24, R24, 0xffff, RZ, 0xc0, !PT ;  /* 0x0000ffff18187812 */ /* 0x000fe400078ec0ff */
[----:B------:R-:W-:Y:S02]  /*208c60*/  SHF.R.U32.HI R19, RZ, 0x8, R11 ;  /* 0x00000008ff137819 */ /* 0x000fe4000001160b */
[----:B------:R-:W-:Y:S02]  /*208c70*/  SHF.R.U32.HI R21, RZ, 0x8, R4 ;  /* 0x00000008ff157819 */ /* 0x000fe40000011604 */
[----:B0-----:R-:W-:Y:S02]  /*208c80*/  LOP3.LUT R15, R3, 0xffff, RZ, 0xc0, !PT ;  /* 0x0000ffff030f7812 */ /* 0x001fe400078ec0ff */
[----:B------:R-:W3:Y:S04]  /*208c90*/  LDL.LU R3, [R1+0x238] ;  /* 0x0002380001037983 */ /* 0x000ee80000300800 */
[----:B------:R-:W3:Y:S04]  /*208ca0*/  LDL.LU R18, [R1+0x110] ;  /* 0x0001100001127983 */ /* 0x000ee80000300800 */
[----:B------:R-:W3:Y:S04]  /*208cb0*/  LDL.LU R11, [R1+0x218] ;  /* 0x00021800010b7983 */ /* 0x000ee80000300800 */
[----:B------:R-:W3:Y:S01]  /*208cc0*/  LDL.LU R27, [R1+0x108] ;  /* 0x00010800011b7983 */ /* 0x000ee20000300800 */
[----:B------:R-:W-:-:S03]  /*208cd0*/  PRMT R6, R6, 0x5410, R25 ;  /* 0x0000541006067816 */ /* 0x000fc60000000019 */
[----:B------:R-:W3:Y:S01]  /*208ce0*/  LDL.LU R4, [R1+0x224] ;  /* 0x0002240001047983 */ /* 0x000ee20000300800 */
[----:B------:R-:W-:-:S03]  /*208cf0*/  PRMT R15, R15, 0x3340, R24 ;  /* 0x000033400f0f7816 */ /* 0x000fc60000000018 */
[----:B------:R-:W3:Y:S01]  /*208d00*/  LDL.LU R25, [R1+0x537c] ;  /* 0x00537c0001197983 */ /* 0x000ee20000300800 */
[----:B------:R-:W-:-:S03]  /*208d10*/  PRMT R7, R7, 0x5410, R26 ;  /* 0x0000541007077816 */ /* 0x000fc6000000001a */
[----:B------:R-:W3:Y:S04]  /*208d20*/  LDL.LU R24, [R1+0x120] ;  /* 0x0001200001187983 */ /* 0x000ee80000300800 */
[----:B------:R-:W3:Y:S04]  /*208d30*/  LDL.LU R26, [R1+0x5264] ;  /* 0x00526400011a7983 */ /* 0x000ee80000300800 */
[----:B------:R-:W3:Y:S04]  /*208d40*/  LDL.LU R23, [R1+0x52f0] ;  /* 0x0052f00001177983 */ /* 0x000ee80000300800 */
[----:B------:R0:W-:Y:S04]  /*208d50*/  STL [R1+0x753c], R15 ;  /* 0x00753c0f01007387 */ /* 0x0001e80000100800 */
[----:B0-----:R-:W3:Y:S01]  /*208d60*/  LDL.LU R15, [R1+0x24c] ;  /* 0x00024c00010f7983 */ /* 0x001ee20000300800 */
[----:B------:R-:W-:-:S02]  /*208d70*/  LOP3.LUT R19, R19, 0xffff, RZ, 0xc0, !PT ;  /* 0x0000ffff13137812 */ /* 0x000fc400078ec0ff */
[----:B------:R-:W-:-:S04]  /*208d80*/  LOP3.LUT R21, R21, 0xffff, RZ, 0xc0, !PT ;  /* 0x0000ffff15157812 */ /* 0x000fc800078ec0ff */
[----:B------:R-:W-:Y:S02]  /*208d90*/  PRMT R19, R19, 0x3340, R21 ;  /* 0x0000334013137816 */ /* 0x000fe40000000015 */
[----:B------:R-:W3:Y:S04]  /*208da0*/  LDL.LU R21, [R1+0x7654] ;  /* 0x0076540001157983 */ /* 0x000ee80000300800 */
[----:B------:R0:W-:Y:S04]  /*208db0*/  STL [R1+0x408], R19 ;  /* 0x0004081301007387 */ /* 0x0001e80000100800 */
[----:B0-----:R-:W3:Y:S01]  /*208dc0*/  LDL.LU R19, [R1+0x7650] ;  /* 0x0076500001137983 */ /* 0x001ee20000300800 */
[----:B----4-:R-:W-:-:S02]  /*208dd0*/  PRMT R5, R5, 0x5410, R14 ;  /* 0x0000541005057816 */ /* 0x010fc4000000000e */
[----:B--2---:R-:W-:Y:S02]  /*208de0*/  LOP3.LUT R14, R29, 0xffff, RZ, 0xc0, !PT ;  /* 0x0000ffff1d0e7812 */ /* 0x004fe400078ec0ff */
[----:B---3--:R-:W-:Y:S02]  /*208df0*/  LOP3.LUT R2, R2, 0xffff, RZ, 0xc0, !PT ;  /* 0x0000ffff02027812 */ /* 0x008fe400078ec0ff */
[----:B------:R-:W-:Y:S02]  /*208e00*/  PRMT R15, R15, 0x5410, R12 ;  /* 0x000054100f0f7816 */ /* 0x000fe4000000000c */
[----:B------:R-:W2:Y:S04]  /*208e10*/  LDL.LU R12, [R1+0x764c] ;  /* 0x00764c00010c7983 */ /* 0x000ea80000300800 */
[----:B------:R0:W-:Y:S02]  /*208e20*/  STL [R1+0x164], R15 ;  /* 0x0001640f01007387 */ /* 0x0001e40000100800 */
[----:B0-----:R-:W-:-:S05]  /*208e30*/  PRMT R15, R22, 0x5410, R24 ;  /* 0x00005410160f7816 */ /* 0x001fca0000000018 */
[----:B------:R0:W-:Y:S01]  /*208e40*/  STL [R1+0x15c], R15 ;  /* 0x00015c0f01007387 */ /* 0x0001e20000100800 */
[----:B------:R-:W-:Y:S02]  /*208e50*/  PRMT R24, R2, 0x3340, R0 ;  /* 0x0000334002187816 */ /* 0x000fe40000000000 */
[----:B0-----:R-:W-:-:S04]  /*208e60*/  LOP3.LUT R15, R17, 0xffff, RZ, 0xc0, !PT ;  /* 0x0000ffff110f7812 */ /* 0x001fc800078ec0ff */
[--C-:B------:R-:W-:Y:S02]  /*208e70*/  PRMT R17, R14, 0x3340, R15.reuse ;  /* 0x000033400e117816 */ /* 0x100fe4000000000f */
[----:B------:R-:W-:Y:S02]  /*208e80*/  SHF.R.U32.HI R14, RZ, 0x8, R14 ;  /* 0x00000008ff0e7819 */ /* 0x000fe4000001160e */
[----:B------:R-:W-:Y:S02]  /*208e90*/  PRMT R17, R17, 0x5410, R24 ;  /* 0x0000541011117816 */ /* 0x000fe40000000018 */
[----:B------:R-:W-:Y:S02]  /*208ea0*/  SHF.R.U32.HI R24, RZ, 0x8, R15 ;  /* 0x00000008ff187819 */ /* 0x000fe4000001160f */
[----:B------:R-:W-:Y:S02]  /*208eb0*/  LOP3.LUT R15, R14, 0xffff, RZ, 0xc0, !PT ;  /* 0x0000ffff0e0f7812 */ /* 0x000fe400078ec0ff */
[----:B------:R-:W-:-:S02]  /*208ec0*/  SHF.R.U32.HI R2, RZ, 0x8, R2 ;  /* 0x00000008ff027819 */ /* 0x000fc40000011602 */
[----:B------:R-:W-:Y:S01]  /*208ed0*/  LOP3.LUT R24, R24, 0xffff, RZ, 0xc0, !PT ;  /* 0x0000ffff18187812 */ /* 0x000fe200078ec0ff */
[----:B------:R0:W-:Y:S03]  /*208ee0*/  STL [R1+0x4b8], R17 ;  /* 0x0004b81101007387 */ /* 0x0001e60000100800 */
[----:B------:R-:W-:Y:S02]  /*208ef0*/  PRMT R15, R15, 0x3340, R24 ;  /* 0x000033400f0f7816 */ /* 0x000fe40000000018 */
[----:B------:R-:W-:Y:S02]  /*208f00*/  LOP3.LUT R14, R2, 0xffff, RZ, 0xc0, !PT ;  /* 0x0000ffff020e7812 */ /* 0x000fe400078ec0ff */
[----:B------:R-:W-:Y:S02]  /*208f10*/  PRMT R11, R11, 0x5410, R18 ;  /* 0x000054100b0b7816 */ /* 0x000fe40000000012 */
[----:B------:R-:W-:-:S02]  /*208f20*/  LOP3.LUT R18, R25, 0xffff, RZ, 0xc0, !PT ;  /* 0x0000ffff19127812 */ /* 0x000fc400078ec0ff */
[----:B------:R-:W-:Y:S01]  /*208f30*/  LOP3.LUT R26, R26, 0xffff, RZ, 0xc0, !PT ;  /* 0x0000ffff1a1a7812 */ /* 0x000fe200078ec0ff */
[----:B0-----:R-:W2:Y:S04]  /*208f40*/  LDL.LU R17, [R1+0x104] ;  /* 0x0001040001117983 */ /* 0x001ea80000300800 */
[----:B------:R-:W3:Y:S04]  /*208f50*/  LDL.LU R2, [R1+0x210] ;  /* 0x0002100001027983 */ /* 0x000ee80000300800 */
[----:B------:R0:W-:Y:S01]  /*208f60*/  STL [R1+0x3fc], R15 ;  /* 0x0003fc0f01007387 */ /* 0x0001e20000100800 */
[----:B------:R-:W-:-:S02]  /*208f70*/  PRMT R24, R26, 0x3340, R0 ;  /* 0x000033401a187816 */ /* 0x000fc40000000000 */
[----:B------:R-:W-:Y:S02]  /*208f80*/  PRMT R14, R14, 0x3340, R0 ;  /* 0x000033400e0e7816 */ /* 0x000fe40000000000 */
[----:B0-----:R-:W-:-:S04]  /*208f90*/  LOP3.LUT R15, R23, 0xffff, RZ, 0xc0, !PT ;  /* 0x0000ffff170f7812 */ /* 0x001fc800078ec0ff */
[----:B------:R-:W-:Y:S01]  /*208fa0*/  PRMT R23, R18, 0x3340, R15 ;  /* 0x0000334012177816 */ /* 0x000fe2000000000f */
[----:B------:R0:W-:Y:S04]  /*208fb0*/  STL [R1+0x250], R14 ;  /* 0x0002500e01007387 */ /* 0x0001e80000100800 */
[----:B------:R-:W4:Y:S01]  /*208fc0*/  LDL.LU R22, [R1+0x1b24] ;  /* 0x001b240001167983 */ /* 0x000f220000300800 */
[----:B------:R-:W-:Y:S02]  /*208fd0*/  PRMT R23, R23, 0x5410, R24 ;  /* 0x0000541017177816 */ /* 0x000fe40000000018 */
[----:B------:R-:W-:Y:S02]  /*208fe0*/  SHF.R.U32.HI R24, RZ, 0x8, R20 ;  /* 0x00000008ff187819 */ /* 0x000fe40000011614 */
[----:B------:R-:W-:-:S02]  /*208ff0*/  SHF.R.U32.HI R18, RZ, 0x8, R18 ;  /* 0x00000008ff127819 */ /* 0x000fc40000011612 */
[----:B------:R-:W-:Y:S02]  /*209000*/  PRMT R3, R3, 0x5410, R13 ;  /* 0x0000541003037816 */ /* 0x000fe4000000000d */
[----:B------:R-:W-:Y:S02]  /*209010*/  SHF.R.U32.HI R15, RZ, 0x8, R15 ;  /* 0x00000008ff0f7819 */ /* 0x000fe4000001160f */
[----:B------:R-:W-:Y:S01]  /*209020*/  LOP3.LUT R24, R24, 0xffff, RZ, 0xc0, !PT ;  /* 0x0000ffff18187812 */ /* 0x000fe200078ec0ff */
[----:B0-----:R-:W3:Y:S04]  /*209030*/  LDL.LU R14, [R1+0xf0] ;  /* 0x0000f000010e7983 */ /* 0x001ee80000300800 */
[----:B------:R-:W3:Y:S04]  /*209040*/  LDL.LU R29, [R1+0x1e8] ;  /* 0x0001e800011d7983 */ /* 0x000ee80000300800 */
[----:B------:R-:W3:Y:S04]  /*209050*/  LDL.LU R13, [R1+0x1d90] ;  /* 0x001d9000010d7983 */ /* 0x000ee80000300800 */
[----:B------:R0:W-:Y:S01]  /*209060*/  STL [R1+0x4b4], R23 ;  /* 0x0004b41701007387 */ /* 0x0001e20000100800 */
[----:B------:R-:W-:-:S02]  /*209070*/  PRMT R4, R4, 0x5410, R27 ;  /* 0x0000541004047816 */ /* 0x000fc4000000001b */
[----:B------:R-:W-:Y:S01]  /*209080*/  LOP3.LUT R25, R18, 0xffff, RZ, 0xc0, !PT ;  /* 0x0000ffff12197812 */ /* 0x000fe200078ec0ff */
[----:B------:R-:W3:Y:S01]  /*209090*/  LDL.LU R20, [R1+0x1ba0] ;  /* 0x001ba00001147983 */ /* 0x000ee20000300800 */
[----:B------:R-:W-:-:S03]  /*2090a0*/  LOP3.LUT R27, R15, 0xffff, RZ, 0xc0, !PT ;  /* 0x0000ffff0f1b7812 */ /* 0x000fc600078ec0ff */
[----:B------:R-:W3:Y:S01]  /*2090b0*/  LDL.LU R18, [R1+0x1af0] ;  /* 0x001af00001127983 */ /* 0x000ee20000300800 */
[----:B------:R-:W-:-:S03]  /*2090c0*/  PRMT R15, R24, 0x3340, R0 ;  /* 0x00003340180f7816 */ /* 0x000fc60000000000 */
[----:B0-----:R-:W3:Y:S04]  /*2090d0*/  LDL.LU R23, [R1+0x1dac] ;  /* 0x001dac0001177983 */ /* 0x001ee80000300800 */
[----:B------:R-:W3:Y:S04]  /*2090e0*/  LDL.LU R24, [R1+0x100] ;  /* 0x0001000001187983 */ /* 0x000ee80000300800 */
[----:B------:R0:W-:Y:S02]  /*2090f0*/  STL [R1+0x7540], R15 ;  /* 0x0075400f01007387 */ /* 0x0001e40000100800 */
[----:B0-----:R-:W-:-:S02]  /*209100*/  PRMT R15, R25, 0x3340, R27 ;  /* 0x00003340190f7816 */ /* 0x001fc4000000001b */
[----:B------:R-:W4:Y:S04]  /*209110*/  LDL.LU R27, [R1+0x7648] ;  /* 0x00764800011b7983 */ /* 0x000f280000300800 */
[----:B------:R-:W4:Y:S01]  /*209120*/  LDL.LU R25, [R1+0x7644] ;  /* 0x0076440001197983 */ /* 0x000f220000300800 */
[----:B--2---:R-:W-:-:S03]  /*209130*/  PRMT R12, R12, 0x5410, R17 ;  /* 0x000054100c0c7816 */ /* 0x004fc60000000011 */
[----:B------:R-:W2:Y:S04]  /*209140*/  LDL.LU R17, [R1+0x1d88] ;  /* 0x001d880001117983 */ /* 0x000ea80000300800 */
[----:B------:R-:W-:Y:S04]  /*209150*/  STL [R1+0x3f0], R15 ;  /* 0x0003f00f01007387 */ /* 0x000fe80000100800 */
[----:B------:R0:W-:Y:S01]  /*209160*/  STL [R1+0x7508], R12 ;  /* 0x0075080c01007387 */ /* 0x0001e20000100800 */
[----:B---3--:R-:W-:Y:S02]  /*209170*/  PRMT R2, R2, 0x5410, R24 ;  /* 0x0000541002027816 */ /* 0x008fe40000000018 */
[----:B------:R-:W-:-:S02]  /*209180*/  SHF.R.U32.HI R24, RZ, 0x8, R26 ;  /* 0x00000008ff187819 */ /* 0x000fc4000001161a */
[----:B------:R-:W3:Y:S01]  /*209190*/  LDL.LU R26, [R1+0x7640] ;  /* 0x00764000011a7983 */ /* 0x000ee20000300800 */
[----:B0-----:R-:W-:Y:S02]  /*2091a0*/  SHF.R.U32.HI R12, RZ, 0x8, R16 ;  /* 0x00000008ff0c7819 */ /* 0x001fe40000011610 */
[----:B------:R-:W-:Y:S02]  /*2091b0*/  LOP3.LUT R24, R24, 0xffff, RZ, 0xc0, !PT ;  /* 0x0000ffff18187812 */ /* 0x000fe400078ec0ff */
[----:B------:R-:W-:Y:S02]  /*2091c0*/  LOP3.LUT R12, R12, 0xffff, RZ, 0xc0, !PT ;  /* 0x0000ffff0c0c7812 */ /* 0x000fe400078ec0ff */
[--C-:B------:R-:W-:Y:S02]  /*2091d0*/  PRMT R15, R24, 0x3340, R0.reuse ;  /* 0x00003340180f7816 */ /* 0x100fe40000000000 */
[----:B----4-:R-:W-:Y:S02]  /*2091e0*/  LOP3.LUT R24, R22, 0xffff, RZ, 0xc0, !PT ;  /* 0x0000ffff16187812 */ /* 0x010fe400078ec0ff */
[----:B------:R-:W-:-:S02]  /*2091f0*/  PRMT R16, R12, 0x3340, R0 ;  /* 0x000033400c107816 */ /* 0x000fc40000000000 */
[--C-:B------:R-:W-:Y:S02]  /*209200*/  PRMT R13, R13, 0x4210, R24.reuse ;  /* 0x000042100d0d7816 */ /* 0x100fe40000000018 */
[----:B------:R-:W-:Y:S02]  /*209210*/  PRMT R12, R25, 0x5210, R24 ;  /* 0x00005210190c7816 */ /* 0x000fe40000000018 */
[----:B------:R-:W-:Y:S02]  /*209220*/  SHF.R.U32.HI R24, RZ, 0x8, R28 ;  /* 0x00000008ff187819 */ /* 0x000fe4000001161c */
[----:B------:R-:W-:Y:S02]  /*209230*/  PRMT R14, R29, 0x5410, R14 ;  /* 0x000054101d0e7816 */ /* 0x000fe4000000000e */
[----:B------:R-:W-:Y:S01]  /*209240*/  SHF.R.U32.HI R25, RZ, 0x8, R21 ;  /* 0x00000008ff197819 */ /* 0x000fe20000011615 */
[----:B------:R-:W-:Y:S01]  /*209250*/  STL [R1+0x7550], R16 ;  /* 0x0075501001007387 */ /* 0x000fe20000100800 */
[----:B------:R-:W-:-:S03]  /*209260*/  LOP3.LUT R24, R24, 0xffff, RZ, 0xc0, !PT ;  /* 0x0000ffff18187812 */ /* 0x000fc600078ec0ff */
[----:B------:R-:W-:Y:S04]  /*209270*/  STL [R1+0x26c], R15 ;  /* 0x00026c0f01007387 */ /* 0x000fe80000100800 */
[----:B------:R-:W-:Y:S01]  /*209280*/  STL [R1+0x7e8], R14 ;  /* 0x0007e80e01007387 */ /* 0x000fe20000100800 */
[----:B------:R-:W-:-:S03]  /*209290*/  LOP3.LUT R25, R25, 0xffff, RZ, 0xc0, !PT ;  /* 0x0000ffff19197812 */ /* 0x000fc600078ec0ff */
[----:B------:R0:W-:Y:S04]  /*2092a0*/  STL [R1+0x7a0], R13 ;  /* 0x0007a00d01007387 */ /* 0x0001e80000100800 */
[----:B------:R1:W-:Y:S04]  /*2092b0*/  STL [R1+0x730], R12 ;  /* 0x0007300c01007387 */ /* 0x0003e80000100800 */
[----:B------:R-:W4:Y:S04]  /*2092c0*/  LDL.LU R28, [R1+0x1d6c] ;  /* 0x001d6c00011c7983 */ /* 0x000f280000300800 */
[----:B------:R-:W4:Y:S04]  /*2092d0*/  LDL.LU R21, [R1+0x80] ;  /* 0x0000800001157983 */ /* 0x000f280000300800 */
[----:B------:R-:W4:Y:S04]  /*2092e0*/  LDL.LU R22, [R1+0x18c] ;  /* 0x00018c0001167983 */ /* 0x000f280000300800 */
[----:B------:R-:W4:Y:S01]  /*2092f0*/  LDL.LU R29, [R1+0x1b0] ;  /* 0x0001b000011d7983 */ /* 0x000f220000300800 */
[----:B0-----:R-:W-:-:S02]  /*209300*/  PRMT R13, R24, 0x3340, R0 ;  /* 0x00003340180d7816 */ /* 0x001fc40000000000 */
[----:B------:R-:W-:Y:S02]  /*209310*/  LOP3.LUT R24, R20, 0xffff, RZ, 0xc0, !PT ;  /* 0x0000ffff14187812 */ /* 0x000fe400078ec0ff */
[----:B-1----:R-:W-:Y:S02]  /*209320*/  PRMT R12, R25, 0x3340, R0 ;  /* 0x00003340190c7816 */ /* 0x002fe40000000000 */
[----:B------:R-:W-:Y:S02]  /*209330*/  LOP3.LUT R25, R18, 0xffff, RZ, 0xc0, !PT ;  /* 0x0000ffff12197812 */ /* 0x000fe400078ec0ff */
[----:B------:R-:W-:Y:S01]  /*209340*/  PRMT R14, R23, 0x4210, R24 ;  /* 0x00004210170e7816 */ /* 0x000fe20000000018 */
[----:B------:R0:W-:Y:S04]  /*209350*/  STL [R1+0x27c], R13 ;  /* 0x00027c0d01007387 */ /* 0x0001e80000100800 */
[----:B------:R-:W-:Y:S04]  /*209360*/  STL [R1+0x278], R12 ;  /* 0x0002780c01007387 */ /* 0x000fe80000100800 */
[----:B0-----:R-:W4:Y:S04]  /*209370*/  LDL.LU R13, [R1+0x51b0] ;  /* 0x0051b000010d7983 */ /* 0x001f280000300800 */
[----:B------:R2:W-:Y:S01]  /*209380*/  STL [R1+0x7a4], R14 ;  /* 0x0007a40e01007387 */ /* 0x0005e20000100800 */
[----:B------:R-:W-:-:S02]  /*209390*/  PRMT R27, R27, 0x5210, R25 ;  /* 0x000052101b1b7816 */ /* 0x000fc40000000019 */
[----:B--2---:R-:W-:Y:S02]  /*2093a0*/  PRMT R14, R17, 0x4210, R25 ;  /* 0x00004210110e7816 */ /* 0x004fe40000000019 */
[----:B---3--:R-:W-:Y:S02]  /*2093b0*/  PRMT R12, R26, 0x5210, R24 ;  /* 0x000052101a0c7816 */ /* 0x008fe40000000018 */
[----:B------:R-:W2:Y:S04]  /*2093c0*/  LDL.LU R24, [R1+0x168] ;  /* 0x0001680001187983 */ /* 0x000ea80000300800 */
[----:B------:R-:W3:Y:S04]  /*2093d0*/  LDL.LU R26, [R1+0x84] ;  /* 0x00008400011a7983 */ /* 0x000ee80000300800 */
[----:B------:R0:W-:Y:S04]  /*2093e0*/  STL [R1+0x734], R12 ;  /* 0x0007340c01007387 */ /* 0x0001e80000100800 */
[----:B------:R-:W3:Y:S04]  /*2093f0*/  LDL.LU R16, [R1+0x1bb4] ;  /* 0x001bb40001107983 */ /* 0x000ee80000300800 */
[----:B0-----:R-:W3:Y:S04]  /*209400*/  LDL.LU R12, [R1+0x1d50] ;  /* 0x001d5000010c7983 */ /* 0x001ee80000300800 */
[----:B------:R0:W-:Y:S04]  /*209410*/  STL [R1+0x7a8], R14 ;  /* 0x0007a80e01007387 */ /* 0x0001e80000100800 */
[----:B------:R-:W3:Y:S04]  /*209420*/  LDL.LU R15, [R1+0x88] ;  /* 0x00008800010f7983 */ /* 0x000ee80000300800 */
[----:B0-----:R-:W3:Y:S04]  /*209430*/  LDL.LU R14, [R1+0x1cec] ;  /* 0x001cec00010e7983 */ /* 0x001ee80000300800 */
[----:B------:R-:W3:Y:S04]  /*209440*/  LDL.LU R20, [R1+0x8c] ;  /* 0x00008c0001147983 */ /* 0x000ee80000300800 */
[----:B------:R-:W3:Y:S04]  /*209450*/  LDL.LU R18, [R1+0x5398] ;  /* 0x0053980001127983 */ /* 0x000ee80000300800 */
[----:B------:R-:W3:Y:S04]  /*209460*/  LDL.LU R23, [R1+0x5284] ;  /* 0x0052840001177983 */ /* 0x000ee80000300800 */
[----:B------:R-:W3:Y:S04]  /*209470*/  LDL.LU R17, [R1+0x5300] ;  /* 0x0053000001117983 */ /* 0x000ee80000300800 */
[----:B------:R-:W3:Y:S04]  /*209480*/  LDL.LU R25, [R1+0x16c] ;  /* 0x00016c0001197983 */ /* 0x000ee80000300800 */
[----:B------:R0:W-:Y:S04]  /*209490*/  STL [R1+0x738], R27 ;  /* 0x0007381b01007387 */ /* 0x0001e80000100800 */
[----:B0-----:R-:W4:Y:S01]  /*2094a0*/  LDL.LU R27, [R1+0x1d54] ;  /* 0x001d5400011b7983 */ /* 0x001f220000300800 */
[----:B--2---:R-:W-:-:S04]  /*2094b0*/  SHF.R.U32.HI R24, RZ, 0x8, R24 ;  /* 0x00000008ff187819 */ /* 0x004fc80000011618 */
[----:B------:R-:W-:-:S04]  /*2094c0*/  LOP3.LUT R24, R24, 0xffff, RZ, 0xc0, !PT ;  /* 0x0000ffff18187812 */ /* 0x000fc800078ec0ff */
[----:B------:R-:W-:-:S05]  /*2094d0*/  PRMT R24, R24, 0x3340, R0 ;  /* 0x0000334018187816 */ /* 0x000fca0000000000 */
[----:B------:R0:W-:Y:S04]  /*2094e0*/  STL [R1+0x268], R24 ;  /* 0x0002681801007387 */ /* 0x0001e80000100800 */
[----:B0-----:R-:W2:Y:S01]  /*2094f0*/  LDL.LU R24, [R1+0x51e8] ;  /* 0x0051e80001187983 */ /* 0x001ea20000300800 */
[----:B---3--:R-:W-:-:S04]  /*209500*/  SHF.R.U32.HI R25, RZ, 0x8, R25 ;  /* 0x00000008ff197819 */ /* 0x008fc80000011619 */
[----:B------:R-:W-:-:S04]  /*209510*/  LOP3.LUT R25, R25, 0xffff, RZ, 0xc0, !PT ;  /* 0x0000ffff19197812 */ /* 0x000fc800078ec0ff */
[----:B------:R-:W-:-:S05]  /*209520*/  PRMT R25, R25, 0x3340, R0 ;  /* 0x0000334019197816 */ /* 0x000fca0000000000 */
[----:B------:R0:W-:Y:S04]  /*209530*/  STL [R1+0x264], R25 ;  /* 0x0002641901007387 */ /* 0x0001e80000100800 */
[----:B0-----:R-:W3:Y:S01]  /*209540*/  LDL.LU R25, [R1+0x51e4] ;  /* 0x0051e40001197983 */ /* 0x001ee20000300800 */
[----:B--2---:R-:W-:-:S04]  /*209550*/  LOP3.LUT R24, R24, 0xffff, RZ, 0xc0, !PT ;  /* 0x0000ffff18187812 */ /* 0x004fc800078ec0ff */
[--C-:B----4-:R-:W-:Y:S02]  /*209560*/  PRMT R28, R28, 0x4210, R24.reuse ;  /* 0x000042101c1c7816 */ /* 0x110fe40000000018 */
[----:B------:R-:W-:-:S03]  /*209570*/  PRMT R24, R21, 0x5210, R24 ;  /* 0x0000521015187816 */ /* 0x000fc60000000018 */
[----:B------:R0:W-:Y:S04]  /*209580*/  STL [R1+0x790], R28 ;  /* 0x0007901c01007387 */ /* 0x0001e80000100800 */
[----:B0-----:R-:W2:Y:S04]  /*209590*/  LDL.LU R28, [R1+0x763c] ;  /* 0x00763c00011c7983 */ /* 0x001ea80000300800 */
[----:B------:R-:W4:Y:S04]  /*2095a0*/  LDL.LU R21, [R1+0x7638] ;  /* 0x0076380001157983 */ /* 0x000f280000300800 */
[----:B------:R0:W-:Y:S01]  /*2095b0*/  STL [R1+0x720], R24 ;  /* 0x0007201801007387 */ /* 0x0001e20000100800 */
[----:B---3--:R-:W-:-:S02]  /*2095c0*/  LOP3.LUT R25, R25, 0xffff, RZ, 0xc0, !PT ;  /* 0x0000ffff19197812 */ /* 0x008fc400078ec0ff */
[----:B0-----:R-:W-:Y:S02]  /*2095d0*/  SHF.R.U32.HI R24, RZ, 0x8, R22 ;  /* 0x00000008ff187819 */ /* 0x001fe40000011616 */
[--C-:B------:R-:W-:Y:S02]  /*2095e0*/  PRMT R27, R27, 0x4210, R25.reuse ;  /* 0x000042101b1b7816 */ /* 0x100fe40000000019 */
[----:B------:R-:W-:Y:S02]  /*2095f0*/  PRMT R26, R26, 0x5210, R25 ;  /* 0x000052101a1a7816 */ /* 0x000fe40000000019 */
[----:B------:R-:W-:Y:S02]  /*209600*/  SHF.R.U32.HI R25, RZ, 0x8, R29 ;  /* 0x00000008ff197819 */ /* 0x000fe4000001161d */
[----:B------:R-:W-:Y:S02]  /*209610*/  LOP3.LUT R24, R24, 0xffff, RZ, 0xc0, !PT ;  /* 0x0000ffff18187812 */ /* 0x000fe400078ec0ff */
[----:B------:R-:W-:-:S02]  /*209620*/  LOP3.LUT R25, R25, 0xffff, RZ, 0xc0, !PT ;  /* 0x0000ffff19197812 */ /* 0x000fc400078ec0ff */
[--C-:B------:R-:W-:Y:S01]  /*209630*/  PRMT R24, R24, 0x3340, R0.reuse ;  /* 0x0000334018187816 */ /* 0x100fe20000000000 */
[----:B------:R-:W-:Y:S04]  /*209640*/  STL [R1+0x794], R27 ;  /* 0x0007941b01007387 */ /* 0x000fe80000100800 */
[----:B------:R-:W-:Y:S01]  /*209650*/  STL [R1+0x724], R26 ;  /* 0x0007241a01007387 */ /* 0x000fe20000100800 */
[----:B------:R-:W-:-:S03]  /*209660*/  PRMT R25, R25, 0x3340, R0 ;  /* 0x0000334019197816 */ /* 0x000fc60000000000 */
[----:B------:R-:W3:Y:S04]  /*209670*/  LDL.LU R22, [R1+0x1ce8] ;  /* 0x001ce80001167983 */ /* 0x000ee80000300800 */
[----:B------:R-:W2:Y:S04]  /*209680*/  LDL.LU R29, [R1+0x1af8] ;  /* 0x001af800011d7983 */ /* 0x000ea80000300800 */
[----:B------:R0:W-:Y:S04]  /*209690*/  STL [R1+0x248], R24 ;  /* 0x0002481801007387 */ /* 0x0001e80000100800 */
[----:B------:R1:W-:Y:S01]  /*2096a0*/  STL [R1+0x244], R25 ;  /* 0x0002441901007387 */ /* 0x0003e20000100800 */
[----:B0-----:R-:W-:-:S02]  /*2096b0*/  LOP3.LUT R24, R13, 0xffff, RZ, 0xc0, !PT ;  /* 0x0000ffff0d187812 */ /* 0x001fc400078ec0ff */
[----:B-1----:R-:W-:Y:S01]  /*2096c0*/  LOP3.LUT R25, R16, 0xffff, RZ, 0xc0, !PT ;  /* 0x0000ffff10197812 */ /* 0x002fe200078ec0ff */
[----:B------:R-:W2:Y:S01]  /*2096d0*/  LDL.LU R13, [R1+0x1ce0] ;  /* 0x001ce000010d7983 */ /* 0x000ea20000300800 */
[--C-:B------:R-:W-:Y:S02]  /*2096e0*/  PRMT R12, R12, 0x4210, R24.reuse ;  /* 0x000042100c0c7816 */ /* 0x100fe40000000018 */
[----:B------:R-:W-:Y:S02]  /*2096f0*/  PRMT R15, R15, 0x5210, R24 ;  /* 0x000052100f0f7816 */ /* 0x000fe40000000018 */
[----:B------:R-:W-:Y:S01]  /*209700*/  PRMT R14, R14, 0x4210, R25 ;  /* 0x000042100e0e7816 */ /* 0x000fe20000000019 */
[----:B------:R0:W-:Y:S04]  /*209710*/  STL [R1+0x798], R12 ;  /* 0x0007980c01007387 */ /* 0x0001e80000100800 */
[----:B------:R-:W-:Y:S04]  /*209720*/  STL [R1+0x728], R15 ;  /* 0x0007280f01007387 */ /* 0x000fe80000100800 */
[----:B------:R1:W-:Y:S01]  /*209730*/  STL [R1+0x780], R14 ;  /* 0x0007800e01007387 */ /* 0x0003e20000100800 */
[----:B------:R-:W-:-:S02]  /*209740*/  LOP3.LUT R27, R18, 0xffff, RZ, 0xc0, !PT ;  /* 0x0000ffff121b7812 */ /* 0x000fc400078ec0ff */
[----:B------:R-:W-:Y:S02]  /*209750*/  LOP3.LUT R26, R17, 0xffff, RZ, 0xc0, !PT ;  /* 0x0000ffff111a7812 */ /* 0x000fe400078ec0ff */
[----:B0-----:R-:W-:Y:S02]  /*209760*/  PRMT R12, R20, 0x5210, R25 ;  /* 0x00005210140c7816 */ /* 0x001fe40000000019 */
[----:B-1----:R-:W-:Y:S02]  /*209770*/  LOP3.LUT R14, R23, 0xffff, RZ, 0xc0, !PT ;  /* 0x0000ffff170e7812 */ /* 0x002fe400078ec0ff */
[----:B------:R-:W-:Y:S02]  /*209780*/  PRMT R25, R27, 0x3340, R26 ;  /* 0x000033401b197816 */ /* 0x000fe4000000001a */
[----:B------:R-:W-:Y:S01]  /*209790*/  PRMT R24, R14, 0x3340, R0 ;  /* 0x000033400e187816 */ /* 0x000fe20000000000 */
[----:B------:R0:W-:Y:S04]  /*2097a0*/  STL [R1+0x710], R12 ;  /* 0x0007100c01007387 */ /* 0x0001e80000100800 */
[----:B------:R-:W2:Y:S04]  /*2097b0*/  LDL.LU R23, [R1+0x5204] ;  /* 0x0052040001177983 */ /* 0x000ea80000300800 */
[----:B------:R-:W2:Y:S04]  /*2097c0*/  LDL.LU R17, [R1+0x1ccc] ;  /* 0x001ccc0001117983 */ /* 0x000ea80000300800 */
[----:B------:R-:W2:Y:S01]  /*2097d0*/  LDL.LU R16, [R1+0x5208] ;  /* 0x0052080001107983 */ /* 0x000ea20000300800 */
[----:B0-----:R-:W-:-:S02]  /*2097e0*/  PRMT R12, R25, 0x5410, R24 ;  /* 0x00005410190c7816 */ /* 0x001fc40000000018 */
[----:B------:R-:W-:-:S03]  /*2097f0*/  SHF.R.U32.HI R25, RZ, 0x8, R27 ;  /* 0x00000008ff197819 */ /* 0x000fc6000001161b */
[----:B------:R0:W-:Y:S01]  /*209800*/  STL [R1+0x5a0], R12 ;  /* 0x0005a00c01007387 */ /* 0x0001e20000100800 */
[----:B------:R-:W-:-:S03]  /*209810*/  SHF.R.U32.HI R24, RZ, 0x8, R26 ;  /* 0x00000008ff187819 */ /* 0x000fc6000001161a */
[----:B0-----:R-:W2:Y:S04]  /*209820*/  LDL.LU R12, [R1+0x1d8] ;  /* 0x0001d800010c7983 */ /* 0x001ea80000300800 */
[----:B------:R-:W2:Y:S04]  /*209830*/  LDL.LU R15, [R1+0x1cb8] ;  /* 0x001cb800010f7983 */ /* 0x000ea80000300800 */
[----:B------:R-:W2:Y:S04]  /*209840*/  LDL.LU R20, [R1+0x9c] ;  /* 0x00009c0001147983 */ /* 0x000ea80000300800 */
[----:B------:R-:W2:Y:S04]  /*209850*/  LDL.LU R18, [R1+0x1dc] ;  /* 0x0001dc0001127983 */ /* 0x000ea80000300800 */
[----:B------:R-:W2:Y:S04]  /*209860*/  LDL.LU R27, [R1+0x94] ;  /* 0x00009400011b7983 */ /* 0x000ea80000300800 */
[----:B------:R-:W2:Y:S01]  /*209870*/  LDL.LU R26, [R1+0x1bbc] ;  /* 0x001bbc00011a7983 */ /* 0x000ea20000300800 */
[----:B------:R-:W-:-:S02]  /*209880*/  LOP3.LUT R25, R25, 0xffff, RZ, 0xc0, !PT ;  /* 0x0000ffff19197812 */ /* 0x000fc400078ec0ff */
[----:B------:R-:W-:-:S04]  /*209890*/  LOP3.LUT R24, R24, 0xffff, RZ, 0xc0, !PT ;  /* 0x0000ffff18187812 */ /* 0x000fc800078ec0ff */
[----:B------:R-:W-:Y:S02]  /*2098a0*/  PRMT R25, R25, 0x3340, R24 ;  /* 0x0000334019197816 */ /* 0x000fe40000000018 */
[----:B--2---:R-:W-:-:S04]  /*2098b0*/  LOP3.LUT R26, R26, 0xffff, RZ, 0xc0, !PT ;  /* 0x0000ffff1a1a7812 */ /* 0x004fc800078ec0ff */
[--C-:B---3--:R-:W-:Y:S02]  /*2098c0*/  PRMT R24, R22, 0x4210, R26.reuse ;  /* 0x0000421016187816 */ /* 0x108fe4000000001a */
[----:B------:R-:W2:Y:S04]  /*2098d0*/  LDL.LU R22, [R1+0x51bc] ;  /* 0x0051bc0001167983 */ /* 0x000ea80000300800 */
[----:B------:R0:W-:Y:S01]  /*2098e0*/  STL [R1+0x3f8], R25 ;  /* 0x0003f81901007387 */ /* 0x0001e20000100800 */
[----:B----4-:R-:W-:-:S03]  /*2098f0*/  PRMT R26, R21, 0x5210, R26 ;  /* 0x00005210151a7816 */ /* 0x010fc6000000001a */
[----:B------:R1:W-:Y:S04]  /*209900*/  STL [R1+0x784], R24 ;  /* 0x0007841801007387 */ /* 0x0003e80000100800 */
[----:B------:R-:W3:Y:S04]  /*209910*/  LDL.LU R21, [R1+0x7634] ;  /* 0x0076340001157983 */ /* 0x000ee80000300800 */
[----:B------:R4:W-:Y:S01]  /*209920*/  STL [R1+0x714], R26 ;  /* 0x0007141a01007387 */ /* 0x0009e20000100800 */
[----:B0-----:R-:W-:Y:S02]  /*209930*/  SHF.R.U32.HI R25, RZ, 0x8, R14 ;  /* 0x00000008ff197819 */ /* 0x001fe4000001160e */
[----:B-1----:R-:W-:Y:S01]  /*209940*/  LOP3.LUT R24, R29, 0xffff, RZ, 0xc0, !PT ;  /* 0x0000ffff1d187812 */ /* 0x002fe200078ec0ff */
[----:B------:R-:W2:Y:S04]  /*209950*/  LDL.LU R14, [R1+0x1cb0] ;  /* 0x001cb000010e7983 */ /* 0x000ea80000300800 */
[----:B------:R-:W2:Y:S01]  /*209960*/  LDL.LU R29, [R1+0xa0] ;  /* 0x0000a000011d7983 */ /* 0x000ea20000300800 */
[----:B------:R-:W-:-:S02]  /*209970*/  PRMT R13, R13, 0x4210, R24 ;  /* 0x000042100d0d7816 */ /* 0x000fc40000000018 */
[----:B----4-:R-:W-:Y:S02]  /*209980*/  PRMT R26, R28, 0x5210, R24 ;  /* 0x000052101c1a7816 */ /* 0x010fe40000000018 */
[----:B------:R-:W-:Y:S01]  /*209990*/  LOP3.LUT R24, R25, 0xffff, RZ, 0xc0, !PT ;  /* 0x0000ffff19187812 */ /* 0x000fe200078ec0ff */
[----:B------:R0:W-:Y:S04]  /*2099a0*/  STL [R1+0x788], R13 ;  /* 0x0007880d01007387 */ /* 0x0001e80000100800 */
[----:B0-----:R-:W4:Y:S04]  /*2099b0*/  LDL.LU R13, [R1+0x1bc4] ;  /* 0x001bc400010d7983 */ /* 0x001f280000300800 */
[----:B------:R-:W-:Y:S01]  /*2099c0*/  STL [R1+0x718], R26 ;  /* 0x0007181a01007387 */ /* 0x000fe20000100800 */
[----:B---3--:R-:W-:-:S02]  /*2099d0*/  SHF.R.U32.HI R25, RZ, 0x8, R21 ;  /* 0x00000008ff197819 */ /* 0x008fc40000011615 */
[----:B------:R-:W-:Y:S02]  /*2099e0*/  PRMT R21, R24, 0x3340, R0 ;  /* 0x0000334018157816 */ /* 0x000fe40000000000 */
[----:B------:R-:W-:-:S03]  /*2099f0*/  LOP3.LUT R24, R25, 0xffff, RZ, 0xc0, !PT ;  /* 0x0000ffff19187812 */ /* 0x000fc600078ec0ff */
[----:B------:R0:W-:Y:S01]  /*209a00*/  STL [R1+0x230], R21 ;  /* 0x0002301501007387 */ /* 0x0001e20000100800 */
[----:B------:R-:W-:Y:S02]  /*209a10*/  LOP3.LUT R25, R23, 0xffff, RZ, 0xc0, !PT ;  /* 0x0000ffff17197812 */ /* 0x000fe400078ec0ff */
[----:B------:R-:W-:Y:S01]  /*209a20*/  PRMT R28, R24, 0x3340, R0 ;  /* 0x00003340181c7816 */ /* 0x000fe20000000000 */
[----:B0-----:R-:W3:Y:S04]  /*209a30*/  LDL.LU R21, [R1+0x1e4] ;  /* 0x0001e40001157983 */ /* 0x001ee80000300800 */
[----:B------:R-:W3:Y:S04]  /*209a40*/  LDL.LU R23, [R1+0x1c9c] ;  /* 0x001c9c0001177983 */ /* 0x000ee80000300800 */
[----:B------:R-:W-:Y:S01]  /*209a50*/  STL [R1+0x7558], R28 ;  /* 0x0075581c01007387 */ /* 0x000fe20000100800 */
[----:B------:R-:W-:-:S03]  /*209a60*/  PRMT R24, R17, 0x4210, R25 ;  /* 0x0000421011187816 */ /* 0x000fc60000000019 */
[----:B------:R-:W3:Y:S04]  /*209a70*/  LDL.LU R17, [R1+0x3f4] ;  /* 0x0003f40001117983 */ /* 0x000ee80000300800 */
[----:B------:R0:W-:Y:S01]  /*209a80*/  STL [R1+0x770], R24 ;  /* 0x0007701801007387 */ /* 0x0001e20000100800 */
[----:B------:R-:W-:Y:S02]  /*209a90*/  PRMT R26, R27, 0x5210, R25 ;  /* 0x000052101b1a7816 */ /* 0x000fe40000000019 */
[----:B------:R-:W-:Y:S02]  /*209aa0*/  SHF.R.U32.HI R25, RZ, 0x8, R12 ;  /* 0x00000008ff197819 */ /* 0x000fe4000001160c */
[----:B0-----:R-:W-:-:S04]  /*209ab0*/  LOP3.LUT R24, R16, 0xffff, RZ, 0xc0, !PT ;  /* 0x0000ffff10187812 */ /* 0x001fc800078ec0ff */
[--C-:B------:R-:W-:Y:S02]  /*209ac0*/  PRMT R15, R15, 0x4210, R24.reuse ;  /* 0x000042100f0f7816 */ /* 0x100fe40000000018 */
[----:B------:R-:W-:Y:S02]  /*209ad0*/  PRMT R12, R20, 0x5210, R24 ;  /* 0x00005210140c7816 */ /* 0x000fe40000000018 */
[----:B------:R-:W-:Y:S01]  /*209ae0*/  LOP3.LUT R24, R25, 0xffff, RZ, 0xc0, !PT ;  /* 0x0000ffff19187812 */ /* 0x000fe200078ec0ff */
[----:B------:R-:W-:Y:S04]  /*209af0*/  STL [R1+0x700], R26 ;  /* 0x0007001a01007387 */ /* 0x000fe80000100800 */
[----:B------:R-:W-:Y:S01]  /*209b00*/  STL [R1+0x774], R15 ;  /* 0x0007740f01007387 */ /* 0x000fe20000100800 */
[----:B------:R-:W-:-:S03]  /*209b10*/  SHF.R.U32.HI R25, RZ, 0x8, R18 ;  /* 0x00000008ff197819 */ /* 0x000fc60000011612 */
[----:B------:R0:W-:Y:S04]  /*209b20*/  STL [R1+0x704], R12 ;  /* 0x0007040c01007387 */ /* 0x0001e80000100800 */
[----:B------:R-:W3:Y:S04]  /*209b30*/  LDL.LU R20, [R1+0x1c94] ;  /* 0x001c940001147983 */ /* 0x000ee80000300800 */
[----:B------:R-:W3:Y:S01]  /*209b40*/  LDL.LU R18, [R1+0xa8] ;  /* 0x0000a80001127983 */ /* 0x000ee20000300800 */
[----:B0-----:R-:W-:Y:S02]  /*209b50*/  PRMT R12, R24, 0x3340, R0 ;  /* 0x00003340180c7816 */ /* 0x001fe40000000000 */
[----:B------:R-:W-:-:S02]  /*209b60*/  LOP3.LUT R24, R25, 0xffff, RZ, 0xc0, !PT ;  /* 0x0000ffff19187812 */ /* 0x000fc400078ec0ff */
[----:B--2---:R-:W-:Y:S01]  /*209b70*/  LOP3.LUT R25, R22, 0xffff, RZ, 0xc0, !PT ;  /* 0x0000ffff16197812 */ /* 0x004fe200078ec0ff */
[----:B------:R0:W-:Y:S04]  /*209b80*/  STL [R1+0x224], R12 ;  /* 0x0002240c01007387 */ /* 0x0001e80000100800 */
[----:B------:R-:W2:Y:S04]  /*209b90*/  LDL.LU R28, [R1+0x1c88] ;  /* 0x001c8800011c7983 */ /* 0x000ea80000300800 */
[----:B------:R-:W2:Y:S04]  /*209ba0*/  LDL.LU R26, [R1+0xac] ;  /* 0x0000ac00011a7983 */ /* 0x000ea80000300800 */
[----:B------:R-:W2:Y:S01]  /*209bb0*/  LDL.LU R27, [R1+0x404] ;  /* 0x00040400011b7983 */ /* 0x000ea20000300800 */
[----:B------:R-:W-:-:S02]  /*209bc0*/  PRMT R14, R14, 0x4210, R25 ;  /* 0x000042100e0e7816 */ /* 0x000fc40000000019 */
[----:B0-----:R-:W-:Y:S02]  /*209bd0*/  PRMT R12, R24, 0x3340, R0 ;  /* 0x00003340180c7816 */ /* 0x001fe40000000000 */
[----:B----4-:R-:W-:-:S03]  /*209be0*/  LOP3.LUT R24, R13, 0xffff, RZ, 0xc0, !PT ;  /* 0x0000ffff0d187812 */ /* 0x010fc600078ec0ff */
[----:B------:R0:W-:Y:S04]  /*209bf0*/  STL [R1+0x220], R12 ;  /* 0x0002200c01007387 */ /* 0x0001e80000100800 */
[----:B------:R-:W4:Y:S04]  /*209c00*/  LDL.LU R16, [R1+0x5228] ;  /* 0x0052280001107983 */ /* 0x000f280000300800 */
[----:B------:R-:W-:Y:S01]  /*209c10*/  STL [R1+0x778], R14 ;  /* 0x0007780e01007387 */ /* 0x000fe20000100800 */
[----:B0-----:R-:W-:Y:S02]  /*209c20*/  PRMT R12, R29, 0x5210, R25 ;  /* 0x000052101d0c7816 */ /* 0x001fe40000000019 */
[----:B------:R-:W-:-:S03]  /*209c30*/  PRMT R19, R19, 0x5210, R24 ;  /* 0x0000521013137816 */ /* 0x000fc60000000018 */
[----:B------:R0:W-:Y:S04]  /*209c40*/  STL [R1+0x708], R12 ;  /* 0x0007080c01007387 */ /* 0x0001e80000100800 */
[----:B0-----:R-:W2:Y:S04]  /*209c50*/  LDL.LU R12, [R1+0x1c8c] ;  /* 0x001c8c00010c7983 */ /* 0x001ea80000300800 */
[----:B------:R-:W2:Y:S04]  /*209c60*/  LDL.LU R15, [R1+0xb0] ;  /* 0x0000b000010f7983 */ /* 0x000ea80000300800 */
[----:B------:R-:W2:Y:S04]  /*209c70*/  LDL.LU R22, [R1+0x522c] ;  /* 0x00522c0001167983 */ /* 0x000ea80000300800 */
[----:B------:R-:W2:Y:S04]  /*209c80*/  LDL.LU R14, [R1+0x51dc] ;  /* 0x0051dc00010e7983 */ /* 0x000ea80000300800 */
[----:B------:R-:W2:Y:S04]  /*209c90*/  LDL.LU R29, [R1+0x1c78] ;  /* 0x001c7800011d7983 */ /* 0x000ea80000300800 */
[----:B------:R-:W2:Y:S01]  /*209ca0*/  LDL.LU R13, [R1+0xb4] ;  /* 0x0000b400010d7983 */ /* 0x000ea20000300800 */
[----:B---3--:R-:W-:-:S02]  /*209cb0*/  SHF.R.U32.HI R25, RZ, 0x8, R21 ;  /* 0x00000008ff197819 */ /* 0x008fc40000011615 */
[----:B------:R-:W-:Y:S02]  /*209cc0*/  PRMT R21, R23, 0x4210, R24 ;  /* 0x0000421017157816 */ /* 0x000fe40000000018 */
[----:B------:R-:W-:-:S03]  /*209cd0*/  LOP3.LUT R24, R25, 0xffff, RZ, 0xc0, !PT ;  /* 0x0000ffff19187812 */ /* 0x000fc600078ec0ff */
[----:B------:R0:W-:Y:S01]  /*209ce0*/  STL [R1+0x760], R21 ;  /* 0x0007601501007387 */ /* 0x0001e20000100800 */
[----:B------:R-:W-:-:S03]  /*209cf0*/  SHF.R.U32.HI R25, RZ, 0x8, R17 ;  /* 0x00000008ff197819 */ /* 0x000fc60000011611 */
[----:B------:R1:W-:Y:S04]  /*209d00*/  STL [R1+0x150], R19 ;  /* 0x0001501301007387 */ /* 0x0003e80000100800 */
[----:B------:R-:W3:Y:S01]  /*209d10*/  LDL.LU R17, [R1+0x1c6c] ;  /* 0x001c6c0001117983 */ /* 0x000ee20000300800 */
[----:B0-----:R-:W-:-:S03]  /*209d20*/  PRMT R21, R24, 0x3340, R0 ;  /* 0x0000334018157816 */ /* 0x001fc60000000000 */
[----:B-1----:R-:W2:Y:S04]  /*209d30*/  LDL.LU R19, [R1+0x53b4] ;  /* 0x0053b40001137983 */ /* 0x002ea80000300800 */
[----:B------:R-:W2:Y:S04]  /*209d40*/  LDL.LU R23, [R1+0x5290] ;  /* 0x0052900001177983 */ /* 0x000ea80000300800 */
[----:B------:R0:W-:Y:S01]  /*209d50*/  STL [R1+0x21c], R21 ;  /* 0x00021c1501007387 */ /* 0x0001e20000100800 */
[----:B------:R-:W-:-:S03]  /*209d60*/  LOP3.LUT R24, R25, 0xffff, RZ, 0xc0, !PT ;  /* 0x0000ffff19187812 */ /* 0x000fc600078ec0ff */
[----:B0-----:R-:W2:Y:S04]  /*209d70*/  LDL.LU R21, [R1+0x530c] ;  /* 0x00530c0001157983 */ /* 0x001ea80000300800 */
[----:B------:R-:W2:Y:S01]  /*209d80*/  LDL.LU R25, [R1+0x1bcc] ;  /* 0x001bcc0001197983 */ /* 0x000ea20000300800 */
[----:B------:R-:W-:-:S05]  /*209d90*/  PRMT R24, R24, 0x3340, R0 ;  /* 0x0000334018187816 */ /* 0x000fca0000000000 */
[----:B------:R0:W-:Y:S04]  /*209da0*/  STL [R1+0x218], R24 ;  /* 0x0002181801007387 */ /* 0x0001e80000100800 */
[----:B0-----:R-:W3:Y:S01]  /*209db0*/  LDL.LU R24, [R1+0x1afc] ;  /* 0x001afc0001187983 */ /* 0x001ee20000300800 */
[----:B--2---:R-:W-:-:S04]  /*209dc0*/  LOP3.LUT R25, R25, 0xffff, RZ, 0xc0, !PT ;  /* 0x0000ffff19197812 */ /* 0x004fc800078ec0ff */
[--C-:B------:R-:W-:Y:S02]  /*209dd0*/  PRMT R20, R20, 0x4210, R25.reuse ;  /* 0x0000421014147816 */ /* 0x100fe40000000019 */
[----:B------:R-:W-:-:S03]  /*209de0*/  PRMT R25, R18, 0x5210, R25 ;  /* 0x0000521012197816 */ /* 0x000fc60000000019 */
[----:B------:R0:W-:Y:S04]  /*209df0*/  STL [R1+0x764], R20 ;  /* 0x0007641401007387 */ /* 0x0001e80000100800 */
[----:B0-----:R-:W2:Y:S04]  /*209e00*/  LDL.LU R20, [R1+0x7630] ;  /* 0x0076300001147983 */ /* 0x001ea80000300800 */
[----:B------:R-:W2:Y:S04]  /*209e10*/  LDL.LU R18, [R1+0x762c] ;  /* 0x00762c0001127983 */ /* 0x000ea80000300800 */
[----:B------:R0:W-:Y:S04]  /*209e20*/  STL [R1+0x154], R25 ;  /* 0x0001541901007387 */ /* 0x0001e80000100800 */
[----:B0-----:R-:W2:Y:S01]  /*209e30*/  LDL.LU R25, [R1+0x400] ;  /* 0x0004000001197983 */ /* 0x001ea20000300800 */
[----:B---3--:R-:W-:-:S04]  /*209e40*/  LOP3.LUT R24, R24, 0xffff, RZ, 0xc0, !PT ;  /* 0x0000ffff18187812 */ /* 0x008fc800078ec0ff */
[--C-:B------:R-:W-:Y:S02]  /*209e50*/  PRMT R28, R28, 0x4210, R24.reuse ;  /* 0x000042101c1c7816 */ /* 0x100fe40000000018 */
[----:B------:R-:W-:-:S03]  /*209e60*/  PRMT R26, R26, 0x5210, R24 ;  /* 0x000052101a1a7816 */ /* 0x000fc60000000018 */
[----:B------:R-:W-:Y:S04]  /*209e70*/  STL [R1+0x768], R28 ;  /* 0x0007681c01007387 */ /* 0x000fe80000100800 */
[----:B------:R0:W-:Y:S01]  /*209e80*/  STL [R1+0x158], R26 ;  /* 0x0001581a01007387 */ /* 0x0001e20000100800 */
[----:B------:R-:W-:Y:S02]  /*209e90*/  LOP3.LUT R23, R23, 0xffff, RZ, 0xc0, !PT ;  /* 0x0000ffff17177812 */ /* 0x000fe400078ec0ff */
[----:B--2---:R-:W-:-:S04]  /*209ea0*/  SHF.R.U32.HI R25, RZ, 0x8, R25 ;  /* 0x00000008ff197819 */ /* 0x004fc80000011619 */
[----:B------:R-:W-:Y:S02]  /*209eb0*/  LOP3.LUT R24, R25, 0xffff, RZ, 0xc0, !PT ;  /* 0x0000ffff19187812 */ /* 0x000fe400078ec0ff */
[----:B------:R-:W-:Y:S02]  /*209ec0*/  SHF.R.U32.HI R25, RZ, 0x8, R27 ;  /* 0x00000008ff197819 */ /* 0x000fe4000001161b */
[--C-:B0-----:R-:W-:Y:S02]  /*209ed0*/  PRMT R26, R24, 0x3340, R0.reuse ;  /* 0x00003340181a7816 */ /* 0x101fe40000000000 */
[----:B------:R-:W-:Y:S02]  /*209ee0*/  LOP3.LUT R24, R25, 0xffff, RZ, 0xc0, !PT ;  /* 0x0000ffff19187812 */ /* 0x000fe400078ec0ff */
[----:B----4-:R-:W-:Y:S02]  /*209ef0*/  LOP3.LUT R25, R16, 0xffff, RZ, 0xc0, !PT ;  /* 0x0000ffff10197812 */ /* 0x010fe400078ec0ff */
[----:B------:R-:W-:Y:S01]  /*209f00*/  PRMT R24, R24, 0x3340, R0 ;  /* 0x0000334018187816 */ /* 0x000fe20000000000 */
[----:B------:R-:W-:Y:S01]  /*209f10*/  STL [R1+0x210], R26 ;  /* 0x0002101a01007387 */ /* 0x000fe20000100800 */
[----:B------:R-:W-:-:S02]  /*209f20*/  PRMT R16, R12, 0x4210, R25 ;  /* 0x000042100c107816 */ /* 0x000fc40000000019 */
[----:B------:R-:W-:Y:S01]  /*209f30*/  PRMT R12, R15, 0x5210, R25 ;  /* 0x000052100f0c7816 */ /* 0x000fe20000000019 */
[----:B------:R0:W-:Y:S01]  /*209f40*/  STL [R1+0x20c], R24 ;  /* 0x00020c1801007387 */ /* 0x0001e20000100800 */
[----:B------:R-:W-:-:S03]  /*209f50*/  LOP3.LUT R25, R14, 0xffff, RZ, 0xc0, !PT ;  /* 0x0000ffff0e197812 */ /* 0x000fc600078ec0ff */
[----:B------:R-:W-:Y:S04]  /*209f60*/  STL [R1+0x750], R16 ;  /* 0x0007501001007387 */ /* 0x000fe80000100800 */
[----:B------:R1:W-:Y:S04]  /*209f70*/  STL [R1+0x140], R12 ;  /* 0x0001400c01007387 */ /* 0x0003e80000100800 */
[----:B------:R-:W2:Y:S01]  /*209f80*/  LDL.LU R28, [R1+0xbc] ;  /* 0x0000bc00011c7983 */ /* 0x000ea20000300800 */
[----:B0-----:R-:W-:-:S04]  /*209f90*/  LOP3.LUT R24, R22, 0xffff, RZ, 0xc0, !PT ;  /* 0x0000ffff16187812 */ /* 0x001fc800078ec0ff */
[--C-:B------:R-:W-:Y:S02]  /*209fa0*/  PRMT R14, R29, 0x4210, R24.reuse ;  /* 0x000042101d0e7816 */ /* 0x100fe40000000018 */
[----:B-1----:R-:W-:Y:S02]  /*209fb0*/  PRMT R12, R13, 0x5210, R24 ;  /* 0x000052100d0c7816 */ /* 0x002fe40000000018 */
[----:B------:R-:W-:Y:S02]  /*209fc0*/  LOP3.LUT R27, R19, 0xffff, RZ, 0xc0, !PT ;  /* 0x0000ffff131b7812 */ /* 0x000fe400078ec0ff */
[----:B------:R-:W-:Y:S01]  /*209fd0*/  LOP3.LUT R26, R21, 0xffff, RZ, 0xc0, !PT ;  /* 0x0000ffff151a7812 */ /* 0x000fe200078ec0ff */
[----:B------:R0:W-:Y:S04]  /*209fe0*/  STL [R1+0x754], R14 ;  /* 0x0007540e01007387 */ /* 0x0001e80000100800 */
[----:B------:R-:W3:Y:S04]  /*209ff0*/  LDL.LU R16, [R1+0x1bdc] ;  /* 0x001bdc0001107983 */ /* 0x000ee80000300800 */
[----:B------:R1:W-:Y:S01]  /*20a000*/  STL [R1+0x144], R12 ;  /* 0x0001440c01007387 */ /* 0x0003e20000100800 */
[----:B------:R-:W-:-:S03]  /*20a010*/  PRMT R13, R17, 0x4210, R25 ;  /* 0x00004210110d7816 */ /* 0x000fc60000000019 */
[----:B------:R-:W4:Y:S04]  /*20a020*/  LDL.LU R15, [R1+0x418] ;  /* 0x00041800010f7983 */ /* 0x000f280000300800 */
[----:B------:R-:W2:Y:S01]  /*20a030*/  LDL.LU R22, [R1+0x1c58] ;  /* 0x001c580001167983 */ /* 0x000ea20000300800 */
[----:B------:R-:W-:-:S03]  /*20a040*/  PRMT R24, R23, 0x3340, R0 ;  /* 0x0000334017187816 */ /* 0x000fc60000000000 */
[----:B0-----:R-:W2:Y:S04]  /*20a050*/  LDL.LU R14, [R1+0xc0] ;  /* 0x0000c000010e7983 */ /* 0x001ea80000300800 */
[----:B------:R-:W4:Y:S01]  /*20a060*/  LDL.LU R17, [R1+0x420] ;  /* 0x0004200001117983 */ /* 0x000f220000300800 */
[----:B-1----:R-:W-:Y:S02]  /*20a070*/  PRMT R12, R18, 0x5210, R25 ;  /* 0x00005210120c7816 */ /* 0x002fe40000000019 */
[----:B------:R-:W-:Y:S01]  /*20a080*/  PRMT R25, R27, 0x3340, R26 ;  /* 0x000033401b197816 */ /* 0x000fe2000000001a */
[----:B------:R-:W-:Y:S04]  /*20a090*/  STL [R1+0x758], R13 ;  /* 0x0007580d01007387 */ /* 0x000fe80000100800 */
[----:B------:R0:W-:Y:S04]  /*20a0a0*/  STL [R1+0x148], R12 ;  /* 0x0001480c01007387 */ /* 0x0001e80000100800 */
[----:B------:R-:W4:Y:S04]  /*20a0b0*/  LDL.LU R18, [R1+0x1ba4] ;  /* 0x001ba40001127983 */ /* 0x000f280000300800 */
[----:B------:R-:W4:Y:S01]  /*20a0c0*/  LDL.LU R19, [R1+0x1c68] ;  /* 0x001c680001137983 */ /* 0x000f220000300800 */
[----:B0-----:R-:W-:-:S02]  /*20a0d0*/  PRMT R12, R25, 0x5410, R24 ;  /* 0x00005410190c7816 */ /* 0x001fc40000000018 */
[----:B------:R-:W-:Y:S02]  /*20a0e0*/  SHF.R.U32.HI R25, RZ, 0x8, R27 ;  /* 0x00000008ff197819 */ /* 0x000fe4000001161b */
[----:B------:R-:W-:Y:S01]  /*20a0f0*/  SHF.R.U32.HI R24, RZ, 0x8, R26 ;  /* 0x00000008ff187819 */ /* 0x000fe2000001161a */
[----:B------:R0:W-:Y:S01]  /*20a100*/  STL [R1+0x1aa8], R12 ;  /* 0x001aa80c01007387 */ /* 0x0001e20000100800 */
[----:B------:R-:W-:Y:S02]  /*20a110*/  LOP3.LUT R25, R25, 0xffff, RZ, 0xc0, !PT ;  /* 0x0000ffff19197812 */ /* 0x000fe400078ec0ff */
[----:B------:R-:W-:-:S04]  /*20a120*/  LOP3.LUT R24, R24, 0xffff, RZ, 0xc0, !PT ;  /* 0x0000ffff18187812 */ /* 0x000fc800078ec0ff */
[----:B------:R-:W-:Y:S01]  /*20a130*/  PRMT R24, R25, 0x3340, R24 ;  /* 0x0000334019187816 */ /* 0x000fe20000000018 */
[----:B0-----:R-:W4:Y:S04]  /*20a140*/  LDL.LU R12, [R1+0xc4] ;  /* 0x0000c400010c7983 */ /* 0x001f280000300800 */
[----:B------:R-:W4:Y:S04]  /*20a150*/  LDL.LU R29, [R1+0x523c] ;  /* 0x00523c00011d7983 */ /* 0x000f280000300800 */
[----:B------:R-:W4:Y:S04]  /*20a160*/  LDL.LU R13, [R1+0x42c] ;  /* 0x00042c00010d7983 */ /* 0x000f280000300800 */
[----:B------:R-:W4:Y:S04]  /*20a170*/  LDL.LU R21, [R1+0x1c54] ;  /* 0x001c540001157983 */ /* 0x000f280000300800 */
[----:B------:R-:W4:Y:S04]  /*20a180*/  LDL.LU R27, [R1+0x1c70] ;  /* 0x001c7000011b7983 */ /* 0x000f280000300800 */
[----:B------:R-:W4:Y:S01]  /*20a190*/  LDL.LU R25, [R1+0x1bd8] ;  /* 0x001bd80001197983 */ /* 0x000f220000300800 */
[----:B------:R-:W-:-:S03]  /*20a1a0*/  SHF.R.U32.HI R26, RZ, 0x8, R23 ;  /* 0x00000008ff1a7819 */ /* 0x000fc60000011617 */
[----:B------:R-:W4:Y:S04]  /*20a1b0*/  LDL.LU R23, [R1+0x6d0] ;  /* 0x0006d00001177983 */ /* 0x000f280000300800 */
[----:B------:R0:W-:Y:S02]  /*20a1c0*/  STL [R1+0x3f4], R24 ;  /* 0x0003f41801007387 */ /* 0x0001e40000100800 */
[----:B0-----:R-:W-:-:S04]  /*20a1d0*/  LOP3.LUT R24, R26, 0xffff, RZ, 0xc0, !PT ;  /* 0x0000ffff1a187812 */ /* 0x001fc800078ec0ff */
[----:B------:R-:W-:-:S05]  /*20a1e0*/  PRMT R24, R24, 0x3340, R0 ;  /* 0x0000334018187816 */ /* 0x000fca0000000000 */
[----:B------:R3:W-:Y:S02]  /*20a1f0*/  STL [R1+0x208], R24 ;  /* 0x0002081801007387 */ /* 0x0007e40000100800 */
[----:B---3--:R-:W-:-:S04]  /*20a200*/  LOP3.LUT R24, R16, 0xffff, RZ, 0xc0, !PT ;  /* 0x0000ffff10187812 */ /* 0x008fc800078ec0ff */
[----:B--2---:R-:W-:Y:S02]  /*20a210*/  PRMT R14, R14, 0x5210, R24 ;  /* 0x000052100e0e7816 */ /* 0x004fe40000000018 */
[----:B----4-:R-:W-:-:S04]  /*20a220*/  LOP3.LUT R25, R25, 0xffff, RZ, 0xc0, !PT ;  /* 0x0000ffff19197812 */ /* 0x010fc800078ec0ff */
[--C-:B------:R-:W-:Y:S02]  /*20a230*/  PRMT R27, R27, 0x4210, R25.reuse ;  /* 0x000042101b1b7816 */ /* 0x100fe40000000019 */
[----:B------:R-:W-:Y:S02]  /*20a240*/  PRMT R26, R28, 0x5210, R25 ;  /* 0x000052101c1a7816 */ /* 0x000fe40000000019 */
[----:B------:R-:W-:Y:S02]  /*20a250*/  SHF.R.U32.HI R25, RZ, 0x8, R15 ;  /* 0x00000008ff197819 */ /* 0x000fe4000001160f */
[----:B------:R-:W-:Y:S02]  /*20a260*/  PRMT R15, R22, 0x4210, R24 ;  /* 0x00004210160f7816 */ /* 0x000fe40000000018 */
[----:B------:R-:W-:Y:S02]  /*20a270*/  LOP3.LUT R24, R25, 0xffff, RZ, 0xc0, !PT ;  /* 0x0000ffff19187812 */ /* 0x000fe400078ec0ff */
[----:B------:R-:W-:Y:S01]  /*20a280*/  SHF.R.U32.HI R25, RZ, 0x8, R17 ;  /* 0x00000008ff197819 */ /* 0x000fe20000011611 */
[----:B------:R-:W-:Y:S04]  /*20a290*/  STL [R1+0x740], R27 ;  /* 0x0007401b01007387 */ /* 0x000fe80000100800 */
[----:B------:R-:W-:Y:S04]  /*20a2a0*/  STL [R1+0x130], R26 ;  /* 0x0001301a01007387 */ /* 0x000fe80000100800 */
[----:B------:R-:W-:Y:S01]  /*20a2b0*/  STL [R1+0x744], R15 ;  /* 0x0007440f01007387 */ /* 0x000fe20000100800 */
[----:B------:R-:W-:-:S03]  /*20a2c0*/  PRMT R17, R24, 0x3340, R0 ;  /* 0x0000334018117816 */ /* 0x000fc60000000000 */
[----:B------:R0:W-:Y:S01]  /*20a2d0*/  STL [R1+0x134], R14 ;  /* 0x0001340e01007387 */ /* 0x0001e20000100800 */
[----:B------:R-:W-:-:S03]  /*20a2e0*/  LOP3.LUT R24, R25, 0xffff, RZ, 0xc0, !PT ;  /* 0x0000ffff19187812 */ /* 0x000fc600078ec0ff */
[----:B------:R-:W2:Y:S01]  /*20a2f0*/  LDL.LU R22, [R1+0x1c3c] ;  /* 0x001c3c0001167983 */ /* 0x000ea20000300800 */
[----:B------:R-:W-:Y:S02]  /*20a300*/  LOP3.LUT R25, R18, 0xffff, RZ, 0xc0, !PT ;  /* 0x0000ffff12197812 */ /* 0x000fe400078ec0ff */
[----:B------:R-:W-:Y:S01]  /*20a310*/  PRMT R24, R24, 0x3340, R0 ;  /* 0x0000334018187816 */ /* 0x000fe20000000000 */
[----:B0-----:R-:W3:Y:S04]  /*20a320*/  LDL.LU R14, [R1+0xcc] ;  /* 0x0000cc00010e7983 */ /* 0x001ee80000300800 */
[----:B------:R-:W4:Y:S04]  /*20a330*/  LDL.LU R28, [R1+0x6d4] ;  /* 0x0006d400011c7983 */ /* 0x000f280000300800 */
[----:B------:R-:W2:Y:S04]  /*20a340*/  LDL.LU R16, [R1+0x1c40] ;  /* 0x001c400001107983 */ /* 0x000ea80000300800 */
[----:B------:R-:W2:Y:S04]  /*20a350*/  LDL.LU R15, [R1+0xd0] ;  /* 0x0000d000010f7983 */ /* 0x000ea80000300800 */
[----:B------:R0:W-:Y:S04]  /*20a360*/  STL [R1+0x755c], R17 ;  /* 0x00755c1101007387 */ /* 0x0001e80000100800 */
[----:B------:R-:W2:Y:S01]  /*20a370*/  LDL.LU R18, [R1+0x74c] ;  /* 0x00074c0001127983 */ /* 0x000ea20000300800 */
[----:B------:R-:W-:-:S02]  /*20a380*/  PRMT R12, R12, 0x5210, R25 ;  /* 0x000052100c0c7816 */ /* 0x000fc40000000019 */
[----:B0-----:R-:W-:Y:S02]  /*20a390*/  PRMT R17, R19, 0x4210, R25 ;  /* 0x0000421013117816 */ /* 0x001fe40000000019 */
[----:B------:R-:W2:Y:S04]  /*20a3a0*/  LDL.LU R19, [R1+0x1bec] ;  /* 0x001bec0001137983 */ /* 0x000ea80000300800 */
[----:B------:R0:W-:Y:S04]  /*20a3b0*/  STL [R1+0x204], R24 ;  /* 0x0002041801007387 */ /* 0x0001e80000100800 */
[----:B------:R-:W-:Y:S01]  /*20a3c0*/  STL [R1+0x748], R17 ;  /* 0x0007481101007387 */ /* 0x000fe20000100800 */
[----:B------:R-:W-:-:S03]  /*20a3d0*/  SHF.R.U32.HI R25, RZ, 0x8, R13 ;  /* 0x00000008ff197819 */ /* 0x000fc6000001160d */
[----:B------:R1:W-:Y:S01]  /*20a3e0*/  STL [R1+0x138], R12 ;  /* 0x0001380c01007387 */ /* 0x0003e20000100800 */
[----:B0-----:R-:W-:-:S04]  /*20a3f0*/  LOP3.LUT R24, R29, 0xffff, RZ, 0xc0, !PT ;  /* 0x0000ffff1d187812 */ /* 0x001fc800078ec0ff */
[--C-:B------:R-:W-:Y:S02]  /*20a400*/  PRMT R13, R21, 0x4210, R24.reuse ;  /* 0x00004210150d7816 */ /* 0x100fe40000000018 */
[----:B-1----:R-:W-:Y:S02]  /*20a410*/  PRMT R12, R20, 0x5210, R24 ;  /* 0x00005210140c7816 */ /* 0x002fe40000000018 */
[----:B------:R-:W-:Y:S01]  /*20a420*/  LOP3.LUT R24, R25, 0xffff, RZ, 0xc0, !PT ;  /* 0x0000ffff19187812 */ /* 0x000fe200078ec0ff */
[----:B------:R0:W-:Y:S04]  /*20a430*/  STL [R1+0x1e0], R13 ;  /* 0x0001e00d01007387 */ /* 0x0001e80000100800 */
[----:B------:R1:W-:Y:S04]  /*20a440*/  STL [R1+0x120], R12 ;  /* 0x0001200c01007387 */ /* 0x0003e80000100800 */
[----:B------:R-:W2:Y:S01]  /*20a450*/  LDL.LU R29, [R1+0x1c34] ;  /* 0x001c3400011d7983 */ /* 0x000ea20000300800 */
[----:B------:R-:W-:-:S02]  /*20a460*/  PRMT R20, R24, 0x3340, R0 ;  /* 0x0000334018147816 */ /* 0x000fc40000000000 */
[----:B------:R-:W-:Y:S01]  /*20a470*/  SHF.R.U32.HI R25, RZ, 0x8, R23 ;  /* 0x00000008ff197819 */ /* 0x000fe20000011617 */
[----:B0-----:R-:W2:Y:S04]  /*20a480*/  LDL.LU R13, [R1+0xd4] ;  /* 0x0000d400010d7983 */ /* 0x001ea80000300800 */
[----:B------:R-:W2:Y:S04]  /*20a490*/  LDL.LU R17, [R1+0x1bb8] ;  /* 0x001bb80001117983 */ /* 0x000ea80000300800 */
[----:B------:R-:W2:Y:S04]  /*20a4a0*/  LDL.LU R26, [R1+0x1c30] ;  /* 0x001c3000011a7983 */ /* 0x000ea80000300800 */
[----:B------:R-:W2:Y:S04]  /*20a4b0*/  LDL.LU R27, [R1+0x870] ;  /* 0x00087000011b7983 */ /* 0x000ea80000300800 */
[----:B-1----:R-:W2:Y:S04]  /*20a4c0*/  LDL.LU R12, [R1+0xdc] ;  /* 0x0000dc00010c7983 */ /* 0x002ea80000300800 */
[----:B------:R0:W-:Y:S01]  /*20a4d0*/  STL [R1+0x1f8], R20 ;  /* 0x0001f81401007387 */ /* 0x0001e20000100800 */
[----:B------:R-:W-:-:S03]  /*20a4e0*/  LOP3.LUT R24, R25, 0xffff, RZ, 0xc0, !PT ;  /* 0x0000ffff19187812 */ /* 0x000fc600078ec0ff */
[----:B0-----:R-:W2:Y:S04]  /*20a4f0*/  LDL.LU R20, [R1+0x53d0] ;  /* 0x0053d00001147983 */ /* 0x001ea80000300800 */
[----:B------:R-:W2:Y:S04]  /*20a500*/  LDL.LU R21, [R1+0x52ac] ;  /* 0x0052ac0001157983 */ /* 0x000ea80000300800 */
[----:B------:R-:W2:Y:S04]  /*20a510*/  LDL.LU R23, [R1+0x532c] ;  /* 0x00532c0001177983 */ /* 0x000ea80000300800 */
[----:B------:R-:W2:Y:S01]  /*20a520*/  LDL.LU R25, [R1+0x5240] ;  /* 0x0052400001197983 */ /* 0x000ea20000300800 */
[----:B------:R-:W-:-:S05]  /*20a530*/  PRMT R24, R24, 0x3340, R0 ;  /* 0x0000334018187816 */ /* 0x000fca0000000000 */
[----:B------:R0:W-:Y:S04]  /*20a540*/  STL [R1+0x1fc], R24 ;  /* 0x0001fc1801007387 */ /* 0x0001e80000100800 */
[----:B0-----:R-:W4:Y:S01]  /*20a550*/  LDL.LU R24, [R1+0x51f0] ;  /* 0x0051f00001187983 */ /* 0x001f220000300800 */
[----:B--2---:R-:W-:-:S04]  /*20a560*/  LOP3.LUT R25, R25, 0xffff, RZ, 0xc0, !PT ;  /* 0x0000ffff19197812 */ /* 0x004fc800078ec0ff */
[--C-:B------:R-:W-:Y:S02]  /*20a570*/  PRMT R22, R22, 0x4210, R25.reuse ;  /* 0x0000421016167816 */ /* 0x100fe40000000019 */
[----:B---3--:R-:W-:-:S03]  /*20a580*/  PRMT R25, R14, 0x5210, R25 ;  /* 0x000052100e197816 */ /* 0x008fc60000000019 */
[----:B------:R0:W-:Y:S01]  /*20a590*/  STL [R1+0x1e4], R22 ;  /* 0x0001e41601007387 */ /* 0x0001e20000100800 */
[----:B----4-:R-:W-:-:S03]  /*20a5a0*/  LOP3.LUT R24, R24, 0xffff, RZ, 0xc0, !PT ;  /* 0x0000ffff18187812 */ /* 0x010fc600078ec0ff */
[----:B0-----:R-:W2:Y:S04]  /*20a5b0*/  LDL.LU R22, [R1+0x7628] ;  /* 0x0076280001167983 */ /* 0x001ea80000300800 */
[----:B------:R-:W3:Y:S04]  /*20a5c0*/  LDL.LU R14, [R1+0x7624] ;  /* 0x00762400010e7983 */ /* 0x000ee80000300800 */
[----:B------:R0:W-:Y:S01]  /*20a5d0*/  STL [R1+0x124], R25 ;  /* 0x0001241901007387 */ /* 0x0001e20000100800 */
[--C-:B------:R-:W-:Y:S02]  /*20a5e0*/  PRMT R16, R16, 0x4210, R24.reuse ;  /* 0x0000421010107816 */ /* 0x100fe40000000018 */
[----:B------:R-:W-:-:S02]  /*20a5f0*/  PRMT R15, R15, 0x5210, R24 ;  /* 0x000052100f0f7816 */ /* 0x000fc40000000018 */
[----:B0-----:R-:W-:Y:S01]  /*20a600*/  SHF.R.U32.HI R25, RZ, 0x8, R28 ;  /* 0x00000008ff197819 */ /* 0x001fe2000001161c */
[----:B------:R-:W-:Y:S03]  /*20a610*/  STL [R1+0x1e8], R16 ;  /* 0x0001e81001007387 */ /* 0x000fe60000100800 */
[----:B------:R-:W-:Y:S02]  /*20a620*/  LOP3.LUT R24, R25, 0xffff, RZ, 0xc0, !PT ;  /* 0x0000ffff19187812 */ /* 0x000fe400078ec0ff */
[----:B------:R-:W-:Y:S01]  /*20a630*/  SHF.R.U32.HI R25, RZ, 0x8, R18 ;  /* 0x00000008ff197819 */ /* 0x000fe20000011612 */
[----:B------:R0:W-:Y:S02]  /*20a640*/  STL [R1+0x128], R15 ;  /* 0x0001280f01007387 */ /* 0x0001e40000100800 */
[----:B0-----:R-:W-:Y:S02]  /*20a650*/  PRMT R15, R24, 0x3340, R0 ;  /* 0x00003340180f7816 */ /* 0x001fe40000000000 */
[----:B------:R-:W-:-:S02]  /*20a660*/  LOP3.LUT R24, R25, 0xffff, RZ, 0xc0, !PT ;  /* 0x0000ffff19187812 */ /* 0x000fc400078ec0ff */
[----:B------:R-:W-:Y:S01]  /*20a670*/  LOP3.LUT R25, R19, 0xffff, RZ, 0xc0, !PT ;  /* 0x0000ffff13197812 */ /* 0x000fe200078ec0ff */
[----:B------:R0:W-:Y:S04]  /*20a680*/  STL [R1+0x1f0], R15 ;  /* 0x0001f00f01007387 */ /* 0x0001e80000100800 */
[----:B------:R-:W4:Y:S01]  /*20a690*/  LDL.LU R28, [R1+0x525c] ;  /* 0x00525c00011c7983 */ /* 0x000f220000300800 */
[----:B------:R-:W-:-:S03]  /*20a6a0*/  PRMT R19, R24, 0x3340, R0 ;  /* 0x0000334018137816 */ /* 0x000fc60000000000 */
[----:B------:R-:W2:Y:S04]  /*20a6b0*/  LDL.LU R16, [R1+0x5258] ;  /* 0x0052580001107983 */ /* 0x000ea80000300800 */
[----:B------:R-:W2:Y:S01]  /*20a6c0*/  LDL.LU R18, [R1+0x87c] ;  /* 0x00087c0001127983 */ /* 0x000ea20000300800 */
[----:B------:R-:W-:-:S03]  /*20a6d0*/  PRMT R29, R29, 0x4210, R25 ;  /* 0x000042101d1d7816 */ /* 0x000fc60000000019 */
[----:B------:R-:W2:Y:S04]  /*20a6e0*/  LDL.LU R24, [R1+0x1bf0] ;  /* 0x001bf00001187983 */ /* 0x000ea80000300800 */
[----:B0-----:R-:W3:Y:S04]  /*20a6f0*/  LDL.LU R15, [R1+0xe4] ;  /* 0x0000e400010f7983 */ /* 0x001ee80000300800 */
[----:B------:R0:W-:Y:S01]  /*20a700*/  STL [R1+0x1f4], R19 ;  /* 0x0001f41301007387 */ /* 0x0001e20000100800 */
[----:B------:R-:W-:-:S03]  /*20a710*/  PRMT R25, R13, 0x5210, R25 ;  /* 0x000052100d197816 */ /* 0x000fc60000000019 */
[----:B0-----:R-:W3:Y:S04]  /*20a720*/  LDL.LU R19, [R1+0x824] ;  /* 0x0008240001137983 */ /* 0x001ee80000300800 */
[----:B------:R0:W-:Y:S04]  /*20a730*/  STL [R1+0x1d0], R29 ;  /* 0x0001d01d01007387 */ /* 0x0001e80000100800 */
[----:B0-----:R-:W3:Y:S04]  /*20a740*/  LDL.LU R29, [R1+0x7620] ;  /* 0x00762000011d7983 */ /* 0x001ee80000300800 */
[----:B------:R-:W3:Y:S04]  /*20a750*/  LDL.LU R13, [R1+0x761c] ;  /* 0x00761c00010d7983 */ /* 0x000ee80000300800 */
[----:B------:R0:W-:Y:S02]  /*20a760*/  STL [R1+0x110], R25 ;  /* 0x0001101901007387 */ /* 0x0001e40000100800 */
[----:B0-----:R-:W-:-:S02]  /*20a770*/  LOP3.LUT R25, R17, 0xffff, RZ, 0xc0, !PT ;  /* 0x0000ffff11197812 */ /* 0x001fc400078ec0ff */
[----:B--2---:R-:W-:-:S04]  /*20a780*/  LOP3.LUT R24, R24, 0xffff, RZ, 0xc0, !PT ;  /* 0x0000ffff18187812 */ /* 0x004fc800078ec0ff */
[--C-:B------:R-:W-:Y:S02]  /*20a790*/  PRMT R17, R26, 0x4210, R24.reuse ;  /* 0x000042101a117816 */ /* 0x100fe40000000018 */
[----:B---3--:R-:W-:Y:S02]  /*20a7a0*/  PRMT R26, R13, 0x5210, R24 ;  /* 0x000052100d1a7816 */ /* 0x008fe40000000018 */
[----:B------:R-:W2:Y:S04]  /*20a7b0*/  LDL.LU R13, [R1+0x7618] ;  /* 0x00761800010d7983 */ /* 0x000ea80000300800 */
[----:B------:R0:W-:Y:S01]  /*20a7c0*/  STL [R1+0x1d4], R17 ;  /* 0x0001d41101007387 */ /* 0x0001e20000100800 */
[----:B------:R-:W-:-:S03]  /*20a7d0*/  PRMT R24, R27, 0x4210, R25 ;  /* 0x000042101b187816 */ /* 0x000fc60000000019 */
[----:B------:R1:W-:Y:S01]  /*20a7e0*/  STL [R1+0x114], R26 ;  /* 0x0001141a01007387 */ /* 0x0003e20000100800 */
[----:B------:R-:W-:-:S03]  /*20a7f0*/  LOP3.LUT R27, R20, 0xffff, RZ, 0xc0, !PT ;  /* 0x0000ffff141b7812 */ /* 0x000fc600078ec0ff */
[----:B------:R3:W-:Y:S01]  /*20a800*/  STL [R1+0x1d8], R24 ;  /* 0x0001d81801007387 */ /* 0x0007e20000100800 */
[----:B0-----:R-:W-:Y:S02]  /*20a810*/  PRMT R17, R12, 0x5210, R25 ;  /* 0x000052100c117816 */ /* 0x001fe40000000019 */
[----:B------:R-:W-:Y:S02]  /*20a820*/  LOP3.LUT R12, R21, 0xffff, RZ, 0xc0, !PT ;  /* 0x0000ffff150c7812 */ /* 0x000fe400078ec0ff */
[----:B-1----:R-:W-:Y:S02]  /*20a830*/  LOP3.LUT R26, R23, 0xffff, RZ, 0xc0, !PT ;  /* 0x0000ffff171a7812 */ /* 0x002fe400078ec0ff */
[----:B---3--:R-:W-:Y:S02]  /*20a840*/  PRMT R24, R12, 0x3340, R0 ;  /* 0x000033400c187816 */ /* 0x008fe40000000000 */
[----:B------:R-:W-:Y:S01]  /*20a850*/  PRMT R25, R27, 0x3340, R26 ;  /* 0x000033401b197816 */ /* 0x000fe2000000001a */
[----:B------:R0:W-:Y:S03]  /*20a860*/  STL [R1+0x118], R17 ;  /* 0x0001181101007387 */ /* 0x0001e60000100800 */
[----:B0-----:R-:W-:-:S02]  /*20a870*/  PRMT R17, R25, 0x5410, R24 ;  /* 0x0000541019117816 */ /* 0x001fc40000000018 */
[----:B--2---:R-:W-:Y:S02]  /*20a880*/  SHF.R.U32.HI R24, RZ, 0x8, R13 ;  /* 0x00000008ff187819 */ /* 0x004fe4000001160d */
[----:B------:R-:W2:Y:S01]  /*20a890*/  LDL.LU R13, [R1+0x7614] ;  /* 0x00761400010d7983 */ /* 0x000ea20000300800 */
[----:B------:R-:W-:Y:S02]  /*20a8a0*/  SHF.R.U32.HI R27, RZ, 0x8, R27 ;  /* 0x00000008ff1b7819 */ /* 0x000fe4000001161b */
[----:B------:R-:W-:Y:S02]  /*20a8b0*/  SHF.R.U32.HI R25, RZ, 0x8, R26 ;  /* 0x00000008ff197819 */ /* 0x000fe4000001161a */
[----:B------:R-:W-:Y:S01]  /*20a8c0*/  LOP3.LUT R24, R24, 0xffff, RZ, 0xc0, !PT ;  /* 0x0000ffff18187812 */ /* 0x000fe200078ec0ff */
[----:B------:R0:W-:Y:S01]  /*20a8d0*/  STL [R1+0x1adc], R17 ;  /* 0x001adc1101007387 */ /* 0x0001e20000100800 */
[----:B------:R-:W-:Y:S02]  /*20a8e0*/  LOP3.LUT R26, R27, 0xffff, RZ, 0xc0, !PT ;  /* 0x0000ffff1b1a7812 */ /* 0x000fe400078ec0ff */
[----:B------:R-:W-:-:S02]  /*20a8f0*/  LOP3.LUT R25, R25, 0xffff, RZ, 0xc0, !PT ;  /* 0x0000ffff19197812 */ /* 0x000fc400078ec0ff */
[----:B------:R-:W-:Y:S01]  /*20a900*/  PRMT R24, R24, 0x3340, R0 ;  /* 0x0000334018187816 */ /* 0x000fe20000000000 */
[----:B------:R-:W3:Y:S04]  /*20a910*/  LDL.LU R20, [R1+0x5210] ;  /* 0x0052100001147983 */ /* 0x000ee80000300800 */
[----:B------:R-:W3:Y:S04]  /*20a920*/  LDL.LU R23, [R1+0x7e4] ;  /* 0x0007e40001177983 */ /* 0x000ee80000300800 */
[----:B------:R-:W3:Y:S04]  /*20a930*/  LDL.LU R21, [R1+0x7d0] ;  /* 0x0007d00001157983 */ /* 0x000ee80000300800 */
[----:B------:R4:W-:Y:S01]  /*20a940*/  STL [R1+0x1ec], R24 ;  /* 0x0001ec1801007387 */ /* 0x0009e20000100800 */
[----:B0-----:R-:W-:-:S02]  /*20a950*/  PRMT R17, R26, 0x3340, R25 ;  /* 0x000033401a117816 */ /* 0x001fc40000000019 */
[----:B------:R-:W-:-:S03]  /*20a960*/  LOP3.LUT R25, R16, 0xffff, RZ, 0xc0, !PT ;  /* 0x0000ffff10197812 */ /* 0x000fc600078ec0ff */
[----:B------:R0:W-:Y:S01]  /*20a970*/  STL [R1+0x400], R17 ;  /* 0x0004001101007387 */ /* 0x0001e20000100800 */
[----:B----4-:R-:W-:Y:S02]  /*20a980*/  LOP3.LUT R24, R28, 0xffff, RZ, 0xc0, !PT ;  /* 0x0000ffff1c187812 */ /* 0x010fe400078ec0ff */
[--C-:B------:R-:W-:Y:S02]  /*20a990*/  PRMT R14, R14, 0x5210, R25.reuse ;  /* 0x000052100e0e7816 */ /* 0x100fe40000000019 */
[--C-:B------:R-:W-:Y:S02]  /*20a9a0*/  PRMT R16, R15, 0x5210, R24.reuse ;  /* 0x000052100f107816 */ /* 0x100fe40000000018 */
[----:B------:R-:W-:Y:S02]  /*20a9b0*/  PRMT R15, R19, 0x4210, R25 ;  /* 0x00004210130f7816 */ /* 0x000fe40000000019 */
[----:B0-----:R-:W-:Y:S02]  /*20a9c0*/  PRMT R17, R18, 0x4210, R24 ;  /* 0x0000421012117816 */ /* 0x001fe40000000018 */
[----:B------:R-:W4:Y:S04]  /*20a9d0*/  LDL.LU R18, [R1+0x7fc] ;  /* 0x0007fc0001127983 */ /* 0x000f280000300800 */
[----:B------:R0:W-:Y:S04]  /*20a9e0*/  STL [R1+0x1c0], R17 ;  /* 0x0001c01101007387 */ /* 0x0001e80000100800 */
[----:B------:R1:W-:Y:S04]  /*20a9f0*/  STL [R1+0x100], R16 ;  /* 0x0001001001007387 */ /* 0x0003e80000100800 */
[----:B------:R-:W-:Y:S04]  /*20aa00*/  STL [R1+0x1c4], R15 ;  /* 0x0001c40f01007387 */ /* 0x000fe80000100800 */
[----:B------:R0:W-:Y:S01]  /*20aa10*/  STL [R1+0x104], R14 ;  /* 0x0001040e01007387 */ /* 0x0001e20000100800 */
[----:B------:R-:W-:-:S02]  /*20aa20*/  SHF.R.U32.HI R24, RZ, 0x8, R12 ;  /* 0x00000008ff187819 */ /* 0x000fc4000001160c */
[----:B--2---:R-:W-:Y:S02]  /*20aa30*/  SHF.R.U32.HI R25, RZ, 0x8, R13 ;  /* 0x00000008ff197819 */ /* 0x004fe4000001160d */
[----:B------:R-:W2:Y:S04]  /*20aa40*/  LDL.LU R13, [R1+0x7610] ;  /* 0x00761000010d7983 */ /* 0x000ea80000300800 */
[----:B------:R-:W2:Y:S01]  /*20aa50*/  LDL.LU R26, [R1+0x1bc8] ;  /* 0x001bc800011a7983 */ /* 0x000ea20000300800 */
[----:B------:R-:W-:-:S03]  /*20aa60*/  LOP3.LUT R25, R25, 0xffff, RZ, 0xc0, !PT ;  /* 0x0000ffff19197812 */ /* 0x000fc600078ec0ff */
[----:B------:R-:W2:Y:S04]  /*20aa70*/  LDL.LU R27, [R1+0x7cc] ;  /* 0x0007cc00011b7983 */ /* 0x000ea80000300800 */
[----:B0-----:R-:W2:Y:S04]  /*20aa80*/  LDL.LU R17, [R1+0xf4] ;  /* 0x0000f40001117983 */ /* 0x001ea80000300800 */
[----:B------:R-:W2:Y:S04]  /*20aa90*/  LDL.LU R28, [R1+0x7c8] ;  /* 0x0007c800011c7983 */ /* 0x000ea80000300800 */
[----:B-1----:R-:W2:Y:S04]  /*20aaa0*/  LDL.LU R16, [R1+0xf8] ;  /* 0x0000f80001107983 */ /* 0x002ea80000300800 */
[----:B------:R-:W2:Y:S01]  /*20aab0*/  LDL.LU R12, [R1+0x2b18] ;  /* 0x002b1800010c7983 */ /* 0x000ea20000300800 */
[----:B------:R-:W-:-:S03]  /*20aac0*/  PRMT R19, R25, 0x3340, R0 ;  /* 0x0000334019137816 */ /* 0x000fc60000000000 */
[----:B------:R-:W2:Y:S01]  /*20aad0*/  LDL.LU R25, [R1+0x1c04] ;  /* 0x001c040001197983 */ /* 0x000ea20000300800 */
[----:B------:R-:W-:-:S04]  /*20aae0*/  LOP3.LUT R24, R24, 0xffff, RZ, 0xc0, !PT ;  /* 0x0000ffff18187812 */ /* 0x000fc800078ec0ff */
[----:B------:R-:W-:Y:S02]  /*20aaf0*/  PRMT R14, R24, 0x3340, R0 ;  /* 0x00003340180e7816 */ /* 0x000fe40000000000 */
[----:B---3--:R-:W-:-:S03]  /*20ab00*/  LOP3.LUT R24, R20, 0xffff, RZ, 0xc0, !PT ;  /* 0x0000ffff14187812 */ /* 0x008fc600078ec0ff */
[----:B------:R-:W-:Y:S04]  /*20ab10*/  STL [R1+0x1dc], R14 ;  /* 0x0001dc0e01007387 */ /* 0x000fe80000100800 */
[----:B------:R0:W-:Y:S01]  /*20ab20*/  STL [R1+0x7560], R19 ;  /* 0x0075601301007387 */ /* 0x0001e20000100800 */
[--C-:B------:R-:W-:Y:S02]  /*20ab30*/  PRMT R23, R23, 0x4210, R24.reuse ;  /* 0x0000421017177816 */ /* 0x100fe40000000018 */
[----:B------:R-:W-:Y:S01]  /*20ab40*/  PRMT R29, R29, 0x5210, R24 ;  /* 0x000052101d1d7816 */ /* 0x000fe20000000018 */
[----:B0-----:R-:W3:Y:S04]  /*20ab50*/  LDL.LU R19, [R1+0x1c08] ;  /* 0x001c080001137983 */ /* 0x001ee80000300800 */
[----:B------:R-:W3:Y:S04]  /*20ab60*/  LDL.LU R15, [R1+0x527c] ;  /* 0x00527c00010f7983 */ /* 0x000ee80000300800 */
[----:B------:R-:W3:Y:S04]  /*20ab70*/  LDL.LU R14, [R1+0x5274] ;  /* 0x00527400010e7983 */ /* 0x000ee80000300800 */
[----:B------:R-:W3:Y:S04]  /*20ab80*/  LDL.LU R20, [R1+0x7b0] ;  /* 0x0007b00001147983 */ /* 0x000ee80000300800 */
[----:B------:R0:W-:Y:S04]  /*20ab90*/  STL [R1+0x1c8], R23 ;  /* 0x0001c81701007387 */ /* 0x0001e80000100800 */
[----:B0-----:R-:W3:Y:S04]  /*20aba0*/  LDL.LU R23, [R1+0x75c] ;  /* 0x00075c0001177983 */ /* 0x001ee80000300800 */
[----:B------:R0:W-:Y:S04]  /*20abb0*/  STL [R1+0x108], R29 ;  /* 0x0001081d01007387 */ /* 0x0001e80000100800 */
[----:B0-----:R-:W3:Y:S01]  /*20abc0*/  LDL.LU R29, [R1+0x53e4] ;  /* 0x0053e400011d7983 */ /* 0x001ee20000300800 */
[----:B--2---:R-:W-:-:S04]  /*20abd0*/  LOP3.LUT R25, R25, 0xffff, RZ, 0xc0, !PT ;  /* 0x0000ffff19197812 */ /* 0x004fc800078ec0ff */
[--C-:B------:R-:W-:Y:S02]  /*20abe0*/  PRMT R24, R21, 0x4210, R25.reuse ;  /* 0x0000421015187816 */ /* 0x100fe40000000019 */
[----:B------:R-:W-:Y:S01]  /*20abf0*/  PRMT R25, R22, 0x5210, R25 ;  /* 0x0000521016197816 */ /* 0x000fe20000000019 */
[----:B------:R-:W2:Y:S04]  /*20ac00*/  LDL.LU R21, [R1+0x52c0] ;  /* 0x0052c00001157983 */ /* 0x000ea80000300800 */
[----:B------:R-:W-:Y:S04]  /*20ac10*/  STL [R1+0x1b0], R24 ;  /* 0x0001b01801007387 */ /* 0x000fe80000100800 */
[----:B------:R-:W2:Y:S04]  /*20ac20*/  LDL.LU R22, [R1+0x533c] ;  /* 0x00533c0001167983 */ /* 0x000ea80000300800 */
[----:B------:R0:W-:Y:S02]  /*20ac30*/  STL [R1+0xf0], R25 ;  /* 0x0000f01901007387 */ /* 0x0001e40000100800 */
[----:B0-----:R-:W-:-:S02]  /*20ac40*/  SHF.R.U32.HI R25, RZ, 0x8, R13 ;  /* 0x00000008ff197819 */ /* 0x001fc4000001160d */
[----:B------:R-:W2:Y:S01]  /*20ac50*/  LDL.LU R13, [R1+0x760c] ;  /* 0x00760c00010d7983 */ /* 0x000ea20000300800 */
[----:B----4-:R-:W-:Y:S02]  /*20ac60*/  SHF.R.U32.HI R24, RZ, 0x8, R18 ;  /* 0x00000008ff187819 */ /* 0x010fe40000011612 */
[----:B------:R-:W-:Y:S01]  /*20ac70*/  LOP3.LUT R25, R25, 0xffff, RZ, 0xc0, !PT ;  /* 0x0000ffff19197812 */ /* 0x000fe200078ec0ff */
[----:B------:R-:W4:Y:S01]  /*20ac80*/  LDL.LU R18, [R1+0x2cf8] ;  /* 0x002cf80001127983 */ /* 0x000f220000300800 */
[----:B------:R-:W-:Y:S02]  /*20ac90*/  LOP3.LUT R24, R24, 0xffff, RZ, 0xc0, !PT ;  /* 0x0000ffff18187812 */ /* 0x000fe400078ec0ff */
[--C-:B------:R-:W-:Y:S02]  /*20aca0*/  PRMT R25, R25, 0x3340, R0.reuse ;  /* 0x0000334019197816 */ /* 0x100fe40000000000 */
[----:B------:R-:W-:-:S05]  /*20acb0*/  PRMT R24, R24, 0x3340, R0 ;  /* 0x0000334018187816 */ /* 0x000fca0000000000 */
[----:B------:R3:W-:Y:S04]  /*20acc0*/  STL [R1+0x1bc], R24 ;  /* 0x0001bc1801007387 */ /* 0x0007e80000100800 */
[----:B------:R0:W-:Y:S01]  /*20acd0*/  STL [R1+0x1ac], R25 ;  /* 0x0001ac1901007387 */ /* 0x0001e20000100800 */
[----:B---3--:R-:W-:Y:S02]  /*20ace0*/  LOP3.LUT R24, R19, 0xffff, RZ, 0xc0, !PT ;  /* 0x0000ffff13187812 */ /* 0x008fe400078ec0ff */
[----:B0-----:R-:W-:Y:S02]  /*20acf0*/  LOP3.LUT R25, R26, 0xffff, RZ, 0xc0, !PT ;  /* 0x0000ffff1a197812 */ /* 0x001fe400078ec0ff */
[--C-:B------:R-:W-:Y:S02]  /*20ad00*/  PRMT R26, R27, 0x4210, R24.reuse ;  /* 0x000042101b1a7816 */ /* 0x100fe40000000018 */
[----:B------:R-:W-:-:S02]  /*20ad10*/  PRMT R19, R17, 0x5210, R24 ;  /* 0x0000521011137816 */ /* 0x000fc40000000018 */
[--C-:B------:R-:W-:Y:S02]  /*20ad20*/  PRMT R17, R28, 0x4210, R25.reuse ;  /* 0x000042101c117816 */ /* 0x100fe40000000019 */
[----:B------:R-:W-:Y:S01]  /*20ad30*/  PRMT R16, R16, 0x5210, R25 ;  /* 0x0000521010107816 */ /* 0x000fe20000000019 */
[----:B------:R-:W-:Y:S04]  /*20ad40*/  STL [R1+0x1b4], R26 ;  /* 0x0001b41a01007387 */ /* 0x000fe80000100800 */
[----:B------:R-:W-:Y:S04]  /*20ad50*/  STL [R1+0xf4], R19 ;  /* 0x0000f41301007387 */ /* 0x000fe80000100800 */
[----:B------:R-:W-:Y:S04]  /*20ad60*/  STL [R1+0x1b8], R17 ;  /* 0x0001b81101007387 */ /* 0x000fe80000100800 */
[----:B------:R0:W-:Y:S01]  /*20ad70*/  STL [R1+0xf8], R16 ;  /* 0x0000f81001007387 */ /* 0x0001e20000100800 */
[----:B------:R-:W-:-:S04]  /*20ad80*/  SHF.R.U32.HI R24, RZ, 0x8, R12 ;  /* 0x00000008ff187819 */ /* 0x000fc8000001160c */
[----:B------:R-:W-:-:S04]  /*20ad90*/  LOP3.LUT R24, R24, 0xffff, RZ, 0xc0, !PT ;  /* 0x0000ffff18187812 */ /* 0x000fc800078ec0ff */
[----:B0-----:R-:W-:Y:S02]  /*20ada0*/  PRMT R16, R24, 0x3340, R0 ;  /* 0x0000334018107816 */ /* 0x001fe40000000000 */
[----:B------:R-:W-:Y:S02]  /*20adb0*/  LOP3.LUT R24, R15, 0xffff, RZ, 0xc0, !PT ;  /* 0x0000ffff0f187812 */ /* 0x000fe400078ec0ff */
[----:B--2---:R-:W-:Y:S02]  /*20adc0*/  SHF.R.U32.HI R25, RZ, 0x8, R13 ;  /* 0x00000008ff197819 */ /* 0x004fe4000001160d */
[----:B------:R-:W2:Y:S02]  /*20add0*/  LDL.LU R13, [R1+0x7608] ;  /* 0x00760800010d7983 */ /* 0x000ea40000300800 */
[----:B------:R-:W-:-:S04]  /*20ade0*/  LOP3.LUT R25, R25, 0xffff, RZ, 0xc0, !PT ;  /* 0x0000ffff19197812 */ /* 0x000fc800078ec0ff */
[----:B------:R-:W-:Y:S01]  /*20adf0*/  PRMT R12, R25, 0x3340, R0 ;  /* 0x00003340190c7816 */ /* 0x000fe20000000000 */
[----:B------:R-:W-:Y:S01]  /*20ae00*/  STL [R1+0x19c], R16 ;  /* 0x00019c1001007387 */ /* 0x000fe20000100800 */
[----:B------:R-:W-:Y:S02]  /*20ae10*/  LOP3.LUT R25, R14, 0xffff, RZ, 0xc0, !PT ;  /* 0x0000ffff0e197812 */ /* 0x000fe400078ec0ff */
[--C-:B------:R-:W-:Y:S01]  /*20ae20*/  PRMT R14, R20, 0x4210, R24.reuse ;  /* 0x00004210140e7816 */ /* 0x100fe20000000018 */
[----:B------:R0:W-:Y:S04]  /*20ae30*/  STL [R1+0x18c], R12 ;  /* 0x00018c0c01007387 */ /* 0x0001e80000100800 */
[----:B------:R-:W3:Y:S04]  /*20ae40*/  LDL.LU R20, [R1+0x5234] ;  /* 0x0052340001147983 */ /* 0x000ee80000300800 */
[----:B------:R-:W-:Y:S01]  /*20ae50*/  STL [R1+0x1a0], R14 ;  /* 0x0001a00e01007387 */ /* 0x000fe20000100800 */
[----:B0-----:R-:W-:-:S02]  /*20ae60*/  PRMT R12, R10, 0x5210, R24 ;  /* 0x000052100a0c7816 */ /* 0x001fc40000000018 */
[----:B------:R-:W-:-:S03]  /*20ae70*/  PRMT R10, R23, 0x4210, R25 ;  /* 0x00004210170a7816 */ /* 0x000fc60000000019 */
[----:B------:R-:W-:Y:S04]  /*20ae80*/  STL [R1+0xe0], R12 ;  /* 0x0000e00c01007387 */ /* 0x000fe80000100800 */
[----:B------:R-:W3:Y:S01]  /*20ae90*/  LDL.LU R23, [R1+0x76c] ;  /* 0x00076c0001177983 */ /* 0x000ee20000300800 */
[----:B------:R-:W-:-:S03]  /*20aea0*/  PRMT R9, R9, 0x5210, R25 ;  /* 0x0000521009097816 */ /* 0x000fc60000000019 */
[----:B------:R-:W-:Y:S01]  /*20aeb0*/  STL [R1+0x1a4], R10 ;  /* 0x0001a40a01007387 */ /* 0x000fe20000100800 */
[----:B------:R-:W-:-:S03]  /*20aec0*/  LOP3.LUT R26, R22, 0xffff, RZ, 0xc0, !PT ;  /* 0x0000ffff161a7812 */ /* 0x000fc600078ec0ff */
[----:B------:R0:W-:Y:S02]  /*20aed0*/  STL [R1+0xe4], R9 ;  /* 0x0000e40901007387 */ /* 0x0001e40000100800 */
[----:B0-----:R-:W-:Y:S02]  /*20aee0*/  LOP3.LUT R9, R21, 0xffff, RZ, 0xc0, !PT ;  /* 0x0000ffff15097812 */ /* 0x001fe400078ec0ff */
[----:B------:R-:W3:Y:S04]  /*20aef0*/  LDL.LU R21, [R1+0x3084] ;  /* 0x0030840001157983 */ /* 0x000ee80000300800 */
[----:B------:R-:W3:Y:S01]  /*20af00*/  LDL.LU R22, [R1+0x3098] ;  /* 0x0030980001167983 */ /* 0x000ee20000300800 */
[----:B------:R-:W-:Y:S02]  /*20af10*/  LOP3.LUT R27, R29, 0xffff, RZ, 0xc0, !PT ;  /* 0x0000ffff1d1b7812 */ /* 0x000fe400078ec0ff */
[----:B------:R-:W-:-:S02]  /*20af20*/  PRMT R24, R9, 0x3340, R0 ;  /* 0x0000334009187816 */ /* 0x000fc40000000000 */
[----:B------:R-:W-:-:S04]  /*20af30*/  PRMT R25, R27, 0x3340, R26 ;  /* 0x000033401b197816 */ /* 0x000fc8000000001a */
[----:B------:R-:W-:Y:S02]  /*20af40*/  PRMT R10, R25, 0x5410, R24 ;  /* 0x00005410190a7816 */ /* 0x000fe40000000018 */
[----:B----4-:R-:W-:-:S04]  /*20af50*/  SHF.R.U32.HI R24, RZ, 0x8, R18 ;  /* 0x00000008ff187819 */ /* 0x010fc80000011612 */
[----:B------:R-:W-:Y:S01]  /*20af60*/  LOP3.LUT R24, R24, 0xffff, RZ, 0xc0, !PT ;  /* 0x0000ffff18187812 */ /* 0x000fe200078ec0ff */
[----:B------:R0:W-:Y:S04]  /*20af70*/  STL [R1+0x1af4], R10 ;  /* 0x001af40a01007387 */ /* 0x0001e80000100800 */
[----:B------:R-:W4:Y:S01]  /*20af80*/  LDL.LU R17, [R1+0x1c1c] ;  /* 0x001c1c0001117983 */ /* 0x000f220000300800 */
[----:B------:R-:W-:-:S05]  /*20af90*/  PRMT R12, R24, 0x3340, R0 ;  /* 0x00003340180c7816 */ /* 0x000fca0000000000 */
[----:B------:R1:W-:Y:S01]  /*20afa0*/  STL [R1+0x8c], R12 ;  /* 0x00008c0c01007387 */ /* 0x0003e20000100800 */
[----:B--2---:R-:W-:-:S03]  /*20afb0*/  SHF.R.U32.HI R25, RZ, 0x8, R13 ;  /* 0x00000008ff197819 */ /* 0x004fc6000001160d */
[----:B------:R-:W2:Y:S01]  /*20afc0*/  LDL.LU R13, [R1+0x30a8] ;  /* 0x0030a800010d7983 */ /* 0x000ea20000300800 */
[----:B------:R-:W-:-:S04]  /*20afd0*/  LOP3.LUT R25, R25, 0xffff, RZ, 0xc0, !PT ;  /* 0x0000ffff19197812 */ /* 0x000fc800078ec0ff */
[----:B0-----:R-:W-:Y:S02]  /*20afe0*/  PRMT R10, R25, 0x3340, R0 ;  /* 0x00003340190a7816 */ /* 0x001fe40000000000 */
[----:B------:R-:W-:Y:S02]  /*20aff0*/  SHF.R.U32.HI R25, RZ, 0x8, R27 ;  /* 0x00000008ff197819 */ /* 0x000fe4000001161b */
[----:B------:R-:W-:Y:S01]  /*20b000*/  SHF.R.U32.HI R24, RZ, 0x8, R26 ;  /* 0x00000008ff187819 */ /* 0x000fe2000001161a */
[----:B------:R0:W-:Y:S04]  /*20b010*/  STL [R1+0x88], R10 ;  /* 0x0000880a01007387 */ /* 0x0001e80000100800 */
[----:B------:R-:W4:Y:S04]  /*20b020*/  LDL.LU R28, [R1+0x71c] ;  /* 0x00071c00011c7983 */ /* 0x000f280000300800 */
[----:B------:R-:W4:Y:S01]  /*20b030*/  LDL.LU R16, [R1+0x12c] ;  /* 0x00012c0001107983 */ /* 0x000f220000300800 */
[----:B------:R-:W-:-:S02]  /*20b040*/  LOP3.LUT R25, R25, 0xffff, RZ, 0xc0, !PT ;  /* 0x0000ffff19197812 */ /* 0x000fc400078ec0ff */
[----:B------:R-:W-:Y:S01]  /*20b050*/  LOP3.LUT R24, R24, 0xffff, RZ, 0xc0, !PT ;  /* 0x0000ffff18187812 */ /* 0x000fe200078ec0ff */
[----:B-1----:R-:W4:Y:S01]  /*20b060*/  LDL.LU R12, [R1+0x30c8] ;  /* 0x0030c800010c7983 */ /* 0x002f220000300800 */
[----:B------:R-:W-:-:S03]  /*20b070*/  SHF.R.U32.HI R26, RZ, 0x8, R9 ;  /* 0x00000008ff1a7819 */ /* 0x000fc60000011609 */
[----:B------:R-:W4:Y:S01]  /*20b080*/  LDL.LU R15, [R1+0x30d8] ;  /* 0x0030d800010f7983 */ /* 0x000f220000300800 */
[----:B------:R-:W-:Y:S02]  /*20b090*/  PRMT R9, R25, 0x3340, R24 ;  /* 0x0000334019097816 */ /* 0x000fe40000000018 */
[----:B------:R-:W-:Y:S02]  /*20b0a0*/  LOP3.LUT R24, R26, 0xffff, RZ, 0xc0, !PT ;  /* 0x0000ffff1a187812 */ /* 0x000fe400078ec0ff */
[----:B---3--:R-:W-:Y:S01]  /*20b0b0*/  LOP3.LUT R25, R20, 0xffff, RZ, 0xc0, !PT ;  /* 0x0000ffff14197812 */ /* 0x008fe200078ec0ff */
[----:B------:R1:W-:Y:S04]  /*20b0c0*/  STL [R1+0x404], R9 ;  /* 0x0004040901007387 */ /* 0x0003e80000100800 */
[----:B------:R-:W3:Y:S01]  /*20b0d0*/  LDL.LU R14, [R1+0x30f0] ;  /* 0x0030f000010e7983 */ /* 0x000ee20000300800 */
[----:B0-----:R-:W-:-:S03]  /*20b0e0*/  PRMT R10, R23, 0x4210, R25 ;  /* 0x00004210170a7816 */ /* 0x001fc60000000019 */
[----:B------:R-:W3:Y:S01]  /*20b0f0*/  LDL.LU R23, [R1+0x1c24] ;  /* 0x001c240001177983 */ /* 0x000ee20000300800 */
[----:B-1----:R-:W-:-:S05]  /*20b100*/  PRMT R9, R24, 0x3340, R0 ;  /* 0x0000334018097816 */ /* 0x002fca0000000000 */
[----:B------:R0:W-:Y:S04]  /*20b110*/  STL [R1+0x16c], R9 ;  /* 0x00016c0901007387 */ /* 0x0001e80000100800 */
[----:B------:R1:W-:Y:S01]  /*20b120*/  STL [R1+0x1a8], R10 ;  /* 0x0001a80a01007387 */ /* 0x0003e20000100800 */
[----:B0-----:R-:W-:-:S03]  /*20b130*/  PRMT R9, R8, 0x5210, R25 ;  /* 0x0000521008097816 */ /* 0x001fc60000000019 */
[----:B------:R-:W3:Y:S04]  /*20b140*/  LDL.LU R8, [R1+0x6c0] ;  /* 0x0006c00001087983 */ /* 0x000ee80000300800 */
[----:B------:R0:W-:Y:S04]  /*20b150*/  STL [R1+0xe8], R9 ;  /* 0x0000e80901007387 */ /* 0x0001e80000100800 */
[----:B-1----:R-:W3:Y:S01]  /*20b160*/  LDL.LU R10, [R1+0x53f0] ;  /* 0x0053f000010a7983 */ /* 0x002ee20000300800 */
[----:B------:R-:W-:Y:S02]  /*20b170*/  SHF.R.U32.HI R24, RZ, 0x8, R21 ;  /* 0x00000008ff187819 */ /* 0x000fe40000011615 */
[----:B------:R-:W-:Y:S01]  /*20b180*/  SHF.R.U32.HI R25, RZ, 0x8, R22 ;  /* 0x00000008ff197819 */ /* 0x000fe20000011616 */
[----:B0-----:R-:W3:Y:S04]  /*20b190*/  LDL.LU R9, [R1+0x52c4] ;  /* 0x0052c40001097983 */ /* 0x001ee80000300800 */
[----:B------:R-:W3:Y:S04]  /*20b1a0*/  LDL.LU R29, [R1+0x5348] ;  /* 0x00534800011d7983 */ /* 0x000ee80000300800 */
[----:B------:R-:W3:Y:S04]  /*20b1b0*/  LDL.LU R20, [R1+0x53fc] ;  /* 0x0053fc0001147983 */ /* 0x000ee80000300800 */
[----:B------:R-:W3:Y:S04]  /*20b1c0*/  LDL.LU R21, [R1+0x52c8] ;  /* 0x0052c80001157983 */ /* 0x000ee80000300800 */
[----:B------:R-:W3:Y:S01]  /*20b1d0*/  LDL.LU R22, [R1+0x5350] ;  /* 0x0053500001167983 */ /* 0x000ee20000300800 */
[----:B------:R-:W-:-:S02]  /*20b1e0*/  LOP3.LUT R24, R24, 0xffff, RZ, 0xc0, !PT ;  /* 0x0000ffff18187812 */ /* 0x000fc400078ec0ff */
[----:B------:R-:W-:Y:S02]  /*20b1f0*/  LOP3.LUT R25, R25, 0xffff, RZ, 0xc0, !PT ;  /* 0x0000ffff19197812 */ /* 0x000fe400078ec0ff */
[----:B------:R-:W-:-:S05]  /*20b200*/  PRMT R18, R24, 0x3340, R0 ;  /* 0x0000334018127816 */ /* 0x000fca0000000000 */
[----:B------:R0:W-:Y:S02]  /*20b210*/  STL [R1+0x7564], R18 ;  /* 0x0075641201007387 */ /* 0x0001e40000100800 */
[----:B0-----:R-:W-:-:S05]  /*20b220*/  PRMT R18, R25, 0x3340, R0 ;  /* 0x0000334019127816 */ /* 0x001fca0000000000 */
[----:B------:R-:W-:Y:S01]  /*20b230*/  STL [R1+0x168], R18 ;  /* 0x0001681201007387 */ /* 0x000fe20000100800 */
[----:B--2---:R-:W-:-:S03]  /*20b240*/  SHF.R.U32.HI R25, RZ, 0x8, R13 ;  /* 0x00000008ff197819 */ /* 0x004fc6000001160d */
[----:B------:R-:W2:Y:S01]  /*20b250*/  LDL.LU R13, [R1+0x30fc] ;  /* 0x0030fc00010d7983 */ /* 0x000ea20000300800 */
[----:B----4-:R-:W-:-:S04]  /*20b260*/  LOP3.LUT R24, R17, 0xffff, RZ, 0xc0, !PT ;  /* 0x0000ffff11187812 */ /* 0x010fc800078ec0ff */
[--C-:B------:R-:W-:Y:S02]  /*20b270*/  PRMT R17, R28, 0x4210, R24.reuse ;  /* 0x000042101c117816 */ /* 0x100fe40000000018 */
[----:B------:R-:W-:Y:S02]  /*20b280*/  PRMT R16, R16, 0x5210, R24 ;  /* 0x0000521010107816 */ /* 0x000fe40000000018 */
[----:B------:R-:W-:Y:S02]  /*20b290*/  LOP3.LUT R24, R25, 0xffff, RZ, 0xc0, !PT ;  /* 0x0000ffff19187812 */ /* 0x000fe400078ec0ff */
[----:B------:R-:W-:Y:S02]  /*20b2a0*/  SHF.R.U32.HI R25, RZ, 0x8, R12 ;  /* 0x00000008ff197819 */ /* 0x000fe4000001160c */
[----:B------:R-:W-:Y:S01]  /*20b2b0*/  PRMT R12, R24, 0x3340, R0 ;  /* 0x00003340180c7816 */ /* 0x000fe20000000000 */
[----:B------:R-:W-:Y:S01]  /*20b2c0*/  STL [R1+0x190], R17 ;  /* 0x0001901101007387 */ /* 0x000fe20000100800 */
[----:B------:R-:W-:-:S03]  /*20b2d0*/  LOP3.LUT R24, R25, 0xffff, RZ, 0xc0, !PT ;  /* 0x0000ffff19187812 */ /* 0x000fc600078ec0ff */
[----:B------:R-:W-:Y:S01]  /*20b2e0*/  STL [R1+0xd0], R16 ;  /* 0x0000d01001007387 */ /* 0x000fe20000100800 */
[----:B------:R-:W-:-:S03]  /*20b2f0*/  SHF.R.U32.HI R25, RZ, 0x8, R15 ;  /* 0x00000008ff197819 */ /* 0x000fc6000001160f */
[----:B------:R0:W-:Y:S02]  /*20b300*/  STL [R1+0x80], R12 ;  /* 0x0000800c01007387 */ /* 0x0001e40000100800 */
[----:B0-----:R-:W-:Y:S02]  /*20b310*/  PRMT R12, R24, 0x3340, R0 ;  /* 0x00003340180c7816 */ /* 0x001fe40000000000 */
[----:B------:R-:W-:Y:S02]  /*20b320*/  LOP3.LUT R24, R25, 0xffff, RZ, 0xc0, !PT ;  /* 0x0000ffff19187812 */ /* 0x000fe400078ec0ff */
[----:B---3--:R-:W-:Y:S01]  /*20b330*/  SHF.R.U32.HI R25, RZ, 0x8, R14 ;  /* 0x00000008ff197819 */ /* 0x008fe2000001160e */
[----:B------:R0:W-:Y:S02]  /*20b340*/  STL [R1+0x11c], R12 ;  /* 0x00011c0c01007387 */ /* 0x0001e40000100800 */
[----:B0-----:R-:W-:Y:S02]  /*20b350*/  PRMT R12, R24, 0x3340, R0 ;  /* 0x00003340180c7816 */ /* 0x001fe40000000000 */
[----:B------:R-:W-:-:S02]  /*20b360*/  LOP3.LUT R24, R25, 0xffff, RZ, 0xc0, !PT ;  /* 0x0000ffff19187812 */ /* 0x000fc400078ec0ff */
[----:B------:R-:W-:Y:S01]  /*20b370*/  LOP3.LUT R25, R23, 0xffff, RZ, 0xc0, !PT ;  /* 0x0000ffff17197812 */ /* 0x000fe200078ec0ff */
[----:B------:R0:W-:Y:S01]  /*20b380*/  STL [R1+0x10c], R12 ;  /* 0x00010c0c01007387 */ /* 0x0001e20000100800 */
[----:B------:R-:W-:Y:S02]  /*20b390*/  PRMT R15, R24, 0x3340, R0 ;  /* 0x00003340180f7816 */ /* 0x000fe40000000000 */
[----:B------:R-:W-:Y:S01]  /*20b3a0*/  PRMT R14, R8, 0x4210, R25 ;  /* 0x00004210080e7816 */ /* 0x000fe20000000019 */
[----:B------:R-:W3:Y:S01]  /*20b3b0*/  LDL.LU R23, [R1+0x3124] ;  /* 0x0031240001177983 */ /* 0x000ee20000300800 */
[----:B------:R-:W-:-:S03]  /*20b3c0*/  LOP3.LUT R8, R10, 0xffff, RZ, 0xc0, !PT ;  /* 0x0000ffff0a087812 */ /* 0x000fc600078ec0ff */
[----:B------:R-:W-:Y:S01]  /*20b3d0*/  STL [R1+0x17c], R15 ;  /* 0x00017c0f01007387 */ /* 0x000fe20000100800 */
[----:B0-----:R-:W-:Y:S02]  /*20b3e0*/  PRMT R12, R7, 0x5210, R25 ;  /* 0x00005210070c7816 */ /* 0x001fe40000000019 */
[----:B------:R-:W-:Y:S02]  /*20b3f0*/  LOP3.LUT R7, R9, 0xffff, RZ, 0xc0, !PT ;  /* 0x0000ffff09077812 */ /* 0x000fe400078ec0ff */
[----:B------:R-:W-:Y:S01]  /*20b400*/  LOP3.LUT R10, R29, 0xffff, RZ, 0xc0, !PT ;  /* 0x0000ffff1d0a7812 */ /* 0x000fe200078ec0ff */
[----:B------:R-:W-:Y:S04]  /*20b410*/  STL [R1+0x194], R14 ;  /* 0x0001940e01007387 */ /* 0x000fe80000100800 */
[----:B------:R0:W-:Y:S01]  /*20b420*/  STL [R1+0xd4], R12 ;  /* 0x0000d40c01007387 */ /* 0x0001e20000100800 */
[----:B------:R-:W-:-:S02]  /*20b430*/  PRMT R24, R7, 0x3340, R0 ;  /* 0x0000334007187816 */ /* 0x000fc40000000000 */
[----:B------:R-:W-:Y:S02]  /*20b440*/  PRMT R25, R8, 0x3340, R10 ;  /* 0x0000334008197816 */ /* 0x000fe4000000000a */
[----:B------:R-:W-:Y:S02]  /*20b450*/  LOP3.LUT R27, R20, 0xffff, RZ, 0xc0, !PT ;  /* 0x0000ffff141b7812 */ /* 0x000fe400078ec0ff */
[----:B------:R-:W-:Y:S02]  /*20b460*/  LOP3.LUT R26, R22, 0xffff, RZ, 0xc0, !PT ;  /* 0x0000ffff161a7812 */ /* 0x000fe400078ec0ff */
[----:B------:R-:W-:Y:S02]  /*20b470*/  PRMT R9, R25, 0x5410, R24 ;  /* 0x0000541019097816 */ /* 0x000fe40000000018 */
[----:B0-----:R-:W-:Y:S02]  /*20b480*/  LOP3.LUT R12, R21, 0xffff, RZ, 0xc0, !PT ;  /* 0x0000ffff150c7812 */ /* 0x001fe400078ec0ff */
[----:B------:R-:W-:-:S02]  /*20b490*/  PRMT R25, R27, 0x3340, R26 ;  /* 0x000033401b197816 */ /* 0x000fc4000000001a */
[----:B------:R-:W-:Y:S01]  /*20b4a0*/  PRMT R24, R12, 0x3340, R0 ;  /* 0x000033400c187816 */ /* 0x000fe20000000000 */
[----:B------:R0:W-:Y:S04]  /*20b4b0*/  STL [R1+0x1afc], R9 ;  /* 0x001afc0901007387 */ /* 0x0001e80000100800 */
[----:B------:R-:W4:Y:S01]  /*20b4c0*/  LDL.LU R21, [R1+0x1bfc] ;  /* 0x001bfc0001157983 */ /* 0x000f220000300800 */
[----:B0-----:R-:W-:-:S05]  /*20b4d0*/  PRMT R9, R25, 0x5410, R24 ;  /* 0x0000541019097816 */ /* 0x001fca0000000018 */
[----:B------:R0:W-:Y:S04]  /*20b4e0*/  STL [R1+0x1af8], R9 ;  /* 0x001af80901007387 */ /* 0x0001e80000100800 */
[----:B------:R-:W4:Y:S04]  /*20b4f0*/  LDL.LU R22, [R1+0x77c] ;  /* 0x00077c0001167983 */ /* 0x000f280000300800 */
[----:B0-----:R-:W4:Y:S01]  /*20b500*/  LDL.LU R9, [R1+0x3144] ;  /* 0x0031440001097983 */ /* 0x001f220000300800 */
[----:B--2---:R-:W-:-:S03]  /*20b510*/  SHF.R.U32.HI R25, RZ, 0x8, R13 ;  /* 0x00000008ff197819 */ /* 0x004fc6000001160d */
[----:B------:R-:W2:Y:S01]  /*20b520*/  LDL.LU R13, [R1+0x315c] ;  /* 0x00315c00010d7983 */ /* 0x000ea20000300800 */
[----:B------:R-:W-:Y:S02]  /*20b530*/  SHF.R.U32.HI R27, RZ, 0x8, R27 ;  /* 0x00000008ff1b7819 */ /* 0x000fe4000001161b */
[----:B------:R-:W-:Y:S02]  /*20b540*/  SHF.R.U32.HI R24, RZ, 0x8, R26 ;  /* 0x00000008ff187819 */ /* 0x000fe4000001161a */
[----:B------:R-:W-:Y:S02]  /*20b550*/  LOP3.LUT R26, R27, 0xffff, RZ, 0xc0, !PT ;  /* 0x0000ffff1b1a7812 */ /* 0x000fe400078ec0ff */
[----:B------:R-:W-:Y:S02]  /*20b560*/  LOP3.LUT R24, R24, 0xffff, RZ, 0xc0, !PT ;  /* 0x0000ffff18187812 */ /* 0x000fe400078ec0ff */
[----:B------:R-:W-:Y:S02]  /*20b570*/  SHF.R.U32.HI R27, RZ, 0x8, R12 ;  /* 0x00000008ff1b7819 */ /* 0x000fe4000001160c */
[----:B------:R-:W-:-:S02]  /*20b580*/  LOP3.LUT R25, R25, 0xffff, RZ, 0xc0, !PT ;  /* 0x0000ffff19197812 */ /* 0x000fc400078ec0ff */
[----:B------:R-:W-:Y:S02]  /*20b590*/  PRMT R20, R26, 0x3340, R24 ;  /* 0x000033401a147816 */ /* 0x000fe40000000018 */
[----:B------:R-:W-:Y:S02]  /*20b5a0*/  LOP3.LUT R27, R27, 0xffff, RZ, 0xc0, !PT ;  /* 0x0000ffff1b1b7812 */ /* 0x000fe400078ec0ff */
[----:B------:R-:W-:Y:S02]  /*20b5b0*/  PRMT R25, R25, 0x3340, R0 ;  /* 0x0000334019197816 */ /* 0x000fe40000000000 */
[----:B------:R-:W-:Y:S02]  /*20b5c0*/  SHF.R.U32.HI R8, RZ, 0x8, R8 ;  /* 0x00000008ff087819 */ /* 0x000fe40000011608 */
[----:B------:R-:W-:Y:S02]  /*20b5d0*/  SHF.R.U32.HI R24, RZ, 0x8, R10 ;  /* 0x00000008ff187819 */ /* 0x000fe4000001160a */
[----:B------:R-:W-:Y:S01]  /*20b5e0*/  PRMT R27, R27, 0x3340, R0 ;  /* 0x000033401b1b7816 */ /* 0x000fe20000000000 */
[----:B------:R-:W-:Y:S04]  /*20b5f0*/  STL [R1+0x7568], R25 ;  /* 0x0075681901007387 */ /* 0x000fe80000100800 */
[----:B------:R-:W-:Y:S01]  /*20b600*/  STL [R1+0x756c], R20 ;  /* 0x00756c1401007387 */ /* 0x000fe20000100800 */
[----:B------:R-:W-:-:S02]  /*20b610*/  LOP3.LUT R8, R8, 0xffff, RZ, 0xc0, !PT ;  /* 0x0000ffff08087812 */ /* 0x000fc400078ec0ff */
[----:B------:R-:W-:Y:S01]  /*20b620*/  LOP3.LUT R24, R24, 0xffff, RZ, 0xc0, !PT ;  /* 0x0000ffff18187812 */ /* 0x000fe200078ec0ff */
[----:B------:R-:W2:Y:S01]  /*20b630*/  LDL.LU R29, [R1+0x316c] ;  /* 0x00316c00011d7983 */ /* 0x000ea20000300800 */
[----:B------:R-:W-:-:S03]  /*20b640*/  SHF.R.U32.HI R7, RZ, 0x8, R7 ;  /* 0x00000008ff077819 */ /* 0x000fc60000011607 */
[----:B------:R-:W-:Y:S01]  /*20b650*/  STL [R1+0x7574], R27 ;  /* 0x0075741b01007387 */ /* 0x000fe20000100800 */
[----:B------:R-:W-:Y:S02]  /*20b660*/  PRMT R8, R8, 0x3340, R24 ;  /* 0x0000334008087816 */ /* 0x000fe40000000018 */
[----:B------:R-:W-:-:S04]  /*20b670*/  LOP3.LUT R24, R7, 0xffff, RZ, 0xc0, !PT ;  /* 0x0000ffff07187812 */ /* 0x000fc800078ec0ff */
[----:B------:R-:W-:Y:S02]  /*20b680*/  PRMT R10, R24, 0x3340, R0 ;  /* 0x00003340180a7816 */ /* 0x000fe40000000000 */
[----:B---3--:R-:W-:-:S04]  /*20b690*/  SHF.R.U32.HI R26, RZ, 0x8, R23 ;  /* 0x00000008ff1a7819 */ /* 0x008fc80000011617 */
[----:B------:R-:W-:-:S04]  /*20b6a0*/  LOP3.LUT R26, R26, 0xffff, RZ, 0xc0, !PT ;  /* 0x0000ffff1a1a7812 */ /* 0x000fc800078ec0ff */
[----:B------:R-:W-:-:S05]  /*20b6b0*/  PRMT R26, R26, 0x3340, R0 ;  /* 0x000033401a1a7816 */ /* 0x000fca0000000000 */
[----:B------:R-:W-:Y:S04]  /*20b6c0*/  STL [R1+0x7578], R26 ;  /* 0x0075781a01007387 */ /* 0x000fe80000100800 */
[----:B------:R-:W3:Y:S04]  /*20b6d0*/  LDL.LU R23, [R1+0x3180] ;  /* 0x0031800001177983 */ /* 0x000ee80000300800 */
[----:B------:R0:W-:Y:S04]  /*20b6e0*/  STL [R1+0x420], R8 ;  /* 0x0004200801007387 */ /* 0x0001e80000100800 */
[----:B------:R-:W-:Y:S04]  /*20b6f0*/  STL [R1+0xfc], R10 ;  /* 0x0000fc0a01007387 */ /* 0x000fe80000100800 */
[----:B------:R-:W3:Y:S01]  /*20b700*/  LDL.LU R18, [R1+0x52a8] ;  /* 0x0052a80001127983 */ /* 0x000ee20000300800 */
[----:B----4-:R-:W-:-:S04]  /*20b710*/  LOP3.LUT R7, R21, 0xffff, RZ, 0xc0, !PT ;  /* 0x0000ffff15077812 */ /* 0x010fc800078ec0ff */
[--C-:B------:R-:W-:Y:S02]  /*20b720*/  PRMT R6, R6, 0x5210, R7.reuse ;  /* 0x0000521006067816 */ /* 0x100fe40000000007 */
[----:B0-----:R-:W-:-:S05]  /*20b730*/  PRMT R8, R22, 0x4210, R7 ;  /* 0x0000421016087816 */ /* 0x001fca0000000007 */
[----:B------:R-:W-:Y:S04]  /*20b740*/  STL [R1+0x198], R8 ;  /* 0x0001980801007387 */ /* 0x000fe80000100800 */
[----:B------:R-:W4:Y:S04]  /*20b750*/  LDL.LU R21, [R1+0x52a4] ;  /* 0x0052a40001157983 */ /* 0x000f280000300800 */
[----:B------:R2:W-:Y:S04]  /*20b760*/  STL [R1+0xd8], R6 ;  /* 0x0000d80601007387 */ /* 0x0005e80000100800 */
[----:B------:R-:W4:Y:S04]  /*20b770*/  LDL.LU R22, [R1+0x73c] ;  /* 0x00073c0001167983 */ /* 0x000f280000300800 */
[----:B------:R-:W4:Y:S04]  /*20b780*/  LDL.LU R25, [R1+0x160] ;  /* 0x0001600001197983 */ /* 0x000f280000300800 */
[----:B------:R-:W4:Y:S04]  /*20b790*/  LDL.LU R19, [R1+0x6ec] ;  /* 0x0006ec0001137983 */ /* 0x000f280000300800 */
[----:B------:R-:W4:Y:S04]  /*20b7a0*/  LDL.LU R17, [R1+0x15c] ;  /* 0x00015c0001117983 */ /* 0x000f280000300800 */
[----:B------:R-:W4:Y:S01]  /*20b7b0*/  LDL.LU R28, [R1+0x31a0] ;  /* 0x0031a000011c7983 */ /* 0x000f220000300800 */
[----:B--2---:R-:W-:-:S03]  /*20b7c0*/  SHF.R.U32.HI R6, RZ, 0x8, R13 ;  /* 0x00000008ff067819 */ /* 0x004fc6000001160d */
[----:B------:R-:W2:Y:S01]  /*20b7d0*/  LDL.LU R13, [R1+0x31c0] ;  /* 0x0031c000010d7983 */ /* 0x000ea20000300800 */
[----:B------:R-:W-:Y:S02]  /*20b7e0*/  SHF.R.U32.HI R24, RZ, 0x8, R9 ;  /* 0x00000008ff187819 */ /* 0x000fe40000011609 */
[----:B------:R-:W-:Y:S02]  /*20b7f0*/  LOP3.LUT R6, R6, 0xffff, RZ, 0xc0, !PT ;  /* 0x0000ffff06067812 */ /* 0x000fe400078ec0ff */
[----:B------:R-:W-:Y:S02]  /*20b800*/  LOP3.LUT R24, R24, 0xffff, RZ, 0xc0, !PT ;  /* 0x0000ffff18187812 */ /* 0x000fe400078ec0ff */
[--C-:B------:R-:W-:Y:S02]  /*20b810*/  PRMT R6, R6, 0x3340, R0.reuse ;  /* 0x0000334006067816 */ /* 0x100fe40000000000 */
[----:B------:R-:W-:-:S05]  /*20b820*/  PRMT R7, R24, 0x3340, R0 ;  /* 0x0000334018077816 */ /* 0x000fca0000000000 */
[----:B------:R0:W-:Y:S04]  /*20b830*/  STL [R1+0x90], R7 ;  /* 0x0000900701007387 */ /* 0x0001e80000100800 */
[----:B------:R-:W2:Y:S04]  /*20b840*/  LDL.LU R16, [R1+0x526c] ;  /* 0x00526c0001107983 */ /* 0x000ea80000300800 */
[----:B------:R1:W-:Y:S04]  /*20b850*/  STL [R1+0xec], R6 ;  /* 0x0000ec0601007387 */ /* 0x0003e80000100800 */
[----:B0-----:R-:W2:Y:S04]  /*20b860*/  LDL.LU R7, [R1+0x1c44] ;  /* 0x001c440001077983 */ /* 0x001ea80000300800 */
[----:B------:R-:W2:Y:S04]  /*20b870*/  LDL.LU R12, [R1+0x6e8] ;  /* 0x0006e800010c7983 */ /* 0x000ea80000300800 */
[----:B------:R-:W2:Y:S04]  /*20b880*/  LDL.LU R15, [R1+0x164] ;  /* 0x00016400010f7983 */ /* 0x000ea80000300800 */
[----:B------:R-:W2:Y:S01]  /*20b890*/  LDL.LU R14, [R1+0x6ac] ;  /* 0x0006ac00010e7983 */ /* 0x000ea20000300800 */
[----:B------:R-:W-:-:S03]  /*20b8a0*/  SHF.R.U32.HI R24, RZ, 0x8, R29 ;  /* 0x00000008ff187819 */ /* 0x000fc6000001161d */
[----:B-1----:R-:W2:Y:S04]  /*20b8b0*/  LDL.LU R6, [R1+0x5408] ;  /* 0x0054080001067983 */ /* 0x002ea80000300800 */
[----:B------:R-:W2:Y:S04]  /*20b8c0*/  LDL.LU R8, [R1+0x52dc] ;  /* 0x0052dc0001087983 */ /* 0x000ea80000300800 */
[----:B------:R-:W2:Y:S01]  /*20b8d0*/  LDL.LU R10, [R1+0x5360] ;  /* 0x00536000010a7983 */ /* 0x000ea20000300800 */
[----:B------:R-:W-:-:S04]  /*20b8e0*/  LOP3.LUT R24, R24, 0xffff, RZ, 0xc0, !PT ;  /* 0x0000ffff18187812 */ /* 0x000fc800078ec0ff */
[----:B------:R-:W-:Y:S02]  /*20b8f0*/  PRMT R24, R24, 0x3340, R0 ;  /* 0x0000334018187816 */ /* 0x000fe40000000000 */
[----:B---3--:R-:W-:Y:S02]  /*20b900*/  SHF.R.U32.HI R20, RZ, 0x8, R23 ;  /* 0x00000008ff147819 */ /* 0x008fe40000011617 */
[----:B------:R-:W3:Y:S04]  /*20b910*/  LDL.LU R23, [R1+0x5410] ;  /* 0x0054100001177983 */ /* 0x000ee80000300800 */
[----:B------:R-:W3:Y:S01]  /*20b920*/  LDL.LU R9, [R1+0x52e4] ;  /* 0x0052e40001097983 */ /* 0x000ee20000300800 */
[----:B------:R-:W-:-:S03]  /*20b930*/  LOP3.LUT R20, R20, 0xffff, RZ, 0xc0, !PT ;  /* 0x0000ffff14147812 */ /* 0x000fc600078ec0ff */
[----:B------:R-:W3:Y:S04]  /*20b940*/  LDL.LU R29, [R1+0x536c] ;  /* 0x00536c00011d7983 */ /* 0x000ee80000300800 */
[----:B------:R0:W-:Y:S01]  /*20b950*/  STL [R1+0xdc], R24 ;  /* 0x0000dc1801007387 */ /* 0x0001e20000100800 */
[----:B------:R-:W-:-:S05]  /*20b960*/  PRMT R20, R20, 0x3340, R0 ;  /* 0x0000334014147816 */ /* 0x000fca0000000000 */
[----:B------:R1:W-:Y:S01]  /*20b970*/  STL [R1+0x13c], R20 ;  /* 0x00013c1401007387 */ /* 0x0003e20000100800 */
[----:B0-----:R-:W-:Y:S02]  /*20b980*/  LOP3.LUT R24, R18, 0xffff, RZ, 0xc0, !PT ;  /* 0x0000ffff12187812 */ /* 0x001fe400078ec0ff */
[----:B----4-:R-:W-:Y:S02]  /*20b990*/  LOP3.LUT R18, R21, 0xffff, RZ, 0xc0, !PT ;  /* 0x0000ffff15127812 */ /* 0x010fe400078ec0ff */
[----:B-1----:R-:W-:Y:S01]  /*20b9a0*/  PRMT R20, R22, 0x4210, R24 ;  /* 0x0000421016147816 */ /* 0x002fe20000000018 */
[----:B------:R-:W4:Y:S04]  /*20b9b0*/  LDL.LU R21, [R1+0x31c4] ;  /* 0x0031c40001157983 */ /* 0x000f280000300800 */
[----:B------:R-:W4:Y:S01]  /*20b9c0*/  LDL.LU R22, [R1+0x31c8] ;  /* 0x0031c80001167983 */ /* 0x000f220000300800 */
[----:B------:R-:W-:-:S03]  /*20b9d0*/  PRMT R19, R19, 0x4210, R18 ;  /* 0x0000421013137816 */ /* 0x000fc60000000012 */
[----:B------:R0:W-:Y:S01]  /*20b9e0*/  STL [R1+0x180], R20 ;  /* 0x0001801401007387 */ /* 0x0001e20000100800 */
[----:B------:R-:W-:Y:S02]  /*20b9f0*/  PRMT R18, R17, 0x5210, R18 ;  /* 0x0000521011127816 */ /* 0x000fe40000000012 */
[----:B0-----:R-:W-:-:S05]  /*20ba00*/  PRMT R20, R25, 0x5210, R24 ;  /* 0x0000521019147816 */ /* 0x001fca0000000018 */
[----:B------:R-:W-:Y:S04]  /*20ba10*/  STL [R1+0xc0], R20 ;  /* 0x0000c01401007387 */ /* 0x000fe80000100800 */
[----:B------:R-:W-:Y:S04]  /*20ba20*/  STL [R1+0x184], R19 ;  /* 0x0001841301007387 */ /* 0x000fe80000100800 */
[----:B------:R0:W-:Y:S01]  /*20ba30*/  STL [R1+0xc4], R18 ;  /* 0x0000c41201007387 */ /* 0x0001e20000100800 */
[----:B--2---:R-:W-:-:S03]  /*20ba40*/  SHF.R.U32.HI R17, RZ, 0x8, R13 ;  /* 0x00000008ff117819 */ /* 0x004fc6000001160d */
[----:B------:R-:W2:Y:S01]  /*20ba50*/  LDL.LU R13, [R1+0x31cc] ;  /* 0x0031cc00010d7983 */ /* 0x000ea20000300800 */
[----:B------:R-:W-:-:S04]  /*20ba60*/  SHF.R.U32.HI R24, RZ, 0x8, R28 ;  /* 0x00000008ff187819 */ /* 0x000fc8000001161c */
[----:B------:R-:W-:Y:S02]  /*20ba70*/  LOP3.LUT R24, R24, 0xffff, RZ, 0xc0, !PT ;  /* 0x0000ffff18187812 */ /* 0x000fe400078ec0ff */
[----:B------:R-:W-:Y:S02]  /*20ba80*/  LOP3.LUT R17, R17, 0xffff, RZ, 0xc0, !PT ;  /* 0x0000ffff11117812 */ /* 0x000fe400078ec0ff */
[--C-:B0-----:R-:W-:Y:S02]  /*20ba90*/  PRMT R18, R24, 0x3340, R0.reuse ;  /* 0x0000334018127816 */ /* 0x101fe40000000000 */
[----:B------:R-:W-:Y:S02]  /*20baa0*/  PRMT R17, R17, 0x3340, R0 ;  /* 0x0000334011117816 */ /* 0x000fe40000000000 */
[----:B------:R-:W-:Y:S01]  /*20bab0*/  LOP3.LUT R24, R16, 0xffff, RZ, 0xc0, !PT ;  /* 0x0000ffff10187812 */ /* 0x000fe200078ec0ff */
[----:B------:R-:W-:Y:S04]  /*20bac0*/  STL [R1+0xa8], R18 ;  /* 0x0000a81201007387 */ /* 0x000fe80000100800 */
[----:B------:R-:W-:Y:S01]  /*20bad0*/  STL [R1+0xcc], R17 ;  /* 0x0000cc1101007387 */ /* 0x000fe20000100800 */
[----:B------:R-:W-:-:S02]  /*20bae0*/  LOP3.LUT R7, R7, 0xffff, RZ, 0xc0, !PT ;  /* 0x0000ffff07077812 */ /* 0x000fc400078ec0ff */
[--C-:B------:R-:W-:Y:S02]  /*20baf0*/  PRMT R16, R12, 0x4210, R24.reuse ;  /* 0x000042100c107816 */ /* 0x100fe40000000018 */
[----:B------:R-:W-:Y:S02]  /*20bb00*/  PRMT R15, R15, 0x5210, R24 ;  /* 0x000052100f0f7816 */ /* 0x000fe40000000018 */
[--C-:B------:R-:W-:Y:S02]  /*20bb10*/  PRMT R12, R14, 0x4210, R7.reuse ;  /* 0x000042100e0c7816 */ /* 0x100fe40000000007 */
[----:B------:R-:W-:Y:S01]  /*20bb20*/  PRMT R7, R5, 0x5210, R7 ;  /* 0x0000521005077816 */ /* 0x000fe20000000007 */
[----:B------:R-:W-:Y:S04]  /*20bb30*/  STL [R1+0x188], R16 ;  /* 0x0001881001007387 */ /* 0x000fe80000100800 */
[----:B------:R-:W-:Y:S04]  /*20bb40*/  STL [R1+0xc8], R15 ;  /* 0x0000c80f01007387 */ /* 0x000fe80000100800 */
[----:B------:R-:W-:Y:S01]  /*20bb50*/  STL [R1+0x170], R12 ;  /* 0x0001700c01007387 */ /* 0x000fe20000100800 */
[----:B------:R-:W-:-:S03]  /*20bb60*/  LOP3.LUT R5, R6, 0xffff, RZ, 0xc0, !PT ;  /* 0x0000ffff06057812 */ /* 0x000fc600078ec0ff */
[----:B------:R0:W-:Y:S01]  /*20bb70*/  STL [R1+0xb0], R7 ;  /* 0x0000b00701007387 */ /* 0x0001e20000100800 */
[----:B------:R-:W-:-:S04]  /*20bb80*/  LOP3.LUT R6, R8, 0xffff, RZ, 0xc0, !PT ;  /* 0x0000ffff08067812 */ /* 0x000fc800078ec0ff */
[----:B------:R-:W-:Y:S02]  /*20bb90*/  PRMT R24, R6, 0x3340, R0 ;  /* 0x0000334006187816 */ /* 0x000fe40000000000 */
[----:B0-----:R-:W-:-:S04]  /*20bba0*/  LOP3.LUT R7, R10, 0xffff, RZ, 0xc0, !PT ;  /* 0x0000ffff0a077812 */ /* 0x001fc800078ec0ff */
[----:B------:R-:W-:-:S04]  /*20bbb0*/  PRMT R12, R5, 0x3340, R7 ;  /* 0x00003340050c7816 */ /* 0x000fc80000000007 */
[----:B------:R-:W-:Y:S02]  /*20bbc0*/  PRMT R14, R12, 0x5410, R24 ;  /* 0x000054100c0e7816 */ /* 0x000fe40000000018 */
[----:B---3--:R-:W-:Y:S02]  /*20bbd0*/  LOP3.LUT R10, R23, 0xffff, RZ, 0xc0, !PT ;  /* 0x0000ffff170a7812 */ /* 0x008fe400078ec0ff */
[----:B------:R-:W3:Y:S01]  /*20bbe0*/  LDL.LU R23, [R1+0x5514] ;  /* 0x0055140001177983 */ /* 0x000ee20000300800 */
[----:B------:R-:W-:Y:S02]  /*20bbf0*/  LOP3.LUT R9, R9, 0xffff, RZ, 0xc0, !PT ;  /* 0x0000ffff09097812 */ /* 0x000fe400078ec0ff */
[----:B------:R-:W-:Y:S02]  /*20bc00*/  LOP3.LUT R8, R29, 0xffff, RZ, 0xc0, !PT ;  /* 0x0000ffff1d087812 */ /* 0x000fe400078ec0ff */
[----:B------:R-:W-:Y:S02]  /*20bc10*/  PRMT R24, R9, 0x3340, R0 ;  /* 0x0000334009187816 */ /* 0x000fe40000000000 */
[----:B------:R-:W-:Y:S01]  /*20bc20*/  PRMT R12, R10, 0x3340, R8 ;  /* 0x000033400a0c7816 */ /* 0x000fe20000000008 */
[----:B------:R0:W-:Y:S03]  /*20bc30*/  STL [R1+0x1b24], R14 ;  /* 0x001b240e01007387 */ /* 0x0001e60000100800 */
[----:B0-----:R-:W-:-:S02]  /*20bc40*/  PRMT R14, R12, 0x5410, R24 ;  /* 0x000054100c0e7816 */ /* 0x001fc40000000018 */
[----:B------:R-:W-:Y:S02]  /*20bc50*/  SHF.R.U32.HI R8, RZ, 0x8, R8 ;  /* 0x00000008ff087819 */ /* 0x000fe40000011608 */
[----:B----4-:R-:W-:Y:S02]  /*20bc60*/  SHF.R.U32.HI R24, RZ, 0x8, R21 ;  /* 0x00000008ff187819 */ /* 0x010fe40000011615 */
[----:B------:R-:W-:Y:S02]  /*20bc70*/  SHF.R.U32.HI R12, RZ, 0x8, R22 ;  /* 0x00000008ff0c7819 */ /* 0x000fe40000011616 */
[----:B------:R-:W-:Y:S02]  /*20bc80*/  LOP3.LUT R24, R24, 0xffff, RZ, 0xc0, !PT ;  /* 0x0000ffff18187812 */ /* 0x000fe400078ec0ff */
[----:B------:R-:W-:Y:S02]  /*20bc90*/  LOP3.LUT R12, R12, 0xffff, RZ, 0xc0, !PT ;  /* 0x0000ffff0c0c7812 */ /* 0x000fe400078ec0ff */
[----:B------:R-:W-:-:S02]  /*20bca0*/  PRMT R21, R24, 0x3340, R0 ;  /* 0x0000334018157816 */ /* 0x000fc40000000000 */
[----:B------:R-:W-:Y:S01]  /*20bcb0*/  PRMT R12, R12, 0x3340, R0 ;  /* 0x000033400c0c7816 */ /* 0x000fe20000000000 */
[----:B------:R-:W-:Y:S04]  /*20bcc0*/  STL [R1+0x1b20], R14 ;  /* 0x001b200e01007387 */ /* 0x000fe80000100800 */
[----:B------:R-:W-:Y:S04]  /*20bcd0*/  STL [R1+0x7584], R21 ;  /* 0x0075841501007387 */ /* 0x000fe80000100800 */
[----:B------:R0:W-:Y:S01]  /*20bce0*/  STL [R1+0x9c], R12 ;  /* 0x00009c0c01007387 */ /* 0x0001e20000100800 */
[----:B------:R-:W-:-:S04]  /*20bcf0*/  SHF.R.U32.HI R10, RZ, 0x8, R10 ;  /* 0x00000008ff0a7819 */ /* 0x000fc8000001160a */
[----:B------:R-:W-:Y:S02]  /*20bd00*/  LOP3.LUT R10, R10, 0xffff, RZ, 0xc0, !PT ;  /* 0x0000ffff0a0a7812 */ /* 0x000fe400078ec0ff */
[----:B0-----:R-:W-:-:S04]  /*20bd10*/  LOP3.LUT R12, R8, 0xffff, RZ, 0xc0, !PT ;  /* 0x0000ffff080c7812 */ /* 0x001fc800078ec0ff */
[----:B------:R-:W-:Y:S02]  /*20bd20*/  PRMT R22, R10, 0x3340, R12 ;  /* 0x000033400a167816 */ /* 0x000fe4000000000c */
[----:B--2---:R-:W-:Y:S02]  /*20bd30*/  SHF.R.U32.HI R24, RZ, 0x8, R13 ;  /* 0x00000008ff187819 */ /* 0x004fe4000001160d */
[----:B------:R-:W2:Y:S04]  /*20bd40*/  LDL.LU R13, [R1+0x5518] ;  /* 0x00551800010d7983 */ /* 0x000ea80000300800 */
[----:B------:R-:W4:Y:S01]  /*20bd50*/  LDL.LU R8, [R1+0x1c5c] ;  /* 0x001c5c0001087983 */ /* 0x000f220000300800 */
[----:B------:R-:W-:-:S03]  /*20bd60*/  LOP3.LUT R24, R24, 0xffff, RZ, 0xc0, !PT ;  /* 0x0000ffff18187812 */ /* 0x000fc600078ec0ff */
[----:B------:R-:W4:Y:S01]  /*20bd70*/  LDL.LU R16, [R1+0x6e0] ;  /* 0x0006e00001107983 */ /* 0x000f220000300800 */
[----:B------:R-:W-:-:S05]  /*20bd80*/  PRMT R14, R24, 0x3340, R0 ;  /* 0x00003340180e7816 */ /* 0x000fca0000000000 */
[----:B------:R0:W-:Y:S04]  /*20bd90*/  STL [R1+0x98], R14 ;  /* 0x0000980e01007387 */ /* 0x0001e80000100800 */
[----:B------:R-:W-:Y:S04]  /*20bda0*/  STL [R1+0x7590], R22 ;  /* 0x0075901601007387 */ /* 0x000fe80000100800 */
[----:B------:R-:W4:Y:S01]  /*20bdb0*/  LDL.LU R10, [R1+0x6c4] ;  /* 0x0006c400010a7983 */ /* 0x000f220000300800 */
[----:B------:R-:W-:-:S03]  /*20bdc0*/  SHF.R.U32.HI R24, RZ, 0x8, R9 ;  /* 0x00000008ff187819 */ /* 0x000fc60000011609 */
[----:B------:R-:W4:Y:S01]  /*20bdd0*/  LDL.LU R9, [R1+0x551c] ;  /* 0x00551c0001097983 */ /* 0x000f220000300800 */
[----:B------:R-:W-:Y:S02]  /*20bde0*/  LOP3.LUT R24, R24, 0xffff, RZ, 0xc0, !PT ;  /* 0x0000ffff18187812 */ /* 0x000fe400078ec0ff */
[----:B------:R-:W-:Y:S02]  /*20bdf0*/  SHF.R.U32.HI R5, RZ, 0x8, R5 ;  /* 0x00000008ff057819 */ /* 0x000fe40000011605 */
[----:B------:R-:W-:Y:S02]  /*20be00*/  SHF.R.U32.HI R6, RZ, 0x8, R6 ;  /* 0x00000008ff067819 */ /* 0x000fe40000011606 */
[----:B---3--:R-:W-:-:S04]  /*20be10*/  SHF.R.U32.HI R12, RZ, 0x8, R23 ;  /* 0x00000008ff0c7819 */ /* 0x008fc80000011617 */
[----:B0-----:R-:W-:Y:S02]  /*20be20*/  LOP3.LUT R14, R12, 0xffff, RZ, 0xc0, !PT ;  /* 0x0000ffff0c0e7812 */ /* 0x001fe400078ec0ff */
[--C-:B------:R-:W-:Y:S02]  /*20be30*/  PRMT R12, R24, 0x3340, R0.reuse ;  /* 0x00003340180c7816 */ /* 0x100fe40000000000 */
[----:B------:R-:W-:Y:S02]  /*20be40*/  SHF.R.U32.HI R24, RZ, 0x8, R7 ;  /* 0x00000008ff187819 */ /* 0x000fe40000011607 */
[----:B------:R-:W-:Y:S01]  /*20be50*/  PRMT R23, R14, 0x3340, R0 ;  /* 0x000033400e177816 */ /* 0x000fe20000000000 */
[----:B------:R0:W-:Y:S04]  /*20be60*/  STL [R1+0x7594], R12 ;  /* 0x0075940c01007387 */ /* 0x0001e80000100800 */
[----:B------:R-:W3:Y:S04]  /*20be70*/  LDL.LU R15, [R1+0x1c20] ;  /* 0x001c2000010f7983 */ /* 0x000ee80000300800 */
[----:B------:R-:W-:Y:S04]  /*20be80*/  STL [R1+0x7598], R23 ;  /* 0x0075981701007387 */ /* 0x000fe80000100800 */
[----:B------:R-:W3:Y:S01]  /*20be90*/  LDL.LU R14, [R1+0x6bc] ;  /* 0x0006bc00010e7983 */ /* 0x000ee20000300800 */
[----:B------:R-:W-:-:S02]  /*20bea0*/  LOP3.LUT R7, R5, 0xffff, RZ, 0xc0, !PT ;  /* 0x0000ffff05077812 */ /* 0x000fc400078ec0ff */
[----:B------:R-:W-:Y:S01]  /*20beb0*/  LOP3.LUT R24, R24, 0xffff, RZ, 0xc0, !PT ;  /* 0x0000ffff18187812 */ /* 0x000fe200078ec0ff */
[----:B------:R-:W3:Y:S03]  /*20bec0*/  LDL.LU R5, [R1+0x6c8] ;  /* 0x0006c80001057983 */ /* 0x000ee60000300800 */
[----:B------:R-:W-:Y:S02]  /*20bed0*/  PRMT R29, R7, 0x3340, R24 ;  /* 0x00003340071d7816 */ /* 0x000fe40000000018 */
[----:B------:R-:W-:-:S03]  /*20bee0*/  LOP3.LUT R24, R6, 0xffff, RZ, 0xc0, !PT ;  /* 0x0000ffff06187812 */ /* 0x000fc600078ec0ff */
[----:B------:R-:W-:Y:S04]  /*20bef0*/  STL [R1+0x759c], R29 ;  /* 0x00759c1d01007387 */ /* 0x000fe80000100800 */
[----:B------:R-:W3:Y:S01]  /*20bf00*/  LDL.LU R7, [R1+0x5520] ;  /* 0x0055200001077983 */ /* 0x000ee20000300800 */
[----:B--2---:R-:W-:Y:S02]  /*20bf10*/  SHF.R.U32.HI R6, RZ, 0x8, R13 ;  /* 0x00000008ff067819 */ /* 0x004fe4000001160d */
[----:B------:R-:W-:Y:S02]  /*20bf20*/  PRMT R13, R24, 0x3340, R0 ;  /* 0x00003340180d7816 */ /* 0x000fe40000000000 */
[----:B----4-:R-:W-:Y:S02]  /*20bf30*/  LOP3.LUT R8, R8, 0xffff, RZ, 0xc0, !PT ;  /* 0x0000ffff08087812 */ /* 0x010fe400078ec0ff */
[----:B------:R-:W-:Y:S01]  /*20bf40*/  LOP3.LUT R24, R6, 0xffff, RZ, 0xc0, !PT ;  /* 0x0000ffff06187812 */ /* 0x000fe200078ec0ff */
[----:B------:R1:W-:Y:S04]  /*20bf50*/  STL [R1+0x75b0], R13 ;  /* 0x0075b00d01007387 */ /* 0x0003e80000100800 */
[----:B------:R-:W2:Y:S01]  /*20bf60*/  LDL.LU R6, [R1+0x52cc] ;  /* 0x0052cc0001067983 */ /* 0x000ea20000300800 */
[----:B0-----:R-:W-:-:S02]  /*20bf70*/  PRMT R12, R16, 0x4210, R8 ;  /* 0x00004210100c7816 */ /* 0x001fc40000000008 */
[----:B------:R-:W-:Y:S02]  /*20bf80*/  PRMT R3, R3, 0x5210, R8 ;  /* 0x0000521003037816 */ /* 0x000fe40000000008 */
[----:B-1----:R-:W-:-:S05]  /*20bf90*/  PRMT R13, R24, 0x3340, R0 ;  /* 0x00003340180d7816 */ /* 0x002fca0000000000 */
[----:B------:R-:W-:Y:S04]  /*20bfa0*/  STL [R1+0x240], R13 ;  /* 0x0002400d01007387 */ /* 0x000fe80000100800 */
[----:B------:R-:W4:Y:S04]  /*20bfb0*/  LDL.LU R8, [R1+0x6dc] ;  /* 0x0006dc0001087983 */ /* 0x000f280000300800 */
[----:B------:R-:W-:Y:S04]  /*20bfc0*/  STL [R1+0x174], R12 ;  /* 0x0001740c01007387 */ /* 0x000fe80000100800 */
[----:B------:R0:W-:Y:S01]  /*20bfd0*/  STL [R1+0xb4], R3 ;  /* 0x0000b40301007387 */ /* 0x0001e20000100800 */
[----:B------:R-:W-:-:S03]  /*20bfe0*/  SHF.R.U32.HI R24, RZ, 0x8, R10 ;  /* 0x00000008ff187819 */ /* 0x000fc6000001160a */
[----:B0-----:R-:W4:Y:S04]  /*20bff0*/  LDL.LU R3, [R1+0x52d0] ;  /* 0x0052d00001037983 */ /* 0x001f280000300800 */
[----:B------:R-:W4:Y:S01]  /*20c000*/  LDL.LU R10, [R1+0x6a8] ;  /* 0x0006a800010a7983 */ /* 0x000f220000300800 */
[----:B------:R-:W-:Y:S02]  /*20c010*/  SHF.R.U32.HI R9, RZ, 0x8, R9 ;  /* 0x00000008ff097819 */ /* 0x000fe40000011609 */
[----:B------:R-:W-:Y:S02]  /*20c020*/  LOP3.LUT R24, R24, 0xffff, RZ, 0xc0, !PT ;  /* 0x0000ffff18187812 */ /* 0x000fe400078ec0ff */
[----:B------:R-:W-:Y:S02]  /*20c030*/  LOP3.LUT R9, R9, 0xffff, RZ, 0xc0, !PT ;  /* 0x0000ffff09097812 */ /* 0x000fe400078ec0ff */
[----:B------:R-:W-:-:S02]  /*20c040*/  PRMT R13, R24, 0x3340, R0 ;  /* 0x00003340180d7816 */ /* 0x000fc40000000000 */
[----:B------:R-:W-:Y:S02]  /*20c050*/  PRMT R12, R9, 0x3340, R0 ;  /* 0x00003340090c7816 */ /* 0x000fe40000000000 */
[----:B------:R-:W4:Y:S04]  /*20c060*/  LDL.LU R9, [R1+0x51f4] ;  /* 0x0051f40001097983 */ /* 0x000f280000300800 */
[----:B------:R-:W-:Y:S04]  /*20c070*/  STL [R1+0x23c], R13 ;  /* 0x00023c0d01007387 */ /* 0x000fe80000100800 */
[----:B------:R0:W-:Y:S01]  /*20c080*/  STL [R1+0x238], R12 ;  /* 0x0002380c01007387 */ /* 0x0001e20000100800 */
[----:B---3--:R-:W-:-:S04]  /*20c090*/  LOP3.LUT R24, R15, 0xffff, RZ, 0xc0, !PT ;  /* 0x0000ffff0f187812 */ /* 0x008fc800078ec0ff */
[--C-:B0-----:R-:W-:Y:S02]  /*20c0a0*/  PRMT R12, R14, 0x4210, R24.reuse ;  /* 0x000042100e0c7816 */ /* 0x101fe40000000018 */
[----:B------:R-:W-:Y:S02]  /*20c0b0*/  PRMT R11, R11, 0x5210, R24 ;  /* 0x000052100b0b7816 */ /* 0x000fe40000000018 */
[----:B------:R-:W-:-:S04]  /*20c0c0*/  SHF.R.U32.HI R24, RZ, 0x8, R5 ;  /* 0x00000008ff187819 */ /* 0x000fc80000011605 */
[----:B------:R-:W-:-:S04]  /*20c0d0*/  LOP3.LUT R24, R24, 0xffff, RZ, 0xc0, !PT ;  /* 0x0000ffff18187812 */ /* 0x000fc800078ec0ff */
[----:B------:R-:W-:Y:S02]  /*20c0e0*/  PRMT R5, R24, 0x3340, R0 ;  /* 0x0000334018057816 */ /* 0x000fe40000000000 */
[----:B------:R-:W-:Y:S01]  /*20c0f0*/  SHF.R.U32.HI R24, RZ, 0x8, R7 ;  /* 0x00000008ff187819 */ /* 0x000fe20000011607 */
[----:B------:R-:W-:Y:S04]  /*20c100*/  STL [R1+0x178], R12 ;  /* 0x0001780c01007387 */ /* 0x000fe80000100800 */
[----:B------:R-:W-:Y:S01]  /*20c110*/  STL [R1+0xb8], R11 ;  /* 0x0000b80b01007387 */ /* 0x000fe20000100800 */
[----:B------:R-:W-:-:S03]  /*20c120*/  LOP3.LUT R24, R24, 0xffff, RZ, 0xc0, !PT ;  /* 0x0000ffff18187812 */ /* 0x000fc600078ec0ff */
[----:B------:R0:W-:Y:S04]  /*20c130*/  STL [R1+0x260], R5 ;  /* 0x0002600501007387 */ /* 0x0001e80000100800 */
[----:B------:R1:W-:Y:S01]  /*20c140*/  STL [R1+0x74e8], R0 ;  /* 0x0074e80001007387 */ /* 0x0003e20000100800 */
[----:B0-----:R-:W-:-:S05]  /*20c150*/  PRMT R5, R24, 0x3340, R0 ;  /* 0x0000334018057816 */ /* 0x001fca0000000000 */
[----:B------:R4:W-:Y:S04]  /*20c160*/  STL [R1+0x25c], R5 ;  /* 0x00025c0501007387 */ /* 0x0009e80000100800 */
[----:B------:R-:W3:Y:S04]  /*20c170*/  LDL.LU R27, [R1+0x2ebc] ;  /* 0x002ebc00011b7983 */ /* 0x000ee80000300800 */
[----:B------:R-:W3:Y:S01]  /*20c180*/  LDL.LU R20, [R1+0x3e8] ;  /* 0x0003e80001147983 */ /* 0x000ee20000300800 */
[----:B--2---:R-:W-:-:S04]  /*20c190*/  LOP3.LUT R24, R6, 0xffff, RZ, 0xc0, !PT ;  /* 0x0000ffff06187812 */ /* 0x004fc800078ec0ff */
[--C-:B-1----:R-:W-:Y:S02]  /*20c1a0*/  PRMT R0, R4, 0x5210, R24.reuse ;  /* 0x0000521004007816 */ /* 0x102fe40000000018 */
[----:B----4-:R-:W-:-:S05]  /*20c1b0*/  PRMT R5, R8, 0x4210, R24 ;  /* 0x0000421008057816 */ /* 0x010fca0000000018 */
[----:B------:R-:W-:Y:S04]  /*20c1c0*/  STL [R1+0x160], R5 ;  /* 0x0001600501007387 */ /* 0x000fe80000100800 */
[----:B------:R0:W-:Y:S01]  /*20c1d0*/  STL [R1+0xa0], R0 ;  /* 0x0000a00001007387 */ /* 0x0001e20000100800 */
[----:B------:R-:W-:-:S04]  /*20c1e0*/  LOP3.LUT R24, R3, 0xffff, RZ, 0xc0, !PT ;  /* 0x0000ffff03187812 */ /* 0x000fc800078ec0ff */
[--C-:B0-----:R-:W-:Y:S02]  /*20c1f0*/  PRMT R0, R10, 0x4210, R24.reuse ;  /* 0x000042100a007816 */ /* 0x101fe40000000018 */
[----:B------:R-:W-:-:S03]  /*20c200*/  PRMT R2, R2, 0x5210, R24 ;  /* 0x0000521002027816 */ /* 0x000fc60000000018 */
[----:B------:R-:W-:Y:S04]  /*20c210*/  STL [R1+0x164], R0 ;  /* 0x0001640001007387 */ /* 0x000fe80000100800 */
[----:B------:R0:W-:Y:S04]  /*20c220*/  STL [R1+0xa4], R2 ;  /* 0x0000a40201007387 */ /* 0x0001e80000100800 */
[----:B------:R-:W2:Y:S04]  /*20c230*/  LDL.LU R25, [R1+0x3e4] ;  /* 0x0003e40001197983 */ /* 0x000ea80000300800 */
[----:B------:R-:W2:Y:S04]  /*20c240*/  LDL.LU R18, [R1+0x698] ;  /* 0x0006980001127983 */ /* 0x000ea80000300800 */
        /* <DEDUP_REMOVED lines=14> */
[----:B------:R-:W-:-:S03]  /*20c330*/  LOP3.LUT R0, R9, 0xffff, RZ, 0xc0, !PT ;  /* 0x0000ffff09007812 */ /* 0x000fc600078ec0ff */
[----:B------:R-:W4:Y:S04]  /*20c340*/  LDL.LU R10, [R1+0x3c4] ;  /* 0x0003c400010a7983 */ /* 0x000f280000300800 */
[----:B------:R-:W4:Y:S01]  /*20c350*/  LDL.LU R9, [R1+0x650] ;  /* 0x0006500001097983 */ /* 0x000f220000300800 */
[----:B---3--:R-:W-:-:S04]  /*20c360*/  LOP3.LUT R12, R27, 0xffff, RZ, 0xc0, !PT ;  /* 0x0000ffff1b0c7812 */ /* 0x008fc800078ec0ff */
[----:B------:R-:W-:Y:S02]  /*20c370*/  PRMT R24, R0, 0x3340, R12 ;  /* 0x0000334000187816 */ /* 0x000fe4000000000c */
[----:B------:R-:W-:Y:S02]  /*20c380*/  SHF.R.U32.HI R0, RZ, 0x8, R0 ;  /* 0x00000008ff007819 */ /* 0x000fe40000011600 */
[----:B------:R-:W-:Y:S02]  /*20c390*/  PRMT R13, R24, 0x5410, R20 ;  /* 0x00005410180d7816 */ /* 0x000fe40000000014 */
[----:B------:R-:W-:Y:S02]  /*20c3a0*/  SHF.R.U32.HI R24, RZ, 0x8, R12 ;  /* 0x00000008ff187819 */ /* 0x000fe4000001160c */
[----:B------:R-:W-:Y:S02]  /*20c3b0*/  LOP3.LUT R0, R0, 0xffff, RZ, 0xc0, !PT ;  /* 0x0000ffff00007812 */ /* 0x000fe400078ec0ff */
[----:B------:R-:W-:-:S04]  /*20c3c0*/  LOP3.LUT R24, R24, 0xffff, RZ, 0xc0, !PT ;  /* 0x0000ffff18187812 */ /* 0x000fc800078ec0ff */
[----:B------:R-:W-:Y:S01]  /*20c3d0*/  PRMT R12, R0, 0x3340, R24 ;  /* 0x00003340000c7816 */ /* 0x000fe20000000018 */
[----:B------:R-:W-:Y:S04]  /*20c3e0*/  STL [R1+0x1af0], R13 ;  /* 0x001af00d01007387 */ /* 0x000fe80000100800 */
[----:B------:R4:W-:Y:S01]  /*20c3f0*/  STL [R1+0x3e8], R12 ;  /* 0x0003e80c01007387 */ /* 0x0009e20000100800 */
[----:B--2---:R-:W-:Y:S02]  /*20c400*/  PRMT R0, R18, 0x5410, R25 ;  /* 0x0000541012007816 */ /* 0x004fe40000000019 */
[----:B----4-:R-:W-:-:S03]  /*20c410*/  PRMT R12, R17, 0x5410, R19 ;  /* 0x00005410110c7816 */ /* 0x010fc60000000013 */
[----:B------:R0:W-:Y:S04]  /*20c420*/  STL [R1+0x7dc], R0 ;  /* 0x0007dc0001007387 */ /* 0x0001e80000100800 */
[----:B------:R1:W-:Y:S01]  /*20c430*/  STL [R1+0x7d0], R12 ;  /* 0x0007d00c01007387 */ /* 0x0003e20000100800 */
[----:B0-----:R-:W-:Y:S02]  /*20c440*/  PRMT R0, R16, 0x5410, R28 ;  /* 0x0000541010007816 */ /* 0x001fe4000000001c */
[----:B-1----:R-:W-:-:S03]  /*20c450*/  PRMT R12, R14, 0x5410, R15 ;  /* 0x000054100e0c7816 */ /* 0x002fc6000000000f */
[----:B------:R0:W-:Y:S04]  /*20c460*/  STL [R1+0x7d4], R0 ;  /* 0x0007d40001007387 */ /* 0x0001e80000100800 */
[----:B------:R-:W-:Y:S01]  /*20c470*/  STL [R1+0x7cc], R12 ;  /* 0x0007cc0c01007387 */ /* 0x000fe20000100800 */
[----:B0-----:R-:W-:Y:S02]  /*20c480*/  PRMT R0, R2, 0x5410, R11 ;  /* 0x0000541002007816 */ /* 0x001fe4000000000b */
[----:B------:R-:W-:-:S03]  /*20c490*/  PRMT R2, R5, 0x5410, R4 ;  /* 0x0000541005027816 */ /* 0x000fc60000000004 */
[----:B------:R0:W-:Y:S04]  /*20c4a0*/  STL [R1+0x7c0], R0 ;  /* 0x0007c00001007387 */ /* 0x0001e80000100800 */
[----:B------:R1:W-:Y:S01]  /*20c4b0*/  STL [R1+0x7bc], R2 ;  /* 0x0007bc0201007387 */ /* 0x0003e20000100800 */
[----:B0-----:R-:W-:Y:S02]  /*20c4c0*/  PRMT R0, R6, 0x5410, R7 ;  /* 0x0000541006007816 */ /* 0x001fe40000000007 */
[----:B-1----:R-:W-:-:S03]  /*20c4d0*/  PRMT R2, R3, 0x5410, R8 ;  /* 0x0000541003027816 */ /* 0x002fc60000000008 */
[----:B------:R0:W-:Y:S04]  /*20c4e0*/  STL [R1+0x7b8], R0 ;  /* 0x0007b80001007387 */ /* 0x0001e80000100800 */
[----:B------:R-:W-:Y:S04]  /*20c4f0*/  STL [R1+0x79c], R2 ;  /* 0x00079c0201007387 */ /* 0x000fe80000100800 */
[----:B------:R-:W2:Y:S01]  /*20c500*/  LDL.LU R24, [R1+0x648] ;  /* 0x0006480001187983 */ /* 0x000ea20000300800 */
[----:B0-----:R-:W-:-:S03]  /*20c510*/  PRMT R0, R9, 0x5410, R10 ;  /* 0x0000541009007816 */ /* 0x001fc6000000000a */
[----:B--2---:R0:W-:Y:S04]  /*20c520*/  STL [R1+0x7600], R24 ;  /* 0x0076001801007387 */ /* 0x0041e80000100800 */
[----:B------:R1:W-:Y:S04]  /*20c530*/  STL [R1+0x7ac], R0 ;  /* 0x0007ac0001007387 */ /* 0x0003e80000100800 */
[----:B0-----:R-:W2:Y:S04]  /*20c540*/  LDL.LU R24, [R1+0x65c] ;  /* 0x00065c0001187983 */ /* 0x001ea80000300800 */
[----:B-1----:R-:W3:Y:S04]  /*20c550*/  LDL.LU R0, [R1+0x3b8] ;  /* 0x0003b80001007983 */ /* 0x002ee80000300800 */
[----:B---3--:R0:W-:Y:S04]  /*20c560*/  STL [R1+0x75fc], R0 ;  /* 0x0075fc0001007387 */ /* 0x0081e80000100800 */
[----:B0-----:R-:W3:Y:S04]  /*20c570*/  LDL.LU R0, [R1+0x3bc] ;  /* 0x0003bc0001007983 */ /* 0x001ee80000300800 */
[----:B---3--:R0:W-:Y:S04]  /*20c580*/  STL [R1+0x7604], R0 ;  /* 0x0076040001007387 */ /* 0x0081e80000100800 */
[----:B0-----:R-:W2:Y:S04]  /*20c590*/  LDL.LU R0, [R1+0x3c0] ;  /* 0x0003c00001007983 */ /* 0x001ea80000300800 */
[----:B------:R-:W3:Y:S04]  /*20c5a0*/  LDL.LU R13, [R1+0x640] ;  /* 0x00064000010d7983 */ /* 0x000ee80000300800 */
        /* <DEDUP_REMOVED lines=26> */
[----:B--2---:R-:W-:-:S03]  /*20c750*/  PRMT R24, R24, 0x5410, R0 ;  /* 0x0000541018187816 */ /* 0x004fc60000000000 */
[----:B------:R-:W2:Y:S04]  /*20c760*/  LDL.LU R0, [R1+0x7604] ;  /* 0x0076040001007983 */ /* 0x000ea80000300800 */
[----:B------:R0:W-:Y:S04]  /*20c770*/  STL [R1+0x78c], R24 ;  /* 0x00078c1801007387 */ /* 0x0001e80000100800 */
[----:B0-----:R-:W2:Y:S02]  /*20c780*/  LDL.LU R24, [R1+0x7600] ;  /* 0x0076000001187983 */ /* 0x001ea40000300800 */
[----:B--2---:R-:W-:-:S02]  /*20c790*/  PRMT R24, R24, 0x5410, R0 ;  /* 0x0000541018187816 */ /* 0x004fc40000000000 */
[----:B------:R-:W2:Y:S04]  /*20c7a0*/  LDL.LU R0, [R1+0x75fc] ;  /* 0x0075fc0001007983 */ /* 0x000ea80000300800 */
[----:B------:R-:W-:Y:S01]  /*20c7b0*/  STL [R1+0x74c], R24 ;  /* 0x00074c1801007387 */ /* 0x000fe20000100800 */
[----:B---3--:R-:W-:Y:S02]  /*20c7c0*/  PRMT R12, R22, 0x5410, R12 ;  /* 0x00005410160c7816 */ /* 0x008fe4000000000c */
[----:B--2---:R-:W-:Y:S02]  /*20c7d0*/  PRMT R13, R13, 0x5410, R0 ;  /* 0x000054100d0d7816 */ /* 0x004fe40000000000 */
[----:B----4-:R-:W-:-:S03]  /*20c7e0*/  PRMT R0, R23, 0x5410, R29 ;  /* 0x0000541017007816 */ /* 0x010fc6000000001d */
[----:B------:R-:W-:Y:S04]  /*20c7f0*/  STL [R1+0x75c], R13 ;  /* 0x00075c0d01007387 */ /* 0x000fe80000100800 */
[----:B------:R0:W-:Y:S04]  /*20c800*/  STL [R1+0x72c], R0 ;  /* 0x00072c0001007387 */ /* 0x0001e80000100800 */
[----:B------:R1:W-:Y:S01]  /*20c810*/  STL [R1+0x3b0], R12 ;  /* 0x0003b00c01007387 */ /* 0x0003e20000100800 */
[----:B0-----:R-:W-:Y:S02]  /*20c820*/  PRMT R0, R26, 0x5410, R21 ;  /* 0x000054101a007816 */ /* 0x001fe40000000015 */
[----:B-1----:R-:W-:-:S03]  /*20c830*/  PRMT R12, R20, 0x5410, R27 ;  /* 0x00005410140c7816 */ /* 0x002fc6000000001b */
        /* <DEDUP_REMOVED lines=21> */
[----:B------:R-:W-:Y:S04]  /*20c990*/  STL [R1+0x384], R0 ;  /* 0x0003840001007387 */ /* 0x000fe80000100800 */
        /* <DEDUP_REMOVED lines=8> */
[----:B---3--:R0:W-:Y:S04]  /*20ca20*/  STL [R1+0x75d8], R0 ;  /* 0x0075d80001007387 */ /* 0x0081e80000100800 */
[----:B0-----:R-:W3:Y:S04]  /*20ca30*/  LDL.LU R0, [R1+0x370] ;  /* 0x0003700001007983 */ /* 0x001ee80000300800 */
[----:B---3--:R0:W-:Y:S04]  /*20ca40*/  STL [R1+0x75e0], R0 ;  /* 0x0075e00001007387 */ /* 0x0081e80000100800 */
[----:B0-----:R-:W3:Y:S04]  /*20ca50*/  LDL.LU R0, [R1+0x374] ;  /* 0x0003740001007983 */ /* 0x001ee80000300800 */
[----:B---3--:R0:W-:Y:S04]  /*20ca60*/  STL [R1+0x75e8], R0 ;  /* 0x0075e80001007387 */ /* 0x0081e80000100800 */
[----:B0-----:R-:W3:Y:S04]  /*20ca70*/  LDL.LU R0, [R1+0x378] ;  /* 0x0003780001007983 */ /* 0x001ee80000300800 */
        /* <DEDUP_REMOVED lines=49> */
[----:B------:R-:W-:Y:S01]  /*20cd90*/  STL [R1+0x370], R24 ;  /* 0x0003701801007387 */ /* 0x000fe20000100800 */
[----:B---3--:R-:W-:Y:S02]  /*20cda0*/  PRMT R12, R22, 0x5410, R12 ;  /* 0x00005410160c7816 */ /* 0x008fe4000000000c */
[----:B------:R-:W-:Y:S02]  /*20cdb0*/  PRMT R11, R2, 0x5410, R11 ;  /* 0x00005410020b7816 */ /* 0x000fe4000000000b */
[----:B------:R-:W-:Y:S02]  /*20cdc0*/  PRMT R2, R5, 0x5410, R4 ;  /* 0x0000541005027816 */ /* 0x000fe40000000004 */
[----:B--2---:R-:W-:-:S02]  /*20cdd0*/  PRMT R13, R13, 0x5410, R0 ;  /* 0x000054100d0d7816 */ /* 0x004fc40000000000 */
        /* <DEDUP_REMOVED lines=8> */
[----:B------:R-:W-:Y:S02]  /*20ce60*/  PRMT R13, R17, 0x5410, R19 ;  /* 0x00005410110d7816 */ /* 0x000fe40000000013 */
[----:B0-----:R-:W-:Y:S02]  /*20ce70*/  PRMT R0, R18, 0x5410, R25 ;  /* 0x0000541012007816 */ /* 0x001fe40000000019 */
[----:B-1----:R-:W-:-:S03]  /*20ce80*/  PRMT R12, R16, 0x5410, R28 ;  /* 0x00005410100c7816 */ /* 0x002fc6000000001c */
[----:B------:R0:W-:Y:S04]  /*20ce90*/  STL [R1+0x358], R0 ;  /* 0x0003580001007387 */ /* 0x0001e80000100800 */
[----:B------:R-:W-:Y:S04]  /*20cea0*/  STL [R1+0x354], R13 ;  /* 0x0003540d01007387 */ /* 0x000fe80000100800 */
[----:B------:R-:W-:Y:S01]  /*20ceb0*/  STL [R1+0x350], R12 ;  /* 0x0003500c01007387 */ /* 0x000fe20000100800 */
[----:B0-----:R-:W-:-:S05]  /*20cec0*/  PRMT R0, R14, 0x5410, R15 ;  /* 0x000054100e007816 */ /* 0x001fca000000000f */
[----:B------:R0:W-:Y:S04]  /*20ced0*/  STL [R1+0x34c], R0 ;  /* 0x00034c0001007387 */ /* 0x0001e80000100800 */
[----:B------:R-:W-:Y:S04]  /*20cee0*/  STL [R1+0x348], R11 ;  /* 0x0003480b01007387 */ /* 0x000fe80000100800 */
[----:B------:R1:W-:Y:S01]  /*20cef0*/  STL [R1+0x344], R2 ;  /* 0x0003440201007387 */ /* 0x0003e20000100800 */
[----:B0-----:R-:W-:-:S05]  /*20cf00*/  PRMT R0, R6, 0x5410, R7 ;  /* 0x0000541006007816 */ /* 0x001fca0000000007 */
[----:B------:R0:W-:Y:S04]  /*20cf10*/  STL [R1+0x340], R0 ;  /* 0x0003400001007387 */ /* 0x0001e80000100800 */
[----:B------:R-:W2:Y:S01]  /*20cf20*/  LDL.LU R4, [R1+0x32c] ;  /* 0x00032c0001047983 */ /* 0x000ea20000300800 */
[----:B-1----:R-:W-:-:S05]  /*20cf30*/  PRMT R2, R3, 0x5410, R8 ;  /* 0x0000541003027816 */ /* 0x002fca0000000008 */
[----:B------:R-:W-:Y:S01]  /*20cf40*/  STL [R1+0x33c], R2 ;  /* 0x00033c0201007387 */ /* 0x000fe20000100800 */
[----:B0-----:R-:W-:-:S03]  /*20cf50*/  PRMT R0, R9, 0x5410, R10 ;  /* 0x0000541009007816 */ /* 0x001fc6000000000a */
[----:B--2---:R0:W-:Y:S04]  /*20cf60*/  STL [R1+0x75c8], R4 ;  /* 0x0075c80401007387 */ /* 0x0041e80000100800 */
[----:B------:R-:W-:Y:S04]  /*20cf70*/  STL [R1+0x338], R0 ;  /* 0x0003380001007387 */ /* 0x000fe80000100800 */
[----:B0-----:R-:W2:Y:S04]  /*20cf80*/  LDL.LU R4, [R1+0x508] ;  /* 0x0005080001047983 */ /* 0x001ea80000300800 */
[----:B--2---:R0:W-:Y:S04]  /*20cf90*/  STL [R1+0x75d0], R4 ;  /* 0x0075d00401007387 */ /* 0x0041e80000100800 */
[----:B0-----:R-:W2:Y:S04]  /*20cfa0*/  LDL.LU R4, [R1+0x50c] ;  /* 0x00050c0001047983 */ /* 0x001ea80000300800 */
[----:B------:R-:W3:Y:S04]  /*20cfb0*/  LDL.LU R5, [R1+0x4fc] ;  /* 0x0004fc0001057983 */ /* 0x000ee80000300800 */
[----:B---3--:R0:W-:Y:S04]  /*20cfc0*/  STL [R1+0x75cc], R5 ;  /* 0x0075cc0501007387 */ /* 0x0081e80000100800 */
[----:B0-----:R-:W3:Y:S04]  /*20cfd0*/  LDL.LU R5, [R1+0x330] ;  /* 0x0003300001057983 */ /* 0x001ee80000300800 */
[----:B---3--:R0:W-:Y:S04]  /*20cfe0*/  STL [R1+0x75d4], R5 ;  /* 0x0075d40501007387 */ /* 0x0081e80000100800 */
[----:B0-----:R-:W2:Y:S04]  /*20cff0*/  LDL.LU R5, [R1+0x334] ;  /* 0x0003340001057983 */ /* 0x001ea80000300800 */
[----:B------:R-:W3:Y:S04]  /*20d000*/  LDL.LU R7, [R1+0x328] ;  /* 0x0003280001077983 */ /* 0x000ee80000300800 */
[----:B------:R-:W3:Y:S04]  /*20d010*/  LDL.LU R6, [R1+0x504] ;  /* 0x0005040001067983 */ /* 0x000ee80000300800 */
[----:B------:R-:W4:Y:S04]  /*20d020*/  LDL.LU R13, [R1+0x4f4] ;  /* 0x0004f400010d7983 */ /* 0x000f280000300800 */
[----:B----4-:R0:W-:Y:S04]  /*20d030*/  STL [R1+0x75b8], R13 ;  /* 0x0075b80d01007387 */ /* 0x0101e80000100800 */
[----:B0-----:R-:W4:Y:S04]  /*20d040*/  LDL.LU R13, [R1+0x4ec] ;  /* 0x0004ec00010d7983 */ /* 0x001f280000300800 */
[----:B----4-:R0:W-:Y:S04]  /*20d050*/  STL [R1+0x75c0], R13 ;  /* 0x0075c00d01007387 */ /* 0x0101e80000100800 */
[----:B0-----:R-:W4:Y:S04]  /*20d060*/  LDL.LU R13, [R1+0x4f8] ;  /* 0x0004f800010d7983 */ /* 0x001f280000300800 */
[----:B------:R-:W2:Y:S04]  /*20d070*/  LDL.LU R10, [R1+0x318] ;  /* 0x00031800010a7983 */ /* 0x000ea80000300800 */
[----:B--2---:R0:W-:Y:S04]  /*20d080*/  STL [R1+0x75b4], R10 ;  /* 0x0075b40a01007387 */ /* 0x0041e80000100800 */
[----:B0-----:R-:W2:Y:S04]  /*20d090*/  LDL.LU R10, [R1+0x31c] ;  /* 0x00031c00010a7983 */ /* 0x001ea80000300800 */
[----:B--2---:R0:W-:Y:S04]  /*20d0a0*/  STL [R1+0x75bc], R10 ;  /* 0x0075bc0a01007387 */ /* 0x0041e80000100800 */
[----:B0-----:R-:W2:Y:S01]  /*20d0b0*/  LDL.LU R10, [R1+0x320] ;  /* 0x00032000010a7983 */ /* 0x001ea20000300800 */
[----:B------:R-:W-:-:S03]  /*20d0c0*/  PRMT R4, R4, 0x5410, R5 ;  /* 0x0000541004047816 */ /* 0x000fc60000000005 */
[----:B--2---:R0:W-:Y:S04]  /*20d0d0*/  STL [R1+0x75c4], R10 ;  /* 0x0075c40a01007387 */ /* 0x0041e80000100800 */
[----:B0-----:R-:W4:Y:S04]  /*20d0e0*/  LDL.LU R10, [R1+0x324] ;  /* 0x00032400010a7983 */ /* 0x001f280000300800 */
        /* <DEDUP_REMOVED lines=26> */
[----:B--2---:R-:W-:-:S02]  /*20d290*/  PRMT R4, R4, 0x5410, R5 ;  /* 0x0000541004047816 */ /* 0x004fc40000000005 */
[----:B------:R-:W2:Y:S04]  /*20d2a0*/  LDL.LU R5, [R1+0x75cc] ;  /* 0x0075cc0001057983 */ /* 0x000ea80000300800 */
[----:B------:R0:W-:Y:S04]  /*20d2b0*/  STL [R1+0x330], R4 ;  /* 0x0003300401007387 */ /* 0x0001e80000100800 */
[----:B0-----:R-:W2:Y:S01]  /*20d2c0*/  LDL.LU R4, [R1+0x75c8] ;  /* 0x0075c80001047983 */ /* 0x001ea20000300800 */
[----:B---3--:R-:W-:Y:S02]  /*20d2d0*/  PRMT R6, R6, 0x5410, R7 ;  /* 0x0000541006067816 */ /* 0x008fe40000000007 */
[----:B----4-:R-:W-:-:S02]  /*20d2e0*/  PRMT R13, R13, 0x5410, R10 ;  /* 0x000054100d0d7816 */ /* 0x010fc4000000000a */
[----:B--2---:R-:W-:Y:S02]  /*20d2f0*/  PRMT R5, R5, 0x5410, R4 ;  /* 0x0000541005057816 */ /* 0x004fe40000000004 */
[----:B------:R-:W2:Y:S04]  /*20d300*/  LDL.LU R4, [R1+0x2e4] ;  /* 0x0002e40001047983 */ /* 0x000ea80000300800 */
[----:B------:R0:W-:Y:S04]  /*20d310*/  STL [R1+0x32c], R5 ;  /* 0x00032c0501007387 */ /* 0x0001e80000100800 */
[----:B0-----:R-:W2:Y:S04]  /*20d320*/  LDL.LU R5, [R1+0x4a8] ;  /* 0x0004a80001057983 */ /* 0x001ea80000300800 */
[----:B------:R0:W-:Y:S04]  /*20d330*/  STL [R1+0x328], R6 ;  /* 0x0003280601007387 */ /* 0x0001e80000100800 */
[----:B------:R-:W3:Y:S04]  /*20d340*/  LDL.LU R7, [R1+0x2e0] ;  /* 0x0002e00001077983 */ /* 0x000ee80000300800 */
[----:B0-----:R-:W3:Y:S04]  /*20d350*/  LDL.LU R6, [R1+0x49c] ;  /* 0x00049c0001067983 */ /* 0x001ee80000300800 */
[----:B------:R-:W4:Y:S04]  /*20d360*/  LDL.LU R10, [R1+0x75c4] ;  /* 0x0075c400010a7983 */ /* 0x000f280000300800 */
[----:B------:R0:W-:Y:S04]  /*20d370*/  STL [R1+0x324], R13 ;  /* 0x0003240d01007387 */ /* 0x0001e80000100800 */
[----:B0-----:R-:W4:Y:S02]  /*20d380*/  LDL.LU R13, [R1+0x75c0] ;  /* 0x0075c000010d7983 */ /* 0x001f240000300800 */
[----:B----4-:R-:W-:-:S02]  /*20d390*/  PRMT R13, R13, 0x5410, R10 ;  /* 0x000054100d0d7816 */ /* 0x010fc4000000000a */
[----:B------:R-:W4:Y:S04]  /*20d3a0*/  LDL.LU R10, [R1+0x75bc] ;  /* 0x0075bc00010a7983 */ /* 0x000f280000300800 */
[----:B------:R0:W-:Y:S04]  /*20d3b0*/  STL [R1+0x320], R13 ;  /* 0x0003200d01007387 */ /* 0x0001e80000100800 */
[----:B0-----:R-:W4:Y:S02]  /*20d3c0*/  LDL.LU R13, [R1+0x75b8] ;  /* 0x0075b800010d7983 */ /* 0x001f240000300800 */
[----:B----4-:R-:W-:-:S02]  /*20d3d0*/  PRMT R13, R13, 0x5410, R10 ;  /* 0x000054100d0d7816 */ /* 0x010fc4000000000a */
[----:B------:R-:W4:Y:S04]  /*20d3e0*/  LDL.LU R10, [R1+0x75b4] ;  /* 0x0075b400010a7983 */ /* 0x000f280000300800 */
[----:B------:R0:W-:Y:S01]  /*20d3f0*/  STL [R1+0x31c], R13 ;  /* 0x00031c0d01007387 */ /* 0x0001e20000100800 */
[----:B------:R-:W-:Y:S02]  /*20d400*/  PRMT R24, R0, 0x5410, R24 ;  /* 0x0000541000187816 */ /* 0x000fe40000000018 */
[----:B------:R-:W-:Y:S02]  /*20d410*/  PRMT R0, R23, 0x5410, R29 ;  /* 0x0000541017007816 */ /* 0x000fe4000000001d */
[----:B------:R-:W-:Y:S01]  /*20d420*/  PRMT R22, R22, 0x5410, R12 ;  /* 0x0000541016167816 */ /* 0x000fe2000000000c */
[----:B0-----:R-:W2:Y:S01]  /*20d430*/  LDL.LU R13, [R1+0x75b0] ;  /* 0x0075b000010d7983 */ /* 0x001ea20000300800 */
[----:B------:R-:W-:-:S02]  /*20d440*/  PRMT R12, R26, 0x5410, R21 ;  /* 0x000054101a0c7816 */ /* 0x000fc40000000015 */
[----:B------:R-:W-:Y:S02]  /*20d450*/  PRMT R20, R20, 0x5410, R27 ;  /* 0x0000541014147816 */ /* 0x000fe4000000001b */
[----:B------:R-:W-:Y:S02]  /*20d460*/  PRMT R16, R16, 0x5410, R28 ;  /* 0x0000541010107816 */ /* 0x000fe4000000001c */
[----:B----4-:R-:W-:Y:S02]  /*20d470*/  PRMT R9, R9, 0x5410, R10 ;  /* 0x0000541009097816 */ /* 0x010fe4000000000a */
[----:B------:R-:W4:Y:S04]  /*20d480*/  LDL.LU R10, [R1+0x75ac] ;  /* 0x0075ac00010a7983 */ /* 0x000f280000300800 */
[----:B------:R0:W-:Y:S04]  /*20d490*/  STL [R1+0x318], R9 ;  /* 0x0003180901007387 */ /* 0x0001e80000100800 */
[----:B0-----:R-:W4:Y:S04]  /*20d4a0*/  LDL.LU R9, [R1+0x75a8] ;  /* 0x0075a80001097983 */ /* 0x001f280000300800 */
[----:B------:R-:W-:Y:S04]  /*20d4b0*/  STL [R1+0x314], R24 ;  /* 0x0003141801007387 */ /* 0x000fe80000100800 */
[----:B------:R0:W-:Y:S04]  /*20d4c0*/  STL [R1+0x310], R0 ;  /* 0x0003100001007387 */ /* 0x0001e80000100800 */
[----:B------:R-:W-:Y:S01]  /*20d4d0*/  STL [R1+0x30c], R22 ;  /* 0x00030c1601007387 */ /* 0x000fe20000100800 */
[----:B0-----:R-:W-:-:S03]  /*20d4e0*/  PRMT R0, R2, 0x5410, R11 ;  /* 0x0000541002007816 */ /* 0x001fc6000000000b */
[----:B------:R-:W4:Y:S04]  /*20d4f0*/  LDL.LU R11, [R1+0x2d8] ;  /* 0x0002d800010b7983 */ /* 0x000f280000300800 */
[----:B------:R0:W-:Y:S04]  /*20d500*/  STL [R1+0x308], R12 ;  /* 0x0003080c01007387 */ /* 0x0001e80000100800 */
[----:B------:R-:W4:Y:S04]  /*20d510*/  LDL.LU R2, [R1+0x4a4] ;  /* 0x0004a40001027983 */ /* 0x000f280000300800 */
[----:B------:R1:W-:Y:S04]  /*20d520*/  STL [R1+0x304], R0 ;  /* 0x0003040001007387 */ /* 0x0003e80000100800 */
[----:B------:R-:W-:Y:S01]  /*20d530*/  STL [R1+0x300], R20 ;  /* 0x0003001401007387 */ /* 0x000fe20000100800 */
[----:B0-----:R-:W-:-:S02]  /*20d540*/  PRMT R12, R18, 0x5410, R25 ;  /* 0x00005410120c7816 */ /* 0x001fc40000000019 */
[----:B-1----:R-:W-:-:S03]  /*20d550*/  PRMT R0, R17, 0x5410, R19 ;  /* 0x0000541011007816 */ /* 0x002fc60000000013 */
[----:B------:R0:W-:Y:S04]  /*20d560*/  STL [R1+0x2fc], R12 ;  /* 0x0002fc0c01007387 */ /* 0x0001e80000100800 */
[----:B------:R1:W-:Y:S04]  /*20d570*/  STL [R1+0x2f8], R0 ;  /* 0x0002f80001007387 */ /* 0x0003e80000100800 */
[----:B------:R-:W-:Y:S01]  /*20d580*/  STL [R1+0x2f4], R16 ;  /* 0x0002f41001007387 */ /* 0x000fe20000100800 */
[----:B0-----:R-:W-:Y:S02]  /*20d590*/  PRMT R12, R14, 0x5410, R15 ;  /* 0x000054100e0c7816 */ /* 0x001fe4000000000f */
[----:B-1----:R-:W-:-:S02]  /*20d5a0*/  PRMT R0, R3, 0x5410, R8 ;  /* 0x0000541003007816 */ /* 0x002fc40000000008 */
[----:B------:R-:W4:Y:S04]  /*20d5b0*/  LDL.LU R8, [R1+0x2d4] ;  /* 0x0002d40001087983 */ /* 0x000f280000300800 */
[----:B------:R2:W-:Y:S04]  /*20d5c0*/  STL [R1+0x2ec], R12 ;  /* 0x0002ec0c01007387 */ /* 0x0005e80000100800 */
[----:B------:R-:W4:Y:S04]  /*20d5d0*/  LDL.LU R3, [R1+0x490] ;  /* 0x0004900001037983 */ /* 0x000f280000300800 */
[----:B------:R0:W-:Y:S04]  /*20d5e0*/  STL [R1+0x2e8], R0 ;  /* 0x0002e80001007387 */ /* 0x0001e80000100800 */
[----:B------:R-:W4:Y:S01]  /*20d5f0*/  LDL.LU R24, [R1+0x2d0] ;  /* 0x0002d00001187983 */ /* 0x000f220000300800 */
[----:B--2---:R-:W-:-:S02]  /*20d600*/  PRMT R12, R5, 0x5410, R4 ;  /* 0x00005410050c7816 */ /* 0x004fc40000000004 */
[----:B---3--:R-:W-:Y:S01]  /*20d610*/  PRMT R5, R6, 0x5410, R7 ;  /* 0x0000541006057816 */ /* 0x008fe20000000007 */
[----:B0-----:R-:W2:Y:S04]  /*20d620*/  LDL.LU R0, [R1+0x488] ;  /* 0x0004880001007983 */ /* 0x001ea80000300800 */
[----:B------:R-:W3:Y:S04]  /*20d630*/  LDL.LU R15, [R1+0x2cc] ;  /* 0x0002cc00010f7983 */ /* 0x000ee80000300800 */
[----:B------:R-:W3:Y:S04]  /*20d640*/  LDL.LU R14, [R1+0x48c] ;  /* 0x00048c00010e7983 */ /* 0x000ee80000300800 */
[----:B------:R0:W-:Y:S04]  /*20d650*/  STL [R1+0x2e4], R12 ;  /* 0x0002e40c01007387 */ /* 0x0001e80000100800 */
[----:B------:R-:W2:Y:S04]  /*20d660*/  LDL.LU R29, [R1+0x2c4] ;  /* 0x0002c400011d7983 */ /* 0x000ea80000300800 */
[----:B------:R1:W-:Y:S04]  /*20d670*/  STL [R1+0x2e0], R5 ;  /* 0x0002e00501007387 */ /* 0x0003e80000100800 */
[----:B------:R-:W2:Y:S01]  /*20d680*/  LDL.LU R23, [R1+0x484] ;  /* 0x0004840001177983 */ /* 0x000ea20000300800 */
[----:B----4-:R-:W-:-:S05]  /*20d690*/  PRMT R4, R9, 0x5410, R10 ;  /* 0x0000541009047816 */ /* 0x010fca000000000a */
[----:B------:R4:W-:Y:S04]  /*20d6a0*/  STL [R1+0x2dc], R4 ;  /* 0x0002dc0401007387 */ /* 0x0009e80000100800 */
[----:B0-----:R-:W3:Y:S04]  /*20d6b0*/  LDL.LU R12, [R1+0x2c0] ;  /* 0x0002c000010c7983 */ /* 0x001ee80000300800 */
[----:B------:R-:W3:Y:S04]  /*20d6c0*/  LDL.LU R22, [R1+0x47c] ;  /* 0x00047c0001167983 */ /* 0x000ee80000300800 */
[----:B------:R-:W3:Y:S04]  /*20d6d0*/  LDL.LU R7, [R1+0x2bc] ;  /* 0x0002bc0001077983 */ /* 0x000ee80000300800 */
[----:B------:R-:W3:Y:S04]  /*20d6e0*/  LDL.LU R6, [R1+0x478] ;  /* 0x0004780001067983 */ /* 0x000ee80000300800 */
[----:B------:R-:W3:Y:S04]  /*20d6f0*/  LDL.LU R21, [R1+0x2b4] ;  /* 0x0002b40001157983 */ /* 0x000ee80000300800 */
[----:B-1----:R-:W3:Y:S04]  /*20d700*/  LDL.LU R5, [R1+0x470] ;  /* 0x0004700001057983 */ /* 0x002ee80000300800 */
[----:B----4-:R-:W4:Y:S01]  /*20d710*/  LDL.LU R4, [R1+0x2b0] ;  /* 0x0002b00001047983 */ /* 0x010f220000300800 */
[----:B------:R-:W-:-:S03]  /*20d720*/  PRMT R2, R2, 0x5410, R11 ;  /* 0x0000541002027816 */ /* 0x000fc6000000000b */
[----:B------:R-:W4:Y:S04]  /*20d730*/  LDL R10, [R1+0x3978] ;  /* 0x00397800010a7983 */ /* 0x000f280000100800 */
[----:B------:R-:W4:Y:S04]  /*20d740*/  LDL R9, [R1+0x3974] ;  /* 0x0039740001097983 */ /* 0x000f280000100800 */
[----:B------:R-:W4:Y:S04]  /*20d750*/  LDL.LU R26, [R1+0x2ac] ;  /* 0x0002ac00011a7983 */ /* 0x000f280000300800 */
[----:B------:R-:W4:Y:S04]  /*20d760*/  LDL.LU R27, [R1+0x2a8] ;  /* 0x0002a800011b7983 */ /* 0x000f280000300800 */
[----:B------:R0:W-:Y:S04]  /*20d770*/  STL [R1+0x2d8], R2 ;  /* 0x0002d80201007387 */ /* 0x0001e80000100800 */
        /* <DEDUP_REMOVED lines=10> */
[----:B------:R-:W4:Y:S04]  /*20d820*/  LDL.LU R8, [R1+0x75a4] ;  /* 0x0075a40001087983 */ /* 0x000f280000300800 */
[----:B------:R0:W-:Y:S04]  /*20d830*/  STL [R1+0x2d4], R3 ;  /* 0x0002d40301007387 */ /* 0x0001e80000100800 */
[----:B0-----:R-:W4:Y:S01]  /*20d840*/  LDL.LU R3, [R1+0x75a0] ;  /* 0x0075a00001037983 */ /* 0x001f220000300800 */
[----:B--2---:R-:W-:Y:S02]  /*20d850*/  PRMT R24, R0, 0x5410, R24 ;  /* 0x0000541000187816 */ /* 0x004fe40000000018 */
[----:B---3--:R-:W-:-:S03]  /*20d860*/  PRMT R0, R14, 0x5410, R15 ;  /* 0x000054100e007816 */ /* 0x008fc6000000000f */
[----:B------:R-:W-:Y:S04]  /*20d870*/  STL [R1+0x2d0], R24 ;  /* 0x0002d01801007387 */ /* 0x000fe80000100800 */
[----:B------:R-:W2:Y:S04]  /*20d880*/  LDL.LU R14, [R1+0x290] ;  /* 0x00029000010e7983 */ /* 0x000ea80000300800 */
[----:B------:R0:W-:Y:S01]  /*20d890*/  STL [R1+0x2cc], R0 ;  /* 0x0002cc0001007387 */ /* 0x0001e20000100800 */
[----:B------:R-:W-:-:S03]  /*20d8a0*/  PRMT R23, R23, 0x5410, R29 ;  /* 0x0000541017177816 */ /* 0x000fc6000000001d */
[----:B0-----:R-:W2:Y:S01]  /*20d8b0*/  LDL.LU R0, [R1+0x444] ;  /* 0x0004440001007983 */ /* 0x001ea20000300800 */
[----:B------:R-:W-:Y:S02]  /*20d8c0*/  PRMT R22, R22, 0x5410, R12 ;  /* 0x0000541016167816 */ /* 0x000fe4000000000c */
[----:B------:R-:W-:Y:S02]  /*20d8d0*/  PRMT R6, R6, 0x5410, R7 ;  /* 0x0000541006067816 */ /* 0x000fe40000000007 */
[----:B----4-:R-:W-:-:S05]  /*20d8e0*/  PRMT R3, R3, 0x5410, R8 ;  /* 0x0000541003037816 */ /* 0x010fca0000000008 */
[----:B------:R0:W-:Y:S04]  /*20d8f0*/  STL [R1+0x2c8], R3 ;  /* 0x0002c80301007387 */ /* 0x0001e80000100800 */
[----:B------:R-:W3:Y:S04]  /*20d900*/  LDL.LU R24, [R1+0x28c] ;  /* 0x00028c0001187983 */ /* 0x000ee80000300800 */
[----:B------:R-:W3:Y:S04]  /*20d910*/  LDL.LU R15, [R1+0x438] ;  /* 0x00043800010f7983 */ /* 0x000ee80000300800 */
[----:B------:R-:W4:Y:S04]  /*20d920*/  LDL R8, [R1+0x375c] ;  /* 0x00375c0001087983 */ /* 0x000f280000100800 */
[----:B0-----:R-:W2:Y:S04]  /*20d930*/  LDL R3, [R1+0x398c] ;  /* 0x00398c0001037983 */ /* 0x001ea80000100800 */
[----:B------:R-:W2:Y:S04]  /*20d940*/  LDL.LU R29, [R1+0x759c] ;  /* 0x00759c00011d7983 */ /* 0x000ea80000300800 */
[----:B------:R0:W-:Y:S04]  /*20d950*/  STL [R1+0x2c4], R23 ;  /* 0x0002c41701007387 */ /* 0x0001e80000100800 */
[----:B0-----:R-:W2:Y:S04]  /*20d960*/  LDL.LU R23, [R1+0x7598] ;  /* 0x0075980001177983 */ /* 0x001ea80000300800 */
[----:B------:R-:W2:Y:S04]  /*20d970*/  LDL.LU R12, [R1+0x7594] ;  /* 0x00759400010c7983 */ /* 0x000ea80000300800 */
[----:B------:R0:W-:Y:S04]  /*20d980*/  STL [R1+0x2c0], R22 ;  /* 0x0002c01601007387 */ /* 0x0001e80000100800 */
[----:B0-----:R-:W2:Y:S04]  /*20d990*/  LDL.LU R22, [R1+0x7590] ;  /* 0x0075900001167983 */ /* 0x001ea80000300800 */
[----:B------:R-:W2:Y:S04]  /*20d9a0*/  LDL.LU R7, [R1+0x758c] ;  /* 0x00758c0001077983 */ /* 0x000ea80000300800 */
[----:B------:R0:W-:Y:S04]  /*20d9b0*/  STL [R1+0x2bc], R6 ;  /* 0x0002bc0601007387 */ /* 0x0001e80000100800 */
[----:B0-----:R-:W2:Y:S01]  /*20d9c0*/  LDL.LU R6, [R1+0x7588] ;  /* 0x0075880001067983 */ /* 0x001ea20000300800 */
[----:B------:R-:W-:-:S02]  /*20d9d0*/  PRMT R5, R5, 0x5410, R21 ;  /* 0x0000541005057816 */ /* 0x000fc40000000015 */
[----:B--2---:R-:W-:Y:S02]  /*20d9e0*/  PRMT R6, R6, 0x5410, R7 ;  /* 0x0000541006067816 */ /* 0x004fe40000000007 */
[----:B------:R-:W2:Y:S04]  /*20d9f0*/  LDL R7, [R1+0x397c] ;  /* 0x00397c0001077983 */ /* 0x000ea80000100800 */
[----:B------:R0:W-:Y:S04]  /*20da00*/  STL [R1+0x2b8], R6 ;  /* 0x0002b80601007387 */ /* 0x0001e80000100800 */
[----:B0-----:R-:W2:Y:S04]  /*20da10*/  LDL R6, [R1+0x3980] ;  /* 0x0039800001067983 */ /* 0x001ea80000100800 */
[----:B------:R-:W2:Y:S04]  /*20da20*/  LDL.LU R21, [R1+0x7584] ;  /* 0x0075840001157983 */ /* 0x000ea80000300800 */
[----:B------:R0:W-:Y:S04]  /*20da30*/  STL [R1+0x2b4], R5 ;  /* 0x0002b40501007387 */ /* 0x0001e80000100800 */
[----:B0-----:R-:W2:Y:S02]  /*20da40*/  LDL.LU R5, [R1+0x7580] ;  /* 0x0075800001057983 */ /* 0x001ea40000300800 */
[----:B--2---:R-:W-:-:S02]  /*20da50*/  PRMT R5, R5, 0x5410, R4 ;  /* 0x0000541005057816 */ /* 0x004fc40000000004 */
[----:B------:R-:W2:Y:S04]  /*20da60*/  LDL.LU R4, [R1+0x757c] ;  /* 0x00757c0001047983 */ /* 0x000ea80000300800 */
[----:B------:R0:W-:Y:S01]  /*20da70*/  STL [R1+0x2b0], R5 ;  /* 0x0002b00501007387 */ /* 0x0001e20000100800 */
[----:B------:R-:W-:-:S03]  /*20da80*/  PRMT R2, R2, 0x5410, R27 ;  /* 0x0000541002027816 */ /* 0x000fc6000000001b */
[----:B0-----:R-:W3:Y:S01]  /*20da90*/  LDL R5, [R1+0x3984] ;  /* 0x0039840001057983 */ /* 0x001ee20000100800 */
[----:B--2---:R-:W-:-:S03]  /*20daa0*/  PRMT R4, R4, 0x5410, R26 ;  /* 0x0000541004047816 */ /* 0x004fc6000000001a */
[----:B------:R-:W2:Y:S04]  /*20dab0*/  LDL.LU R26, [R1+0x7578] ;  /* 0x00757800011a7983 */ /* 0x000ea80000300800 */
[----:B------:R0:W-:Y:S04]  /*20dac0*/  STL [R1+0x2ac], R4 ;  /* 0x0002ac0401007387 */ /* 0x0001e80000100800 */
[----:B0-----:R-:W2:Y:S04]  /*20dad0*/  LDL R4, [R1+0x3988] ;  /* 0x0039880001047983 */ /* 0x001ea80000100800 */
[----:B------:R-:W2:Y:S04]  /*20dae0*/  LDL.LU R27, [R1+0x7574] ;  /* 0x00757400011b7983 */ /* 0x000ea80000300800 */
[----:B------:R0:W-:Y:S04]  /*20daf0*/  STL [R1+0x2a8], R2 ;  /* 0x0002a80201007387 */ /* 0x0001e80000100800 */
[----:B0-----:R-:W2:Y:S01]  /*20db00*/  LDL.LU R2, [R1+0x7570] ;  /* 0x0075700001027983 */ /* 0x001ea20000300800 */
[----:B------:R-:W-:-:S02]  /*20db10*/  PRMT R18, R18, 0x5410, R25 ;  /* 0x0000541012127816 */ /* 0x000fc40000000019 */
[----:B------:R-:W-:Y:S02]  /*20db20*/  PRMT R17, R17, 0x5410, R19 ;  /* 0x0000541011117816 */ /* 0x000fe40000000013 */
[----:B------:R-:W-:Y:S02]  /*20db30*/  PRMT R11, R11, 0x5410, R28 ;  /* 0x000054100b0b7816 */ /* 0x000fe4000000001c */
[----:B--2---:R-:W-:Y:S02]  /*20db40*/  PRMT R2, R2, 0x5410, R20 ;  /* 0x0000541002027816 */ /* 0x004fe40000000014 */
[----:B------:R-:W2:Y:S04]  /*20db50*/  LDL.LU R20, [R1+0x756c] ;  /* 0x00756c0001147983 */ /* 0x000ea80000300800 */
[----:B------:R0:W-:Y:S04]  /*20db60*/  STL [R1+0x2a4], R2 ;  /* 0x0002a40201007387 */ /* 0x0001e80000100800 */
        /* <DEDUP_REMOVED lines=10> */
[----:B------:R-:W-:-:S02]  /*20dc10*/  ISETP.LT.AND P1, PT, R10, UR8, !P0 ;  /* 0x000000080a007c0c */ /* 0x000fc4000c721270 */
[----:B--2---:R-:W-:Y:S02]  /*20dc20*/  PRMT R11, R11, 0x5410, R16 ;  /* 0x000054100b0b7816 */ /* 0x004fe40000000010 */
[----:B------:R-:W2:Y:S04]  /*20dc30*/  LDL.LU R16, [R1+0x7550] ;  /* 0x0075500001107983 */ /* 0x000ea80000300800 */
[----:B------:R0:W-:Y:S04]  /*20dc40*/  STL [R1+0x294], R11 ;  /* 0x0002940b01007387 */ /* 0x0001e80000100800 */
[----:B0-----:R-:W2:Y:S01]  /*20dc50*/  LDL.LU R11, [R1+0x754c] ;  /* 0x00754c00010b7983 */ /* 0x001ea20000300800 */
[----:B------:R-:W-:-:S02]  /*20dc60*/  ISETP.LT.AND P0, PT, R9, UR9, !P0 ;  /* 0x0000000909007c0c */ /* 0x000fc4000c701270 */
[----:B------:R-:W-:Y:S02]  /*20dc70*/  PRMT R0, R0, 0x5410, R14 ;  /* 0x0000541000007816 */ /* 0x000fe4000000000e */
[----:B---3--:R-:W-:Y:S01]  /*20dc80*/  PRMT R24, R15, 0x5410, R24 ;  /* 0x000054100f187816 */ /* 0x008fe20000000018 */
[----:B------:R-:W3:Y:S04]  /*20dc90*/  LDL.LU R14, [R1+0x7548] ;  /* 0x00754800010e7983 */ /* 0x000ee80000300800 */
[----:B------:R0:W-:Y:S01]  /*20dca0*/  STL [R1+0x290], R0 ;  /* 0x0002900001007387 */ /* 0x0001e20000100800 */
[----:B------:R-:W1:Y:S03]  /*20dcb0*/  LDCU.64 UR8, c[0x0][0x398] ;  /* 0x00007300ff0877ac */ /* 0x000e660008000a00 */
[----:B0-----:R-:W3:Y:S04]  /*20dcc0*/  LDL.LU R0, [R1+0x428] ;  /* 0x0004280001007983 */ /* 0x001ee80000300800 */
[----:B------:R-:W3:Y:S04]  /*20dcd0*/  LDL.LU R15, [R1+0x284] ;  /* 0x00028400010f7983 */ /* 0x000ee80000300800 */
[----:B------:R4:W-:Y:S02]  /*20dce0*/  STL [R1+0x28c], R24 ;  /* 0x00028c1801007387 */ /* 0x0009e40000100800 */
[----:B----4-:R-:W-:Y:S01]  /*20dcf0*/  VIADD R24, R8, 0x31 ;  /* 0x0000003108187836 */ /* 0x010fe20000000000 */
[----:B--2---:R-:W-:-:S04]  /*20dd00*/  LOP3.LUT R11, R11, 0xfffff7ff, RZ, 0xc0, !PT ;  /* 0xfffff7ff0b0b7812 */ /* 0x004fc800078ec0ff */
[----:B------:R-:W-:-:S04]  /*20dd10*/  @P1 LOP3.LUT R11, R11, 0x800, RZ, 0xfc, !PT ;  /* 0x000008000b0b1812 */ /* 0x000fc800078efcff */
[----:B------:R-:W-:-:S04]  /*20dd20*/  LOP3.LUT R11, R11, 0xfffffbff, RZ, 0xc0, !PT ;  /* 0xfffffbff0b0b7812 */ /* 0x000fc800078ec0ff */
[----:B------:R-:W-:Y:S02]  /*20dd30*/  @P0 LOP3.LUT R11, R11, 0x400, RZ, 0xfc, !PT ;  /* 0x000004000b0b0812 */ /* 0x000fe400078efcff */
[----:B------:R-:W-:Y:S01]  /*20dd40*/  ISETP.GE.AND P0, PT, R24, UR37, PT ;  /* 0x0000002518007c0c */ /* 0x000fe2000bf06270 */
[----:B------:R-:W0:Y:S01]  /*20dd50*/  LDCU UR37, c[0x0][0x398] ;  /* 0x00007300ff2577ac */ /* 0x000e220008000800 */
[----:B------:R-:W3:Y:S02]  /*20dd60*/  LDL.LU R24, [R1+0x288] ;  /* 0x0002880001187983 */ /* 0x000ee40000300800 */
[----:B-1----:R-:W-:Y:S02]  /*20dd70*/  ISETP.LT.AND P1, PT, R3, UR8, !P0 ;  /* 0x0000000803007c0c */ /* 0x002fe4000c721270 */
[----:B------:R-:W-:Y:S02]  /*20dd80*/  ISETP.LT.AND P3, PT, R7, UR76, !P0 ;  /* 0x0000004c07007c0c */ /* 0x000fe4000c761270 */
[----:B------:R-:W-:-:S02]  /*20dd90*/  LOP3.LUT R11, R11, 0xffffffdf, RZ, 0xc0, !PT ;  /* 0xffffffdf0b0b7812 */ /* 0x000fc400078ec0ff */
[----:B------:R-:W-:Y:S01]  /*20dda0*/  ISETP.LT.AND P2, PT, R6, UR64, !P0 ;  /* 0x0000004006007c0c */ /* 0x000fe2000c741270 */
[----:B------:R-:W1:Y:S01]  /*20ddb0*/  LDCU UR76, c[0x0][0x398] ;  /* 0x00007300ff4c77ac */ /* 0x000e620008000800 */
[----:B------:R-:W2:Y:S05]  /*20ddc0*/  LDCU UR64, c[0x0][0x398] ;  /* 0x00007300ff4077ac */ /* 0x000eaa0008000800 */
[----:B------:R-:W-:-:S04]  /*20ddd0*/  @P1 LOP3.LUT R11, R11, 0x20, RZ, 0xfc, !PT ;  /* 0x000000200b0b1812 */ /* 0x000fc800078efcff */
[----:B------:R-:W-:Y:S02]  /*20dde0*/  LOP3.LUT R11, R11, 0xfffffdff, RZ, 0xc0, !PT ;  /* 0xfffffdff0b0b7812 */ /* 0x000fe400078ec0ff */
[----:B------:R-:W-:Y:S02]  /*20ddf0*/  ISETP.LT.AND P1, PT, R5, UR6, !P0 ;  /* 0x0000000605007c0c */ /* 0x000fe4000c721270 */
[----:B------:R-:W-:-:S04]  /*20de00*/  @P3 LOP3.LUT R11, R11, 0x200, RZ, 0xfc, !PT ;  /* 0x000002000b0b3812 */ /* 0x000fc800078efcff */
[----:B------:R-:W-:Y:S02]  /*20de10*/  LOP3.LUT R11, R11, 0xfffffeff, RZ, 0xc0, !PT ;  /* 0xfffffeff0b0b7812 */ /* 0x000fe400078ec0ff */
[----:B------:R-:W-:Y:S01]  /*20de20*/  ISETP.LT.AND P3, PT, R4, UR75, !P0 ;  /* 0x0000004b04007c0c */ /* 0x000fe2000c761270 */
[----:B------:R-:W4:Y:S01]  /*20de30*/  LDCU UR75, c[0x0][0x398] ;  /* 0x00007300ff4b77ac */ /* 0x000f220008000800 */
[----:B------:R-:W-:-:S04]  /*20de40*/  @P2 LOP3.LUT R11, R11, 0x100, RZ, 0xfc, !PT ;  /* 0x000001000b0b2812 */ /* 0x000fc800078efcff */
[----:B------:R-:W-:Y:S02]  /*20de50*/  LOP3.LUT R11, R11, 0xffffff7f, RZ, 0xc0, !PT ;  /* 0xffffff7f0b0b7812 */ /* 0x000fe400078ec0ff */
[----:B------:R-:W-:Y:S01]  /*20de60*/  ISETP.LT.AND P2, PT, R2, UR59, !P0 ;  /* 0x0000003b02007c0c */ /* 0x000fe2000c741270 */
[----:B------:R-:W0:Y:S01]  /*20de70*/  LDCU UR59, c[0x0][0x398] ;  /* 0x00007300ff3b77ac */ /* 0x000e220008000800 */
[----:B------:R-:W-:-:S04]  /*20de80*/  @P1 LOP3.LUT R11, R11, 0x80, RZ, 0xfc, !PT ;  /* 0x000000800b0b1812 */ /* 0x000fc800078efcff */
[----:B------:R-:W-:Y:S02]  /*20de90*/  LOP3.LUT R11, R11, 0xffffffbf, RZ, 0xc0, !PT ;  /* 0xffffffbf0b0b7812 */ /* 0x000fe400078ec0ff */
[----:B------:R-:W-:Y:S02]  /*20dea0*/  ISETP.LT.AND P1, PT, R10, UR7, !P0 ;  /* 0x000000070a007c0c */ /* 0x000fe4000c721270 */
[----:B------:R-:W-:Y:S01]  /*20deb0*/  @P3 LOP3.LUT R11, R11, 0x40, RZ, 0xfc, !PT ;  /* 0x000000400b0b3812 */ /* 0x000fe200078efcff */
[----:B------:R-:W0:Y:S03]  /*20dec0*/  LDCU.64 UR6, c[0x0][0x398] ;  /* 0x00007300ff0677ac */ /* 0x000e260008000a00 */
[----:B------:R-:W-:Y:S02]  /*20ded0*/  LOP3.LUT R11, R11, 0xffffffef, RZ, 0xc0, !PT ;  /* 0xffffffef0b0b7812 */ /* 0x000fe400078ec0ff */
[----:B------:R-:W-:Y:S01]  /*20dee0*/  ISETP.LT.AND P0, PT, R9, UR58, !P0 ;  /* 0x0000003a09007c0c */ /* 0x000fe2000c701270 */
[----:B------:R-:W0:Y:S01]  /*20def0*/  LDCU UR58, c[0x0][0x398] ;  /* 0x00007300ff3a77ac */ /* 0x000e220008000800 */
[----:B------:R-:W-:-:S04]  /*20df00*/  @P2 LOP3.LUT R11, R11, 0x10, RZ, 0xfc, !PT ;  /* 0x000000100b0b2812 */ /* 0x000fc800078efcff */
[----:B------:R-:W-:-:S04]  /*20df10*/  LOP3.LUT R11, R11, 0xfffffff7, RZ, 0xc0, !PT ;  /* 0xfffffff70b0b7812 */ /* 0x000fc800078ec0ff */
[----:B------:R-:W-:-:S04]  /*20df20*/  @P1 LOP3.LUT R11, R11, 0x8, RZ, 0xfc, !PT ;  /* 0x000000080b0b1812 */ /* 0x000fc800078efcff */
[----:B------:R-:W-:-:S04]  /*20df30*/  LOP3.LUT R11, R11, 0xfffffffb, RZ, 0xc0, !PT ;  /* 0xfffffffb0b0b7812 */ /* 0x000fc800078ec0ff */
[----:B------:R-:W-:-:S04]  /*20df40*/  @P0 LOP3.LUT R11, R11, 0x4, RZ, 0xfc, !PT ;  /* 0x000000040b0b0812 */ /* 0x000fc800078efcff */
[----:B------:R-:W-:Y:S02]  /*20df50*/  LOP3.LUT R11, R11, 0xfffffffd, RZ, 0xc0, !PT ;  /* 0xfffffffd0b0b7812 */ /* 0x000fe400078ec0ff */
[----:B---3--:R-:W-:Y:S02]  /*20df60*/  PRMT R0, R0, 0x5410, R24 ;  /* 0x0000541000007816 */ /* 0x008fe40000000018 */
[----:B------:R-:W-:-:S03]  /*20df70*/  PRMT R24, R14, 0x5410, R15 ;  /* 0x000054100e187816 */ /* 0x000fc6000000000f */
[----:B------:R3:W-:Y:S04]  /*20df80*/  STL [R1+0x288], R0 ;  /* 0x0002880001007387 */ /* 0x0007e80000100800 */
[----:B------:R-:W2:Y:S04]  /*20df90*/  LDL.LU R14, [R1+0x7544] ;  /* 0x00754400010e7983 */ /* 0x000ea80000300800 */
[----:B---3--:R-:W3:Y:S04]  /*20dfa0*/  LDL.LU R0, [R1+0x270] ;  /* 0x0002700001007983 */ /* 0x008ee80000300800 */
[----:B------:R-:W3:Y:S04]  /*20dfb0*/  LDL.LU R15, [R1+0x424] ;  /* 0x00042400010f7983 */ /* 0x000ee80000300800 */
[----:B------:R0:W-:Y:S02]  /*20dfc0*/  STL [R1+0x284], R24 ;  /* 0x0002841801007387 */ /* 0x0001e40000100800 */
[----:B0-----:R-:W-:-:S05]  /*20dfd0*/  VIADD R24, R8, 0x30 ;  /* 0x0000003008187836 */ /* 0x001fca0000000000 */
[----:B------:R-:W-:Y:S01]  /*20dfe0*/  ISETP.GE.AND P0, PT, R24, UR51, PT ;  /* 0x0000003318007c0c */ /* 0x000fe2000bf06270 */
[----:B------:R-:W0:Y:S01]  /*20dff0*/  LDCU UR51, c[0x0][0x398] ;  /* 0x00007300ff3377ac */ /* 0x000e220008000800 */
[----:B------:R-:W4:Y:S02]  /*20e000*/  LDL.LU R24, [R1+0x41c] ;  /* 0x00041c0001187983 */ /* 0x000f240000300800 */
[----:B------:R-:W-:Y:S02]  /*20e010*/  ISETP.LT.AND P3, PT, R7, UR10, !P0 ;  /* 0x0000000a07007c0c */ /* 0x000fe4000c761270 */
[----:B------:R-:W-:Y:S02]  /*20e020*/  ISETP.LT.AND P2, PT, R6, UR11, !P0 ;  /* 0x0000000b06007c0c */ /* 0x000fe4000c741270 */
[----:B------:R-:W-:Y:S01]  /*20e030*/  ISETP.LT.AND P1, PT, R3, UR6, !P0 ;  /* 0x0000000603007c0c */ /* 0x000fe2000c721270 */
[----:B------:R-:W0:Y:S08]  /*20e040*/  LDCU.64 UR10, c[0x0][0x398] ;  /* 0x00007300ff0a77ac */ /* 0x000e300008000a00 */
[----:B------:R-:W-:-:S04]  /*20e050*/  @P3 LOP3.LUT R11, R11, 0x2, RZ, 0xfc, !PT ;  /* 0x000000020b0b3812 */ /* 0x000fc800078efcff */
[----:B------:R-:W-:-:S04]  /*20e060*/  LOP3.LUT R11, R11, 0xfffffffe, RZ, 0xc0, !PT ;  /* 0xfffffffe0b0b7812 */ /* 0x000fc800078ec0ff */
[----:B------:R-:W-:-:S05]  /*20e070*/  @P2 LOP3.LUT R11, R11, 0x1, RZ, 0xfc, !PT ;  /* 0x000000010b0b2812 */ /* 0x000fca00078efcff */
[----:B------:R0:W-:Y:S04]  /*20e080*/  STL [R1+0x74ec], R11 ;  /* 0x0074ec0b01007387 */ /* 0x0001e80000100800 */
[----:B0-----:R-:W4:Y:S01]  /*20e090*/  LDL.LU R11, [R1+0x274] ;  /* 0x00027400010b7983 */ /* 0x001f220000300800 */
[----:B------:R-:W-:Y:S02]  /*20e0a0*/  ISETP.LT.AND P3, PT, R4, UR34, !P0 ;  /* 0x0000002204007c0c */ /* 0x000fe4000c761270 */
[----:B------:R-:W-:Y:S01]  /*20e0b0*/  ISETP.LT.AND P2, PT, R2, UR35, !P0 ;  /* 0x0000002302007c0c */ /* 0x000fe2000c741270 */
[----:B------:R-:W0:Y:S01]  /*20e0c0*/  LDCU UR34, c[0x0][0x398] ;  /* 0x00007300ff2277ac */ /* 0x000e220008000800 */
[----:B------:R-:W0:Y:S01]  /*20e0d0*/  LDCU UR35, c[0x0][0x398] ;  /* 0x00007300ff2377ac */ /* 0x000e220008000800 */
[----:B--2---:R-:W-:-:S04]  /*20e0e0*/  LOP3.LUT R14, R14, 0xdfffffff, RZ, 0xc0, !PT ;  /* 0xdfffffff0e0e7812 */ /* 0x004fc800078ec0ff */
[----:B------:R-:W-:Y:S02]  /*20e0f0*/  @P1 LOP3.LUT R14, R14, 0x20000000, RZ, 0xfc, !PT ;  /* 0x200000000e0e1812 */ /* 0x000fe400078efcff */
[----:B------:R-:W-:Y:S01]  /*20e100*/  ISETP.LT.AND P1, PT, R5, UR33, !P0 ;  /* 0x0000002105007c0c */ /* 0x000fe2000c721270 */
[----:B------:R-:W2:Y:S01]  /*20e110*/  LDCU UR33, c[0x0][0x398] ;  /* 0x00007300ff2177ac */ /* 0x000ea20008000800 */
[----:B------:R-:W-:-:S11]  /*20e120*/  LOP3.LUT R14, R14, 0x7fffffff, RZ, 0xc0, !PT ;  /* 0x7fffffff0e0e7812 */ /* 0x000fd600078ec0ff */
[----:B------:R-:W-:-:S04]  /*20e130*/  @P1 LOP3.LUT R14, R14, 0x80000000, RZ, 0xfc, !PT ;  /* 0x800000000e0e1812 */ /* 0x000fc800078efcff */
[----:B------:R-:W-:Y:S02]  /*20e140*/  LOP3.LUT R14, R14, 0xbfffffff, RZ, 0xc0, !PT ;  /* 0xbfffffff0e0e7812 */ /* 0x000fe400078ec0ff */
[----:B------:R-:W-:Y:S02]  /*20e150*/  ISETP.LT.AND P1, PT, R10, UR36, !P0 ;  /* 0x000000240a007c0c */ /* 0x000fe4000c721270 */
[----:B------:R-:W-:Y:S02]  /*20e160*/  @P3 LOP3.LUT R14, R14, 0x40000000, RZ, 0xfc, !PT ;  /* 0x400000000e0e3812 */ /* 0x000fe400078efcff */
[----:B---3--:R-:W-:Y:S01]  /*20e170*/  PRMT R0, R15, 0x5410, R0 ;  /* 0x000054100f007816 */ /* 0x008fe20000000000 */
[----:B------:R-:W3:Y:S01]  /*20e180*/  LDCU UR36, c[0x0][0x398] ;  /* 0x00007300ff2477ac */ /* 0x000ee20008000800 */
[----:B------:R-:W-:Y:S02]  /*20e190*/  LOP3.LUT R14, R14, 0xefffffff, RZ, 0xc0, !PT ;  /* 0xefffffff0e0e7812 */ /* 0x000fe400078ec0ff */
[----:B------:R-:W-:Y:S01]  /*20e1a0*/  ISETP.LT.AND P0, PT, R9, UR63, !P0 ;  /* 0x0000003f09007c0c */ /* 0x000fe2000c701270 */
[----:B------:R-:W0:Y:S01]  /*20e1b0*/  LDCU UR63, c[0x0][0x398] ;  /* 0x00007300ff3f77ac */ /* 0x000e220008000800 */
[----:B------:R-:W-:-:S04]  /*20e1c0*/  @P2 LOP3.LUT R14, R14, 0x10000000, RZ, 0xfc, !PT ;  /* 0x100000000e0e2812 */ /* 0x000fc800078efcff */
[----:B------:R-:W-:-:S04]  /*20e1d0*/  LOP3.LUT R14, R14, 0xf7ffffff, RZ, 0xc0, !PT ;  /* 0xf7ffffff0e0e7812 */ /* 0x000fc800078ec0ff */
[----:B------:R-:W-:-:S04]  /*20e1e0*/  @P1 LOP3.LUT R14, R14, 0x8000000, RZ, 0xfc, !PT ;  /* 0x080000000e0e1812 */ /* 0x000fc800078efcff */
[----:B------:R-:W-:-:S04]  /*20e1f0*/  LOP3.LUT R14, R14, 0xfbffffff, RZ, 0xc0, !PT ;  /* 0xfbffffff0e0e7812 */ /* 0x000fc800078ec0ff */
[----:B------:R-:W-:Y:S02]  /*20e200*/  @P0 LOP3.LUT R14, R14, 0x4000000, RZ, 0xfc, !PT ;  /* 0x040000000e0e0812 */ /* 0x000fe400078efcff */
[----:B----4-:R-:W-:Y:S01]  /*20e210*/  PRMT R11, R24, 0x5410, R11 ;  /* 0x00005410180b7816 */ /* 0x010fe2000000000b */
[----:B------:R-:W-:-:S04]  /*20e220*/  VIADD R24, R8, 0x2f ;  /* 0x0000002f08187836 */ /* 0x000fc80000000000 */
[----:B------:R4:W-:Y:S04]  /*20e230*/  STL [R1+0x274], R11 ;  /* 0x0002740b01007387 */ /* 0x0009e80000100800 */
[----:B------:R-:W2:Y:S01]  /*20e240*/  LDL.LU R15, [R1+0x258] ;  /* 0x00025800010f7983 */ /* 0x000ea20000300800 */
[----:B------:R-:W-:Y:S02]  /*20e250*/  ISETP.GE.AND P0, PT, R24, UR9, PT ;  /* 0x0000000918007c0c */ /* 0x000fe4000bf06270 */
[----:B------:R-:W-:Y:S01]  /*20e260*/  LOP3.LUT R14, R14, 0xffdfffff, RZ, 0xc0, !PT ;  /* 0xffdfffff0e0e7812 */ /* 0x000fe200078ec0ff */
[----:B------:R-:W0:Y:S01]  /*20e270*/  LDCU.64 UR8, c[0x0][0x398] ;  /* 0x00007300ff0877ac */ /* 0x000e220008000a00 */
[----:B----4-:R-:W4:Y:S04]  /*20e280*/  LDL.LU R11, [R1+0x254] ;  /* 0x00025400010b7983 */ /* 0x010f280000300800 */
[----:B------:R1:W-:Y:S04]  /*20e290*/  STL [R1+0x270], R0 ;  /* 0x0002700001007387 */ /* 0x0003e80000100800 */
[----:B-1----:R-:W4:Y:S04]  /*20e2a0*/  LDL.LU R0, [R1+0x414] ;  /* 0x0004140001007983 */ /* 0x002f280000300800 */
[----:B------:R-:W2:Y:S01]  /*20e2b0*/  LDL.LU R24, [R1+0x410] ;  /* 0x0004100001187983 */ /* 0x000ea20000300800 */
[----:B------:R-:W-:-:S02]  /*20e2c0*/  ISETP.LT.AND P1, PT, R3, UR10, !P0 ;  /* 0x0000000a03007c0c */ /* 0x000fc4000c721270 */
[----:B------:R-:W-:Y:S02]  /*20e2d0*/  ISETP.LT.AND P3, PT, R7, UR25, !P0 ;  /* 0x0000001907007c0c */ /* 0x000fe4000c761270 */
[----:B------:R-:W-:Y:S01]  /*20e2e0*/  ISETP.LT.AND P2, PT, R6, UR26, !P0 ;  /* 0x0000001a06007c0c */ /* 0x000fe2000c741270 */
[----:B------:R-:W1:Y:S01]  /*20e2f0*/  LDCU UR26, c[0x0][0x398] ;  /* 0x00007300ff1a77ac */ /* 0x000e620008000800 */
[----:B------:R-:W0:Y:S07]  /*20e300*/  LDCU UR25, c[0x0][0x398] ;  /* 0x00007300ff1977ac */ /* 0x000e2e0008000800 */
        /* <DEDUP_REMOVED lines=16> */
[----:B------:R-:W0:Y:S03]  /*20e410*/  LDCU UR41, c[0x0][0x398] ;  /* 0x00007300ff2977ac */ /* 0x000e260008000800 */
        /* <DEDUP_REMOVED lines=8> */
[----:B--2---:R-:W-:Y:S02]  /*20e4a0*/  PRMT R24, R24, 0x5410, R15 ;  /* 0x0000541018187816 */ /* 0x004fe4000000000f */
[----:B------:R-:W2:Y:S04]  /*20e4b0*/  LDL.LU R15, [R1+0x7540] ;  /* 0x00754000010f7983 */ /* 0x000ea80000300800 */
[----:B------:R4:W-:Y:S02]  /*20e4c0*/  STL [R1+0x258], R24 ;  /* 0x0002581801007387 */ /* 0x0009e40000100800 */
[----:B----4-:R-:W-:-:S02]  /*20e4d0*/  PRMT R24, R0, 0x5410, R11 ;  /* 0x0000541000187816 */ /* 0x010fc4000000000b */
[----:B------:R-:W4:Y:S04]  /*20e4e0*/  LDL.LU R11, [R1+0x3fc] ;  /* 0x0003fc00010b7983 */ /* 0x000f280000300800 */
[----:B------:R-:W2:Y:S04]  /*20e4f0*/  LDL.LU R0, [R1+0x408] ;  /* 0x0004080001007983 */ /* 0x000ea80000300800 */
[----:B------:R0:W-:Y:S02]  /*20e500*/  STL [R1+0x15c], R24 ;  /* 0x00015c1801007387 */ /* 0x0001e40000100800 */
[----:B0-----:R-:W-:-:S05]  /*20e510*/  VIADD R24, R8, 0x2e ;  /* 0x0000002e08187836 */ /* 0x001fca0000000000 */
[----:B------:R-:W-:Y:S02]  /*20e520*/  ISETP.GE.AND P0, PT, R24, UR7, PT ;  /* 0x0000000718007c0c */ /* 0x000fe4000bf06270 */
[----:B------:R-:W-:Y:S01]  /*20e530*/  LOP3.LUT R14, R14, 0xffffdfff, RZ, 0xc0, !PT ;  /* 0xffffdfff0e0e7812 */ /* 0x000fe200078ec0ff */
[----:B------:R-:W4:Y:S01]  /*20e540*/  LDL.LU R24, [R1+0x250] ;  /* 0x0002500001187983 */ /* 0x000f220000300800 */
[----:B------:R-:W0:Y:S01]  /*20e550*/  LDCU.64 UR6, c[0x0][0x398] ;  /* 0x00007300ff0677ac */ /* 0x000e220008000a00 */
[----:B------:R-:W-:Y:S02]  /*20e560*/  ISETP.LT.AND P1, PT, R3, UR8, !P0 ;  /* 0x0000000803007c0c */ /* 0x000fe4000c721270 */
[----:B------:R-:W-:Y:S02]  /*20e570*/  ISETP.LT.AND P3, PT, R7, UR31, !P0 ;  /* 0x0000001f07007c0c */ /* 0x000fe4000c761270 */
[----:B------:R-:W-:Y:S01]  /*20e580*/  ISETP.LT.AND P2, PT, R6, UR22, !P0 ;  /* 0x0000001606007c0c */ /* 0x000fe2000c741270 */
[----:B------:R-:W0:Y:S01]  /*20e590*/  LDCU UR31, c[0x0][0x398] ;  /* 0x00007300ff1f77ac */ /* 0x000e220008000800 */
        /* <DEDUP_REMOVED lines=22> */
[----:B------:R-:W-:Y:S02]  /*20e700*/  LOP3.LUT R14, R14, 0xfffff7ff, RZ, 0xc0, !PT ;  /* 0xfffff7ff0e0e7812 */ /* 0x000fe400078ec0ff */
[----:B----4-:R-:W-:Y:S02]  /*20e710*/  PRMT R11, R11, 0x5410, R24 ;  /* 0x000054100b0b7816 */ /* 0x010fe40000000018 */
[----:B--2---:R-:W-:-:S03]  /*20e720*/  PRMT R24, R0, 0x5410, R15 ;  /* 0x0000541000187816 */ /* 0x004fc6000000000f */
[----:B------:R2:W-:Y:S04]  /*20e730*/  STL [R1+0x214], R11 ;  /* 0x0002140b01007387 */ /* 0x0005e80000100800 */
[----:B------:R-:W4:Y:S04]  /*20e740*/  LDL.LU R15, [R1+0x753c] ;  /* 0x00753c00010f7983 */ /* 0x000f280000300800 */
[----:B--2---:R-:W2:Y:S04]  /*20e750*/  LDL.LU R11, [R1+0x26c] ;  /* 0x00026c00010b7983 */ /* 0x004ea80000300800 */
[----:B------:R-:W2:Y:S01]  /*20e760*/  LDL.LU R0, [R1+0x3f0] ;  /* 0x0003f00001007983 */ /* 0x000ea20000300800 */
[----:B------:R-:W-:-:S03]  /*20e770*/  @P1 LOP3.LUT R14, R14, 0x800, RZ, 0xfc, !PT ;  /* 0x000008000e0e1812 */ /* 0x000fc600078efcff */
[----:B------:R0:W-:Y:S01]  /*20e780*/  STL [R1+0x14c], R24 ;  /* 0x00014c1801007387 */ /* 0x0001e20000100800 */
[----:B------:R-:W-:Y:S01]  /*20e790*/  LOP3.LUT R14, R14, 0xfffffbff, RZ, 0xc0, !PT ;  /* 0xfffffbff0e0e7812 */ /* 0x000fe200078ec0ff */
[----:B0-----:R-:W-:-:S03]  /*20e7a0*/  VIADD R24, R8, 0x2d ;  /* 0x0000002d08187836 */ /* 0x001fc60000000000 */
[----:B------:R-:W-:Y:S02]  /*20e7b0*/  @P0 LOP3.LUT R14, R14, 0x400, RZ, 0xfc, !PT ;  /* 0x000004000e0e0812 */ /* 0x000fe400078efcff */
[----:B------:R-:W-:Y:S02]  /*20e7c0*/  ISETP.GE.AND P0, PT, R24, UR11, PT ;  /* 0x0000000b18007c0c */ /* 0x000fe4000bf06270 */
[----:B------:R-:W-:Y:S01]  /*20e7d0*/  LOP3.LUT R14, R14, 0xffffffdf, RZ, 0xc0, !PT ;  /* 0xffffffdf0e0e7812 */ /* 0x000fe200078ec0ff */
        /* <DEDUP_REMOVED lines=31> */
[----:B----4-:R-:W-:Y:S02]  /*20e9d0*/  PRMT R24, R15, 0x5410, R16 ;  /* 0x000054100f187816 */ /* 0x010fe40000000010 */
[----:B--2---:R-:W-:-:S05]  /*20e9e0*/  PRMT R0, R0, 0x5410, R11 ;  /* 0x0000541000007816 */ /* 0x004fca000000000b */
[----:B------:R2:W-:Y:S04]  /*20e9f0*/  STL [R1+0x228], R0 ;  /* 0x0002280001007387 */ /* 0x0005e80000100800 */
[----:B------:R-:W4:Y:S04]  /*20ea00*/  LDL.LU R16, [R1+0x7538] ;  /* 0x0075380001107983 */ /* 0x000f280000300800 */
[----:B------:R-:W3:Y:S04]  /*20ea10*/  LDL.LU R15, [R1+0x7534] ;  /* 0x00753400010f7983 */ /* 0x000ee80000300800 */
[----:B------:R-:W3:Y:S04]  /*20ea20*/  LDL.LU R11, [R1+0x43c] ;  /* 0x00043c00010b7983 */ /* 0x000ee80000300800 */
[----:B--2---:R-:W4:Y:S04]  /*20ea30*/  LDL.LU R0, [R1+0x278] ;  /* 0x0002780001007983 */ /* 0x004f280000300800 */
[----:B------:R2:W-:Y:S02]  /*20ea40*/  STL [R1+0x234], R24 ;  /* 0x0002341801007387 */ /* 0x0005e40000100800 */
[----:B--2---:R-:W-:-:S05]  /*20ea50*/  VIADD R24, R8, 0x2c ;  /* 0x0000002c08187836 */ /* 0x004fca0000000000 */
[----:B------:R-:W-:Y:S02]  /*20ea60*/  ISETP.GE.AND P0, PT, R24, UR9, PT ;  /* 0x0000000918007c0c */ /* 0x000fe4000bf06270 */
[----:B------:R-:W-:Y:S01]  /*20ea70*/  LOP3.LUT R14, R14, 0xfffffffd, RZ, 0xc0, !PT ;  /* 0xfffffffd0e0e7812 */ /* 0x000fe200078ec0ff */
[----:B------:R-:W2:Y:S01]  /*20ea80*/  LDL.LU R24, [R1+0x27c] ;  /* 0x00027c0001187983 */ /* 0x000ea20000300800 */
[----:B------:R-:W0:Y:S01]  /*20ea90*/  LDCU.64 UR8, c[0x0][0x398] ;  /* 0x00007300ff0877ac */ /* 0x000e220008000a00 */
[----:B------:R-:W-:Y:S02]  /*20eaa0*/  ISETP.LT.AND P3, PT, R7, UR14, !P0 ;  /* 0x0000000e07007c0c */ /* 0x000fe4000c761270 */
[----:B------:R-:W-:Y:S02]  /*20eab0*/  ISETP.LT.AND P2, PT, R6, UR13, !P0 ;  /* 0x0000000d06007c0c */ /* 0x000fe4000c741270 */
[----:B----4-:R-:W-:-:S09]  /*20eac0*/  PRMT R0, R16, 0x5410, R0 ;  /* 0x0000541010007816 */ /* 0x010fd20000000000 */
[----:B------:R-:W-:Y:S02]  /*20ead0*/  @P3 LOP3.LUT R14, R14, 0x2, RZ, 0xfc, !PT ;  /* 0x000000020e0e3812 */ /* 0x000fe400078efcff */
[----:B0-----:R-:W-:Y:S02]  /*20eae0*/  ISETP.LT.AND P1, PT, R3, UR10, !P0 ;  /* 0x0000000a03007c0c */ /* 0x001fe4000c721270 */
[----:B---3--:R-:W-:Y:S01]  /*20eaf0*/  LOP3.LUT R15, R15, 0xdfffffff, RZ, 0xc0, !PT ;  /* 0xdfffffff0f0f7812 */ /* 0x008fe200078ec0ff */
[----:B------:R-:W0:Y:S01]  /*20eb00*/  LDCU UR13, c[0x0][0x398] ;  /* 0x00007300ff0d77ac */ /* 0x000e220008000800 */
[----:B------:R-:W-:Y:S01]  /*20eb10*/  LOP3.LUT R14, R14, 0xfffffffe, RZ, 0xc0, !PT ;  /* 0xfffffffe0e0e7812 */ /* 0x000fe200078ec0ff */
[----:B------:R-:W3:Y:S03]  /*20eb20*/  LDCU UR14, c[0x0][0x398] ;  /* 0x00007300ff0e77ac */ /* 0x000ee60008000800 */
[----:B------:R-:W-:-:S05]  /*20eb30*/  @P2 LOP3.LUT R14, R14, 0x1, RZ, 0xfc, !PT ;  /* 0x000000010e0e2812 */ /* 0x000fca00078efcff */
[----:B------:R4:W-:Y:S01]  /*20eb40*/  STL [R1+0x74f4], R14 ;  /* 0x0074f40e01007387 */ /* 0x0009e20000100800 */
[----:B--2---:R-:W-:-:S05]  /*20eb50*/  PRMT R11, R11, 0x5410, R24 ;  /* 0x000054100b0b7816 */ /* 0x004fca0000000018 */
[----:B------:R2:W-:Y:S04]  /*20eb60*/  STL [R1+0x24c], R11 ;  /* 0x00024c0b01007387 */ /* 0x0005e80000100800 */
[----:B------:R-:W3:Y:S04]  /*20eb70*/  LDL.LU R16, [R1+0x7530] ;  /* 0x0075300001107983 */ /* 0x000ee80000300800 */
[----:B----4-:R-:W4:Y:S04]  /*20eb80*/  LDL.LU R14, [R1+0x268] ;  /* 0x00026800010e7983 */ /* 0x010f280000300800 */
[----:B--2---:R-:W4:Y:S04]  /*20eb90*/  LDL.LU R11, [R1+0x468] ;  /* 0x00046800010b7983 */ /* 0x004f280000300800 */
[----:B------:R2:W-:Y:S04]  /*20eba0*/  STL [R1+0x250], R0 ;  /* 0x0002500001007387 */ /* 0x0005e80000100800 */
[----:B--2---:R-:W3:Y:S01]  /*20ebb0*/  LDL.LU R0, [R1+0x264] ;  /* 0x0002640001007983 */ /* 0x004ee20000300800 */
[----:B----4-:R-:W-:-:S05]  /*20ebc0*/  PRMT R11, R11, 0x5410, R14 ;  /* 0x000054100b0b7816 */ /* 0x010fca000000000e */
[----:B------:R2:W-:Y:S01]  /*20ebd0*/  STL [R1+0x254], R11 ;  /* 0x0002540b01007387 */ /* 0x0005e20000100800 */
[----:B---3--:R-:W-:-:S03]  /*20ebe0*/  PRMT R0, R16, 0x5410, R0 ;  /* 0x0000541010007816 */ /* 0x008fc60000000000 */
[----:B------:R-:W3:Y:S04]  /*20ebf0*/  LDL.LU R16, [R1+0x752c] ;  /* 0x00752c0001107983 */ /* 0x000ee80000300800 */
[----:B------:R-:W4:Y:S04]  /*20ec00*/  LDL.LU R14, [R1+0x248] ;  /* 0x00024800010e7983 */ /* 0x000f280000300800 */
[----:B--2---:R-:W4:Y:S04]  /*20ec10*/  LDL.LU R11, [R1+0x494] ;  /* 0x00049400010b7983 */ /* 0x004f280000300800 */
[----:B------:R2:W-:Y:S04]  /*20ec20*/  STL [R1+0x264], R0 ;  /* 0x0002640001007387 */ /* 0x0005e80000100800 */
[----:B--2---:R-:W3:Y:S01]  /*20ec30*/  LDL.LU R0, [R1+0x244] ;  /* 0x0002440001007983 */ /* 0x004ee20000300800 */
[----:B----4-:R-:W-:-:S05]  /*20ec40*/  PRMT R11, R11, 0x5410, R14 ;  /* 0x000054100b0b7816 */ /* 0x010fca000000000e */
[----:B------:R2:W-:Y:S01]  /*20ec50*/  STL [R1+0x248], R11 ;  /* 0x0002480b01007387 */ /* 0x0005e20000100800 */
[----:B---3--:R-:W-:-:S03]  /*20ec60*/  PRMT R14, R16, 0x5410, R0 ;  /* 0x00005410100e7816 */ /* 0x008fc60000000000 */
[----:B------:R-:W3:Y:S04]  /*20ec70*/  LDL.LU R16, [R1+0x7528] ;  /* 0x0075280001107983 */ /* 0x000ee80000300800 */
[----:B--2---:R-:W2:Y:S04]  /*20ec80*/  LDL.LU R11, [R1+0x230] ;  /* 0x00023000010b7983 */ /* 0x004ea80000300800 */
[----:B------:R-:W2:Y:S04]  /*20ec90*/  LDL.LU R0, [R1+0x3f8] ;  /* 0x0003f80001007983 */ /* 0x000ea80000300800 */
[----:B------:R-:W-:Y:S01]  /*20eca0*/  STL [R1+0x244], R14 ;  /* 0x0002440e01007387 */ /* 0x000fe20000100800 */
[----:B------:R-:W-:-:S02]  /*20ecb0*/  @P1 LOP3.LUT R15, R15, 0x20000000, RZ, 0xfc, !PT ;  /* 0x200000000f0f1812 */ /* 0x000fc400078efcff */
[----:B------:R-:W-:Y:S02]  /*20ecc0*/  ISETP.LT.AND P1, PT, R5, UR12, !P0 ;  /* 0x0000000c05007c0c */ /* 0x000fe4000c721270 */
[----:B------:R-:W-:Y:S02]  /*20ecd0*/  ISETP.LT.AND P3, PT, R4, UR69, !P0 ;  /* 0x0000004504007c0c */ /* 0x000fe4000c761270 */
[----:B------:R-:W-:Y:S02]  /*20ece0*/  ISETP.LT.AND P2, PT, R2, UR68, !P0 ;  /* 0x0000004402007c0c */ /* 0x000fe4000c741270 */
[----:B------:R-:W-:Y:S01]  /*20ecf0*/  LOP3.LUT R15, R15, 0x7fffffff, RZ, 0xc0, !PT ;  /* 0x7fffffff0f0f7812 */ /* 0x000fe200078ec0ff */
[----:B------:R-:W-:Y:S01]  /*20ed00*/  VIADD R24, R8, 0x2b ;  /* 0x0000002b08187836 */ /* 0x000fe20000000000 */
[----:B------:R-:W4:Y:S01]  /*20ed10*/  LDCU UR69, c[0x0][0x398] ;  /* 0x00007300ff4577ac */ /* 0x000f220008000800 */
[----:B------:R-:W0:Y:S01]  /*20ed20*/  LDCU UR68, c[0x0][0x398] ;  /* 0x00007300ff4477ac */ /* 0x000e220008000800 */
[----:B------:R-:W0:Y:S01]  /*20ed30*/  LDCU UR12, c[0x0][0x398] ;  /* 0x00007300ff0c77ac */ /* 0x000e220008000800 */
[----:B--2---:R-:W-:-:S05]  /*20ed40*/  PRMT R0, R0, 0x5410, R11 ;  /* 0x0000541000007816 */ /* 0x004fca000000000b */
[----:B------:R3:W-:Y:S02]  /*20ed50*/  STL [R1+0x230], R0 ;  /* 0x0002300001007387 */ /* 0x0007e40000100800 */
[----:B---3--:R-:W-:Y:S02]  /*20ed60*/  PRMT R0, R16, 0x5410, R28 ;  /* 0x0000541010007816 */ /* 0x008fe4000000001c */
[----:B------:R-:W2:Y:S04]  /*20ed70*/  LDL.LU R28, [R1+0x7524] ;  /* 0x00752400011c7983 */ /* 0x000ea80000300800 */
[----:B------:R-:W3:Y:S04]  /*20ed80*/  LDL.LU R16, [R1+0x7520] ;  /* 0x0075200001107983 */ /* 0x000ee80000300800 */
[----:B------:R-:W2:Y:S04]  /*20ed90*/  LDL.LU R14, [R1+0x224] ;  /* 0x00022400010e7983 */ /* 0x000ea80000300800 */
[----:B------:R-:W2:Y:S04]  /*20eda0*/  LDL.LU R11, [R1+0x53c] ;  /* 0x00053c00010b7983 */ /* 0x000ea80000300800 */
[----:B------:R0:W-:Y:S04]  /*20edb0*/  STL [R1+0x22c], R0 ;  /* 0x00022c0001007387 */ /* 0x0001e80000100800 */
[----:B0-----:R-:W3:Y:S01]  /*20edc0*/  LDL.LU R0, [R1+0x220] ;  /* 0x0002200001007983 */ /* 0x001ee20000300800 */
        /* <DEDUP_REMOVED lines=13> */
[----:B------:R-:W-:Y:S01]  /*20eea0*/  ISETP.GE.AND P0, PT, R24, UR7, PT ;  /* 0x0000000718007c0c */ /* 0x000fe2000bf06270 */
[----:B------:R-:W0:Y:S03]  /*20eeb0*/  LDCU.64 UR6, c[0x0][0x398] ;  /* 0x00007300ff0677ac */ /* 0x000e260008000a00 */
[----:B------:R-:W-:Y:S02]  /*20eec0*/  ISETP.LT.AND P1, PT, R3, UR8, !P0 ;  /* 0x0000000803007c0c */ /* 0x000fe4000c721270 */
[----:B------:R-:W-:Y:S02]  /*20eed0*/  ISETP.LT.AND P3, PT, R7, UR20, !P0 ;  /* 0x0000001407007c0c */ /* 0x000fe4000c761270 */
[----:B------:R-:W-:-:S02]  /*20eee0*/  LOP3.LUT R15, R15, 0xffdfffff, RZ, 0xc0, !PT ;  /* 0xffdfffff0f0f7812 */ /* 0x000fc400078ec0ff */
[----:B------:R-:W-:Y:S01]  /*20eef0*/  ISETP.LT.AND P2, PT, R6, UR16, !P0 ;  /* 0x0000001006007c0c */ /* 0x000fe2000c741270 */
[----:B------:R-:W-:Y:S01]  /*20ef00*/  VIADD R24, R8, 0x2a ;  /* 0x0000002a08187836 */ /* 0x000fe20000000000 */
        /* <DEDUP_REMOVED lines=31> */
[----:B------:R-:W-:-:S02]  /*20f100*/  LOP3.LUT R15, R15, 0xffffdfff, RZ, 0xc0, !PT ;  /* 0xffffdfff0f0f7812 */ /* 0x000fc400078ec0ff */
[----:B------:R-:W-:Y:S01]  /*20f110*/  ISETP.LT.AND P2, PT, R6, UR46, !P0 ;  /* 0x0000002e06007c0c */ /* 0x000fe2000c741270 */
[----:B------:R-:W-:Y:S01]  /*20f120*/  VIADD R24, R8, 0x29 ;  /* 0x0000002908187836 */ /* 0x000fe20000000000 */
[----:B------:R-:W0:Y:S01]  /*20f130*/  LDCU UR6, c[0x0][0x398] ;  /* 0x00007300ff0677ac */ /* 0x000e220008000800 */
[----:B------:R-:W0:Y:S01]  /*20f140*/  LDCU UR45, c[0x0][0x398] ;  /* 0x00007300ff2d77ac */ /* 0x000e220008000800 */
        /* <DEDUP_REMOVED lines=13> */
[----:B------:R-:W-:Y:S02]  /*20f220*/  @P1 LOP3.LUT R15, R15, 0x8000, RZ, 0xfc, !PT ;  /* 0x000080000f0f1812 */ /* 0x000fe400078efcff */
[----:B--2---:R-:W-:-:S05]  /*20f230*/  PRMT R11, R11, 0x5410, R14 ;  /* 0x000054100b0b7816 */ /* 0x004fca000000000e */
[----:B------:R2:W-:Y:S01]  /*20f240*/  STL [R1+0x224], R11 ;  /* 0x0002240b01007387 */ /* 0x0005e20000100800 */
[----:B---3--:R-:W-:-:S03]  /*20f250*/  PRMT R14, R28, 0x5410, R0 ;  /* 0x000054101c0e7816 */ /* 0x008fc60000000000 */
[----:B--2---:R-:W2:Y:S04]  /*20f260*/  LDL.LU R11, [R1+0x21c] ;  /* 0x00021c00010b7983 */ /* 0x004ea80000300800 */
[----:B------:R-:W2:Y:S04]  /*20f270*/  LDL.LU R0, [R1+0x570] ;  /* 0x0005700001007983 */ /* 0x000ea80000300800 */
[----:B------:R3:W-:Y:S04]  /*20f280*/  STL [R1+0x220], R14 ;  /* 0x0002200e01007387 */ /* 0x0007e80000100800 */
[----:B---3--:R-:W3:Y:S04]  /*20f290*/  LDL.LU R14, [R1+0x218] ;  /* 0x00021800010e7983 */ /* 0x008ee80000300800 */
[----:B------:R-:W3:Y:S01]  /*20f2a0*/  LDL.LU R28, [R1+0x57c] ;  /* 0x00057c00011c7983 */ /* 0x000ee20000300800 */
[----:B------:R-:W-:-:S02]  /*20f2b0*/  LOP3.LUT R15, R15, 0xffffbfff, RZ, 0xc0, !PT ;  /* 0xffffbfff0f0f7812 */ /* 0x000fc400078ec0ff */
[----:B------:R-:W-:Y:S02]  /*20f2c0*/  ISETP.LT.AND P1, PT, R10, UR61, !P0 ;  /* 0x0000003d0a007c0c */ /* 0x000fe4000c721270 */
[----:B------:R-:W-:Y:S02]  /*20f2d0*/  @P3 LOP3.LUT R15, R15, 0x4000, RZ, 0xfc, !PT ;  /* 0x000040000f0f3812 */ /* 0x000fe400078efcff */
[----:B------:R-:W-:Y:S01]  /*20f2e0*/  LOP3.LUT R16, R16, 0xdfffffff, RZ, 0xc0, !PT ;  /* 0xdfffffff10107812 */ /* 0x000fe200078ec0ff */
[----:B------:R-:W0:Y:S01]  /*20f2f0*/  LDCU UR61, c[0x0][0x398] ;  /* 0x00007300ff3d77ac */ /* 0x000e220008000800 */
        /* <DEDUP_REMOVED lines=10> */
[----:B-1----:R-:W-:Y:S02]  /*20f3a0*/  ISETP.LT.AND P1, PT, R3, UR10, !P0 ;  /* 0x0000000a03007c0c */ /* 0x002fe4000c721270 */
[----:B------:R-:W-:Y:S02]  /*20f3b0*/  ISETP.LT.AND P3, PT, R7, UR55, !P0 ;  /* 0x0000003707007c0c */ /* 0x000fe4000c761270 */
[----:B------:R-:W-:-:S02]  /*20f3c0*/  LOP3.LUT R15, R15, 0xffffffdf, RZ, 0xc0, !PT ;  /* 0xffffffdf0f0f7812 */ /* 0x000fc400078ec0ff */
[----:B------:R-:W-:Y:S01]  /*20f3d0*/  ISETP.LT.AND P2, PT, R6, UR54, !P0 ;  /* 0x0000003606007c0c */ /* 0x000fe2000c741270 */
[----:B------:R-:W1:Y:S01]  /*20f3e0*/  LDCU UR10, c[0x0][0x398] ;  /* 0x00007300ff0a77ac */ /* 0x000e620008000800 */
[----:B------:R-:W-:Y:S01]  /*20f3f0*/  VIADD R24, R8, 0x28 ;  /* 0x0000002808187836 */ /* 0x000fe20000000000 */
        /* <DEDUP_REMOVED lines=27> */
[----:B------:R-:W-:-:S04]  /*20f5b0*/  ISETP.GE.AND P0, PT, R24, UR7, PT ;  /* 0x0000000718007c0c */ /* 0x000fc8000bf06270 */
[----:B0-----:R-:W-:Y:S02]  /*20f5c0*/  ISETP.LT.AND P1, PT, R3, UR8, !P0 ;  /* 0x0000000803007c0c */ /* 0x001fe4000c721270 */
[----:B-1----:R-:W-:Y:S02]  /*20f5d0*/  ISETP.LT.AND P3, PT, R7, UR10, !P0 ;  /* 0x0000000a07007c0c */ /* 0x002fe4000c761270 */
[----:B------:R-:W-:Y:S02]  /*20f5e0*/  ISETP.LT.AND P2, PT, R6, UR6, !P0 ;  /* 0x0000000606007c0c */ /* 0x000fe4000c741270 */
[----:B------:R-:W-:Y:S01]  /*20f5f0*/  LOP3.LUT R15, R15, 0xfffffffd, RZ, 0xc0, !PT ;  /* 0xfffffffd0f0f7812 */ /* 0x000fe200078ec0ff */
[----:B------:R-:W-:Y:S01]  /*20f600*/  VIADD R24, R8, 0x27 ;  /* 0x0000002708187836 */ /* 0x000fe20000000000 */
[----:B------:R-:W0:Y:S01]  /*20f610*/  LDCU.64 UR6, c[0x0][0x398] ;  /* 0x00007300ff0677ac */ /* 0x000e220008000a00 */
[----:B------:R-:W1:Y:S01]  /*20f620*/  LDCU UR10, c[0x0][0x398] ;  /* 0x00007300ff0a77ac */ /* 0x000e620008000800 */
[----:B------:R-:W0:Y:S03]  /*20f630*/  LDCU UR8, c[0x0][0x398] ;  /* 0x00007300ff0877ac */ /* 0x000e260008000800 */
[----:B------:R-:W-:-:S02]  /*20f640*/  @P1 LOP3.LUT R16, R16, 0x20000000, RZ, 0xfc, !PT ;  /* 0x2000000010101812 */ /* 0x000fc400078efcff */
[----:B------:R-:W-:Y:S02]  /*20f650*/  ISETP.LT.AND P1, PT, R5, UR77, !P0 ;  /* 0x0000004d05007c0c */ /* 0x000fe4000c721270 */
[----:B------:R-:W-:Y:S02]  /*20f660*/  @P3 LOP3.LUT R15, R15, 0x2, RZ, 0xfc, !PT ;  /* 0x000000020f0f3812 */ /* 0x000fe400078efcff */
[----:B------:R-:W-:Y:S02]  /*20f670*/  ISETP.LT.AND P3, PT, R4, UR56, !P0 ;  /* 0x0000003804007c0c */ /* 0x000fe4000c761270 */
[----:B------:R-:W-:Y:S01]  /*20f680*/  LOP3.LUT R16, R16, 0x7fffffff, RZ, 0xc0, !PT ;  /* 0x7fffffff10107812 */ /* 0x000fe200078ec0ff */
[----:B------:R-:W0:Y:S01]  /*20f690*/  LDCU UR77, c[0x0][0x398] ;  /* 0x00007300ff4d77ac */ /* 0x000e220008000800 */
[----:B------:R-:W-:Y:S01]  /*20f6a0*/  LOP3.LUT R15, R15, 0xfffffffe, RZ, 0xc0, !PT ;  /* 0xfffffffe0f0f7812 */ /* 0x000fe200078ec0ff */
[----:B------:R-:W0:Y:S03]  /*20f6b0*/  LDCU UR56, c[0x0][0x398] ;  /* 0x00007300ff3877ac */ /* 0x000e260008000800 */
[----:B------:R-:W-:-:S02]  /*20f6c0*/  @P2 LOP3.LUT R15, R15, 0x1, RZ, 0xfc, !PT ;  /* 0x000000010f0f2812 */ /* 0x000fc400078efcff */
        /* <DEDUP_REMOVED lines=15> */
[----:B------:R-:W-:Y:S02]  /*20f7c0*/  ISETP.GE.AND P0, PT, R24, UR11, PT ;  /* 0x0000000b18007c0c */ /* 0x000fe4000bf06270 */
[----:B--2---:R-:W-:Y:S02]  /*20f7d0*/  PRMT R24, R0, 0x5410, R11 ;  /* 0x0000541000187816 */ /* 0x004fe4000000000b */
[----:B------:R-:W2:Y:S04]  /*20f7e0*/  LDL.LU R11, [R1+0x210] ;  /* 0x00021000010b7983 */ /* 0x000ea80000300800 */
[----:B------:R-:W2:Y:S04]  /*20f7f0*/  LDL.LU R0, [R1+0x588] ;  /* 0x0005880001007983 */ /* 0x000ea80000300800 */
[----:B------:R3:W-:Y:S02]  /*20f800*/  STL [R1+0x21c], R24 ;  /* 0x00021c1801007387 */ /* 0x0007e40000100800 */
[----:B---3--:R-:W-:-:S02]  /*20f810*/  PRMT R24, R28, 0x5410, R14 ;  /* 0x000054101c187816 */ /* 0x008fc4000000000e */
[----:B------:R-:W3:Y:S04]  /*20f820*/  LDL.LU R14, [R1+0x20c] ;  /* 0x00020c00010e7983 */ /* 0x000ee80000300800 */
[----:B------:R-:W3:Y:S01]  /*20f830*/  LDL.LU R28, [R1+0x594] ;  /* 0x00059400011c7983 */ /* 0x000ee20000300800 */
[----:B0-----:R-:W-:Y:S02]  /*20f840*/  ISETP.LT.AND P2, PT, R3, UR6, !P0 ;  /* 0x0000000603007c0c */ /* 0x001fe4000c741270 */
[----:B-1----:R-:W-:Y:S02]  /*20f850*/  ISETP.LT.AND P1, PT, R7, UR10, !P0 ;  /* 0x0000000a07007c0c */ /* 0x002fe4000c721270 */
[----:B------:R-:W-:Y:S01]  /*20f860*/  LOP3.LUT R16, R16, 0xffdfffff, RZ, 0xc0, !PT ;  /* 0xffdfffff10107812 */ /* 0x000fe200078ec0ff */
[----:B------:R-:W0:Y:S08]  /*20f870*/  LDCU UR10, c[0x0][0x398] ;  /* 0x00007300ff0a77ac */ /* 0x000e300008000800 */
[----:B------:R-:W-:-:S02]  /*20f880*/  @P2 LOP3.LUT R16, R16, 0x200000, RZ, 0xfc, !PT ;  /* 0x0020000010102812 */ /* 0x000fc400078efcff */
[----:B------:R-:W-:Y:S02]  /*20f890*/  ISETP.LT.AND P2, PT, R6, UR77, !P0 ;  /* 0x0000004d06007c0c */ /* 0x000fe4000c741270 */
[----:B------:R-:W-:Y:S01]  /*20f8a0*/  ISETP.LT.AND P3, PT, R4, UR67, !P0 ;  /* 0x0000004304007c0c */ /* 0x000fe2000c761270 */
[----:B------:R1:W-:Y:S01]  /*20f8b0*/  STL [R1+0x218], R24 ;  /* 0x0002181801007387 */ /* 0x0003e20000100800 */
[----:B------:R-:W-:Y:S01]  /*20f8c0*/  LOP3.LUT R16, R16, 0xfdffffff, RZ, 0xc0, !PT ;  /* 0xfdffffff10107812 */ /* 0x000fe200078ec0ff */
[----:B------:R-:W1:Y:S01]  /*20f8d0*/  LDCU UR77, c[0x0][0x398] ;  /* 0x00007300ff4d77ac */ /* 0x000e620008000800 */
[----:B------:R-:W2:Y:S02]  /*20f8e0*/  LDCU UR67, c[0x0][0x398] ;  /* 0x00007300ff4377ac */ /* 0x000ea40008000800 */
[----:B------:R-:W-:Y:S02]  /*20f8f0*/  @P1 LOP3.LUT R16, R16, 0x2000000, RZ, 0xfc, !PT ;  /* 0x0200000010101812 */ /* 0x000fe400078efcff */
[----:B------:R-:W-:Y:S01]  /*20f900*/  ISETP.LT.AND P1, PT, R5, UR8, !P0 ;  /* 0x0000000805007c0c */ /* 0x000fe2000c721270 */
[----:B------:R-:W2:Y:S01]  /*20f910*/  LDCU UR8, c[0x0][0x398] ;  /* 0x00007300ff0877ac */ /* 0x000ea20008000800 */
[----:B------:R-:W-:-:S04]  /*20f920*/  LOP3.LUT R16, R16, 0xfeffffff, RZ, 0xc0, !PT ;  /* 0xfeffffff10107812 */ /* 0x000fc800078ec0ff */
[----:B------:R-:W-:-:S04]  /*20f930*/  @P2 LOP3.LUT R16, R16, 0x1000000, RZ, 0xfc, !PT ;  /* 0x0100000010102812 */ /* 0x000fc800078efcff */
[----:B------:R-:W-:Y:S02]  /*20f940*/  LOP3.LUT R16, R16, 0xff7fffff, RZ, 0xc0, !PT ;  /* 0xff7fffff10107812 */ /* 0x000fe400078ec0ff */
[----:B0-----:R-:W-:Y:S01]  /*20f950*/  ISETP.LT.AND P2, PT, R2, UR10, !P0 ;  /* 0x0000000a02007c0c */ /* 0x001fe2000c741270 */
[----:B-1----:R-:W-:Y:S01]  /*20f960*/  VIADD R24, R8, 0x26 ;  /* 0x0000002608187836 */ /* 0x002fe20000000000 */
[----:B------:R-:W0:Y:S01]  /*20f970*/  LDCU.64 UR10, c[0x0][0x398] ;  /* 0x00007300ff0a77ac */ /* 0x000e220008000a00 */
[----:B------:R-:W-:-:S04]  /*20f980*/  @P1 LOP3.LUT R16, R16, 0x800000, RZ, 0xfc, !PT ;  /* 0x0080000010101812 */ /* 0x000fc800078efcff */
[----:B------:R-:W-:Y:S02]  /*20f990*/  LOP3.LUT R16, R16, 0xffbfffff, RZ, 0xc0, !PT ;  /* 0xffbfffff10107812 */ /* 0x000fe400078ec0ff */
[----:B------:R-:W-:Y:S02]  /*20f9a0*/  ISETP.LT.AND P1, PT, R10, UR58, !P0 ;  /* 0x0000003a0a007c0c */ /* 0x000fe4000c721270 */
[----:B------:R-:W-:Y:S01]  /*20f9b0*/  @P3 LOP3.LUT R16, R16, 0x400000, RZ, 0xfc, !PT ;  /* 0x0040000010103812 */ /* 0x000fe200078efcff */
[----:B------:R-:W1:Y:S03]  /*20f9c0*/  LDCU UR58, c[0x0][0x398] ;  /* 0x00007300ff3a77ac */ /* 0x000e660008000800 */
        /* <DEDUP_REMOVED lines=12> */
[----:B------:R-:W-:Y:S01]  /*20fa90*/  STL [R1+0x210], R24 ;  /* 0x0002101801007387 */ /* 0x000fe20000100800 */
[----:B---3--:R-:W-:-:S03]  /*20faa0*/  PRMT R14, R28, 0x5410, R14 ;  /* 0x000054101c0e7816 */ /* 0x008fc6000000000e */
[----:B------:R-:W3:Y:S04]  /*20fab0*/  LDL.LU R28, [R1+0x59c] ;  /* 0x00059c00011c7983 */ /* 0x000ee80000300800 */
[----:B------:R-:W-:Y:S01]  /*20fac0*/  STL [R1+0x20c], R14 ;  /* 0x00020c0e01007387 */ /* 0x000fe20000100800 */
[----:B--2---:R-:W-:-:S05]  /*20fad0*/  PRMT R0, R0, 0x5410, R11 ;  /* 0x0000541000007816 */ /* 0x004fca000000000b */
[----:B------:R3:W-:Y:S02]  /*20fae0*/  STL [R1+0x208], R0 ;  /* 0x0002080001007387 */ /* 0x0007e40000100800 */
[----:B---3--:R-:W-:Y:S02]  /*20faf0*/  PRMT R0, R28, 0x5410, R17 ;  /* 0x000054101c007816 */ /* 0x008fe40000000011 */
[----:B------:R-:W2:Y:S04]  /*20fb00*/  LDL.LU R17, [R1+0x751c] ;  /* 0x00751c0001117983 */ /* 0x000ea80000300800 */
[----:B------:R-:W3:Y:S04]  /*20fb10*/  LDL.LU R14, [R1+0x204] ;  /* 0x00020400010e7983 */ /* 0x000ee80000300800 */
[----:B------:R-:W3:Y:S04]  /*20fb20*/  LDL.LU R11, [R1+0x5a8] ;  /* 0x0005a800010b7983 */ /* 0x000ee80000300800 */
[----:B------:R0:W-:Y:S04]  /*20fb30*/  STL [R1+0x200], R0 ;  /* 0x0002000001007387 */ /* 0x0001e80000100800 */
[----:B0-----:R-:W2:Y:S04]  /*20fb40*/  LDL.LU R0, [R1+0x1f8] ;  /* 0x0001f80001007983 */ /* 0x001ea80000300800 */
[----:B------:R-:W2:Y:S01]  /*20fb50*/  LDL.LU R28, [R1+0x5b4] ;  /* 0x0005b400011c7983 */ /* 0x000ea20000300800 */
[----:B---3--:R-:W-:-:S05]  /*20fb60*/  PRMT R11, R11, 0x5410, R14 ;  /* 0x000054100b0b7816 */ /* 0x008fca000000000e */
[----:B------:R0:W-:Y:S04]  /*20fb70*/  STL [R1+0x204], R11 ;  /* 0x0002040b01007387 */ /* 0x0001e80000100800 */
[----:B------:R-:W3:Y:S01]  /*20fb80*/  LDL.LU R14, [R1+0x1fc] ;  /* 0x0001fc00010e7983 */ /* 0x000ee20000300800 */
[----:B--2---:R-:W-:-:S03]  /*20fb90*/  PRMT R0, R28, 0x5410, R0 ;  /* 0x000054101c007816 */ /* 0x004fc60000000000 */
[----:B0-----:R-:W3:Y:S04]  /*20fba0*/  LDL.LU R11, [R1+0x5bc] ;  /* 0x0005bc00010b7983 */ /* 0x001ee80000300800 */
        /* <DEDUP_REMOVED lines=12> */
[----:B------:R0:W-:Y:S01]  /*20fc70*/  STL [R1+0x1f4], R11 ;  /* 0x0001f40b01007387 */ /* 0x0001e20000100800 */
[----:B--2---:R-:W-:-:S03]  /*20fc80*/  PRMT R14, R28, 0x5410, R0 ;  /* 0x000054101c0e7816 */ /* 0x004fc60000000000 */
[----:B0-----:R-:W2:Y:S04]  /*20fc90*/  LDL.LU R11, [R1+0x1dc] ;  /* 0x0001dc00010b7983 */ /* 0x001ea80000300800 */
[----:B------:R-:W2:Y:S04]  /*20fca0*/  LDL.LU R0, [R1+0x400] ;  /* 0x0004000001007983 */ /* 0x000ea80000300800 */
[----:B------:R-:W-:Y:S04]  /*20fcb0*/  STL [R1+0x1ec], R14 ;  /* 0x0001ec0e01007387 */ /* 0x000fe80000100800 */
[----:B------:R-:W3:Y:S01]  /*20fcc0*/  LDL.LU R28, [R1+0x638] ;  /* 0x00063800011c7983 */ /* 0x000ee20000300800 */
        /* <DEDUP_REMOVED lines=41> */
[----:B------:R-:W-:-:S02]  /*20ff60*/  ISETP.LT.AND P1, PT, R3, UR10, !P0 ;  /* 0x0000000a03007c0c */ /* 0x000fc4000c721270 */
[----:B------:R-:W-:Y:S02]  /*20ff70*/  ISETP.LT.AND P3, PT, R7, UR77, !P0 ;  /* 0x0000004d07007c0c */ /* 0x000fe4000c761270 */
[----:B------:R-:W-:Y:S02]  /*20ff80*/  LOP3.LUT R16, R16, 0xffffdfff, RZ, 0xc0, !PT ;  /* 0xffffdfff10107812 */ /* 0x000fe400078ec0ff */
[----:B------:R-:W-:Y:S01]  /*20ff90*/  ISETP.LT.AND P2, PT, R6, UR8, !P0 ;  /* 0x0000000806007c0c */ /* 0x000fe2000c741270 */
[----:B------:R-:W0:Y:S01]  /*20ffa0*/  LDCU.64 UR8, c[0x0][0x398] ;  /* 0x00007300ff0877ac */ /* 0x000e220008000a00 */
[----:B------:R-:W-:Y:S01]  /*20ffb0*/  VIADD R24, R8, 0x25 ;  /* 0x0000002508187836 */ /* 0x000fe20000000000 */
[----:B------:R-:W-:Y:S02]  /*20ffc0*/  LOP3.LUT R17, R17, 0xdfffffff, RZ, 0xc0, !PT ;  /* 0xdfffffff11117812 */ /* 0x000fe400078ec0ff */
[----:B------:R-:W-:Y:S01]  /*20ffd0*/  LOP3.LUT R19, R19, 0xdfffffff, RZ, 0xc0, !PT ;  /* 0xdfffffff13137812 */ /* 0x000fe200078ec0ff */
        /* <DEDUP_REMOVED lines=11> */
[----:B---3--:R-:W-:-:S05]  /*210090*/  PRMT R11, R11, 0x5410, R14 ;  /* 0x000054100b0b7816 */ /* 0x008fca000000000e */
[----:B------:R3:W-:Y:S04]  /*2100a0*/  STL [R1+0x280], R11 ;  /* 0x0002800b01007387 */ /* 0x0007e80000100800 */
[----:B------:R-:W4:Y:S01]  /*2100b0*/  LDL.LU R14, [R1+0x11c] ;  /* 0x00011c00010e7983 */ /* 0x000f220000300800 */
[----:B--2---:R-:W-:-:S03]  /*2100c0*/  PRMT R0, R28, 0x5410, R0 ;  /* 0x000054101c007816 */ /* 0x004fc60000000000 */
[----:B---3--:R-:W4:Y:S04]  /*2100d0*/  LDL.LU R11, [R1+0x1cac] ;  /* 0x001cac00010b7983 */ /* 0x008f280000300800 */
[----:B------:R2:W-:Y:S04]  /*2100e0*/  STL [R1+0x70c], R0 ;  /* 0x00070c0001007387 */ /* 0x0005e80000100800 */
[----:B--2---:R-:W2:Y:S04]  /*2100f0*/  LDL.LU R0, [R1+0x10c] ;  /* 0x00010c0001007983 */ /* 0x004ea80000300800 */
[----:B------:R-:W2:Y:S01]  /*210100*/  LDL.LU R28, [R1+0x1cf0] ;  /* 0x001cf000011c7983 */ /* 0x000ea20000300800 */
[----:B------:R-:W-:-:S02]  /*210110*/  @P1 LOP3.LUT R16, R16, 0x8000, RZ, 0xfc, !PT ;  /* 0x0000800010101812 */ /* 0x000fc400078efcff */
[----:B------:R-:W-:Y:S02]  /*210120*/  ISETP.LT.AND P2, PT, R2, UR75, !P0 ;  /* 0x0000004b02007c0c */ /* 0x000fe4000c741270 */
[----:B------:R-:W-:Y:S02]  /*210130*/  ISETP.LT.AND P1, PT, R10, UR64, !P0 ;  /* 0x000000400a007c0c */ /* 0x000fe4000c721270 */
[----:B------:R-:W-:Y:S01]  /*210140*/  LOP3.LUT R16, R16, 0xffffbfff, RZ, 0xc0, !PT ;  /* 0xffffbfff10107812 */ /* 0x000fe200078ec0ff */
[----:B------:R-:W3:Y:S01]  /*210150*/  LDCU UR64, c[0x0][0x398] ;  /* 0x00007300ff4077ac */ /* 0x000ee20008000800 */
[----:B------:R-:W-:Y:S01]  /*210160*/  LOP3.LUT R18, R18, 0xdfffffff, RZ, 0xc0, !PT ;  /* 0xdfffffff12127812 */ /* 0x000fe200078ec0ff */
[----:B------:R-:W0:Y:S01]  /*210170*/  LDCU UR75, c[0x0][0x398] ;  /* 0x00007300ff4b77ac */ /* 0x000e220008000800 */
        /* <DEDUP_REMOVED lines=34> */
[----:B------:R-:W-:-:S04]  /*2103a0*/  @P3 LOP3.LUT R16, R16, 0x40, RZ, 0xfc, !PT ;  /* 0x0000004010103812 */ /* 0x000fc800078efcff */
        /* <DEDUP_REMOVED lines=12> */
[----:B------:R-:W-:-:S02]  /*210470*/  ISETP.LT.AND P2, PT, R6, UR25, !P0 ;  /* 0x0000001906007c0c */ /* 0x000fc4000c741270 */
[----:B------:R-:W-:Y:S01]  /*210480*/  LOP3.LUT R16, R16, 0xfffffffd, RZ, 0xc0, !PT ;  /* 0xfffffffd10107812 */ /* 0x000fe200078ec0ff */
[----:B------:R-:W-:Y:S01]  /*210490*/  VIADD R24, R8, 0x23 ;  /* 0x0000002308187836 */ /* 0x000fe20000000000 */
[----:B------:R-:W1:Y:S01]  /*2104a0*/  LDCU UR74, c[0x0][0x398] ;  /* 0x00007300ff4a77ac */ /* 0x000e620008000800 */
[----:B------:R-:W0:Y:S01]  /*2104b0*/  LDCU UR25, c[0x0][0x398] ;  /* 0x00007300ff1977ac */ /* 0x000e220008000800 */
[----:B------:R-:W0:Y:S03]  /*2104c0*/  LDCU UR6, c[0x0][0x398] ;  /* 0x00007300ff0677ac */ /* 0x000e260008000800 */
[----:B------:R-:W-:Y:S02]  /*2104d0*/  @P1 LOP3.LUT R17, R17, 0x20000000, RZ, 0xfc, !PT ;  /* 0x2000000011111812 */ /* 0x000fe400078efcff */
[----:B------:R-:W-:Y:S02]  /*2104e0*/  ISETP.LT.AND P1, PT, R5, UR26, !P0 ;  /* 0x0000001a05007c0c */ /* 0x000fe4000c721270 */
[----:B------:R-:W-:-:S02]  /*2104f0*/  @P3 LOP3.LUT R16, R16, 0x2, RZ, 0xfc, !PT ;  /* 0x0000000210103812 */ /* 0x000fc400078efcff */
[----:B------:R-:W-:Y:S02]  /*210500*/  ISETP.LT.AND P3, PT, R4, UR29, !P0 ;  /* 0x0000001d04007c0c */ /* 0x000fe4000c761270 */
[----:B------:R-:W-:Y:S01]  /*210510*/  LOP3.LUT R17, R17, 0x7fffffff, RZ, 0xc0, !PT ;  /* 0x7fffffff11117812 */ /* 0x000fe200078ec0ff */
[----:B------:R-:W0:Y:S01]  /*210520*/  LDCU UR29, c[0x0][0x398] ;  /* 0x00007300ff1d77ac */ /* 0x000e220008000800 */
[----:B------:R-:W-:Y:S01]  /*210530*/  LOP3.LUT R16, R16, 0xfffffffe, RZ, 0xc0, !PT ;  /* 0xfffffffe10107812 */ /* 0x000fe200078ec0ff */
[----:B------:R-:W0:Y:S03]  /*210540*/  LDCU UR26, c[0x0][0x398] ;  /* 0x00007300ff1a77ac */ /* 0x000e260008000800 */
[----:B------:R-:W-:Y:S02]  /*210550*/  @P2 LOP3.LUT R16, R16, 0x1, RZ, 0xfc, !PT ;  /* 0x0000000110102812 */ /* 0x000fe400078efcff */
        /* <DEDUP_REMOVED lines=13> */
[----:B------:R-:W-:Y:S02]  /*210630*/  LOP3.LUT R17, R17, 0xfbffffff, RZ, 0xc0, !PT ;  /* 0xfbffffff11117812 */ /* 0x000fe400078ec0ff */
[----:B----4-:R-:W-:-:S05]  /*210640*/  PRMT R11, R11, 0x5410, R14 ;  /* 0x000054100b0b7816 */ /* 0x010fca000000000e */
[----:B------:R4:W-:Y:S01]  /*210650*/  STL [R1+0x11c], R11 ;  /* 0x00011c0b01007387 */ /* 0x0009e20000100800 */
[----:B--2---:R-:W-:-:S03]  /*210660*/  PRMT R14, R28, 0x5410, R0 ;  /* 0x000054101c0e7816 */ /* 0x004fc60000000000 */
[----:B----4-:R-:W2:Y:S04]  /*210670*/  LDL.LU R11, [R1+0x17c] ;  /* 0x00017c00010b7983 */ /* 0x010ea80000300800 */
[----:B------:R-:W2:Y:S04]  /*210680*/  LDL.LU R0, [R1+0x1d8c] ;  /* 0x001d8c0001007983 */ /* 0x000ea80000300800 */
[----:B------:R-:W-:Y:S04]  /*210690*/  STL [R1+0x10c], R14 ;  /* 0x00010c0e01007387 */ /* 0x000fe80000100800 */
[----:B------:R-:W4:Y:S01]  /*2106a0*/  LDL.LU R28, [R1+0x1db0] ;  /* 0x001db000011c7983 */ /* 0x000f220000300800 */
[----:B------:R-:W-:-:S02]  /*2106b0*/  @P0 LOP3.LUT R17, R17, 0x4000000, RZ, 0xfc, !PT ;  /* 0x0400000011110812 */ /* 0x000fc400078efcff */
[----:B------:R-:W-:Y:S02]  /*2106c0*/  ISETP.GE.AND P0, PT, R24, UR9, PT ;  /* 0x0000000918007c0c */ /* 0x000fe4000bf06270 */
[----:B------:R-:W-:Y:S02]  /*2106d0*/  LOP3.LUT R17, R17, 0xffdfffff, RZ, 0xc0, !PT ;  /* 0xffdfffff11117812 */ /* 0x000fe400078ec0ff */
[----:B0-----:R-:W-:Y:S02]  /*2106e0*/  ISETP.LT.AND P1, PT, R3, UR10, !P0 ;  /* 0x0000000a03007c0c */ /* 0x001fe4000c721270 */
[----:B------:R-:W-:Y:S02]  /*2106f0*/  ISETP.LT.AND P3, PT, R7, UR73, !P0 ;  /* 0x0000004907007c0c */ /* 0x000fe4000c761270 */
[----:B------:R-:W-:Y:S01]  /*210700*/  ISETP.LT.AND P2, PT, R6, UR72, !P0 ;  /* 0x0000004806007c0c */ /* 0x000fe2000c741270 */
[----:B------:R-:W-:Y:S01]  /*210710*/  VIADD R24, R8, 0x22 ;  /* 0x0000002208187836 */ /* 0x000fe20000000000 */
[----:B------:R-:W0:Y:S01]  /*210720*/  LDCU UR73, c[0x0][0x398] ;  /* 0x00007300ff4977ac */ /* 0x000e220008000800 */
[----:B------:R-:W0:Y:S01]  /*210730*/  LDCU UR72, c[0x0][0x398] ;  /* 0x00007300ff4877ac */ /* 0x000e220008000800 */
[----:B------:R-:W0:Y:S01]  /*210740*/  LDCU UR10, c[0x0][0x398] ;  /* 0x00007300ff0a77ac */ /* 0x000e220008000800 */
[----:B------:R-:W0:Y:S04]  /*210750*/  LDCU UR9, c[0x0][0x398] ;  /* 0x00007300ff0977ac */ /* 0x000e280008000800 */
        /* <DEDUP_REMOVED lines=59> */
[----:B------:R-:W-:Y:S02]  /*210b10*/  LOP3.LUT R17, R17, 0xffffffdf, RZ, 0xc0, !PT ;  /* 0xffffffdf11117812 */ /* 0x000fe400078ec0ff */
[----:B------:R-:W-:Y:S02]  /*210b20*/  ISETP.LT.AND P1, PT, R3, UR40, !P0 ;  /* 0x0000002803007c0c */ /* 0x000fe4000c721270 */
[----:B------:R-:W-:Y:S02]  /*210b30*/  ISETP.LT.AND P3, PT, R7, UR69, !P0 ;  /* 0x0000004507007c0c */ /* 0x000fe4000c761270 */
[----:B------:R-:W-:Y:S01]  /*210b40*/  ISETP.LT.AND P2, PT, R6, UR68, !P0 ;  /* 0x0000004406007c0c */ /* 0x000fe2000c741270 */
[----:B------:R-:W-:Y:S01]  /*210b50*/  VIADD R24, R8, 0x20 ;  /* 0x0000002008187836 */ /* 0x000fe20000000000 */
[----:B------:R-:W0:Y:S01]  /*210b60*/  LDCU UR11, c[0x0][0x398] ;  /* 0x00007300ff0b77ac */ /* 0x000e220008000800 */
[----:B------:R-:W0:Y:S01]  /*210b70*/  LDCU UR69, c[0x0][0x398] ;  /* 0x00007300ff4577ac */ /* 0x000e220008000800 */
[----:B------:R-:W0:Y:S05]  /*210b80*/  LDCU UR68, c[0x0][0x398] ;  /* 0x00007300ff4477ac */ /* 0x000e2a0008000800 */
        /* <DEDUP_REMOVED lines=29> */
[----:B------:R-:W-:-:S02]  /*210d60*/  ISETP.LT.AND P2, PT, R6, UR21, !P0 ;  /* 0x0000001506007c0c */ /* 0x000fc4000c741270 */
[----:B--2---:R-:W-:-:S07]  /*210d70*/  PRMT R0, R0, 0x5410, R11 ;  /* 0x0000541000007816 */ /* 0x004fce000000000b */
[----:B------:R-:W-:Y:S02]  /*210d80*/  @P1 LOP3.LUT R19, R19, 0x20000000, RZ, 0xfc, !PT ;  /* 0x2000000013131812 */ /* 0x000fe400078efcff */
[----:B------:R-:W-:Y:S01]  /*210d90*/  @P3 LOP3.LUT R17, R17, 0x2, RZ, 0xfc, !PT ;  /* 0x0000000211113812 */ /* 0x000fe200078efcff */
[----:B------:R-:W-:Y:S01]  /*210da0*/  VIADD R24, R8, 0x1f ;  /* 0x0000001f08187836 */ /* 0x000fe20000000000 */
[----:B------:R-:W0:Y:S01]  /*210db0*/  LDCU UR21, c[0x0][0x398] ;  /* 0x00007300ff1577ac */ /* 0x000e220008000800 */
[----:B------:R4:W-:Y:S01]  /*210dc0*/  STL [R1+0x71c], R0 ;  /* 0x00071c0001007387 */ /* 0x0009e20000100800 */
[----:B------:R-:W2:Y:S01]  /*210dd0*/  LDCU UR20, c[0x0][0x398] ;  /* 0x00007300ff1477ac */ /* 0x000ea20008000800 */
[----:B------:R-:W0:Y:S01]  /*210de0*/  LDCU UR19, c[0x0][0x398] ;  /* 0x00007300ff1377ac */ /* 0x000e220008000800 */
[----:B----4-:R-:W-:Y:S02]  /*210df0*/  PRMT R0, R28, 0x5410, R25 ;  /* 0x000054101c007816 */ /* 0x010fe40000000019 */
[----:B------:R-:W4:Y:S01]  /*210e00*/  LDL.LU R28, [R1+0x1e2c] ;  /* 0x001e2c00011c7983 */ /* 0x000f220000300800 */
[----:B------:R-:W-:-:S02]  /*210e10*/  ISETP.LT.AND P1, PT, R5, UR42, !P0 ;  /* 0x0000002a05007c0c */ /* 0x000fc4000c721270 */
[----:B------:R-:W-:Y:S02]  /*210e20*/  ISETP.LT.AND P3, PT, R4, UR43, !P0 ;  /* 0x0000002b04007c0c */ /* 0x000fe4000c761270 */
[----:B------:R-:W-:Y:S02]  /*210e30*/  LOP3.LUT R19, R19, 0x7fffffff, RZ, 0xc0, !PT ;  /* 0x7fffffff13137812 */ /* 0x000fe400078ec0ff */
[----:B------:R-:W-:Y:S01]  /*210e40*/  LOP3.LUT R17, R17, 0xfffffffe, RZ, 0xc0, !PT ;  /* 0xfffffffe11117812 */ /* 0x000fe200078ec0ff */
[----:B------:R-:W0:Y:S03]  /*210e50*/  LDCU.64 UR42, c[0x0][0x398] ;  /* 0x00007300ff2a77ac */ /* 0x000e260008000a00 */
[----:B------:R-:W-:Y:S02]  /*210e60*/  @P2 LOP3.LUT R17, R17, 0x1, RZ, 0xfc, !PT ;  /* 0x0000000111112812 */ /* 0x000fe400078efcff */
[----:B------:R-:W-:Y:S01]  /*210e70*/  ISETP.LT.AND P2, PT, R2, UR44, !P0 ;  /* 0x0000002c02007c0c */ /* 0x000fe2000c741270 */
[----:B------:R0:W-:Y:S01]  /*210e80*/  STL [R1+0x73c], R0 ;  /* 0x00073c0001007387 */ /* 0x0001e20000100800 */
[----:B------:R-:W1:Y:S01]  /*210e90*/  LDCU UR44, c[0x0][0x398] ;  /* 0x00007300ff2c77ac */ /* 0x000e620008000800 */
[----:B------:R-:W-:-:S04]  /*210ea0*/  @P1 LOP3.LUT R19, R19, 0x80000000, RZ, 0xfc, !PT ;  /* 0x8000000013131812 */ /* 0x000fc800078efcff */
[----:B------:R-:W-:Y:S02]  /*210eb0*/  LOP3.LUT R19, R19, 0xbfffffff, RZ, 0xc0, !PT ;  /* 0xbfffffff13137812 */ /* 0x000fe400078ec0ff */
[----:B------:R-:W-:Y:S02]  /*210ec0*/  ISETP.LT.AND P1, PT, R10, UR61, !P0 ;  /* 0x0000003d0a007c0c */ /* 0x000fe4000c721270 */
[----:B------:R-:W-:Y:S02]  /*210ed0*/  @P3 LOP3.LUT R19, R19, 0x40000000, RZ, 0xfc, !PT ;  /* 0x4000000013133812 */ /* 0x000fe400078efcff */
[----:B0-----:R-:W-:Y:S02]  /*210ee0*/  PRMT R0, R20, 0x5410, R27 ;  /* 0x0000541014007816 */ /* 0x001fe4000000001b */
[----:B------:R-:W-:Y:S01]  /*210ef0*/  ISETP.LT.AND P0, PT, R9, UR62, !P0 ;  /* 0x0000003e09007c0c */ /* 0x000fe2000c701270 */
[----:B------:R-:W2:Y:S01]  /*210f00*/  LDL.LU R20, [R1+0x7510] ;  /* 0x0075100001147983 */ /* 0x000ea20000300800 */
[----:B------:R-:W-:Y:S01]  /*210f10*/  LOP3.LUT R19, R19, 0xefffffff, RZ, 0xc0, !PT ;  /* 0xefffffff13137812 */ /* 0x000fe200078ec0ff */
[----:B------:R-:W0:Y:S01]  /*210f20*/  LDCU UR62, c[0x0][0x398] ;  /* 0x00007300ff3e77ac */ /* 0x000e220008000800 */
[----:B------:R-:W0:Y:S02]  /*210f30*/  LDCU UR61, c[0x0][0x398] ;  /* 0x00007300ff3d77ac */ /* 0x000e240008000800 */
        /* <DEDUP_REMOVED lines=12> */
[----:B------:R0:W-:Y:S04]  /*211000*/  STL [R1+0x76c], R0 ;  /* 0x00076c0001007387 */ /* 0x0001e80000100800 */
[----:B------:R-:W2:Y:S01]  /*211010*/  LDL.LU R11, [R1+0xfc] ;  /* 0x0000fc00010b7983 */ /* 0x000ea20000300800 */
[----:B------:R-:W1:Y:S01]  /*211020*/  LDCU UR46, c[0x0][0x398] ;  /* 0x00007300ff2e77ac */ /* 0x000e620008000800 */
[----:B------:R-:W1:Y:S01]  /*211030*/  LDCU UR45, c[0x0][0x398] ;  /* 0x00007300ff2d77ac */ /* 0x000e620008000800 */
[----:B------:R-:W-:Y:S01]  /*211040*/  @P1 LOP3.LUT R19, R19, 0x200000, RZ, 0xfc, !PT ;  /* 0x0020000013131812 */ /* 0x000fe200078efcff */
[----:B0-----:R-:W2:Y:S03]  /*211050*/  LDL.LU R0, [R1+0x420] ;  /* 0x0004200001007983 */ /* 0x001ea60000300800 */
[----:B------:R-:W-:-:S02]  /*211060*/  LOP3.LUT R19, R19, 0xfdffffff, RZ, 0xc0, !PT ;  /* 0xfdffffff13137812 */ /* 0x000fc400078ec0ff */
        /* <DEDUP_REMOVED lines=58> */
[----:B------:R-:W3:Y:S03]  /*211410*/  LDCU.64 UR42, c[0x0][0x398] ;  /* 0x00007300ff2a77ac */ /* 0x000ee60008000a00 */
[----:B0-----:R-:W-:Y:S02]  /*211420*/  ISETP.LT.AND P1, PT, R3, UR38, !P0 ;  /* 0x0000002603007c0c */ /* 0x001fe4000c721270 */
[----:B------:R-:W-:Y:S02]  /*211430*/  ISETP.LT.AND P3, PT, R7, UR73, !P0 ;  /* 0x0000004907007c0c */ /* 0x000fe4000c761270 */
[----:B------:R-:W-:-:S02]  /*211440*/  LOP3.LUT R19, R19, 0xffffffdf, RZ, 0xc0, !PT ;  /* 0xffffffdf13137812 */ /* 0x000fc400078ec0ff */
[----:B-1----:R-:W-:Y:S01]  /*211450*/  ISETP.LT.AND P2, PT, R6, UR74, !P0 ;  /* 0x0000004a06007c0c */ /* 0x002fe2000c741270 */
[----:B------:R-:W-:Y:S01]  /*211460*/  VIADD R24, R8, 0x1c ;  /* 0x0000001c08187836 */ /* 0x000fe20000000000 */
[----:B------:R-:W0:Y:S01]  /*211470*/  LDCU UR74, c[0x0][0x398] ;  /* 0x00007300ff4a77ac */ /* 0x000e220008000800 */
[----:B------:R-:W1:Y:S01]  /*211480*/  LDCU UR73, c[0x0][0x398] ;  /* 0x00007300ff4977ac */ /* 0x000e620008000800 */
[----:B------:R-:W0:Y:S03]  /*211490*/  LDCU UR38, c[0x0][0x398] ;  /* 0x00007300ff2677ac */ /* 0x000e260008000800 */
[----:B------:R-:W-:-:S04]  /*2114a0*/  @P1 LOP3.LUT R19, R19, 0x20, RZ, 0xfc, !PT ;  /* 0x0000002013131812 */ /* 0x000fc800078efcff */
[----:B------:R-:W-:Y:S02]  /*2114b0*/  LOP3.LUT R19, R19, 0xfffffdff, RZ, 0xc0, !PT ;  /* 0xfffffdff13137812 */ /* 0x000fe400078ec0ff */
[----:B------:R-:W-:Y:S01]  /*2114c0*/  ISETP.LT.AND P1, PT, R5, UR63, !P0 ;  /* 0x0000003f05007c0c */ /* 0x000fe2000c721270 */
[----:B------:R-:W0:Y:S01]  /*2114d0*/  LDCU UR63, c[0x0][0x398] ;  /* 0x00007300ff3f77ac */ /* 0x000e220008000800 */
[----:B------:R-:W-:-:S04]  /*2114e0*/  @P3 LOP3.LUT R19, R19, 0x200, RZ, 0xfc, !PT ;  /* 0x0000020013133812 */ /* 0x000fc800078efcff */
[----:B------:R-:W-:Y:S02]  /*2114f0*/  LOP3.LUT R19, R19, 0xfffffeff, RZ, 0xc0, !PT ;  /* 0xfffffeff13137812 */ /* 0x000fe400078ec0ff */
[----:B---3--:R-:W-:Y:S01]  /*211500*/  ISETP.LT.AND P3, PT, R4, UR64, !P0 ;  /* 0x0000004004007c0c */ /* 0x008fe2000c761270 */
[----:B------:R-:W3:Y:S01]  /*211510*/  LDCU UR64, c[0x0][0x398] ;  /* 0x00007300ff4077ac */ /* 0x000ee20008000800 */
        /* <DEDUP_REMOVED lines=21> */
[----:B------:R-:W0:Y:S01]  /*211670*/  LDCU UR72, c[0x0][0x398] ;  /* 0x00007300ff4877ac */ /* 0x000e220008000800 */
[----:B----4-:R-:W-:-:S02]  /*211680*/  PRMT R14, R28, 0x5410, R26 ;  /* 0x000054101c0e7816 */ /* 0x010fc4000000001a */
[----:B-1----:R-:W-:-:S07]  /*211690*/  ISETP.LT.AND P2, PT, R6, UR73, !P0 ;  /* 0x0000004906007c0c */ /* 0x002fce000c741270 */
[----:B------:R-:W-:Y:S02]  /*2116a0*/  @P1 LOP3.LUT R18, R18, 0x20000000, RZ, 0xfc, !PT ;  /* 0x2000000012121812 */ /* 0x000fe400078efcff */
[----:B------:R-:W-:Y:S01]  /*2116b0*/  LOP3.LUT R19, R19, 0xfffffffd, RZ, 0xc0, !PT ;  /* 0xfffffffd13137812 */ /* 0x000fe200078ec0ff */
[----:B------:R-:W-:Y:S01]  /*2116c0*/  VIADD R24, R8, 0x1b ;  /* 0x0000001b08187836 */ /* 0x000fe20000000000 */
[----:B------:R1:W-:Y:S01]  /*2116d0*/  STL [R1+0x77c], R14 ;  /* 0x00077c0e01007387 */ /* 0x0003e20000100800 */
[----:B------:R-:W4:Y:S01]  /*2116e0*/  LDCU UR73, c[0x0][0x398] ;  /* 0x00007300ff4977ac */ /* 0x000f220008000800 */
[----:B------:R-:W2:Y:S02]  /*2116f0*/  LDCU UR42, c[0x0][0x398] ;  /* 0x00007300ff2a77ac */ /* 0x000ea40008000800 */
[----:B-1----:R-:W3:Y:S04]  /*211700*/  LDL.LU R14, [R1+0x90] ;  /* 0x00009000010e7983 */ /* 0x002ee80000300800 */
[----:B------:R-:W3:Y:S01]  /*211710*/  LDL.LU R28, [R1+0x20b4] ;  /* 0x0020b400011c7983 */ /* 0x000ee20000300800 */
[----:B0-----:R-:W-:-:S02]  /*211720*/  ISETP.LT.AND P1, PT, R5, UR74, !P0 ;  /* 0x0000004a05007c0c */ /* 0x001fc4000c721270 */
[----:B------:R-:W-:Y:S02]  /*211730*/  @P3 LOP3.LUT R19, R19, 0x2, RZ, 0xfc, !PT ;  /* 0x0000000213133812 */ /* 0x000fe400078efcff */
[----:B------:R-:W-:Y:S02]  /*211740*/  ISETP.LT.AND P3, PT, R4, UR71, !P0 ;  /* 0x0000004704007c0c */ /* 0x000fe4000c761270 */
[----:B------:R-:W-:Y:S01]  /*211750*/  LOP3.LUT R18, R18, 0x7fffffff, RZ, 0xc0, !PT ;  /* 0x7fffffff12127812 */ /* 0x000fe200078ec0ff */
[----:B------:R-:W0:Y:S01]  /*211760*/  LDCU UR74, c[0x0][0x398] ;  /* 0x00007300ff4a77ac */ /* 0x000e220008000800 */
[----:B------:R-:W-:Y:S01]  /*211770*/  LOP3.LUT R19, R19, 0xfffffffe, RZ, 0xc0, !PT ;  /* 0xfffffffe13137812 */ /* 0x000fe200078ec0ff */
[----:B------:R-:W1:Y:S03]  /*211780*/  LDCU UR71, c[0x0][0x398] ;  /* 0x00007300ff4777ac */ /* 0x000e660008000800 */
[----:B------:R-:W-:-:S02]  /*211790*/  @P2 LOP3.LUT R19, R19, 0x1, RZ, 0xfc, !PT ;  /* 0x0000000113132812 */ /* 0x000fc400078efcff */
[----:B------:R-:W-:Y:S02]  /*2117a0*/  ISETP.LT.AND P2, PT, R2, UR72, !P0 ;  /* 0x0000004802007c0c */ /* 0x000fe4000c741270 */
[----:B--2---:R-:W-:Y:S01]  /*2117b0*/  LOP3.LUT R20, R20, 0xdfffffff, RZ, 0xc0, !PT ;  /* 0xdfffffff14147812 */ /* 0x004fe200078ec0ff */
[----:B------:R-:W2:Y:S01]  /*2117c0*/  LDCU UR72, c[0x0][0x398] ;  /* 0x00007300ff4877ac */ /* 0x000ea20008000800 */
[----:B------:R-:W-:-:S04]  /*2117d0*/  @P1 LOP3.LUT R18, R18, 0x80000000, RZ, 0xfc, !PT ;  /* 0x8000000012121812 */ /* 0x000fc800078efcff */
[----:B------:R-:W-:Y:S02]  /*2117e0*/  LOP3.LUT R18, R18, 0xbfffffff, RZ, 0xc0, !PT ;  /* 0xbfffffff12127812 */ /* 0x000fe400078ec0ff */
[----:B----4-:R-:W-:Y:S01]  /*2117f0*/  ISETP.LT.AND P1, PT, R10, UR73, !P0 ;  /* 0x000000490a007c0c */ /* 0x010fe2000c721270 */
[----:B------:R-:W4:Y:S01]  /*211800*/  LDCU UR73, c[0x0][0x398] ;  /* 0x00007300ff4977ac */ /* 0x000f220008000800 */
[----:B------:R-:W-:-:S04]  /*211810*/  @P3 LOP3.LUT R18, R18, 0x40000000, RZ, 0xfc, !PT ;  /* 0x4000000012123812 */ /* 0x000fc800078efcff */
[----:B------:R-:W-:Y:S02]  /*211820*/  LOP3.LUT R18, R18, 0xefffffff, RZ, 0xc0, !PT ;  /* 0xefffffff12127812 */ /* 0x000fe400078ec0ff */
[----:B0-----:R-:W-:Y:S01]  /*211830*/  ISETP.LT.AND P0, PT, R9, UR74, !P0 ;  /* 0x0000004a09007c0c */ /* 0x001fe2000c701270 */
[----:B------:R-:W0:Y:S01]  /*211840*/  LDCU UR74, c[0x0][0x398] ;  /* 0x00007300ff4a77ac */ /* 0x000e220008000800 */
[----:B------:R-:W-:-:S04]  /*211850*/  @P2 LOP3.LUT R18, R18, 0x10000000, RZ, 0xfc, !PT ;  /* 0x1000000012122812 */ /* 0x000fc800078efcff */
[----:B------:R-:W-:-:S04]  /*211860*/  LOP3.LUT R18, R18, 0xf7ffffff, RZ, 0xc0, !PT ;  /* 0xf7ffffff12127812 */ /* 0x000fc800078ec0ff */
[----:B------:R-:W-:-:S04]  /*211870*/  @P1 LOP3.LUT R18, R18, 0x8000000, RZ, 0xfc, !PT ;  /* 0x0800000012121812 */ /* 0x000fc800078efcff */
[----:B------:R-:W-:-:S04]  /*211880*/  LOP3.LUT R18, R18, 0xfbffffff, RZ, 0xc0, !PT ;  /* 0xfbffffff12127812 */ /* 0x000fc800078ec0ff */
[----:B------:R-:W-:Y:S02]  /*211890*/  @P0 LOP3.LUT R18, R18, 0x4000000, RZ, 0xfc, !PT ;  /* 0x0400000012120812 */ /* 0x000fe400078efcff */
[----:B------:R-:W-:Y:S01]  /*2118a0*/  ISETP.GE.AND P0, PT, R24, UR39, PT ;  /* 0x0000002718007c0c */ /* 0x000fe2000bf06270 */
[----:B------:R-:W2:Y:S03]  /*2118b0*/  LDCU UR39, c[0x0][0x398] ;  /* 0x00007300ff2777ac */ /* 0x000ea60008000800 */
[----:B------:R-:W-:Y:S02]  /*2118c0*/  ISETP.LT.AND P2, PT, R3, UR40, !P0 ;  /* 0x0000002803007c0c */ /* 0x000fe4000c741270 */
[----:B0-----:R-:W-:Y:S02]  /*2118d0*/  ISETP.LT.AND P1, PT, R7, UR74, !P0 ;  /* 0x0000004a07007c0c */ /* 0x001fe4000c721270 */
[----:B------:R-:W-:Y:S01]  /*2118e0*/  LOP3.LUT R18, R18, 0xffdfffff, RZ, 0xc0, !PT ;  /* 0xffdfffff12127812 */ /* 0x000fe200078ec0ff */
[----:B------:R-:W0:Y:S01]  /*2118f0*/  LDCU UR74, c[0x0][0x398] ;  /* 0x00007300ff4a77ac */ /* 0x000e220008000800 */
[----:B-1----:R-:W-:Y:S01]  /*211900*/  ISETP.LT.AND P3, PT, R4, UR71, !P0 ;  /* 0x0000004704007c0c */ /* 0x002fe2000c761270 */
[----:B------:R-:W1:Y:S01]  /*211910*/  LDCU UR71, c[0x0][0x398] ;  /* 0x00007300ff4777ac */ /* 0x000e620008000800 */
[----:B------:R-:W-:Y:S01]  /*211920*/  VIADD R24, R8, 0x1a ;  /* 0x0000001a08187836 */ /* 0x000fe20000000000 */
[----:B------:R-:W0:Y:S04]  /*211930*/  LDCU UR40, c[0x0][0x398] ;  /* 0x00007300ff2877ac */ /* 0x000e280008000800 */
[----:B------:R-:W-:-:S02]  /*211940*/  @P2 LOP3.LUT R18, R18, 0x200000, RZ, 0xfc, !PT ;  /* 0x0020000012122812 */ /* 0x000fc400078efcff */
[----:B--2---:R-:W-:Y:S02]  /*211950*/  ISETP.LT.AND P2, PT, R6, UR39, !P0 ;  /* 0x0000002706007c0c */ /* 0x004fe4000c741270 */
[----:B------:R-:W-:-:S04]  /*211960*/  LOP3.LUT R18, R18, 0xfdffffff, RZ, 0xc0, !PT ;  /* 0xfdffffff12127812 */ /* 0x000fc800078ec0ff */
[----:B------:R-:W-:Y:S02]  /*211970*/  @P1 LOP3.LUT R18, R18, 0x2000000, RZ, 0xfc, !PT ;  /* 0x0200000012121812 */ /* 0x000fe400078efcff */
[----:B------:R-:W-:Y:S01]  /*211980*/  ISETP.LT.AND P1, PT, R5, UR38, !P0 ;  /* 0x0000002605007c0c */ /* 0x000fe2000c721270 */
[----:B------:R-:W2:Y:S01]  /*211990*/  LDCU.64 UR38, c[0x0][0x398] ;  /* 0x00007300ff2677ac */ /* 0x000ea20008000a00 */
[----:B------:R-:W-:-:S04]  /*2119a0*/  LOP3.LUT R18, R18, 0xfeffffff, RZ, 0xc0, !PT ;  /* 0xfeffffff12127812 */ /* 0x000fc800078ec0ff */
[----:B------:R-:W-:-:S04]  /*2119b0*/  @P2 LOP3.LUT R18, R18, 0x1000000, RZ, 0xfc, !PT ;  /* 0x0100000012122812 */ /* 0x000fc800078efcff */
[----:B------:R-:W-:Y:S02]  /*2119c0*/  LOP3.LUT R18, R18, 0xff7fffff, RZ, 0xc0, !PT ;  /* 0xff7fffff12127812 */ /* 0x000fe400078ec0ff */
[----:B0-----:R-:W-:Y:S01]  /*2119d0*/  ISETP.LT.AND P2, PT, R2, UR74, !P0 ;  /* 0x0000004a02007c0c */ /* 0x001fe2000c741270 */
        /* <DEDUP_REMOVED lines=16> */
[----:B--2---:R-:W-:Y:S02]  /*211ae0*/  ISETP.LT.AND P1, PT, R3, UR38, !P0 ;  /* 0x0000002603007c0c */ /* 0x004fe4000c721270 */
[----:B-1----:R-:W-:Y:S02]  /*211af0*/  ISETP.LT.AND P3, PT, R7, UR71, !P0 ;  /* 0x0000004707007c0c */ /* 0x002fe4000c761270 */
[----:B0-----:R-:W-:Y:S01]  /*211b00*/  ISETP.LT.AND P2, PT, R6, UR74, !P0 ;  /* 0x0000004a06007c0c */ /* 0x001fe2000c741270 */
[C---:B------:R-:W-:Y:S01]  /*211b10*/  VIADD R24, R8.reuse, 0x19 ;  /* 0x0000001908187836 */ /* 0x040fe20000000000 */
[----:B------:R-:W0:Y:S01]  /*211b20*/  LDCU UR38, c[0x0][0x398] ;  /* 0x00007300ff2677ac */ /* 0x000e220008000800 */
[----:B------:R-:W1:Y:S01]  /*211b30*/  LDCU UR43, c[0x0][0x398] ;  /* 0x00007300ff2b77ac */ /* 0x000e620008000800 */
[----:B------:R-:W2:Y:S01]  /*211b40*/  LDCU UR71, c[0x0][0x398] ;  /* 0x00007300ff4777ac */ /* 0x000ea20008000800 */
[----:B------:R-:W-:Y:S01]  /*211b50*/  VIADD R26, R8, 0x8 ;  /* 0x00000008081a7836 */ /* 0x000fe20000000000 */
[----:B------:R-:W0:Y:S03]  /*211b60*/  LDCU UR74, c[0x0][0x398] ;  /* 0x00007300ff4a77ac */ /* 0x000e260008000800 */
[----:B------:R-:W-:-:S04]  /*211b70*/  @P1 LOP3.LUT R18, R18, 0x2000, RZ, 0xfc, !PT ;  /* 0x0000200012121812 */ /* 0x000fc800078efcff */
[----:B------:R-:W-:Y:S02]  /*211b80*/  LOP3.LUT R18, R18, 0xfffdffff, RZ, 0xc0, !PT ;  /* 0xfffdffff12127812 */ /* 0x000fe400078ec0ff */
[----:B------:R-:W-:Y:S01]  /*211b90*/  ISETP.LT.AND P1, PT, R5, UR77, !P0 ;  /* 0x0000004d05007c0c */ /* 0x000fe2000c721270 */
[----:B------:R-:W-:Y:S01]  /*211ba0*/  VIADD R27, R8, 0x7 ;  /* 0x00000007081b7836 */ /* 0x000fe20000000000 */
        /* <DEDUP_REMOVED lines=40> */
[----:B------:R-:W-:Y:S02]  /*211e30*/  ISETP.LT.AND P2, PT, R2, UR29, !P0 ;  /* 0x0000001d02007c0c */ /* 0x000fe4000c741270 */
        /* <DEDUP_REMOVED lines=14> */
[----:B------:R-:W-:Y:S02]  /*211f20*/  PRMT R24, R0, 0x5410, R11 ;  /* 0x0000541000187816 */ /* 0x000fe4000000000b */
[----:B------:R-:W2:Y:S04]  /*211f30*/  LDL.LU R11, [R1+0xec] ;  /* 0x0000ec00010b7983 */ /* 0x000ea80000300800 */
[----:B------:R-:W2:Y:S04]  /*211f40*/  LDL.LU R0, [R1+0x2f7c] ;  /* 0x002f7c0001007983 */ /* 0x000ea80000300800 */
[----:B------:R3:W-:Y:S02]  /*211f50*/  STL [R1+0x7b0], R24 ;  /* 0x0007b01801007387 */ /* 0x0007e40000100800 */
[----:B---3--:R-:W-:-:S02]  /*211f60*/  PRMT R24, R28, 0x5410, R14 ;  /* 0x000054101c187816 */ /* 0x008fc4000000000e */
[----:B------:R-:W3:Y:S04]  /*211f70*/  LDL.LU R14, [R1+0xdc] ;  /* 0x0000dc00010e7983 */ /* 0x000ee80000300800 */
[----:B------:R-:W3:Y:S01]  /*211f80*/  LDL.LU R28, [R1+0x2fbc] ;  /* 0x002fbc00011c7983 */ /* 0x000ee20000300800 */
[----:B0-----:R-:W-:Y:S02]  /*211f90*/  ISETP.LT.AND P1, PT, R3, UR30, !P0 ;  /* 0x0000001e03007c0c */ /* 0x001fe4000c721270 */
[----:B------:R-:W-:Y:S02]  /*211fa0*/  ISETP.LT.AND P3, PT, R7, UR26, !P0 ;  /* 0x0000001a07007c0c */ /* 0x000fe4000c761270 */
[----:B------:R-:W-:Y:S02]  /*211fb0*/  ISETP.LT.AND P2, PT, R6, UR25, !P0 ;  /* 0x0000001906007c0c */ /* 0x000fe4000c741270 */
[----:B------:R-:W-:Y:S01]  /*211fc0*/  LOP3.LUT R18, R18, 0xfffffffd, RZ, 0xc0, !PT ;  /* 0xfffffffd12127812 */ /* 0x000fe200078ec0ff */
[----:B------:R0:W-:Y:S01]  /*211fd0*/  STL [R1+0x7b4], R24 ;  /* 0x0007b41801007387 */ /* 0x0001e20000100800 */
[----:B------:R-:W1:Y:S01]  /*211fe0*/  LDCU UR30, c[0x0][0x398] ;  /* 0x00007300ff1e77ac */ /* 0x000e620008000800 */
[----:B------:R-:W1:Y:S01]  /*211ff0*/  LDCU UR25, c[0x0][0x398] ;  /* 0x00007300ff1977ac */ /* 0x000e620008000800 */
[----:B------:R-:W1:Y:S03]  /*212000*/  LDCU UR26, c[0x0][0x398] ;  /* 0x00007300ff1a77ac */ /* 0x000e660008000800 */
[----:B------:R-:W-:-:S02]  /*212010*/  @P1 LOP3.LUT R20, R20, 0x20000000, RZ, 0xfc, !PT ;  /* 0x2000000014141812 */ /* 0x000fc400078efcff */
[----:B------:R-:W-:Y:S02]  /*212020*/  ISETP.LT.AND P1, PT, R5, UR24, !P0 ;  /* 0x0000001805007c0c */ /* 0x000fe4000c721270 */
[----:B------:R-:W-:Y:S02]  /*212030*/  @P3 LOP3.LUT R18, R18, 0x2, RZ, 0xfc, !PT ;  /* 0x0000000212123812 */ /* 0x000fe400078efcff */
[----:B------:R-:W-:Y:S02]  /*212040*/  ISETP.LT.AND P3, PT, R4, UR23, !P0 ;  /* 0x0000001704007c0c */ /* 0x000fe4000c761270 */
[----:B------:R-:W-:Y:S01]  /*212050*/  LOP3.LUT R20, R20, 0x7fffffff, RZ, 0xc0, !PT ;  /* 0x7fffffff14147812 */ /* 0x000fe200078ec0ff */
[----:B0-----:R-:W-:Y:S01]  /*212060*/  VIADD R24, R8, 0x17 ;  /* 0x0000001708187836 */ /* 0x001fe20000000000 */
[----:B------:R-:W-:Y:S01]  /*212070*/  LOP3.LUT R18, R18, 0xfffffffe, RZ, 0xc0, !PT ;  /* 0xfffffffe12127812 */ /* 0x000fe200078ec0ff */
[----:B------:R-:W0:Y:S03]  /*212080*/  LDCU UR24, c[0x0][0x398] ;  /* 0x00007300ff1877ac */ /* 0x000e260008000800 */
[----:B------:R-:W-:-:S02]  /*212090*/  @P2 LOP3.LUT R18, R18, 0x1, RZ, 0xfc, !PT ;  /* 0x0000000112122812 */ /* 0x000fc400078efcff */
[----:B------:R-:W-:Y:S01]  /*2120a0*/  ISETP.LT.AND P2, PT, R2, UR22, !P0 ;  /* 0x0000001602007c0c */ /* 0x000fe2000c741270 */
[----:B------:R-:W0:Y:S01]  /*2120b0*/  LDCU.64 UR22, c[0x0][0x398] ;  /* 0x00007300ff1677ac */ /* 0x000e220008000a00 */
        /* <DEDUP_REMOVED lines=14> */
[----:B------:R-:W0:Y:S01]  /*2121a0*/  LDCU UR37, c[0x0][0x398] ;  /* 0x00007300ff2577ac */ /* 0x000e220008000800 */
        /* <DEDUP_REMOVED lines=9> */
[----:B------:R-:W-:Y:S02]  /*212240*/  LOP3.LUT R20, R20, 0xffdfffff, RZ, 0xc0, !PT ;  /* 0xffdfffff14147812 */ /* 0x000fe400078ec0ff */
[----:B------:R-:W-:Y:S01]  /*212250*/  ISETP.LT.AND P2, PT, R6, UR9, !P0 ;  /* 0x0000000906007c0c */ /* 0x000fe2000c741270 */
[----:B------:R0:W-:Y:S01]  /*212260*/  STL [R1+0x7c8], R24 ;  /* 0x0007c81801007387 */ /* 0x0001e20000100800 */
[----:B------:R-:W1:Y:S01]  /*212270*/  LDCU UR9, c[0x0][0x398] ;  /* 0x00007300ff0977ac */ /* 0x000e620008000800 */
[----:B------:R-:W1:Y:S04]  /*212280*/  LDCU UR22, c[0x0][0x398] ;  /* 0x00007300ff1677ac */ /* 0x000e680008000800 */
[----:B------:R-:W-:-:S04]  /*212290*/  @P1 LOP3.LUT R20, R20, 0x200000, RZ, 0xfc, !PT ;  /* 0x0020000014141812 */ /* 0x000fc800078efcff */
[----:B------:R-:W-:Y:S02]  /*2122a0*/  LOP3.LUT R20, R20, 0xfdffffff, RZ, 0xc0, !PT ;  /* 0xfdffffff14147812 */ /* 0x000fe400078ec0ff */
[----:B------:R-:W-:Y:S01]  /*2122b0*/  ISETP.LT.AND P1, PT, R5, UR8, !P0 ;  /* 0x0000000805007c0c */ /* 0x000fe2000c721270 */
[----:B0-----:R-:W-:Y:S01]  /*2122c0*/  VIADD R24, R8, 0x16 ;  /* 0x0000001608187836 */ /* 0x001fe20000000000 */
        /* <DEDUP_REMOVED lines=25> */
[----:B------:R0:W-:Y:S01]  /*212460*/  STL [R1+0x7d8], R24 ;  /* 0x0007d81801007387 */ /* 0x0001e20000100800 */
[----:B---3--:R-:W-:-:S03]  /*212470*/  PRMT R14, R28, 0x5410, R14 ;  /* 0x000054101c0e7816 */ /* 0x008fc6000000000e */
[----:B------:R-:W3:Y:S01]  /*212480*/  LDL.LU R28, [R1+0x3060] ;  /* 0x00306000011c7983 */ /* 0x000ee20000300800 */
[----:B0-----:R-:W-:Y:S02]  /*212490*/  ISETP.LT.AND P1, PT, R3, UR6, !P0 ;  /* 0x0000000603007c0c */ /* 0x001fe4000c721270 */
[----:B------:R-:W-:Y:S02]  /*2124a0*/  ISETP.LT.AND P3, PT, R7, UR15, !P0 ;  /* 0x0000000f07007c0c */ /* 0x000fe4000c761270 */
[----:B------:R-:W-:Y:S02]  /*2124b0*/  LOP3.LUT R20, R20, 0xffffdfff, RZ, 0xc0, !PT ;  /* 0xffffdfff14147812 */ /* 0x000fe400078ec0ff */
[----:B------:R-:W-:Y:S01]  /*2124c0*/  ISETP.LT.AND P2, PT, R6, UR14, !P0 ;  /* 0x0000000e06007c0c */ /* 0x000fe2000c741270 */
[----:B------:R-:W-:Y:S01]  /*2124d0*/  VIADD R24, R8, 0x15 ;  /* 0x0000001508187836 */ /* 0x000fe20000000000 */
[----:B------:R0:W-:Y:S01]  /*2124e0*/  STL [R1+0x7e0], R14 ;  /* 0x0007e00e01007387 */ /* 0x0001e20000100800 */
[----:B------:R-:W1:Y:S01]  /*2124f0*/  LDCU.64 UR14, c[0x0][0x398] ;  /* 0x00007300ff0e77ac */ /* 0x000e620008000a00 */
[----:B------:R-:W1:Y:S03]  /*212500*/  LDCU UR6, c[0x0][0x398] ;  /* 0x00007300ff0677ac */ /* 0x000e660008000800 */
[----:B------:R-:W-:Y:S01]  /*212510*/  @P1 LOP3.LUT R20, R20, 0x2000, RZ, 0xfc, !PT ;  /* 0x0000200014141812 */ /* 0x000fe200078efcff */
[----:B0-----:R-:W4:Y:S03]  /*212520*/  LDL.LU R14, [R1+0x9c] ;  /* 0x00009c00010e7983 */ /* 0x001f260000300800 */
        /* <DEDUP_REMOVED lines=10> */
[----:B------:R-:W0:Y:S01]  /*2125d0*/  LDCU.64 UR10, c[0x0][0x398] ;  /* 0x00007300ff0a77ac */ /* 0x000e220008000a00 */
        /* <DEDUP_REMOVED lines=16> */
[----:B------:R-:W4:Y:S04]  /*2126e0*/  LDL.LU R11, [R1+0x3068] ;  /* 0x00306800010b7983 */ /* 0x000f280000300800 */
[----:B------:R2:W-:Y:S01]  /*2126f0*/  STL [R1+0x7e4], R0 ;  /* 0x0007e40001007387 */ /* 0x0005e20000100800 */
[----:B---3--:R-:W-:-:S03]  /*212700*/  PRMT R24, R28, 0x5410, R21 ;  /* 0x000054101c187816 */ /* 0x008fc60000000015 */
[----:B------:R-:W3:Y:S04]  /*212710*/  LDL.LU R21, [R1+0x750c] ;  /* 0x00750c0001157983 */ /* 0x000ee80000300800 */
[----:B--2---:R-:W2:Y:S04]  /*212720*/  LDL.LU R0, [R1+0x98] ;  /* 0x0000980001007983 */ /* 0x004ea80000300800 */
[----:B------:R-:W2:Y:S01]  /*212730*/  LDL.LU R28, [R1+0x306c] ;  /* 0x00306c00011c7983 */ /* 0x000ea20000300800 */
[----:B0-----:R-:W-:Y:S02]  /*212740*/  ISETP.LT.AND P1, PT, R3, UR10, !P0 ;  /* 0x0000000a03007c0c */ /* 0x001fe4000c721270 */
[----:B------:R-:W-:-:S02]  /*212750*/  ISETP.LT.AND P3, PT, R7, UR69, !P0 ;  /* 0x0000004507007c0c */ /* 0x000fc4000c761270 */
[----:B------:R-:W-:Y:S02]  /*212760*/  LOP3.LUT R20, R20, 0xffffffdf, RZ, 0xc0, !PT ;  /* 0xffffffdf14147812 */ /* 0x000fe400078ec0ff */
[----:B------:R-:W-:Y:S01]  /*212770*/  ISETP.LT.AND P2, PT, R6, UR68, !P0 ;  /* 0x0000004406007c0c */ /* 0x000fe2000c741270 */
[----:B------:R0:W-:Y:S01]  /*212780*/  STL [R1+0x7ec], R24 ;  /* 0x0007ec1801007387 */ /* 0x0001e20000100800 */
[----:B------:R-:W1:Y:S01]  /*212790*/  LDCU UR68, c[0x0][0x398] ;  /* 0x00007300ff4477ac */ /* 0x000e620008000800 */
[----:B------:R-:W1:Y:S01]  /*2127a0*/  LDCU UR69, c[0x0][0x398] ;  /* 0x00007300ff4577ac */ /* 0x000e620008000800 */
[----:B------:R-:W1:Y:S03]  /*2127b0*/  LDCU UR10, c[0x0][0x398] ;  /* 0x00007300ff0a77ac */ /* 0x000e660008000800 */
        /* <DEDUP_REMOVED lines=27> */
[----:B-1----:R-:W-:Y:S02]  /*212970*/  ISETP.LT.AND P1, PT, R3, UR14, !P0 ;  /* 0x0000000e03007c0c */ /* 0x002fe4000c721270 */
[----:B------:R-:W-:Y:S02]  /*212980*/  ISETP.LT.AND P3, PT, R7, UR70, !P0 ;  /* 0x0000004607007c0c */ /* 0x000fe4000c761270 */
[----:B------:R-:W-:Y:S01]  /*212990*/  ISETP.LT.AND P2, PT, R6, UR48, !P0 ;  /* 0x0000003006007c0c */ /* 0x000fe2000c741270 */
[----:B------:R-:W-:Y:S01]  /*2129a0*/  VIADD R24, R8, 0x13 ;  /* 0x0000001308187836 */ /* 0x000fe20000000000 */
[----:B------:R-:W1:Y:S01]  /*2129b0*/  LDCU UR70, c[0x0][0x398] ;  /* 0x00007300ff4677ac */ /* 0x000e620008000800 */
[----:B------:R-:W0:Y:S01]  /*2129c0*/  LDCU UR7, c[0x0][0x398] ;  /* 0x00007300ff0777ac */ /* 0x000e220008000800 */
[----:B------:R-:W0:Y:S01]  /*2129d0*/  LDCU UR14, c[0x0][0x398] ;  /* 0x00007300ff0e77ac */ /* 0x000e220008000800 */
[----:B------:R-:W0:Y:S06]  /*2129e0*/  LDCU UR48, c[0x0][0x398] ;  /* 0x00007300ff3077ac */ /* 0x000e2c0008000800 */
[----:B------:R-:W-:-:S02]  /*2129f0*/  @P3 LOP3.LUT R20, R20, 0x2, RZ, 0xfc, !PT ;  /* 0x0000000214143812 */ /* 0x000fc400078efcff */
[----:B------:R-:W-:Y:S01]  /*212a00*/  ISETP.LT.AND P3, PT, R4, UR46, !P0 ;  /* 0x0000002e04007c0c */ /* 0x000fe2000c761270 */
[----:B------:R-:W0:Y:S01]  /*212a10*/  LDCU UR46, c[0x0][0x398] ;  /* 0x00007300ff2e77ac */ /* 0x000e220008000800 */
[----:B------:R-:W-:-:S04]  /*212a20*/  LOP3.LUT R20, R20, 0xfffffffe, RZ, 0xc0, !PT ;  /* 0xfffffffe14147812 */ /* 0x000fc800078ec0ff */
[----:B------:R-:W-:Y:S02]  /*212a30*/  @P2 LOP3.LUT R20, R20, 0x1, RZ, 0xfc, !PT ;  /* 0x0000000114142812 */ /* 0x000fe400078efcff */
[----:B------:R-:W-:Y:S02]  /*212a40*/  ISETP.LT.AND P2, PT, R2, UR45, !P0 ;  /* 0x0000002d02007c0c */ /* 0x000fe4000c741270 */
[----:B----4-:R-:W-:-:S05]  /*212a50*/  PRMT R11, R11, 0x5410, R14 ;  /* 0x000054100b0b7816 */ /* 0x010fca000000000e */
[----:B------:R-:W-:Y:S01]  /*212a60*/  STL [R1+0x7f4], R11 ;  /* 0x0007f40b01007387 */ /* 0x000fe20000100800 */
[----:B--2---:R-:W-:-:S03]  /*212a70*/  PRMT R0, R28, 0x5410, R0 ;  /* 0x000054101c007816 */ /* 0x004fc60000000000 */
[----:B------:R-:W2:Y:S04]  /*212a80*/  LDL.LU R28, [R1+0x3074] ;  /* 0x00307400011c7983 */ /* 0x000ea80000300800 */
[----:B------:R4:W-:Y:S02]  /*212a90*/  STL [R1+0x7f0], R0 ;  /* 0x0007f00001007387 */ /* 0x0009e40000100800 */
[----:B----4-:R-:W-:Y:S02]  /*212aa0*/  PRMT R0, R22, 0x5410, R12 ;  /* 0x0000541016007816 */ /* 0x010fe4000000000c */
[----:B------:R-:W4:Y:S04]  /*212ab0*/  LDL.LU R12, [R1+0x7508] ;  /* 0x00750800010c7983 */ /* 0x000f280000300800 */
[----:B------:R-:W4:Y:S01]  /*212ac0*/  LDL.LU R22, [R1+0x7504] ;  /* 0x0075040001167983 */ /* 0x000f220000300800 */
[----:B---3--:R-:W-:-:S04]  /*212ad0*/  LOP3.LUT R21, R21, 0xdfffffff, RZ, 0xc0, !PT ;  /* 0xdfffffff15157812 */ /* 0x008fc800078ec0ff */
[----:B------:R-:W-:Y:S02]  /*212ae0*/  @P1 LOP3.LUT R21, R21, 0x20000000, RZ, 0xfc, !PT ;  /* 0x2000000015151812 */ /* 0x000fe400078efcff */
[----:B------:R-:W-:Y:S01]  /*212af0*/  ISETP.LT.AND P1, PT, R5, UR47, !P0 ;  /* 0x0000002f05007c0c */ /* 0x000fe2000c721270 */
[----:B------:R2:W-:Y:S01]  /*212b00*/  STL [R1+0x7fc], R0 ;  /* 0x0007fc0001007387 */ /* 0x0005e20000100800 */
[----:B------:R-:W3:Y:S01]  /*212b10*/  LDCU UR47, c[0x0][0x398] ;  /* 0x00007300ff2f77ac */ /* 0x000ee20008000800 */
[----:B------:R-:W-:-:S10]  /*212b20*/  LOP3.LUT R21, R21, 0x7fffffff, RZ, 0xc0, !PT ;  /* 0x7fffffff15157812 */ /* 0x000fd400078ec0ff */
        /* <DEDUP_REMOVED lines=18> */
[----:B------:R-:W-:-:S02]  /*212c50*/  VIADD R24, R8, 0x12 ;  /* 0x0000001208187836 */ /* 0x000fc40000000000 */
[C---:B------:R-:W-:Y:S01]  /*212c60*/  VIADD R14, R8.reuse, 0x6 ;  /* 0x00000006080e7836 */ /* 0x040fe20000000000 */
[----:B------:R-:W0:Y:S01]  /*212c70*/  LDCU UR16, c[0x0][0x398] ;  /* 0x00007300ff1077ac */ /* 0x000e220008000800 */
[----:B------:R-:W0:Y:S01]  /*212c80*/  LDCU UR11, c[0x0][0x398] ;  /* 0x00007300ff0b77ac */ /* 0x000e220008000800 */
[----:B------:R-:W-:Y:S01]  /*212c90*/  VIADD R11, R8, 0x4 ;  /* 0x00000004080b7836 */ /* 0x000fe20000000000 */
[----:B------:R-:W0:Y:S01]  /*212ca0*/  LDCU UR56, c[0x0][0x398] ;  /* 0x00007300ff3877ac */ /* 0x000e220008000800 */
        /* <DEDUP_REMOVED lines=66> */
[----:B------:R-:W0:Y:S01]  /*2130d0*/  LDCU UR36, c[0x0][0x398] ;  /* 0x00007300ff2477ac */ /* 0x000e220008000800 */
[----:B------:R-:W-:Y:S01]  /*2130e0*/  VIADD R24, R8, 0x10 ;  /* 0x0000001008187836 */ /* 0x000fe20000000000 */
[----:B------:R-:W0:Y:S01]  /*2130f0*/  LDCU UR35, c[0x0][0x398] ;  /* 0x00007300ff2377ac */ /* 0x000e220008000800 */
[----:B------:R-:W0:Y:S01]  /*213100*/  LDCU UR17, c[0x0][0x398] ;  /* 0x00007300ff1177ac */ /* 0x000e220008000800 */
[----:B------:R-:W0:Y:S04]  /*213110*/  LDCU UR28, c[0x0][0x398] ;  /* 0x00007300ff1c77ac */ /* 0x000e280008000800 */
        /* <DEDUP_REMOVED lines=18> */
[----:B------:R-:W-:-:S02]  /*213240*/  ISETP.LT.AND P0, PT, R9, UR40, !P0 ;  /* 0x0000002809007c0c */ /* 0x000fc4000c701270 */
[----:B------:R-:W-:-:S04]  /*213250*/  @P2 LOP3.LUT R21, R21, 0x10, RZ, 0xfc, !PT ;  /* 0x0000001015152812 */ /* 0x000fc800078efcff */
[----:B------:R-:W-:-:S04]  /*213260*/  LOP3.LUT R21, R21, 0xfffffff7, RZ, 0xc0, !PT ;  /* 0xfffffff715157812 */ /* 0x000fc800078ec0ff */
[----:B------:R-:W-:-:S04]  /*213270*/  @P1 LOP3.LUT R21, R21, 0x8, RZ, 0xfc, !PT ;  /* 0x0000000815151812 */ /* 0x000fc800078efcff */
[----:B------:R-:W-:Y:S02]  /*213280*/  LOP3.LUT R21, R21, 0xfffffffb, RZ, 0xc0, !PT ;  /* 0xfffffffb15157812 */ /* 0x000fe400078ec0ff */
[----:B--2---:R-:W-:Y:S02]  /*213290*/  PRMT R0, R28, 0x5410, R23 ;  /* 0x000054101c007816 */ /* 0x004fe40000000017 */
[----:B------:R-:W2:Y:S04]  /*2132a0*/  LDL.LU R23, [R1+0x7500] ;  /* 0x0075000001177983 */ /* 0x000ea80000300800 */
[----:B------:R-:W2:Y:S04]  /*2132b0*/  LDL.LU R28, [R1+0x52f8] ;  /* 0x0052f800011c7983 */ /* 0x000ea80000300800 */
[----:B------:R0:W-:Y:S02]  /*2132c0*/  STL [R1+0x7f8], R0 ;  /* 0x0007f80001007387 */ /* 0x0001e40000100800 */
[----:B0-----:R-:W-:-:S02]  /*2132d0*/  PRMT R0, R29, 0x5410, R13 ;  /* 0x000054101d007816 */ /* 0x001fc4000000000d */
[----:B------:R-:W3:Y:S01]  /*2132e0*/  LDL.LU R13, [R1+0x74fc] ;  /* 0x0074fc00010d7983 */ /* 0x000ee20000300800 */
[----:B------:R-:W-:Y:S02]  /*2132f0*/  @P0 LOP3.LUT R21, R21, 0x4, RZ, 0xfc, !PT ;  /* 0x0000000415150812 */ /* 0x000fe400078efcff */
[----:B------:R-:W-:Y:S02]  /*213300*/  ISETP.GE.AND P0, PT, R24, UR19, PT ;  /* 0x0000001318007c0c */ /* 0x000fe4000bf06270 */
[----:B----4-:R-:W-:Y:S02]  /*213310*/  LOP3.LUT R22, R22, 0xdfffffff, RZ, 0xc0, !PT ;  /* 0xdfffffff16167812 */ /* 0x010fe400078ec0ff */
[----:B------:R-:W-:Y:S02]  /*213320*/  LOP3.LUT R21, R21, 0xfffffffd, RZ, 0xc0, !PT ;  /* 0xfffffffd15157812 */ /* 0x000fe400078ec0ff */
[----:B------:R-:W-:Y:S02]  /*213330*/  ISETP.LT.AND P1, PT, R7, UR36, !P0 ;  /* 0x0000002407007c0c */ /* 0x000fe4000c721270 */
[----:B------:R-:W-:Y:S01]  /*213340*/  ISETP.LT.AND P2, PT, R3, UR38, !P0 ;  /* 0x0000002603007c0c */ /* 0x000fe2000c741270 */
[----:B------:R-:W0:Y:S01]  /*213350*/  LDCU UR36, c[0x0][0x398] ;  /* 0x00007300ff2477ac */ /* 0x000e220008000800 */
[----:B------:R-:W-:Y:S01]  /*213360*/  ISETP.LT.AND P3, PT, R4, UR35, !P0 ;  /* 0x0000002304007c0c */ /* 0x000fe2000c761270 */
[----:B------:R-:W-:Y:S01]  /*213370*/  VIADD R24, R8, 0xf ;  /* 0x0000000f08187836 */ /* 0x000fe20000000000 */
[----:B------:R3:W-:Y:S01]  /*213380*/  STL [R1+0x820], R0 ;  /* 0x0008200001007387 */ /* 0x0007e20000100800 */
[----:B------:R-:W4:Y:S01]  /*213390*/  LDCU UR19, c[0x0][0x398] ;  /* 0x00007300ff1377ac */ /* 0x000f220008000800 */
[----:B------:R-:W0:Y:S05]  /*2133a0*/  LDCU UR38, c[0x0][0x398] ;  /* 0x00007300ff2677ac */ /* 0x000e2a0008000800 */
[----:B------:R-:W-:-:S02]  /*2133b0*/  @P1 LOP3.LUT R21, R21, 0x2, RZ, 0xfc, !PT ;  /* 0x0000000215151812 */ /* 0x000fc400078efcff */
[----:B------:R-:W-:Y:S02]  /*2133c0*/  ISETP.LT.AND P1, PT, R5, UR34, !P0 ;  /* 0x0000002205007c0c */ /* 0x000fe4000c721270 */
[----:B------:R-:W-:Y:S02]  /*2133d0*/  @P2 LOP3.LUT R22, R22, 0x20000000, RZ, 0xfc, !PT ;  /* 0x2000000016162812 */ /* 0x000fe400078efcff */
[----:B------:R-:W-:Y:S02]  /*2133e0*/  ISETP.LT.AND P2, PT, R6, UR30, !P0 ;  /* 0x0000001e06007c0c */ /* 0x000fe4000c741270 */
[----:B------:R-:W-:Y:S01]  /*2133f0*/  LOP3.LUT R21, R21, 0xfffffffe, RZ, 0xc0, !PT ;  /* 0xfffffffe15157812 */ /* 0x000fe200078ec0ff */
[----:B------:R-:W1:Y:S01]  /*213400*/  LDCU.64 UR34, c[0x0][0x398] ;  /* 0x00007300ff2277ac */ /* 0x000e620008000a00 */
[----:B------:R-:W-:Y:S01]  /*213410*/  LOP3.LUT R22, R22, 0x7fffffff, RZ, 0xc0, !PT ;  /* 0x7fffffff16167812 */ /* 0x000fe200078ec0ff */
[----:B------:R-:W1:Y:S04]  /*213420*/  LDCU UR30, c[0x0][0x398] ;  /* 0x00007300ff1e77ac */ /* 0x000e680008000800 */
[----:B------:R-:W-:-:S04]  /*213430*/  @P1 LOP3.LUT R22, R22, 0x80000000, RZ, 0xfc, !PT ;  /* 0x8000000016161812 */ /* 0x000fc800078efcff */
[----:B------:R-:W-:Y:S02]  /*213440*/  @P2 LOP3.LUT R21, R21, 0x1, RZ, 0xfc, !PT ;  /* 0x0000000115152812 */ /* 0x000fe400078efcff */
[----:B0-----:R-:W-:Y:S02]  /*213450*/  ISETP.LT.AND P2, PT, R2, UR36, !P0 ;  /* 0x0000002402007c0c */ /* 0x001fe4000c741270 */
[----:B------:R-:W-:Y:S02]  /*213460*/  LOP3.LUT R22, R22, 0xbfffffff, RZ, 0xc0, !PT ;  /* 0xbfffffff16167812 */ /* 0x000fe400078ec0ff */
[----:B------:R-:W-:Y:S01]  /*213470*/  ISETP.LT.AND P1, PT, R10, UR67, !P0 ;  /* 0x000000430a007c0c */ /* 0x000fe2000c721270 */
[----:B------:R-:W0:Y:S01]  /*213480*/  LDCU UR36, c[0x0][0x398] ;  /* 0x00007300ff2477ac */ /* 0x000e220008000800 */
[----:B------:R-:W-:Y:S02]  /*213490*/  @P3 LOP3.LUT R22, R22, 0x40000000, RZ, 0xfc, !PT ;  /* 0x4000000016163812 */ /* 0x000fe400078efcff */
[----:B--2---:R-:W-:-:S02]  /*2134a0*/  LOP3.LUT R25, R28, 0xffff, RZ, 0xc0, !PT ;  /* 0x0000ffff1c197812 */ /* 0x004fc400078ec0ff */
[----:B------:R-:W-:Y:S02]  /*2134b0*/  LOP3.LUT R22, R22, 0xefffffff, RZ, 0xc0, !PT ;  /* 0xefffffff16167812 */ /* 0x000fe400078ec0ff */
[----:B------:R-:W-:Y:S02]  /*2134c0*/  ISETP.LT.AND P0, PT, R9, UR43, !P0 ;  /* 0x0000002b09007c0c */ /* 0x000fe4000c701270 */
[----:B------:R-:W-:Y:S01]  /*2134d0*/  LOP3.LUT R23, R23, 0xdfffffff, RZ, 0xc0, !PT ;  /* 0xdfffffff17177812 */ /* 0x000fe200078ec0ff */
[----:B------:R-:W2:Y:S01]  /*2134e0*/  LDCU UR43, c[0x0][0x398] ;  /* 0x00007300ff2b77ac */ /* 0x000ea20008000800 */
[----:B------:R-:W-:Y:S01]  /*2134f0*/  @P2 LOP3.LUT R22, R22, 0x10000000, RZ, 0xfc, !PT ;  /* 0x1000000016162812 */ /* 0x000fe200078efcff */
[----:B------:R-:W-:Y:S01]  /*213500*/  VIADD R29, R8, 0x1 ;  /* 0x00000001081d7836 */ /* 0x000fe20000000000 */
[----:B------:R-:W0:Y:S02]  /*213510*/  LDCU UR67, c[0x0][0x398] ;  /* 0x00007300ff4377ac */ /* 0x000e240008000800 */
[----:B------:R-:W-:-:S04]  /*213520*/  LOP3.LUT R22, R22, 0xf7ffffff, RZ, 0xc0, !PT ;  /* 0xf7ffffff16167812 */ /* 0x000fc800078ec0ff */
[----:B------:R-:W-:-:S04]  /*213530*/  @P1 LOP3.LUT R22, R22, 0x8000000, RZ, 0xfc, !PT ;  /* 0x0800000016161812 */ /* 0x000fc800078efcff */
[----:B------:R-:W-:-:S04]  /*213540*/  LOP3.LUT R22, R22, 0xfbffffff, RZ, 0xc0, !PT ;  /* 0xfbffffff16167812 */ /* 0x000fc800078ec0ff */
[----:B------:R-:W-:Y:S02]  /*213550*/  @P0 LOP3.LUT R22, R22, 0x4000000, RZ, 0xfc, !PT ;  /* 0x0400000016160812 */ /* 0x000fe400078efcff */
[----:B------:R-:W-:Y:S02]  /*213560*/  ISETP.GE.AND P0, PT, R24, UR29, PT ;  /* 0x0000001d18007c0c */ /* 0x000fe4000bf06270 */
[----:B------:R-:W-:Y:S02]  /*213570*/  LOP3.LUT R22, R22, 0xffdfffff, RZ, 0xc0, !PT ;  /* 0xffdfffff16167812 */ /* 0x000fe400078ec0ff */
[----:B-1----:R-:W-:Y:S02]  /*213580*/  ISETP.LT.AND P2, PT, R3, UR34, !P0 ;  /* 0x0000002203007c0c */ /* 0x002fe4000c741270 */
[----:B0-----:R-:W-:Y:S01]  /*213590*/  ISETP.LT.AND P1, PT, R7, UR36, !P0 ;  /* 0x0000002407007c0c */ /* 0x001fe2000c721270 */
[----:B------:R-:W0:Y:S01]  /*2135a0*/  LDCU UR36, c[0x0][0x398] ;  /* 0x00007300ff2477ac */ /* 0x000e220008000800 */
[----:B------:R-:W-:Y:S01]  /*2135b0*/  ISETP.LT.AND P3, PT, R4, UR30, !P0 ;  /* 0x0000001e04007c0c */ /* 0x000fe2000c761270 */
[----:B------:R-:W-:Y:S01]  /*2135c0*/  VIADD R24, R8, 0xe ;  /* 0x0000000e08187836 */ /* 0x000fe20000000000 */
[----:B---3--:R-:W-:Y:S01]  /*2135d0*/  PRMT R0, R13, 0x4210, R25 ;  /* 0x000042100d007816 */ /* 0x008fe20000000019 */
[----:B------:R-:W1:Y:S01]  /*2135e0*/  LDCU UR34, c[0x0][0x398] ;  /* 0x00007300ff2277ac */ /* 0x000e620008000800 */
[----:B------:R-:W3:Y:S01]  /*2135f0*/  LDL.LU R13, [R1+0x74f8] ;  /* 0x0074f800010d7983 */ /* 0x000ee20000300800 */
[----:B------:R-:W0:Y:S04]  /*213600*/  LDCU UR29, c[0x0][0x398] ;  /* 0x00007300ff1d77ac */ /* 0x000e280008000800 */
[----:B------:R-:W-:-:S02]  /*213610*/  @P2 LOP3.LUT R22, R22, 0x200000, RZ, 0xfc, !PT ;  /* 0x0020000016162812 */ /* 0x000fc400078efcff */
[----:B------:R-:W-:Y:S01]  /*213620*/  ISETP.LT.AND P2, PT, R6, UR31, !P0 ;  /* 0x0000001f06007c0c */ /* 0x000fe2000c741270 */
[----:B------:R0:W-:Y:S01]  /*213630*/  STL [R1+0x168], R0 ;  /* 0x0001680001007387 */ /* 0x0001e20000100800 */
[----:B------:R-:W0:Y:S01]  /*213640*/  LDCU UR31, c[0x0][0x398] ;  /* 0x00007300ff1f77ac */ /* 0x000e220008000800 */
[----:B------:R-:W-:Y:S01]  /*213650*/  LOP3.LUT R22, R22, 0xfdffffff, RZ, 0xc0, !PT ;  /* 0xfdffffff16167812 */ /* 0x000fe200078ec0ff */
[----:B------:R-:W1:Y:S03]  /*213660*/  LDCU UR30, c[0x0][0x398] ;  /* 0x00007300ff1e77ac */ /* 0x000e660008000800 */
[----:B------:R-:W-:Y:S02]  /*213670*/  @P1 LOP3.LUT R22, R22, 0x2000000, RZ, 0xfc, !PT ;  /* 0x0200000016161812 */ /* 0x000fe400078efcff */
[----:B------:R-:W-:Y:S02]  /*213680*/  ISETP.LT.AND P1, PT, R5, UR37, !P0 ;  /* 0x0000002505007c0c */ /* 0x000fe4000c721270 */
[----:B------:R-:W-:-:S04]  /*213690*/  LOP3.LUT R22, R22, 0xfeffffff, RZ, 0xc0, !PT ;  /* 0xfeffffff16167812 */ /* 0x000fc800078ec0ff */
[----:B------:R-:W-:-:S04]  /*2136a0*/  @P2 LOP3.LUT R22, R22, 0x1000000, RZ, 0xfc, !PT ;  /* 0x0100000016162812 */ /* 0x000fc800078efcff */
[----:B------:R-:W-:Y:S02]  /*2136b0*/  LOP3.LUT R22, R22, 0xff7fffff, RZ, 0xc0, !PT ;  /* 0xff7fffff16167812 */ /* 0x000fe400078ec0ff */
[----:B0-----:R-:W-:Y:S01]  /*2136c0*/  ISETP.LT.AND P2, PT, R2, UR36, !P0 ;  /* 0x0000002402007c0c */ /* 0x001fe2000c741270 */
[----:B------:R-:W0:Y:S01]  /*2136d0*/  LDCU.64 UR36, c[0x0][0x398] ;  /* 0x00007300ff2477ac */ /* 0x000e220008000a00 */
[----:B------:R-:W-:-:S04]  /*2136e0*/  @P1 LOP3.LUT R22, R22, 0x800000, RZ, 0xfc, !PT ;  /* 0x0080000016161812 */ /* 0x000fc800078efcff */
[----:B------:R-:W-:Y:S02]  /*2136f0*/  LOP3.LUT R22, R22, 0xffbfffff, RZ, 0xc0, !PT ;  /* 0xffbfffff16167812 */ /* 0x000fe400078ec0ff */
[----:B------:R-:W-:Y:S02]  /*213700*/  ISETP.LT.AND P1, PT, R10, UR33, !P0 ;  /* 0x000000210a007c0c */ /* 0x000fe4000c721270 */
[----:B------:R-:W-:Y:S02]  /*213710*/  @P3 LOP3.LUT R22, R22, 0x400000, RZ, 0xfc, !PT ;  /* 0x0040000016163812 */ /* 0x000fe400078efcff */
[----:B------:R-:W-:Y:S01]  /*213720*/  PRMT R0, R12, 0x5210, R25 ;  /* 0x000052100c007816 */ /* 0x000fe20000000019 */
[----:B------:R-:W0:Y:S01]  /*213730*/  LDCU UR33, c[0x0][0x398] ;  /* 0x00007300ff2177ac */ /* 0x000e220008000800 */
[----:B------:R-:W-:Y:S02]  /*213740*/  LOP3.LUT R22, R22, 0xffefffff, RZ, 0xc0, !PT ;  /* 0xffefffff16167812 */ /* 0x000fe400078ec0ff */
[----:B------:R-:W-:Y:S01]  /*213750*/  ISETP.LT.AND P0, PT, R9, UR32, !P0 ;  /* 0x0000002009007c0c */ /* 0x000fe2000c701270 */
[----:B------:R-:W-:-:S02]  /*213760*/  VIADD R25, R8, 0x9 ;  /* 0x0000000908197836 */ /* 0x000fc40000000000 */
[----:B------:R-:W-:Y:S01]  /*213770*/  VIADD R12, R8, 0x5 ;  /* 0x00000005080c7836 */ /* 0x000fe20000000000 */
[----:B------:R-:W-:Y:S01]  /*213780*/  @P2 LOP3.LUT R22, R22, 0x100000, RZ, 0xfc, !PT ;  /* 0x0010000016162812 */ /* 0x000fe200078efcff */
[----:B------:R0:W-:Y:S01]  /*213790*/  STL [R1+0xa8], R0 ;  /* 0x0000a80001007387 */ /* 0x0001e20000100800 */
[----:B------:R-:W0:Y:S02]  /*2137a0*/  LDCU UR32, c[0x0][0x398] ;  /* 0x00007300ff2077ac */ /* 0x000e240008000800 */
        /* <DEDUP_REMOVED lines=9> */
[C---:B------:R-:W-:Y:S01]  /*213840*/  VIADD R24, R8.reuse, 0xd ;  /* 0x0000000d08187836 */ /* 0x040fe20000000000 */
[----:B------:R-:W0:Y:S01]  /*213850*/  LDCU UR70, c[0x0][0x398] ;  /* 0x00007300ff4677ac */ /* 0x000e220008000800 */
[----:B------:R-:W0:Y:S01]  /*213860*/  LDCU UR68, c[0x0][0x398] ;  /* 0x00007300ff4477ac */ /* 0x000e220008000800 */
[----:B------:R-:W0:Y:S01]  /*213870*/  LDCU UR39, c[0x0][0x398] ;  /* 0x00007300ff2777ac */ /* 0x000e220008000800 */
[----:B------:R-:W-:Y:S01]  /*213880*/  VIADD R0, R8, 0x3 ;  /* 0x0000000308007836 */ /* 0x000fe20000000000 */
        /* <DEDUP_REMOVED lines=29> */
[----:B------:R-:W-:Y:S01]  /*213a60*/  ISETP.LT.AND P1, PT, R7, UR44, !P0 ;  /* 0x0000002c07007c0c */ /* 0x000fe2000c721270 */
[----:B------:R-:W0:Y:S01]  /*213a70*/  LDCU UR44, c[0x0][0x398] ;  /* 0x00007300ff2c77ac */ /* 0x000e220008000800 */
[----:B------:R-:W-:Y:S01]  /*213a80*/  ISETP.LT.AND P3, PT, R4, UR69, !P0 ;  /* 0x0000004504007c0c */ /* 0x000fe2000c761270 */
[C---:B------:R-:W-:Y:S01]  /*213a90*/  VIADD R24, R8.reuse, 0xc ;  /* 0x0000000c08187836 */ /* 0x040fe20000000000 */
[----:B------:R-:W0:Y:S01]  /*213aa0*/  LDCU UR69, c[0x0][0x398] ;  /* 0x00007300ff4577ac */ /* 0x000e220008000800 */
[----:B------:R-:W0:Y:S01]  /*213ab0*/  LDCU UR40, c[0x0][0x398] ;  /* 0x00007300ff2877ac */ /* 0x000e220008000800 */
[----:B------:R-:W-:Y:S01]  /*213ac0*/  VIADD R28, R8, 0x2 ;  /* 0x00000002081c7836 */ /* 0x000fe20000000000 */
[----:B------:R-:W0:Y:S04]  /*213ad0*/  LDCU UR35, c[0x0][0x398] ;  /* 0x00007300ff2377ac */ /* 0x000e280008000800 */
[----:B------:R-:W-:-:S02]  /*213ae0*/  @P2 LOP3.LUT R22, R22, 0x20, RZ, 0xfc, !PT ;  /* 0x0000002016162812 */ /* 0x000fc400078efcff */
[----:B------:R-:W-:Y:S01]  /*213af0*/  ISETP.LT.AND P2, PT, R6, UR70, !P0 ;  /* 0x0000004606007c0c */ /* 0x000fe2000c741270 */
[----:B------:R-:W0:Y:S01]  /*213b00*/  LDCU UR70, c[0x0][0x398] ;  /* 0x00007300ff4677ac */ /* 0x000e220008000800 */
[----:B------:R-:W-:-:S04]  /*213b10*/  LOP3.LUT R22, R22, 0xfffffdff, RZ, 0xc0, !PT ;  /* 0xfffffdff16167812 */ /* 0x000fc800078ec0ff */
[----:B------:R-:W-:Y:S02]  /*213b20*/  @P1 LOP3.LUT R22, R22, 0x200, RZ, 0xfc, !PT ;  /* 0x0000020016161812 */ /* 0x000fe400078efcff */
[----:B------:R-:W-:Y:S01]  /*213b30*/  ISETP.LT.AND P1, PT, R5, UR68, !P0 ;  /* 0x0000004405007c0c */ /* 0x000fe2000c721270 */
[----:B------:R-:W1:Y:S01]  /*213b40*/  LDCU UR68, c[0x0][0x398] ;  /* 0x00007300ff4477ac */ /* 0x000e620008000800 */
        /* <DEDUP_REMOVED lines=23> */
[----:B------:R-:W-:Y:S01]  /*213cc0*/  VIADD R24, R8, 0xb ;  /* 0x0000000b08187836 */ /* 0x000fe20000000000 */
[----:B------:R-:W0:Y:S01]  /*213cd0*/  LDCU UR69, c[0x0][0x398] ;  /* 0x00007300ff4577ac */ /* 0x000e220008000800 */
[----:B------:R-:W0:Y:S06]  /*213ce0*/  LDCU UR37, c[0x0][0x398] ;  /* 0x00007300ff2577ac */ /* 0x000e2c0008000800 */
[----:B------:R-:W-:-:S02]  /*213cf0*/  @P1 LOP3.LUT R22, R22, 0x2, RZ, 0xfc, !PT ;  /* 0x0000000216161812 */ /* 0x000fc400078efcff */
[----:B-1----:R-:W-:Y:S02]  /*213d00*/  ISETP.LT.AND P1, PT, R5, UR68, !P0 ;  /* 0x0000004405007c0c */ /* 0x002fe4000c721270 */
[----:B------:R-:W-:Y:S02]  /*213d10*/  @P2 LOP3.LUT R23, R23, 0x20000000, RZ, 0xfc, !PT ;  /* 0x2000000017172812 */ /* 0x000fe400078efcff */
[----:B------:R-:W-:Y:S02]  /*213d20*/  ISETP.LT.AND P2, PT, R6, UR70, !P0 ;  /* 0x0000004606007c0c */ /* 0x000fe4000c741270 */
[----:B------:R-:W-:Y:S01]  /*213d30*/  LOP3.LUT R22, R22, 0xfffffffe, RZ, 0xc0, !PT ;  /* 0xfffffffe16167812 */ /* 0x000fe200078ec0ff */
[----:B------:R-:W1:Y:S01]  /*213d40*/  LDCU UR70, c[0x0][0x398] ;  /* 0x00007300ff4677ac */ /* 0x000e620008000800 */
[----:B------:R-:W-:Y:S01]  /*213d50*/  LOP3.LUT R23, R23, 0x7fffffff, RZ, 0xc0, !PT ;  /* 0x7fffffff17177812 */ /* 0x000fe200078ec0ff */
[----:B------:R-:W1:Y:S04]  /*213d60*/  LDCU UR68, c[0x0][0x398] ;  /* 0x00007300ff4477ac */ /* 0x000e680008000800 */
[----:B------:R-:W-:-:S04]  /*213d70*/  @P1 LOP3.LUT R23, R23, 0x80000000, RZ, 0xfc, !PT ;  /* 0x8000000017171812 */ /* 0x000fc800078efcff */
[----:B------:R-:W-:Y:S02]  /*213d80*/  @P2 LOP3.LUT R22, R22, 0x1, RZ, 0xfc, !PT ;  /* 0x0000000116162812 */ /* 0x000fe400078efcff */
[----:B0-----:R-:W-:Y:S02]  /*213d90*/  ISETP.LT.AND P2, PT, R2, UR44, !P0 ;  /* 0x0000002c02007c0c */ /* 0x001fe4000c741270 */
[----:B------:R-:W-:Y:S02]  /*213da0*/  LOP3.LUT R23, R23, 0xbfffffff, RZ, 0xc0, !PT ;  /* 0xbfffffff17177812 */ /* 0x000fe400078ec0ff */
[----:B------:R-:W-:Y:S01]  /*213db0*/  ISETP.LT.AND P1, PT, R10, UR6, !P0 ;  /* 0x000000060a007c0c */ /* 0x000fe2000c721270 */
[----:B------:R-:W0:Y:S01]  /*213dc0*/  LDCU.64 UR44, c[0x0][0x398] ;  /* 0x00007300ff2c77ac */ /* 0x000e220008000a00 */
[----:B------:R-:W-:-:S04]  /*213dd0*/  @P3 LOP3.LUT R23, R23, 0x40000000, RZ, 0xfc, !PT ;  /* 0x4000000017173812 */ /* 0x000fc800078efcff */
[----:B------:R-:W-:Y:S02]  /*213de0*/  LOP3.LUT R23, R23, 0xefffffff, RZ, 0xc0, !PT ;  /* 0xefffffff17177812 */ /* 0x000fe400078ec0ff */
[----:B------:R-:W-:Y:S02]  /*213df0*/  ISETP.LT.AND P0, PT, R9, UR12, !P0 ;  /* 0x0000000c09007c0c */ /* 0x000fe4000c701270 */
[----:B------:R-:W-:-:S04]  /*213e00*/  @P2 LOP3.LUT R23, R23, 0x10000000, RZ, 0xfc, !PT ;  /* 0x1000000017172812 */ /* 0x000fc800078efcff */
[----:B------:R-:W-:-:S04]  /*213e10*/  LOP3.LUT R23, R23, 0xf7ffffff, RZ, 0xc0, !PT ;  /* 0xf7ffffff17177812 */ /* 0x000fc800078ec0ff */
[----:B------:R-:W-:-:S04]  /*213e20*/  @P1 LOP3.LUT R23, R23, 0x8000000, RZ, 0xfc, !PT ;  /* 0x0800000017171812 */ /* 0x000fc800078efcff */
[----:B------:R-:W-:-:S04]  /*213e30*/  LOP3.LUT R23, R23, 0xfbffffff, RZ, 0xc0, !PT ;  /* 0xfbffffff17177812 */ /* 0x000fc800078ec0ff */
[----:B------:R-:W-:Y:S02]  /*213e40*/  @P0 LOP3.LUT R23, R23, 0x4000000, RZ, 0xfc, !PT ;  /* 0x0400000017170812 */ /* 0x000fe400078efcff */
[----:B------:R-:W-:-:S04]  /*213e50*/  ISETP.GE.AND P0, PT, R24, UR41, PT ;  /* 0x0000002918007c0c */ /* 0x000fc8000bf06270 */
[----:B0-----:R-:W-:Y:S02]  /*213e60*/  ISETP.LT.AND P1, PT, R3, UR44, !P0 ;  /* 0x0000002c03007c0c */ /* 0x001fe4000c721270 */
[----:B------:R-:W-:Y:S02]  /*213e70*/  ISETP.LT.AND P3, PT, R7, UR47, !P0 ;  /* 0x0000002f07007c0c */ /* 0x000fe4000c761270 */
[----:B------:R-:W-:Y:S02]  /*213e80*/  LOP3.LUT R23, R23, 0xffdfffff, RZ, 0xc0, !PT ;  /* 0xffdfffff17177812 */ /* 0x000fe400078ec0ff */
[----:B-1----:R-:W-:Y:S01]  /*213e90*/  ISETP.LT.AND P2, PT, R6, UR70, !P0 ;  /* 0x0000004606007c0c */ /* 0x002fe2000c741270 */
[----:B------:R-:W0:Y:S01]  /*213ea0*/  LDCU UR47, c[0x0][0x398] ;  /* 0x00007300ff2f77ac */ /* 0x000e220008000800 */
[----:B------:R-:W-:Y:S01]  /*213eb0*/  VIADD R24, R8, 0xa ;  /* 0x0000000a08187836 */ /* 0x000fe20000000000 */
        /* <DEDUP_REMOVED lines=32> */
[----:B------:R-:W0:Y:S01]  /*2140c0*/  LDCU UR47, c[0x0][0x398] ;  /* 0x00007300ff2f77ac */ /* 0x000e220008000800 */
[----:B------:R-:W-:Y:S01]  /*2140d0*/  ISETP.LT.AND P3, PT, R4, UR46, !P0 ;  /* 0x0000002e04007c0c */ /* 0x000fe2000c761270 */
[----:B------:R-:W0:Y:S06]  /*2140e0*/  LDCU UR12, c[0x0][0x398] ;  /* 0x00007300ff0c77ac */ /* 0x000e2c0008000800 */
[----:B------:R-:W-:-:S02]  /*2140f0*/  @P2 LOP3.LUT R23, R23, 0x2000, RZ, 0xfc, !PT ;  /* 0x0000200017172812 */ /* 0x000fc400078efcff */
[----:B------:R-:W-:Y:S01]  /*214100*/  ISETP.LT.AND P2, PT, R6, UR40, !P0 ;  /* 0x0000002806007c0c */ /* 0x000fe2000c741270 */
[----:B------:R-:W0:Y:S01]  /*214110*/  LDCU.64 UR40, c[0x0][0x398] ;  /* 0x00007300ff2877ac */ /* 0x000e220008000a00 */
        /* <DEDUP_REMOVED lines=25> */
[----:B------:R-:W-:Y:S02]  /*2142b0*/  LOP3.LUT R23, R23, 0xffffffdf, RZ, 0xc0, !PT ;  /* 0xffffffdf17177812 */ /* 0x000fe400078ec0ff */
[----:B------:R-:W-:Y:S01]  /*2142c0*/  ISETP.LT.AND P3, PT, R6, UR51, !P0 ;  /* 0x0000003306007c0c */ /* 0x000fe2000c761270 */
[----:B------:R-:W0:Y:S01]  /*2142d0*/  LDCU UR6, c[0x0][0x398] ;  /* 0x00007300ff0677ac */ /* 0x000e220008000800 */
[----:B---3--:R-:W-:Y:S01]  /*2142e0*/  LOP3.LUT P2, RZ, R13, 0x4, RZ, 0xc0, !PT ;  /* 0x000000040dff7812 */ /* 0x008fe2000784c0ff */
[----:B------:R-:W1:Y:S04]  /*2142f0*/  LDCU.64 UR44, c[0x0][0x398] ;  /* 0x00007300ff2c77ac */ /* 0x000e680008000a00 */
[----:B------:R-:W-:-:S04]  /*214300*/  @P1 LOP3.LUT R23, R23, 0x20, RZ, 0xfc, !PT ;  /* 0x0000002017171812 */ /* 0x000fc800078efcff */
[----:B------:R-:W-:Y:S02]  /*214310*/  LOP3.LUT R23, R23, 0xfffffdff, RZ, 0xc0, !PT ;  /* 0xfffffdff17177812 */ /* 0x000fe400078ec0ff */
[----:B------:R-:W-:Y:S02]  /*214320*/  ISETP.LT.AND P1, PT, R5, UR53, !P0 ;  /* 0x0000003505007c0c */ /* 0x000fe4000c721270 */
[----:B------:R-:W-:-:S04]  /*214330*/  @P4 LOP3.LUT R23, R23, 0x200, RZ, 0xfc, !PT ;  /* 0x0000020017174812 */ /* 0x000fc800078efcff */
[----:B------:R-:W-:Y:S02]  /*214340*/  LOP3.LUT R23, R23, 0xfffffeff, RZ, 0xc0, !PT ;  /* 0xfffffeff17177812 */ /* 0x000fe400078ec0ff */
[----:B------:R-:W-:Y:S02]  /*214350*/  ISETP.LT.AND P4, PT, R4, UR52, !P0 ;  /* 0x0000003404007c0c */ /* 0x000fe4000c781270 */
[----:B------:R-:W-:Y:S02]  /*214360*/  LOP3.LUT R13, R13, 0xdfffffff, RZ, 0xc0, !PT ;  /* 0xdfffffff0d0d7812 */ /* 0x000fe400078ec0ff */
[----:B-1----:R-:W-:Y:S02]  /*214370*/  ISETP.LT.AND P6, PT, R8, UR45, !P2 ;  /* 0x0000002d08007c0c */ /* 0x002fe4000d7c1270 */
[----:B------:R-:W-:Y:S01]  /*214380*/  @P3 LOP3.LUT R23, R23, 0x100, RZ, 0xfc, !PT ;  /* 0x0000010017173812 */ /* 0x000fe200078efcff */
[----:B------:R-:W1:Y:S03]  /*214390*/  LDCU.64 UR52, c[0x0][0x398] ;  /* 0x00007300ff3477ac */ /* 0x000e660008000a00 */
[----:B------:R-:W-:-:S02]  /*2143a0*/  LOP3.LUT R23, R23, 0xffffff7f, RZ, 0xc0, !PT ;  /* 0xffffff7f17177812 */ /* 0x000fc400078ec0ff */
[----:B------:R-:W-:Y:S01]  /*2143b0*/  ISETP.LT.AND P3, PT, R2, UR50, !P0 ;  /* 0x0000003202007c0c */ /* 0x000fe2000c761270 */
[----:B------:R-:W3:Y:S01]  /*2143c0*/  LDCU.64 UR50, c[0x0][0x398] ;  /* 0x00007300ff3277ac */ /* 0x000ee20008000a00 */
        /* <DEDUP_REMOVED lines=13> */
[----:B------:R-:W1:Y:S03]  /*2144a0*/  LDCU UR13, c[0x0][0x398] ;  /* 0x00007300ff0d77ac */ /* 0x000e660008000800 */
[----:B------:R-:W-:Y:S01]  /*2144b0*/  ISETP.LT.AND P3, PT, R3, UR8, !P0 ;  /* 0x0000000803007c0c */ /* 0x000fe2000c761270 */
[----:B------:R-:W2:Y:S01]  /*2144c0*/  LDCU UR8, c[0x0][0x398] ;  /* 0x00007300ff0877ac */ /* 0x000ea20008000800 */
[----:B------:R-:W-:Y:S02]  /*2144d0*/  ISETP.LT.AND P1, PT, R7, UR12, !P0 ;  /* 0x0000000c07007c0c */ /* 0x000fe4000c721270 */
[----:B------:R-:W-:Y:S01]  /*2144e0*/  LOP3.LUT R23, R23, 0xfffffffd, RZ, 0xc0, !PT ;  /* 0xfffffffd17177812 */ /* 0x000fe200078ec0ff */
[----:B------:R-:W3:Y:S01]  /*2144f0*/  LDCU UR12, c[0x0][0x398] ;  /* 0x00007300ff0c77ac */ /* 0x000ee20008000800 */
[----:B0-----:R-:W-:Y:S01]  /*214500*/  ISETP.LT.AND P4, PT, R4, UR6, !P0 ;  /* 0x0000000604007c0c */ /* 0x001fe2000c781270 */
[----:B------:R-:W0:Y:S06]  /*214510*/  LDCU UR6, c[0x0][0x398] ;  /* 0x00007300ff0677ac */ /* 0x000e2c0008000800 */
[----:B------:R-:W-:-:S02]  /*214520*/  @P3 LOP3.LUT R13, R13, 0x20000000, RZ, 0xfc, !PT ;  /* 0x200000000d0d3812 */ /* 0x000fc400078efcff */
[----:B------:R-:W-:Y:S02]  /*214530*/  @P1 LOP3.LUT R23, R23, 0x2, RZ, 0xfc, !PT ;  /* 0x0000000217171812 */ /* 0x000fe400078efcff */
[----:B-1----:R-:W-:Y:S02]  /*214540*/  ISETP.LT.AND P1, PT, R5, UR13, !P0 ;  /* 0x0000000d05007c0c */ /* 0x002fe4000c721270 */
[----:B--2---:R-:W-:Y:S02]  /*214550*/  ISETP.LT.AND P3, PT, R6, UR8, !P0 ;  /* 0x0000000806007c0c */ /* 0x004fe4000c761270 */
[----:B------:R-:W-:Y:S02]  /*214560*/  LOP3.LUT R13, R13, 0x7fffffff, RZ, 0xc0, !PT ;  /* 0x7fffffff0d0d7812 */ /* 0x000fe400078ec0ff */
[----:B------:R-:W-:Y:S01]  /*214570*/  LOP3.LUT R23, R23, 0xfffffffe, RZ, 0xc0, !PT ;  /* 0xfffffffe17177812 */ /* 0x000fe200078ec0ff */
[----:B------:R-:W1:Y:S06]  /*214580*/  LDCU UR8, c[0x0][0x398] ;  /* 0x00007300ff0877ac */ /* 0x000e6c0008000800 */
[----:B------:R-:W-:-:S02]  /*214590*/  @P1 LOP3.LUT R13, R13, 0x80000000, RZ, 0xfc, !PT ;  /* 0x800000000d0d1812 */ /* 0x000fc400078efcff */
[----:B------:R-:W-:Y:S02]  /*2145a0*/  @P3 LOP3.LUT R23, R23, 0x1, RZ, 0xfc, !PT ;  /* 0x0000000117173812 */ /* 0x000fe400078efcff */
[----:B---3--:R-:W-:Y:S02]  /*2145b0*/  ISETP.LT.AND P3, PT, R2, UR12, !P0 ;  /* 0x0000000c02007c0c */ /* 0x008fe4000c761270 */
[----:B------:R-:W-:Y:S02]  /*2145c0*/  LOP3.LUT R13, R13, 0xbfffffff, RZ, 0xc0, !PT ;  /* 0xbfffffff0d0d7812 */ /* 0x000fe400078ec0ff */
[----:B------:R-:W-:Y:S01]  /*2145d0*/  ISETP.LT.AND P1, PT, R10, UR75, !P0 ;  /* 0x0000004b0a007c0c */ /* 0x000fe2000c721270 */
[----:B------:R-:W2:Y:S01]  /*2145e0*/  LDCU.64 UR12, c[0x0][0x398] ;  /* 0x00007300ff0c77ac */ /* 0x000ea20008000a00 */
[----:B------:R-:W-:Y:S01]  /*2145f0*/  @P4 LOP3.LUT R13, R13, 0x40000000, RZ, 0xfc, !PT ;  /* 0x400000000d0d4812 */ /* 0x000fe200078efcff */
[----:B------:R-:W3:Y:S03]  /*214600*/  LDCU UR75, c[0x0][0x398] ;  /* 0x00007300ff4b77ac */ /* 0x000ee60008000800 */
[----:B------:R-:W-:-:S02]  /*214610*/  LOP3.LUT R13, R13, 0xefffffff, RZ, 0xc0, !PT ;  /* 0xefffffff0d0d7812 */ /* 0x000fc400078ec0ff */
[----:B------:R-:W-:Y:S02]  /*214620*/  ISETP.LT.AND P0, PT, R9, UR74, !P0 ;  /* 0x0000004a09007c0c */ /* 0x000fe4000c701270 */
[----:B------:R-:W-:-:S04]  /*214630*/  @P3 LOP3.LUT R13, R13, 0x10000000, RZ, 0xfc, !PT ;  /* 0x100000000d0d3812 */ /* 0x000fc800078efcff */
[----:B------:R-:W-:-:S04]  /*214640*/  LOP3.LUT R13, R13, 0xf7ffffff, RZ, 0xc0, !PT ;  /* 0xf7ffffff0d0d7812 */ /* 0x000fc800078ec0ff */
[----:B------:R-:W-:-:S04]  /*214650*/  @P1 LOP3.LUT R13, R13, 0x8000000, RZ, 0xfc, !PT ;  /* 0x080000000d0d1812 */ /* 0x000fc800078efcff */
[----:B------:R-:W-:-:S04]  /*214660*/  LOP3.LUT R13, R13, 0xfbffffff, RZ, 0xc0, !PT ;  /* 0xfbffffff0d0d7812 */ /* 0x000fc800078ec0ff */
[----:B------:R-:W-:Y:S02]  /*214670*/  @P0 LOP3.LUT R13, R13, 0x4000000, RZ, 0xfc, !PT ;  /* 0x040000000d0d0812 */ /* 0x000fe400078efcff */
[----:B------:R-:W-:-:S04]  /*214680*/  ISETP.GE.AND P0, PT, R27, UR7, PT ;  /* 0x000000071b007c0c */ /* 0x000fc8000bf06270 */
[----:B------:R-:W-:Y:S02]  /*214690*/  ISETP.LT.AND P2, PT, R3, UR46, !P0 ;  /* 0x0000002e03007c0c */ /* 0x000fe4000c741270 */
[----:B---3--:R-:W-:Y:S02]  /*2146a0*/  ISETP.LT.AND P1, PT, R7, UR75, !P0 ;  /* 0x0000004b07007c0c */ /* 0x008fe4000c721270 */
[----:B------:R-:W-:Y:S02]  /*2146b0*/  LOP3.LUT R13, R13, 0xffdfffff, RZ, 0xc0, !PT ;  /* 0xffdfffff0d0d7812 */ /* 0x000fe400078ec0ff */
[----:B-1----:R-:W-:-:S07]  /*2146c0*/  ISETP.LT.AND P3, PT, R6, UR8, !P0 ;  /* 0x0000000806007c0c */ /* 0x002fce000c761270 */
[----:B------:R-:W-:-:S04]  /*2146d0*/  @P2 LOP3.LUT R13, R13, 0x200000, RZ, 0xfc, !PT ;  /* 0x002000000d0d2812 */ /* 0x000fc800078efcff */
[----:B------:R-:W-:Y:S02]  /*2146e0*/  LOP3.LUT R13, R13, 0xfdffffff, RZ, 0xc0, !PT ;  /* 0xfdffffff0d0d7812 */ /* 0x000fe400078ec0ff */
[----:B0-----:R-:W-:Y:S02]  /*2146f0*/  ISETP.LT.AND P2, PT, R5, UR6, !P0 ;  /* 0x0000000605007c0c */ /* 0x001fe4000c741270 */
        /* <DEDUP_REMOVED lines=12> */
[----:B------:R-:W-:Y:S02]  /*2147c0*/  @P3 LOP3.LUT R13, R13, 0x100000, RZ, 0xfc, !PT ;  /* 0x001000000d0d3812 */ /* 0x000fe400078efcff */
[----:B------:R-:W-:Y:S02]  /*2147d0*/  ISETP.GE.AND P0, PT, R14, UR9, PT ;  /* 0x000000090e007c0c */ /* 0x000fe4000bf06270 */
[----:B------:R-:W3:Y:S01]  /*2147e0*/  LDL.LU R14, [R1+0x74f4] ;  /* 0x0074f400010e7983 */ /* 0x000ee20000300800 */
        /* <DEDUP_REMOVED lines=16> */
[----:B------:R-:W-:-:S04]  /*2148f0*/  @P2 LOP3.LUT R13, R13, 0x8000, RZ, 0xfc, !PT ;  /* 0x000080000d0d2812 */ /* 0x000fc800078efcff */
[----:B------:R-:W-:Y:S02]  /*214900*/  LOP3.LUT R13, R13, 0xffffbfff, RZ, 0xc0, !PT ;  /* 0xffffbfff0d0d7812 */ /* 0x000fe400078ec0ff */
[----:B------:R-:W-:Y:S02]  /*214910*/  ISETP.LT.AND P3, PT, R2, UR21, !P0 ;  /* 0x0000001502007c0c */ /* 0x000fe4000c761270 */
[----:B------:R-:W-:Y:S02]  /*214920*/  ISETP.LT.AND P2, PT, R10, UR20, !P0 ;  /* 0x000000140a007c0c */ /* 0x000fe4000c741270 */
[----:B------:R-:W-:Y:S02]  /*214930*/  @P1 LOP3.LUT R13, R13, 0x4000, RZ, 0xfc, !PT ;  /* 0x000040000d0d1812 */ /* 0x000fe400078efcff */
[----:B----4-:R-:W-:Y:S02]  /*214940*/  ISETP.LT.AND P1, PT, R9, UR19, !P0 ;  /* 0x0000001309007c0c */ /* 0x010fe4000c721270 */
[----:B------:R-:W-:-:S02]  /*214950*/  ISETP.GE.AND P0, PT, R12, UR47, PT ;  /* 0x0000002f0c007c0c */ /* 0x000fc4000bf06270 */
[----:B------:R-:W4:Y:S01]  /*214960*/  LDL.LU R12, [R1+0x74f0] ;  /* 0x0074f000010c7983 */ /* 0x000f220000300800 */
        /* <DEDUP_REMOVED lines=26> */
[----:B------:R-:W-:Y:S02]  /*214b10*/  ISETP.GE.AND P0, PT, R11, UR41, PT ;  /* 0x000000290b007c0c */ /* 0x000fe4000bf06270 */
[----:B------:R-:W-:Y:S01]  /*214b20*/  LOP3.LUT R13, R13, 0xfffffffb, RZ, 0xc0, !PT ;  /* 0xfffffffb0d0d7812 */ /* 0x000fe200078ec0ff */
[----:B------:R-:W3:Y:S03]  /*214b30*/  LDL.LU R11, [R1+0x74ec] ;  /* 0x0074ec00010b7983 */ /* 0x000ee60000300800 */
[----:B------:R-:W-:-:S02]  /*214b40*/  @P2 LOP3.LUT R13, R13, 0x4, RZ, 0xfc, !PT ;  /* 0x000000040d0d2812 */ /* 0x000fc400078efcff */
[----:B------:R-:W-:Y:S02]  /*214b50*/  ISETP.LT.AND P2, PT, R3, UR50, !P0 ;  /* 0x0000003203007c0c */ /* 0x000fe4000c741270 */
[----:B------:R-:W-:Y:S02]  /*214b60*/  LOP3.LUT R13, R13, 0xfffffffd, RZ, 0xc0, !PT ;  /* 0xfffffffd0d0d7812 */ /* 0x000fe400078ec0ff */
[----:B------:R-:W-:Y:S02]  /*214b70*/  ISETP.LT.AND P3, PT, R6, UR31, !P0 ;  /* 0x0000001f06007c0c */ /* 0x000fe4000c761270 */
[----:B------:R-:W-:Y:S02]  /*214b80*/  @P1 LOP3.LUT R13, R13, 0x2, RZ, 0xfc, !PT ;  /* 0x000000020d0d1812 */ /* 0x000fe400078efcff */
[----:B------:R-:W-:Y:S02]  /*214b90*/  ISETP.LT.AND P1, PT, R7, UR32, !P0 ;  /* 0x0000002007007c0c */ /* 0x000fe4000c721270 */
[----:B------:R-:W-:-:S11]  /*214ba0*/  LOP3.LUT R13, R13, 0xfffffffe, RZ, 0xc0, !PT ;  /* 0xfffffffe0d0d7812 */ /* 0x000fd600078ec0ff */
[----:B------:R-:W-:Y:S02]  /*214bb0*/  @P1 LOP3.LUT R13, R13, 0x1, RZ, 0xfc, !PT ;  /* 0x000000010d0d1812 */ /* 0x000fe400078efcff */
[----:B------:R-:W-:Y:S02]  /*214bc0*/  ISETP.LT.AND P1, PT, R4, UR29, !P0 ;  /* 0x0000001d04007c0c */ /* 0x000fe4000c721270 */
[----:B----4-:R-:W-:-:S04]  /*214bd0*/  LOP3.LUT R12, R12, 0xefffffff, RZ, 0xc0, !PT ;  /* 0xefffffff0c0c7812 */ /* 0x010fc800078ec0ff */
[----:B------:R-:W-:Y:S02]  /*214be0*/  @P2 LOP3.LUT R12, R12, 0x10000000, RZ, 0xfc, !PT ;  /* 0x100000000c0c2812 */ /* 0x000fe400078efcff */
[----:B------:R-:W-:Y:S02]  /*214bf0*/  ISETP.LT.AND P2, PT, R5, UR30, !P0 ;  /* 0x0000001e05007c0c */ /* 0x000fe4000c741270 */
[----:B------:R-:W-:-:S04]  /*214c00*/  LOP3.LUT R12, R12, 0x7fffffff, RZ, 0xc0, !PT ;  /* 0x7fffffff0c0c7812 */ /* 0x000fc800078ec0ff */
        /* <DEDUP_REMOVED lines=11> */
[----:B--2---:R-:W-:Y:S01]  /*214cc0*/  ISETP.GE.AND P5, PT, R8, UR13, PT ;  /* 0x0000000d08007c0c */ /* 0x004fe2000bfa6270 */
[----:B------:R-:W2:Y:S01]  /*214cd0*/  LDL.LU R0, [R1+0x74e8] ;  /* 0x0074e80001007983 */ /* 0x000ea20000300800 */
        /* <DEDUP_REMOVED lines=25> */
[----:B------:R-:W4:Y:S01]  /*214e70*/  LDL.LU R28, [R1+0x74e4] ;  /* 0x0074e400011c7983 */ /* 0x000f220000300800 */
        /* <DEDUP_REMOVED lines=46> */
[----:B------:R-:W2:Y:S01]  /*215160*/  LDL.LU R10, [R1+0x74dc] ;  /* 0x0074dc00010a7983 */ /* 0x000ea20000300800 */
[----:B------:R-:W-:-:S04]  /*215170*/  @P1 LOP3.LUT R12, R12, 0x10, RZ, 0xfc, !PT ;  /* 0x000000100c0c1812 */ /* 0x000fc800078efcff */
[----:B------:R-:W-:Y:S02]  /*215180*/  LOP3.LUT R12, R12, 0xfffffff7, RZ, 0xc0, !PT ;  /* 0xfffffff70c0c7812 */ /* 0x000fe400078ec0ff */
[----:B------:R-:W-:Y:S02]  /*215190*/  ISETP.LT.AND P1, PT, R9, UR66, !P0 ;  /* 0x0000004209007c0c */ /* 0x000fe4000c721270 */
[----:B------:R-:W-:Y:S01]  /*2151a0*/  @P3 LOP3.LUT R12, R12, 0x8, RZ, 0xfc, !PT ;  /* 0x000000080c0c3812 */ /* 0x000fe200078efcff */
[----:B------:R-:W4:Y:S04]  /*2151b0*/  LDL.LU R9, [R1+0x74d8] ;  /* 0x0074d80001097983 */ /* 0x000f280000300800 */
[----:B------:R-:W4:Y:S01]  /*2151c0*/  LDL.LU R8, [R1+0x74d4] ;  /* 0x0074d40001087983 */ /* 0x000f220000300800 */
[----:B------:R-:W-:-:S04]  /*2151d0*/  LOP3.LUT R12, R12, 0xfffffffb, RZ, 0xc0, !PT ;  /* 0xfffffffb0c0c7812 */ /* 0x000fc800078ec0ff */
[----:B------:R-:W-:-:S04]  /*2151e0*/  @P2 LOP3.LUT R12, R12, 0x4, RZ, 0xfc, !PT ;  /* 0x000000040c0c2812 */ /* 0x000fc800078efcff */
[----:B------:R-:W-:Y:S02]  /*2151f0*/  LOP3.LUT R12, R12, 0xfffffffd, RZ, 0xc0, !PT ;  /* 0xfffffffd0c0c7812 */ /* 0x000fe400078ec0ff */
[----:B------:R-:W-:Y:S02]  /*215200*/  ISETP.LT.AND P0, PT, R7, UR67, !P5 ;  /* 0x0000004307007c0c */ /* 0x000fe4000ef01270 */
[----:B------:R-:W-:Y:S01]  /*215210*/  ISETP.LT.AND P2, PT, R5, UR69, !P5 ;  /* 0x0000004505007c0c */ /* 0x000fe2000ef41270 */
[----:B------:R-:W4:Y:S01]  /*215220*/  LDL.LU R7, [R1+0x74d0] ;  /* 0x0074d00001077983 */ /* 0x000f220000300800 */
[----:B------:R-:W-:Y:S02]  /*215230*/  @P1 LOP3.LUT R12, R12, 0x2, RZ, 0xfc, !PT ;  /* 0x000000020c0c1812 */ /* 0x000fe400078efcff */
[----:B------:R-:W-:Y:S02]  /*215240*/  ISETP.LT.AND P1, PT, R6, UR68, !P5 ;  /* 0x0000004406007c0c */ /* 0x000fe4000ef21270 */
[----:B------:R-:W-:Y:S01]  /*215250*/  ISETP.LT.AND P3, PT, R4, UR70, !P5 ;  /* 0x0000004604007c0c */ /* 0x000fe2000ef61270 */
[----:B------:R-:W4:Y:S04]  /*215260*/  LDL.LU R6, [R1+0x74cc] ;  /* 0x0074cc0001067983 */ /* 0x000f280000300800 */
[----:B------:R-:W4:Y:S04]  /*215270*/  LDL.LU R5, [R1+0x74c8] ;  /* 0x0074c80001057983 */ /* 0x000f280000300800 */
[----:B------:R-:W4:Y:S01]  /*215280*/  LDL.LU R4, [R1+0x74c4] ;  /* 0x0074c40001047983 */ /* 0x000f220000300800 */
[----:B------:R-:W-:-:S02]  /*215290*/  ISETP.LT.AND P4, PT, R3, UR71, !P5 ;  /* 0x0000004703007c0c */ /* 0x000fc4000ef81270 */
[----:B------:R-:W-:Y:S01]  /*2152a0*/  ISETP.LT.AND P5, PT, R2, UR14, !P5 ;  /* 0x0000000e02007c0c */ /* 0x000fe2000efa1270 */
[----:B------:R-:W4:Y:S04]  /*2152b0*/  LDL.LU R3, [R1+0x74c0] ;  /* 0x0074c00001037983 */ /* 0x000f280000300800 */
[----:B------:R-:W4:Y:S01]  /*2152c0*/  LDL.LU R2, [R1+0x74bc] ;  /* 0x0074bc0001027983 */ /* 0x000f220000300800 */
[----:B------:R-:W0:Y:S02]  /*2152d0*/  S2R R24, SR_TID.X ;  /* 0x0000000000187919 */ /* 0x000e240000002100 */
[----:B0-----:R-:W-:-:S05]  /*2152e0*/  IMAD.SHL.U32 R24, R24, 0x20, RZ ;  /* 0x0000002018187824 */ /* 0x001fca00078e00ff */
[----:B------:R-:W-:Y:S01]  /*2152f0*/  LOP3.LUT R24, R24, 0x200, RZ, 0xc0, !PT ;  /* 0x0000020018187812 */ /* 0x000fe200078ec0ff */
[----:B------:R-:W4:Y:S01]  /*215300*/  LDL R27, [R1+0x48] ;  /* 0x00004800011b7983 */ /* 0x000f220000100800 */
[----:B------:R-:W0:Y:S03]  /*215310*/  LDCU.64 UR12, c[0x0][0x398] ;  /* 0x00007300ff0c77ac */ /* 0x000e260008000a00 */
[----:B------:R1:W-:Y:S01]  /*215320*/  STL [R1+0x7ee0], R12 ;  /* 0x007ee00c01007387 */ /* 0x0003e20000100800 */
[----:B------:R-:W0:Y:S01]  /*215330*/  LDCU.64 UR14, c[0x0][0x398] ;  /* 0x00007300ff0e77ac */ /* 0x000e220008000a00 */
[----:B------:R-:W0:Y:S01]  /*215340*/  S2R R26, SR_TID.X ;  /* 0x00000000001a7919 */ /* 0x000e220000002100 */
[----:B------:R-:W0:Y:S01]  /*215350*/  LDCU.64 UR10, c[0x0][0x398] ;  /* 0x00007300ff0a77ac */ /* 0x000e220008000a00 */
[----:B------:R-:W0:Y:S01]  /*215360*/  LDCU.64 UR8, c[0x0][0x398] ;  /* 0x00007300ff0877ac */ /* 0x000e220008000a00 */
[----:B-1----:R-:W4:Y:S01]  /*215370*/  LDL.LU R12, [R1+0x30a0] ;  /* 0x0030a000010c7983 */ /* 0x002f220000300800 */
[----:B------:R-:W1:Y:S03]  /*215380*/  LDCU UR18, c[0x0][0x39c] ;  /* 0x00007380ff1277ac */ /* 0x000e660008000800 */
[----:B------:R3:W-:Y:S01]  /*215390*/  STL [R1+0x7e98], R13 ;  /* 0x007e980d01007387 */ /* 0x0007e20000100800 */
[----:B------:R-:W0:Y:S01]  /*2153a0*/  LDCU.64 UR16, c[0x0][0x398] ;  /* 0x00007300ff1077ac */ /* 0x000e220008000a00 */
[----:B------:R-:W0:Y:S02]  /*2153b0*/  LDCU UR24, c[0x0][0x39c] ;  /* 0x00007380ff1877ac */ /* 0x000e240008000800 */
[----:B---3--:R-:W3:Y:S01]  /*2153c0*/  LDL.LU R13, [R1+0x7c] ;  /* 0x00007c00010d7983 */ /* 0x008ee20000300800 */
[----:B------:R-:W0:Y:S03]  /*2153d0*/  LDCU.64 UR20, c[0x0][0x398] ;  /* 0x00007300ff1477ac */ /* 0x000e260008000a00 */
[----:B------:R-:W-:Y:S01]  /*2153e0*/  STL [R1+0x7e78], R23 ;  /* 0x007e781701007387 */ /* 0x000fe20000100800 */
[----:B------:R-:W0:Y:S03]  /*2153f0*/  LDCU.64 UR22, c[0x0][0x398] ;  /* 0x00007300ff1677ac */ /* 0x000e260008000a00 */
        /* <DEDUP_REMOVED lines=15> */
[----:B-1----:R-:W3:Y:S01]  /*2154f0*/  LDL.LU R19, [R1+0x535c] ;  /* 0x00535c0001137983 */ /* 0x002ee20000300800 */
[----:B------:R-:W1:Y:S03]  /*215500*/  LDCU UR43, c[0x0][0x39c] ;  /* 0x00007380ff2b77ac */ /* 0x000e660008000800 */
[----:B------:R0:W-:Y:S01]  /*215510*/  STL [R1+0x7d40], R17 ;  /* 0x007d401101007387 */ /* 0x0001e20000100800 */
[----:B------:R-:W1:Y:S01]  /*215520*/  LDCU UR39, c[0x0][0x39c] ;  /* 0x00007380ff2777ac */ /* 0x000e620008000800 */
[----:B------:R-:W1:Y:S01]  /*215530*/  LDCU UR44, c[0x0][0x39c] ;  /* 0x00007380ff2c77ac */ /* 0x000e620008000800 */
[----:B------:R-:W1:Y:S01]  /*215540*/  LDCU UR29, c[0x0][0x39c] ;  /* 0x00007380ff1d77ac */ /* 0x000e620008000800 */
[----:B0-----:R-:W3:Y:S01]  /*215550*/  LDL.LU R17, [R1+0x3094] ;  /* 0x0030940001117983 */ /* 0x001ee20000300800 */
        /* <DEDUP_REMOVED lines=21> */
[----:B0-----:R-:W3:Y:S04]  /*2156b0*/  LDL.LU R11, [R1+0x4b4] ;  /* 0x0004b400010b7983 */ /* 0x001ee80000300800 */
[----:B--2---:R0:W-:Y:S04]  /*2156c0*/  STL [R1+0x7c40], R10 ;  /* 0x007c400a01007387 */ /* 0x0041e80000100800 */
[----:B0-----:R-:W2:Y:S04]  /*2156d0*/  LDL.LU R10, [R1+0x4b8] ;  /* 0x0004b800010a7983 */ /* 0x001ea80000300800 */
[----:B----4-:R0:W-:Y:S04]  /*2156e0*/  STL [R1+0x7c08], R9 ;  /* 0x007c080901007387 */ /* 0x0101e80000100800 */
[----:B0-----:R-:W4:Y:S04]  /*2156f0*/  LDL.LU R9, [R1+0x4bc] ;  /* 0x0004bc0001097983 */ /* 0x001f280000300800 */
[----:B------:R0:W-:Y:S04]  /*215700*/  STL [R1+0x7be8], R8 ;  /* 0x007be80801007387 */ /* 0x0001e80000100800 */
[----:B0-----:R-:W2:Y:S04]  /*215710*/  LDL.LU R8, [R1+0x4cc] ;  /* 0x0004cc0001087983 */ /* 0x001ea80000300800 */
        /* <DEDUP_REMOVED lines=16> */
[----:B------:R0:W-:Y:S04]  /*215820*/  STL.64 [R1+0x74c0], R28 ;  /* 0x0074c01c01007387 */ /* 0x0001e80000100a00 */
[----:B0-----:R-:W4:Y:S04]  /*215830*/  LDL.LU R28, [R1+0x240] ;  /* 0x00024000011c7983 */ /* 0x001f280000300800 */
[----:B------:R-:W4:Y:S01]  /*215840*/  LDL.LU R29, [R1+0x3080] ;  /* 0x00308000011d7983 */ /* 0x000f220000300800 */
[----:B------:R-:W-:Y:S01]  /*215850*/  IMAD.SHL.U32 R26, R26, 0x10, RZ ;  /* 0x000000101a1a7824 */ /* 0x000fe200078e00ff */
[----:B---3--:R-:W-:-:S04]  /*215860*/  LOP3.LUT R13, R13, 0xfffeffff, RZ, 0xc0, !PT ;  /* 0xfffeffff0d0d7812 */ /* 0x008fc800078ec0ff */
[----:B------:R-:W-:Y:S01]  /*215870*/  @P0 LOP3.LUT R13, R13, 0x10000, RZ, 0xfc, !PT ;  /* 0x000100000d0d0812 */ /* 0x000fe200078efcff */
[----:B------:R-:W-:Y:S01]  /*215880*/  BAR.SYNC.DEFER_BLOCKING 0x0 ;  /* 0x0000000000007b1d */ /* 0x000fe20000010000 */
[----:B------:R-:W-:-:S05]  /*215890*/  LOP3.LUT P0, RZ, R27, 0x80, RZ, 0xc0, !PT ;  /* 0x000000801bff7812 */ /* 0x000fca000780c0ff */
[----:B------:R0:W-:Y:S04]  /*2158a0*/  STL [R1+0x7c], R13 ;  /* 0x00007c0d01007387 */ /* 0x0001e80000100800 */
[----:B------:R-:W3:Y:S01]  /*2158b0*/  LDL.LU R23, [R1+0x15c] ;  /* 0x00015c0001177983 */ /* 0x000ee20000300800 */
[----:B------:R-:W-:Y:S01]  /*2158c0*/  R2UR UR6, R22 ;  /* 0x00000000160672ca */ /* 0x000fe200000e0000 */
[----:B------:R-:W1:Y:S02]  /*2158d0*/  S2R R27, SR_TID.X ;  /* 0x00000000001b7919 */ /* 0x000e640000002100 */
[----:B0-----:R-:W3:Y:S04]  /*2158e0*/  LDL.LU R13, [R1+0x14c] ;  /* 0x00014c00010d7983 */ /* 0x001ee80000300800 */
[----:B------:R0:W-:Y:S04]  /*2158f0*/  STL [R1+0x7718], R24 ;  /* 0x0077181801007387 */ /* 0x0001e80000100800 */
[----:B------:R-:W3:Y:S04]  /*215900*/  LDL.LU R18, [R1+0x214] ;  /* 0x0002140001127983 */ /* 0x000ee80000300800 */
[----:B------:R-:W3:Y:S04]  /*215910*/  LDL.LU R20, [R1+0x1d78] ;  /* 0x001d780001147983 */ /* 0x000ee80000300800 */
[----:B------:R-:W3:Y:S04]  /*215920*/  LDL.LU R21, [R1+0x1d74] ;  /* 0x001d740001157983 */ /* 0x000ee80000300800 */
[----:B------:R-:W3:Y:S01]  /*215930*/  LDL.LU R22, [R1+0x1cc8] ;  /* 0x001cc80001167983 */ /* 0x000ee20000300800 */
[----:B------:R-:W-:-:S04]  /*215940*/  LOP3.LUT R26, R26, 0xf0, RZ, 0xc0, !PT ;  /* 0x000000f01a1a7812 */ /* 0x000fc800078ec0ff */
[----:B------:R-:W-:Y:S01]  /*215950*/  IADD3 R26, PT, PT, R24, UR6, R26 ;  /* 0x00000006181a7c10 */ /* 0x000fe2000fffe01a */
[----:B-1----:R-:W-:-:S05]  /*215960*/  IMAD.SHL.U32 R27, R27, 0x8, RZ ;  /* 0x000000081b1b7824 */ /* 0x002fca00078e00ff */
[----:B------:R-:W-:-:S05]  /*215970*/  LOP3.LUT R27, R27, 0x100, RZ, 0xc0, !PT ;  /* 0x000001001b1b7812 */ /* 0x000fca00078ec0ff */
[----:B------:R-:W-:Y:S01]  /*215980*/  IMAD.IADD R26, R26, 0x1, R27 ;  /* 0x000000011a1a7824 */ /* 0x000fe200078e021b */
[----:B------:R-:W-:-:S04]  /*215990*/  LOP3.LUT R27, R19, 0xffff, RZ, 0xc0, !PT ;  /* 0x0000ffff131b7812 */ /* 0x000fc800078ec0ff */
[----:B--2---:R-:W-:Y:S02]  /*2159a0*/  PRMT R8, R8, 0x4210, R27 ;  /* 0x0000421008087816 */ /* 0x004fe4000000001b */
[----:B----4-:R-:W-:-:S04]  /*2159b0*/  LOP3.LUT R5, R5, 0xffff, RZ, 0xc0, !PT ;  /* 0x0000ffff05057812 */ /* 0x010fc800078ec0ff */
[----:B------:R-:W-:Y:S02]  /*2159c0*/  PRMT R11, R11, 0x4210, R5 ;  /* 0x000042100b0b7816 */ /* 0x000fe40000000005 */
[----:B------:R-:W-:Y:S02]  /*2159d0*/  PRMT R0, R0, 0x5410, R25 ;  /* 0x0000541000007816 */ /* 0x000fe40000000019 */
[----:B0-----:R-:W-:Y:S02]  /*2159e0*/  PRMT R24, R29, 0x5410, R28 ;  /* 0x000054101d187816 */ /* 0x001fe4000000001c */
[----:B------:R-:W-:-:S03]  /*2159f0*/  PRMT R28, R17, 0x5410, R2 ;  /* 0x00005410111c7816 */ /* 0x000fc60000000002 */
[----:B------:R-:W-:Y:S01]  /*215a00*/  STL [R1+0x824], R24 ;  /* 0x0008241801007387 */ /* 0x000fe20000100800 */
[----:B------:R-:W-:-:S03]  /*215a10*/  LOP3.LUT R2, R3, 0xffff, RZ, 0xc0, !PT ;  /* 0x0000ffff03027812 */ /* 0x000fc600078ec0ff */
[----:B------:R-:W-:Y:S01]  /*215a20*/  STL [R1+0x7f48], R28 ;  /* 0x007f481c01007387 */ /* 0x000fe20000100800 */
[----:B------:R-:W-:-:S03]  /*215a30*/  PRMT R29, R14, 0x5410, R7 ;  /* 0x000054100e1d7816 */ /* 0x000fc60000000007 */
[----:B------:R0:W-:Y:S01]  /*215a40*/  STL [R1+0x82c], R0 ;  /* 0x00082c0001007387 */ /* 0x0001e20000100800 */
[----:B------:R-:W-:Y:S02]  /*215a50*/  PRMT R3, R16, 0x5410, R15 ;  /* 0x0000541010037816 */ /* 0x000fe4000000000f */
[----:B------:R-:W-:Y:S01]  /*215a60*/  PRMT R9, R9, 0x4210, R2 ;  /* 0x0000421009097816 */ /* 0x000fe20000000002 */
[----:B------:R-:W2:Y:S04]  /*215a70*/  LDL.LU R17, [R1+0x1cc4] ;  /* 0x001cc40001117983 */ /* 0x000ea80000300800 */
[----:B------:R-:W4:Y:S01]  /*215a80*/  LDL.LU R19, [R1+0x524] ;  /* 0x0005240001137983 */ /* 0x000f220000300800 */
[----:B0-----:R-:W-:-:S04]  /*215a90*/  LOP3.LUT R0, R4, 0xffff, RZ, 0xc0, !PT ;  /* 0x0000ffff04007812 */ /* 0x001fc800078ec0ff */
[----:B------:R-:W-:Y:S01]  /*215aa0*/  PRMT R10, R10, 0x4210, R0 ;  /* 0x000042100a0a7816 */ /* 0x000fe20000000000 */
[----:B------:R-:W-:Y:S04]  /*215ab0*/  STL [R1+0x7f4c], R29 ;  /* 0x007f4c1d01007387 */ /* 0x000fe80000100800 */
[----:B------:R-:W-:Y:S04]  /*215ac0*/  STL [R1+0xac], R3 ;  /* 0x0000ac0301007387 */ /* 0x000fe80000100800 */
[----:B------:R0:W-:Y:S01]  /*215ad0*/  STSM.16.M88.4 [R26], R8 ;  /* 0x000000081a007844 */ /* 0x0001e20000000200 */
[----:B---3--:R-:W-:-:S03]  /*215ae0*/  PRMT R14, R13, 0x5210, R2 ;  /* 0x000052100d0e7816 */ /* 0x008fc60000000002 */
[----:B------:R-:W3:Y:S04]  /*215af0*/  LDL.LU R25, [R1+0x520] ;  /* 0x0005200001197983 */ /* 0x000ee80000300800 */
[----:B------:R-:W2:Y:S01]  /*215b00*/  LDL.LU R7, [R1+0x510] ;  /* 0x0005100001077983 */ /* 0x000ea20000300800 */
[----:B------:R-:W-:Y:S02]  /*215b10*/  LOP3.LUT R4, R20, 0xffff, RZ, 0xc0, !PT ;  /* 0x0000ffff14047812 */ /* 0x000fe400078ec0ff */
[----:B0-----:R-:W-:Y:S02]  /*215b20*/  PRMT R8, R23, 0x5210, R27 ;  /* 0x0000521017087816 */ /* 0x001fe4000000001b */
[----:B------:R-:W2:Y:S01]  /*215b30*/  LDL.LU R23, [R1+0x4e0] ;  /* 0x0004e00001177983 */ /* 0x000ea20000300800 */
[----:B------:R-:W-:-:S03]  /*215b40*/  LOP3.LUT R3, R21, 0xffff, RZ, 0xc0, !PT ;  /* 0x0000ffff15037812 */ /* 0x000fc600078ec0ff */
[----:B------:R-:W2:Y:S01]  /*215b50*/  LDL.LU R13, [R1+0x228] ;  /* 0x00022800010d7983 */ /* 0x000ea20000300800 */
[----:B------:R-:W-:-:S03]  /*215b60*/  LOP3.LUT R2, R22, 0xffff, RZ, 0xc0, !PT ;  /* 0x0000ffff16027812 */ /* 0x000fc600078ec0ff */
[----:B------:R-:W2:Y:S04]  /*215b70*/  LDL.LU R20, [R1+0x270] ;  /* 0x0002700001147983 */ /* 0x000ea80000300800 */
[----:B------:R-:W2:Y:S04]  /*215b80*/  LDL.LU R21, [R1+0x274] ;  /* 0x0002740001157983 */ /* 0x000ea80000300800 */
[----:B------:R-:W2:Y:S01]  /*215b90*/  LDL.LU R22, [R1+0x258] ;  /* 0x0002580001167983 */ /* 0x000ea20000300800 */
[----:B------:R-:W-:Y:S02]  /*215ba0*/  PRMT R12, R12, 0x5410, R6 ;  /* 0x000054100c0c7816 */ /* 0x000fe40000000006 */
[----:B------:R-:W-:Y:S01]  /*215bb0*/  PRMT R6, R18, 0x5210, R0 ;  /* 0x0000521012067816 */ /* 0x000fe20000000000 */
[----:B------:R-:W-:Y:S06]  /*215bc0*/  BAR.SYNC.DEFER_BLOCKING 0x0 ;  /* 0x0000000000007b1d */ /* 0x000fec0000010000 */
[----:B--2---:R-:W-:Y:S04]  /*215bd0*/  STL [R1+0x8378], R22 ;  /* 0x0083781601007387 */ /* 0x004fe80000100800 */
[----:B------:R4:W-:Y:S04]  /*215be0*/  STL.64 [R1+0x8370], R20 ;  /* 0x0083701401007387 */ /* 0x0009e80000100a00 */
[----:B------:R-:W2:Y:S04]  /*215bf0*/  LDL.LU R18, [R1+0x234] ;  /* 0x0002340001127983 */ /* 0x000ea80000300800 */
[----:B------:R-:W-:Y:S04]  /*215c00*/  STL [R1+0x837c], R4 ;  /* 0x00837c0401007387 */ /* 0x000fe80000100800 */
[----:B------:R-:W2:Y:S04]  /*215c10*/  LDL.LU R9, [R1+0x5378] ;  /* 0x0053780001097983 */ /* 0x000ea80000300800 */
[----:B------:R-:W2:Y:S04]  /*215c20*/  LDL.LU R10, [R1+0x5374] ;  /* 0x00537400010a7983 */ /* 0x000ea80000300800 */
[----:B------:R-:W2:Y:S01]  /*215c30*/  LDL.LU R11, [R1+0x5328] ;  /* 0x00532800010b7983 */ /* 0x000ea20000300800 */
[----:B----4-:R-:W-:-:S02]  /*215c40*/  PRMT R20, R19, 0x4210, R4 ;  /* 0x0000421013147816 */ /* 0x010fc40000000004 */
[----:B------:R-:W0:Y:S01]  /*215c50*/  S2R R19, SR_TID.X ;  /* 0x0000000000137919 */ /* 0x000e220000002100 */
[----:B------:R-:W-:Y:S02]  /*215c60*/  PRMT R22, R7, 0x4210, R2 ;  /* 0x0000421007167816 */ /* 0x000fe40000000002 */
[----:B------:R-:W-:Y:S02]  /*215c70*/  LOP3.LUT R0, R17, 0xffff, RZ, 0xc0, !PT ;  /* 0x0000ffff11007812 */ /* 0x000fe400078ec0ff */
[----:B---3--:R-:W-:Y:S02]  /*215c80*/  PRMT R21, R25, 0x4210, R3 ;  /* 0x0000421019157816 */ /* 0x008fe40000000003 */
[----:B------:R-:W-:Y:S01]  /*215c90*/  PRMT R23, R23, 0x4210, R0 ;  /* 0x0000421017177816 */ /* 0x000fe20000000000 */
[----:B--2---:R1:W-:Y:S02]  /*215ca0*/  STL.64 [R1+0x8368], R10 ;  /* 0x0083680a01007387 */ /* 0x0043e40000100a00 */
[----:B-1----:R-:W-:Y:S01]  /*215cb0*/  IMAD.MOV.U32 R10, RZ, RZ, R6 ;  /* 0x000000ffff0a7224 */ /* 0x002fe200078e0006 */
[----:B0-----:R-:W-:-:S04]  /*215cc0*/  LOP3.LUT R6, R19, 0x3f, RZ, 0xc0, !PT ;  /* 0x0000003f13067812 */ /* 0x001fc800078ec0ff */
[----:B------:R-:W-:Y:S02]  /*215cd0*/  LEA R27, R6, UR6, 0x4 ;  /* 0x00000006061b7c11 */ /* 0x000fe4000f8e20ff */
[----:B------:R-:W-:Y:S01]  /*215ce0*/  PRMT R11, R13, 0x5210, R5 ;  /* 0x000052100d0b7816 */ /* 0x000fe20000000005 */
[----:B------:R0:W-:Y:S01]  /*215cf0*/  STL [R1+0x8364], R9 ;  /* 0x0083640901007387 */ /* 0x0001e20000100800 */
[----:B------:R-:W1:Y:S03]  /*215d00*/  LDCU.64 UR6, c[0x0][0x398] ;  /* 0x00007300ff0677ac */ /* 0x000e660008000a00 */
[----:B------:R-:W2:Y:S01]  /*215d10*/  LDS.128 R4, [R27] ;  /* 0x000000001b047984 */ /* 0x000ea20000000c00 */
[----:B------:R-:W-:Y:S06]  /*215d20*/  BAR.SYNC.DEFER_BLOCKING 0x0 ;  /* 0x0000000000007b1d */ /* 0x000fec0000010000 */
[----:B------:R-:W-:Y:S02]  /*215d30*/  STSM.16.M88.4 [R26], R20 ;  /* 0x000000141a007844 */ /* 0x000fe40000000200 */
[----:B------:R-:W-:Y:S06]  /*215d40*/  BAR.SYNC.DEFER_BLOCKING 0x0 ;  /* 0x0000000000007b1d */ /* 0x000fec0000010000 */
[----:B------:R-:W3:Y:S01]  /*215d50*/  LDS.128 R20, [R27] ;  /* 0x000000001b147984 */ /* 0x000ee20000000c00 */
[----:B0-----:R-:W-:Y:S01]  /*215d60*/  IMAD.MOV.U32 R9, RZ, RZ, R14 ;  /* 0x000000ffff097224 */ /* 0x001fe200078e000e */
[----:B------:R-:W-:Y:S01]  /*215d70*/  BAR.SYNC.DEFER_BLOCKING 0x0 ;  /* 0x0000000000007b1d */ /* 0x000fe20000010000 */
[----:B--2---:R-:W-:-:S05]  /*215d80*/  IMAD.MOV.U32 R13, RZ, RZ, R6 ;  /* 0x000000ffff0d7224 */ /* 0x004fca00078e0006 */
[----:B------:R-:W2:Y:S04]  /*215d90*/  LDL.LU R14, [R1+0x5324] ;  /* 0x00532400010e7983 */ /* 0x000ea80000300800 */
[----:B------:R-:W4:Y:S04]  /*215da0*/  LDL.LU R16, [R1+0x56c] ;  /* 0x00056c0001107983 */ /* 0x000f280000300800 */
[----:B------:R-:W4:Y:S04]  /*215db0*/  LDL.LU R17, [R1+0x560] ;  /* 0x0005600001117983 */ /* 0x000f280000300800 */
[----:B------:R-:W4:Y:S04]  /*215dc0*/  LDL.LU R15, [R1+0x558] ;  /* 0x00055800010f7983 */ /* 0x000f280000300800 */
[----:B------:R-:W4:Y:S04]  /*215dd0*/  LDL.LU R19, [R1+0x554] ;  /* 0x0005540001137983 */ /* 0x000f280000300800 */
[----:B------:R0:W-:Y:S04]  /*215de0*/  STL.64 [R1+0x6f0], R4 ;  /* 0x0006f00401007387 */ /* 0x0001e80000100a00 */
[----:B------:R-:W-:Y:S04]  /*215df0*/  STL [R1+0x6fc], R7 ;  /* 0x0006fc0701007387 */ /* 0x000fe80000100800 */
[----:B0-----:R-:W4:Y:S04]  /*215e00*/  LDL.LU R4, [R1+0x837c] ;  /* 0x00837c0001047983 */ /* 0x001f280000300800 */
[----:B------:R-:W-:Y:S04]  /*215e10*/  STL [R1+0x7e9c], R13 ;  /* 0x007e9c0d01007387 */ /* 0x000fe80000100800 */
[----:B---3--:R-:W-:Y:S04]  /*215e20*/  STL.64 [R1+0x6e0], R20 ;  /* 0x0006e01401007387 */ /* 0x008fe80000100a00 */
[----:B------:R0:W-:Y:S04]  /*215e30*/  STL [R1+0x6e8], R22 ;  /* 0x0006e81601007387 */ /* 0x0001e80000100800 */
[----:B------:R3:W-:Y:S04]  /*215e40*/  STSM.16.M88.4 [R26], R8 ;  /* 0x000000081a007844 */ /* 0x0007e80000000200 */
[----:B0-----:R-:W4:Y:S04]  /*215e50*/  LDL.LU R22, [R1+0x8378] ;  /* 0x0083780001167983 */ /* 0x001f280000300800 */
[----:B------:R-:W4:Y:S04]  /*215e60*/  LDL.LU.64 R20, [R1+0x8370] ;  /* 0x0083700001147983 */ /* 0x000f280000300a00 */
[----:B------:R0:W-:Y:S04]  /*215e70*/  STL [R1+0x7e7c], R23 ;  /* 0x007e7c1701007387 */ /* 0x0001e80000100800 */
[----:B---3--:R-:W3:Y:S04]  /*215e80*/  LDL.LU.64 R10, [R1+0x8368] ;  /* 0x00836800010a7983 */ /* 0x008ee80000300a00 */
[----:B------:R-:W3:Y:S01]  /*215e90*/  LDL.LU R9, [R1+0x8364] ;  /* 0x0083640001097983 */ /* 0x000ee20000300800 */
[----:B0-----:R-:W-:-:S03]  /*215ea0*/  PRMT R23, R18, 0x5210, R0 ;  /* 0x0000521012177816 */ /* 0x001fc60000000000 */
[----:B------:R-:W3:Y:S01]  /*215eb0*/  LDL.LU R18, [R1+0x28c] ;  /* 0x00028c0001127983 */ /* 0x000ee20000300800 */
[----:B------:R-:W-:Y:S01]  /*215ec0*/  BAR.SYNC.DEFER_BLOCKING 0x0 ;  /* 0x0000000000007b1d */ /* 0x000fe20000010000 */
[----:B--2---:R-:W-:-:S04]  /*215ed0*/  LOP3.LUT R5, R14, 0xffff, RZ, 0xc0, !PT ;  /* 0x0000ffff0e057812 */ /* 0x004fc800078ec0ff */
[----:B----4-:R-:W-:Y:S02]  /*215ee0*/  PRMT R19, R19, 0x4210, R5 ;  /* 0x0000421013137816 */ /* 0x010fe40000000005 */
[----:B------:R-:W-:Y:S02]  /*215ef0*/  PRMT R20, R20, 0x5210, R4 ;  /* 0x0000521014147816 */ /* 0x000fe40000000004 */
[----:B---3--:R-:W-:Y:S02]  /*215f00*/  LOP3.LUT R4, R10, 0xffff, RZ, 0xc0, !PT ;  /* 0x0000ffff0a047812 */ /* 0x008fe400078ec0ff */
[----:B------:R-:W-:Y:S02]  /*215f10*/  LOP3.LUT R7, R9, 0xffff, RZ, 0xc0, !PT ;  /* 0x0000ffff09077812 */ /* 0x000fe400078ec0ff */
[----:B------:R-:W-:Y:S01]  /*215f20*/  PRMT R17, R17, 0x4210, R4 ;  /* 0x0000421011117816 */ /* 0x000fe20000000004 */
[----:B------:R0:W-:Y:S01]  /*215f30*/  STL [R1+0x8350], R18 ;  /* 0x0083501201007387 */ /* 0x0001e20000100800 */
[----:B------:R-:W-:-:S03]  /*215f40*/  PRMT R16, R16, 0x4210, R7 ;  /* 0x0000421010107816 */ /* 0x000fc60000000007 */
[----:B------:R-:W-:Y:S04]  /*215f50*/  STL [R1+0x8360], R7 ;  /* 0x0083600701007387 */ /* 0x000fe80000100800 */
[----:B------:R-:W-:Y:S04]  /*215f60*/  STL.64 [R1+0x8358], R4 ;  /* 0x0083580401007387 */ /* 0x000fe80000100a00 */
[----:B------:R-:W2:Y:S01]  /*215f70*/  LDS.128 R4, [R27] ;  /* 0x000000001b047984 */ /* 0x000ea20000000c00 */
[----:B------:R-:W-:Y:S02]  /*215f80*/  PRMT R21, R21, 0x5210, R3 ;  /* 0x0000521015157816 */ /* 0x000fe40000000003 */
[----:B------:R-:W-:Y:S01]  /*215f90*/  PRMT R22, R22, 0x5210, R2 ;  /* 0x0000521016167816 */ /* 0x000fe20000000002 */
[----:B------:R-:W-:Y:S01]  /*215fa0*/  BAR.SYNC.DEFER_BLOCKING 0x0 ;  /* 0x0000000000007b1d */ /* 0x000fe20000010000 */
[----:B------:R-:W-:-:S05]  /*215fb0*/  LOP3.LUT R0, R11, 0xffff, RZ, 0xc0, !PT ;  /* 0x0000ffff0b007812 */ /* 0x000fca00078ec0ff */
[----:B------:R-:W3:Y:S04]  /*215fc0*/  LDL.LU R8, [R1+0x284] ;  /* 0x0002840001087983 */ /* 0x000ee80000300800 */
[----:B------:R4:W-:Y:S01]  /*215fd0*/  STSM.16.M88.4 [R26], R20 ;  /* 0x000000141a007844 */ /* 0x0009e20000000200 */
[----:B0-----:R-:W-:Y:S01]  /*215fe0*/  PRMT R18, R15, 0x4210, R0 ;  /* 0x000042100f127816 */ /* 0x001fe20000000000 */
[----:B------:R-:W-:Y:S06]  /*215ff0*/  BAR.SYNC.DEFER_BLOCKING 0x0 ;  /* 0x0000000000007b1d */ /* 0x000fec0000010000 */
[----:B------:R-:W3:Y:S01]  /*216000*/  LDL.LU R10, [R1+0x288] ;  /* 0x00028800010a7983 */ /* 0x000ee20000300800 */
[----:B--2---:R-:W-:-:S03]  /*216010*/  IMAD.MOV.U32 R13, RZ, RZ, R5 ;  /* 0x000000ffff0d7224 */ /* 0x004fc600078e0005 */
[----:B------:R-:W2:Y:S04]  /*216020*/  LDL.LU R15, [R1+0x1d98] ;  /* 0x001d9800010f7983 */ /* 0x000ea80000300800 */
[----:B------:R-:W-:Y:S04]  /*216030*/  STL [R1+0x6d0], R4 ;  /* 0x0006d00401007387 */ /* 0x000fe80000100800 */
[----:B------:R-:W-:Y:S04]  /*216040*/  STL.64 [R1+0x6d8], R6 ;  /* 0x0006d80601007387 */ /* 0x000fe80000100a00 */
[----:B------:R-:W0:Y:S01]  /*216050*/  LDS.128 R4, [R27] ;  /* 0x000000001b047984 */ /* 0x000e220000000c00 */
[----:B------:R-:W-:Y:S06]  /*216060*/  BAR.SYNC.DEFER_BLOCKING 0x0 ;  /* 0x0000000000007b1d */ /* 0x000fec0000010000 */
[----:B------:R-:W-:Y:S04]  /*216070*/  STL.64 [R1+0x8290], R12 ;  /* 0x0082900c01007387 */ /* 0x000fe80000100a00 */
[----:B------:R-:W2:Y:S04]  /*216080*/  LDL.LU R3, [R1+0x1d94] ;  /* 0x001d940001037983 */ /* 0x000ea80000300800 */
[----:B------:R-:W2:Y:S04]  /*216090*/  LDL.LU R2, [R1+0x1ce4] ;  /* 0x001ce40001027983 */ /* 0x000ea80000300800 */
[----:B------:R-:W2:Y:S04]  /*2160a0*/  LDL.LU R9, [R1+0x1cdc] ;  /* 0x001cdc0001097983 */ /* 0x000ea80000300800 */
[----:B----4-:R-:W4:Y:S04]  /*2160b0*/  LDL.LU R20, [R1+0x598] ;  /* 0x0005980001147983 */ /* 0x010f280000300800 */
[----:B------:R-:W2:Y:S04]  /*2160c0*/  LDL.LU R21, [R1+0x590] ;  /* 0x0005900001157983 */ /* 0x000ea80000300800 */
[----:B------:R-:W2:Y:S04]  /*2160d0*/  LDL.LU R22, [R1+0x58c] ;  /* 0x00058c0001167983 */ /* 0x000ea80000300800 */
[----:B0-----:R-:W-:Y:S01]  /*2160e0*/  STL.64 [R1+0x6c0], R4 ;  /* 0x0006c00401007387 */ /* 0x001fe20000100a00 */
[----:B------:R-:W-:-:S03]  /*2160f0*/  IMAD.MOV.U32 R23, RZ, RZ, R6 ;  /* 0x000000ffff177224 */ /* 0x000fc600078e0006 */
[----:B------:R0:W-:Y:S04]  /*216100*/  STL [R1+0x6cc], R7 ;  /* 0x0006cc0701007387 */ /* 0x0001e80000100800 */
[----:B------:R1:W-:Y:S04]  /*216110*/  STSM.16.M88.4 [R26], R16 ;  /* 0x000000101a007844 */ /* 0x0003e80000000200 */
[----:B0-----:R-:W2:Y:S04]  /*216120*/  LDL.LU R7, [R1+0x8360] ;  /* 0x0083600001077983 */ /* 0x001ea80000300800 */
[----:B------:R-:W2:Y:S04]  /*216130*/  LDL.LU.64 R4, [R1+0x8358] ;  /* 0x0083580001047983 */ /* 0x000ea80000300a00 */
[----:B------:R-:W2:Y:S04]  /*216140*/  LDL.LU R11, [R1+0x580] ;  /* 0x00058000010b7983 */ /* 0x000ea80000300800 */
[----:B------:R-:W2:Y:S04]  /*216150*/  LDL.LU R6, [R1+0x24c] ;  /* 0x00024c0001067983 */ /* 0x000ea80000300800 */
[----:B-1----:R-:W2:Y:S04]  /*216160*/  LDL.LU R18, [R1+0x8350] ;  /* 0x0083500001127983 */ /* 0x002ea80000300800 */
[----:B------:R-:W3:Y:S04]  /*216170*/  LDL.LU R16, [R1+0x298] ;  /* 0x0002980001107983 */ /* 0x000ee80000300800 */
[----:B------:R-:W3:Y:S01]  /*216180*/  LDL.LU R17, [R1+0x290] ;  /* 0x0002900001117983 */ /* 0x000ee20000300800 */
[----:B------:R-:W-:Y:S01]  /*216190*/  BAR.SYNC.DEFER_BLOCKING 0x0 ;  /* 0x0000000000007b1d */ /* 0x000fe20000010000 */
[----:B--2---:R-:W-:-:S05]  /*2161a0*/  PRMT R7, R18, 0x5210, R7 ;  /* 0x0000521012077816 */ /* 0x004fca0000000007 */
[----:B------:R-:W2:Y:S04]  /*2161b0*/  LDL.LU R18, [R1+0x294] ;  /* 0x0002940001127983 */ /* 0x000ea80000300800 */
[----:B------:R-:W2:Y:S04]  /*2161c0*/  LDL.LU R19, [R1+0x250] ;  /* 0x0002500001137983 */ /* 0x000ea80000300800 */
[----:B--2---:R0:W-:Y:S04]  /*2161d0*/  STL.64 [R1+0x8338], R18 ;  /* 0x0083381201007387 */ /* 0x0041e80000100a00 */
[----:B---3--:R1:W-:Y:S04]  /*2161e0*/  STL.64 [R1+0x8330], R16 ;  /* 0x0083301001007387 */ /* 0x0083e80000100a00 */
[----:B------:R-:W2:Y:S01]  /*2161f0*/  LDL.LU R14, [R1+0x538c] ;  /* 0x00538c00010e7983 */ /* 0x000ea20000300800 */
[----:B0-----:R-:W-:Y:S01]  /*216200*/  PRMT R18, R10, 0x5210, R0 ;  /* 0x000052100a127816 */ /* 0x001fe20000000000 */
[----:B-1----:R-:W-:Y:S01]  /*216210*/  IMAD.MOV.U32 R16, RZ, RZ, R7 ;  /* 0x000000ffff107224 */ /* 0x002fe200078e0007 */
[----:B------:R-:W-:Y:S01]  /*216220*/  PRMT R17, R8, 0x5210, R4 ;  /* 0x0000521008117816 */ /* 0x000fe20000000004 */
[----:B------:R-:W3:Y:S04]  /*216230*/  LDL.LU R7, [R1+0x5388] ;  /* 0x0053880001077983 */ /* 0x000ee80000300800 */
[----:B------:R-:W2:Y:S04]  /*216240*/  LDL.LU R8, [R1+0x5338] ;  /* 0x0053380001087983 */ /* 0x000ea80000300800 */
[----:B------:R-:W2:Y:S01]  /*216250*/  LDL.LU R10, [R1+0x5334] ;  /* 0x00533400010a7983 */ /* 0x000ea20000300800 */
[----:B------:R-:W-:-:S03]  /*216260*/  LOP3.LUT R4, R15, 0xffff, RZ, 0xc0, !PT ;  /* 0x0000ffff0f047812 */ /* 0x000fc600078ec0ff */
[----:B--2---:R-:W-:Y:S04]  /*216270*/  STL [R1+0x8344], R10 ;  /* 0x0083440a01007387 */ /* 0x004fe80000100800 */
[----:B------:R4:W-:Y:S04]  /*216280*/  STL [R1+0x8340], R8 ;  /* 0x0083400801007387 */ /* 0x0009e80000100800 */
[----:B------:R-:W2:Y:S01]  /*216290*/  LDL.LU R15, [R1+0x5b8] ;  /* 0x0005b800010f7983 */ /* 0x000ea20000300800 */
[----:B------:R-:W-:Y:S02]  /*2162a0*/  LOP3.LUT R3, R3, 0xffff, RZ, 0xc0, !PT ;  /* 0x0000ffff03037812 */ /* 0x000fe400078ec0ff */
[----:B------:R-:W-:-:S02]  /*2162b0*/  LOP3.LUT R2, R2, 0xffff, RZ, 0xc0, !PT ;  /* 0x0000ffff02027812 */ /* 0x000fc400078ec0ff */
[----:B------:R-:W-:Y:S02]  /*2162c0*/  LOP3.LUT R0, R9, 0xffff, RZ, 0xc0, !PT ;  /* 0x0000ffff09007812 */ /* 0x000fe400078ec0ff */
[----:B----4-:R-:W-:Y:S02]  /*2162d0*/  PRMT R8, R20, 0x4210, R4 ;  /* 0x0000421014087816 */ /* 0x010fe40000000004 */
[----:B------:R-:W-:Y:S02]  /*2162e0*/  PRMT R9, R21, 0x4210, R3 ;  /* 0x0000421015097816 */ /* 0x000fe40000000003 */
[----:B------:R-:W-:Y:S02]  /*2162f0*/  PRMT R10, R22, 0x4210, R2 ;  /* 0x00004210160a7816 */ /* 0x000fe40000000002 */
[----:B------:R-:W-:Y:S01]  /*216300*/  PRMT R11, R11, 0x4210, R0 ;  /* 0x000042100b0b7816 */ /* 0x000fe20000000000 */
[----:B--2---:R-:W-:Y:S04]  /*216310*/  STL.64 [R1+0x8348], R14 ;  /* 0x0083480e01007387 */ /* 0x004fe80000100a00 */
[----:B------:R-:W0:Y:S01]  /*216320*/  LDS.128 R12, [R27] ;  /* 0x000000001b0c7984 */ /* 0x000e220000000c00 */
[----:B------:R-:W-:Y:S06]  /*216330*/  BAR.SYNC.DEFER_BLOCKING 0x0 ;  /* 0x0000000000007b1d */ /* 0x000fec0000010000 */
[----:B------:R-:W2:Y:S04]  /*216340*/  LDL.LU R20, [R1+0x5b0] ;  /* 0x0005b00001147983 */ /* 0x000ea80000300800 */
[----:B------:R-:W4:Y:S04]  /*216350*/  LDL.LU R21, [R1+0x5ac] ;  /* 0x0005ac0001157983 */ /* 0x000f280000300800 */
[----:B------:R-:W2:Y:S04]  /*216360*/  LDL.LU R22, [R1+0x5a4] ;  /* 0x0005a40001167983 */ /* 0x000ea80000300800 */
[----:B------:R-:W-:Y:S01]  /*216370*/  STSM.16.M88.4 [R26], R8 ;  /* 0x000000081a007844 */ /* 0x000fe20000000200 */
[----:B------:R-:W-:Y:S06]  /*216380*/  BAR.SYNC.DEFER_BLOCKING 0x0 ;  /* 0x0000000000007b1d */ /* 0x000fec0000010000 */
[----:B------:R-:W1:Y:S04]  /*216390*/  LDS.128 R8, [R27] ;  /* 0x000000001b087984 */ /* 0x000e680000000c00 */
[----:B0-----:R-:W-:Y:S04]  /*2163a0*/  STL.64 [R1+0x6b0], R12 ;  /* 0x0006b00c01007387 */ /* 0x001fe80000100a00 */
[----:B------:R0:W-:Y:S04]  /*2163b0*/  STL.64 [R1+0x6b8], R14 ;  /* 0x0006b80e01007387 */ /* 0x0001e80000100a00 */
[----:B0-----:R-:W2:Y:S04]  /*2163c0*/  LDL.LU.64 R14, [R1+0x8348] ;  /* 0x00834800010e7983 */ /* 0x001ea80000300a00 */
[----:B-1----:R-:W-:Y:S04]  /*2163d0*/  STL.64 [R1+0x6a0], R8 ;  /* 0x0006a00801007387 */ /* 0x002fe80000100a00 */
[----:B------:R0:W-:Y:S04]  /*2163e0*/  STL.64 [R1+0x6a8], R10 ;  /* 0x0006a80a01007387 */ /* 0x0001e80000100a00 */
[----:B0-----:R-:W3:Y:S01]  /*2163f0*/  LDL.LU R10, [R1+0x8344] ;  /* 0x00834400010a7983 */ /* 0x001ee20000300800 */
[----:B------:R-:W-:Y:S01]  /*216400*/  PRMT R19, R6, 0x5210, R5 ;  /* 0x0000521006137816 */ /* 0x000fe20000000005 */
[----:B------:R-:W-:Y:S06]  /*216410*/  BAR.SYNC.DEFER_BLOCKING 0x0 ;  /* 0x0000000000007b1d */ /* 0x000fec0000010000 */
[----:B------:R-:W4:Y:S04]  /*216420*/  LDL.LU R8, [R1+0x8340] ;  /* 0x0083400001087983 */ /* 0x000f280000300800 */
[----:B------:R0:W-:Y:S04]  /*216430*/  STSM.16.M88.4 [R26], R16 ;  /* 0x000000101a007844 */ /* 0x0001e80000000200 */
[----:B0-----:R-:W4:Y:S04]  /*216440*/  LDL.LU.64 R18, [R1+0x8338] ;  /* 0x0083380001127983 */ /* 0x001f280000300a00 */
[----:B------:R-:W4:Y:S01]  /*216450*/  LDL.LU.64 R16, [R1+0x8330] ;  /* 0x0083300001107983 */ /* 0x000f220000300a00 */
[----:B------:R-:W-:Y:S01]  /*216460*/  BAR.SYNC.DEFER_BLOCKING 0x0 ;  /* 0x0000000000007b1d */ /* 0x000fe20000010000 */
[----:B--2---:R-:W-:-:S05]  /*216470*/  LOP3.LUT R6, R14, 0xffff, RZ, 0xc0, !PT ;  /* 0x0000ffff0e067812 */ /* 0x004fca00078ec0ff */
[----:B------:R-:W2:Y:S04]  /*216480*/  LDL.LU R14, [R1+0x2a4] ;  /* 0x0002a400010e7983 */ /* 0x000ea80000300800 */
[----:B------:R-:W2:Y:S04]  /*216490*/  LDL.LU R9, [R1+0x29c] ;  /* 0x00029c0001097983 */ /* 0x000ea80000300800 */
[----:B------:R-:W2:Y:S01]  /*2164a0*/  LDL.LU R11, [R1+0x2a0] ;  /* 0x0002a000010b7983 */ /* 0x000ea20000300800 */
[----:B---3--:R-:W-:-:S03]  /*2164b0*/  LOP3.LUT R5, R10, 0xffff, RZ, 0xc0, !PT ;  /* 0x0000ffff0a057812 */ /* 0x008fc600078ec0ff */
[----:B------:R-:W2:Y:S01]  /*2164c0*/  LDL.LU R10, [R1+0x1dbc] ;  /* 0x001dbc00010a7983 */ /* 0x000ea20000300800 */
[----:B----4-:R-:W-:Y:S02]  /*2164d0*/  PRMT R19, R19, 0x5210, R0 ;  /* 0x0000521013137816 */ /* 0x010fe40000000000 */
[----:B------:R-:W-:Y:S01]  /*2164e0*/  PRMT R0, R15, 0x4210, R6 ;  /* 0x000042100f007816 */ /* 0x000fe20000000006 */
[----:B--2---:R0:W-:Y:S04]  /*2164f0*/  STL.64 [R1+0x8320], R10 ;  /* 0x0083200a01007387 */ /* 0x0041e80000100a00 */
[----:B------:R1:W-:Y:S04]  /*216500*/  STL [R1+0x831c], R9 ;  /* 0x00831c0901007387 */ /* 0x0003e80000100800 */
[----:B------:R-:W2:Y:S01]  /*216510*/  LDL.LU R15, [R1+0x1db8] ;  /* 0x001db800010f7983 */ /* 0x000ea20000300800 */
[----:B------:R-:W-:-:S02]  /*216520*/  PRMT R16, R16, 0x5210, R4 ;  /* 0x0000521010107816 */ /* 0x000fc40000000004 */
[----:B------:R-:W-:Y:S02]  /*216530*/  PRMT R17, R17, 0x5210, R3 ;  /* 0x0000521011117816 */ /* 0x000fe40000000003 */
[----:B------:R-:W-:Y:S02]  /*216540*/  PRMT R18, R18, 0x5210, R2 ;  /* 0x0000521012127816 */ /* 0x000fe40000000002 */
[----:B0-----:R-:W-:Y:S02]  /*216550*/  PRMT R11, R22, 0x4210, R5 ;  /* 0x00004210160b7816 */ /* 0x001fe40000000005 */
[----:B------:R-:W-:Y:S01]  /*216560*/  LOP3.LUT R3, R8, 0xffff, RZ, 0xc0, !PT ;  /* 0x0000ffff08037812 */ /* 0x000fe200078ec0ff */
[----:B------:R-:W-:Y:S01]  /*216570*/  IMAD.MOV.U32 R8, RZ, RZ, R0 ;  /* 0x000000ffff087224 */ /* 0x000fe200078e0000 */
[----:B------:R-:W-:Y:S02]  /*216580*/  LOP3.LUT R4, R7, 0xffff, RZ, 0xc0, !PT ;  /* 0x0000ffff07047812 */ /* 0x000fe400078ec0ff */
[----:B------:R-:W-:-:S02]  /*216590*/  PRMT R10, R21, 0x4210, R3 ;  /* 0x00004210150a7816 */ /* 0x000fc40000000003 */
[----:B-1----:R-:W-:Y:S01]  /*2165a0*/  PRMT R9, R20, 0x4210, R4 ;  /* 0x0000421014097816 */ /* 0x002fe20000000004 */
[----:B--2---:R-:W-:Y:S04]  /*2165b0*/  STL.64 [R1+0x8328], R14 ;  /* 0x0083280e01007387 */ /* 0x004fe80000100a00 */
[----:B------:R-:W0:Y:S01]  /*2165c0*/  LDS.128 R12, [R27] ;  /* 0x000000001b0c7984 */ /* 0x000e220000000c00 */
[----:B------:R-:W-:Y:S06]  /*2165d0*/  BAR.SYNC.DEFER_BLOCKING 0x0 ;  /* 0x0000000000007b1d */ /* 0x000fec0000010000 */
[----:B------:R1:W-:Y:S04]  /*2165e0*/  STSM.16.M88.4 [R26], R16 ;  /* 0x000000101a007844 */ /* 0x0003e80000000200 */
[----:B0-----:R-:W-:Y:S01]  /*2165f0*/  STL [R1+0x690], R12 ;  /* 0x0006900c01007387 */ /* 0x001fe20000100800 */
[----:B------:R-:W-:-:S03]  /*216600*/  IMAD.MOV.U32 R22, RZ, RZ, R13 ;  /* 0x000000ffff167224 */ /* 0x000fc600078e000d */
[----:B------:R-:W-:Y:S01]  /*216610*/  STL.64 [R1+0x698], R14 ;  /* 0x0006980e01007387 */ /* 0x000fe20000100a00 */
[----:B------:R-:W-:Y:S06]  /*216620*/  BAR.SYNC.DEFER_BLOCKING 0x0 ;  /* 0x0000000000007b1d */ /* 0x000fec0000010000 */
[----:B------:R-:W0:Y:S02]  /*216630*/  LDS.128 R12, [R27] ;  /* 0x000000001b0c7984 */ /* 0x000e240000000c00 */
[----:B------:R-:W-:Y:S06]  /*216640*/  BAR.SYNC.DEFER_BLOCKING 0x0 ;  /* 0x0000000000007b1d */ /* 0x000fec0000010000 */
[----:B------:R-:W-:Y:S04]  /*216650*/  STL.64 [R1+0x7e88], R22 ;  /* 0x007e881601007387 */ /* 0x000fe80000100a00 */
[----:B------:R-:W2:Y:S04]  /*216660*/  LDL.LU R2, [R1+0x1d04] ;  /* 0x001d040001027983 */ /* 0x000ea80000300800 */
[----:B------:R-:W3:Y:S04]  /*216670*/  LDL.LU R0, [R1+0x1d00] ;  /* 0x001d000001007983 */ /* 0x000ee80000300800 */
[----:B-1----:R-:W4:Y:S04]  /*216680*/  LDL.LU R16, [R1+0x5d0] ;  /* 0x0005d00001107983 */ /* 0x002f280000300800 */
[----:B------:R-:W2:Y:S04]  /*216690*/  LDL.LU R17, [R1+0x5c8] ;  /* 0x0005c80001117983 */ /* 0x000ea80000300800 */
[----:B------:R-:W2:Y:S04]  /*2166a0*/  LDL.LU R19, [R1+0x5c4] ;  /* 0x0005c40001137983 */ /* 0x000ea80000300800 */
[----:B------:R-:W2:Y:S01]  /*2166b0*/  LDL.LU R18, [R1+0x5c0] ;  /* 0x0005c00001127983 */ /* 0x000ea20000300800 */
[----:B0-----:R-:W-:-:S03]  /*2166c0*/  IMAD.MOV.U32 R21, RZ, RZ, R15 ;  /* 0x000000ffff157224 */ /* 0x001fc600078e000f */
[----:B------:R-:W2:Y:S04]  /*2166d0*/  LDL.LU R20, [R1+0x254] ;  /* 0x0002540001147983 */ /* 0x000ea80000300800 */
[----:B------:R-:W-:Y:S04]  /*2166e0*/  STL.64 [R1+0x680], R12 ;  /* 0x0006800c01007387 */ /* 0x000fe80000100a00 */
[----:B------:R0:W-:Y:S04]  /*2166f0*/  STL [R1+0x688], R14 ;  /* 0x0006880e01007387 */ /* 0x0001e80000100800 */
[----:B------:R1:W-:Y:S04]  /*216700*/  STSM.16.M88.4 [R26], R8 ;  /* 0x000000081a007844 */ /* 0x0003e80000000200 */
[----:B0-----:R-:W2:Y:S04]  /*216710*/  LDL.LU.64 R14, [R1+0x8328] ;  /* 0x00832800010e7983 */ /* 0x001ea80000300a00 */
[----:B------:R-:W-:Y:S04]  /*216720*/  STL [R1+0x8318], R21 ;  /* 0x0083181501007387 */ /* 0x000fe80000100800 */
[----:B-1----:R-:W3:Y:S04]  /*216730*/  LDL.LU.64 R10, [R1+0x8320] ;  /* 0x00832000010a7983 */ /* 0x002ee80000300a00 */
[----:B------:R-:W4:Y:S04]  /*216740*/  LDL.LU R9, [R1+0x831c] ;  /* 0x00831c0001097983 */ /* 0x000f280000300800 */
[----:B------:R-:W4:Y:S01]  /*216750*/  LDL.LU R7, [R1+0x2b0] ;  /* 0x0002b00001077983 */ /* 0x000f220000300800 */
[----:B------:R-:W-:Y:S01]  /*216760*/  BAR.SYNC.DEFER_BLOCKING 0x0 ;  /* 0x0000000000007b1d */ /* 0x000fe20000010000 */
[----:B--2---:R-:W-:-:S05]  /*216770*/  PRMT R14, R14, 0x5210, R6 ;  /* 0x000052100e0e7816 */ /* 0x004fca0000000006 */
[----:B------:R-:W2:Y:S01]  /*216780*/  LDL.LU R6, [R1+0x2a8] ;  /* 0x0002a80001067983 */ /* 0x000ea20000300800 */
[----:B---3--:R-:W-:Y:S02]  /*216790*/  PRMT R12, R11, 0x5210, R3 ;  /* 0x000052100b0c7816 */ /* 0x008fe40000000003 */
[----:B----4-:R-:W-:Y:S02]  /*2167a0*/  PRMT R13, R9, 0x5210, R4 ;  /* 0x00005210090d7816 */ /* 0x010fe40000000004 */
[----:B------:R-:W3:Y:S01]  /*2167b0*/  LDL.LU R9, [R1+0x2ac] ;  /* 0x0002ac0001097983 */ /* 0x000ee20000300800 */
[----:B------:R-:W-:-:S03]  /*2167c0*/  LOP3.LUT R4, R10, 0xffff, RZ, 0xc0, !PT ;  /* 0x0000ffff0a047812 */ /* 0x000fc600078ec0ff */
[----:B------:R-:W4:Y:S04]  /*2167d0*/  LDL.LU R11, [R1+0x264] ;  /* 0x00026400010b7983 */ /* 0x000f280000300800 */
[----:B------:R-:W3:Y:S04]  /*2167e0*/  LDL.LU R8, [R1+0x53a4] ;  /* 0x0053a40001087983 */ /* 0x000ee80000300800 */
[----:B------:R-:W4:Y:S01]  /*2167f0*/  LDL.LU R10, [R1+0x53a0] ;  /* 0x0053a000010a7983 */ /* 0x000f220000300800 */
[----:B------:R-:W-:-:S03]  /*216800*/  LOP3.LUT R3, R15, 0xffff, RZ, 0xc0, !PT ;  /* 0x0000ffff0f037812 */ /* 0x000fc600078ec0ff */
[----:B----4-:R-:W-:Y:S04]  /*216810*/  STL.64 [R1+0x8308], R10 ;  /* 0x0083080a01007387 */ /* 0x010fe80000100a00 */
[----:B---3--:R0:W-:Y:S02]  /*216820*/  STL.64 [R1+0x8300], R8 ;  /* 0x0083000801007387 */ /* 0x0081e40000100a00 */
[----:B0-----:R-:W-:Y:S02]  /*216830*/  IMAD.MOV.U32 R8, RZ, RZ, R14 ;  /* 0x000000ffff087224 */ /* 0x001fe400078e000e */
[----:B------:R-:W3:Y:S04]  /*216840*/  LDL.LU R14, [R1+0x5344] ;  /* 0x00534400010e7983 */ /* 0x000ee80000300800 */
[----:B------:R-:W3:Y:S01]  /*216850*/  LDL.LU R15, [R1+0x5340] ;  /* 0x00534000010f7983 */ /* 0x000ee20000300800 */
[----:B------:R-:W-:-:S03]  /*216860*/  PRMT R11, R20, 0x5210, R5 ;  /* 0x00005210140b7816 */ /* 0x000fc60000000005 */
[----:B------:R-:W0:Y:S01]  /*216870*/  LDS.128 R20, [R27] ;  /* 0x000000001b147984 */ /* 0x000e220000000c00 */
[----:B------:R-:W-:Y:S02]  /*216880*/  LOP3.LUT R2, R2, 0xffff, RZ, 0xc0, !PT ;  /* 0x0000ffff02027812 */ /* 0x000fe400078ec0ff */
[----:B------:R-:W-:Y:S01]  /*216890*/  LOP3.LUT R0, R0, 0xffff, RZ, 0xc0, !PT ;  /* 0x0000ffff00007812 */ /* 0x000fe200078ec0ff */
[----:B------:R-:W-:Y:S01]  /*2168a0*/  IMAD.MOV.U32 R9, RZ, RZ, R13 ;  /* 0x000000ffff097224 */ /* 0x000fe200078e000d */
[----:B------:R-:W-:Y:S01]  /*2168b0*/  PRMT R13, R17, 0x4210, R3 ;  /* 0x00004210110d7816 */ /* 0x000fe20000000003 */
[----:B------:R-:W-:Y:S01]  /*2168c0*/  IMAD.MOV.U32 R10, RZ, RZ, R12 ;  /* 0x000000ffff0a7224 */ /* 0x000fe200078e000c */
[----:B------:R-:W-:Y:S01]  /*2168d0*/  BAR.SYNC.DEFER_BLOCKING 0x0 ;  /* 0x0000000000007b1d */ /* 0x000fe20000010000 */
[----:B------:R-:W-:-:S05]  /*2168e0*/  PRMT R12, R16, 0x4210, R4 ;  /* 0x00004210100c7816 */ /* 0x000fca0000000004 */
[----:B---3--:R1:W-:Y:S04]  /*2168f0*/  STL.64 [R1+0x8310], R14 ;  /* 0x0083100e01007387 */ /* 0x0083e80000100a00 */
[----:B------:R-:W3:Y:S04]  /*216900*/  LDL.LU R16, [R1+0x5e0] ;  /* 0x0005e00001107983 */ /* 0x000ee80000300800 */
[----:B------:R-:W4:Y:S01]  /*216910*/  LDL.LU R17, [R1+0x5dc] ;  /* 0x0005dc0001117983 */ /* 0x000f220000300800 */
[----:B-1----:R-:W-:Y:S02]  /*216920*/  PRMT R14, R19, 0x4210, R2 ;  /* 0x00004210130e7816 */ /* 0x002fe40000000002 */
[----:B------:R-:W-:Y:S01]  /*216930*/  PRMT R15, R18, 0x4210, R0 ;  /* 0x00004210120f7816 */ /* 0x000fe20000000000 */
[----:B------:R-:W3:Y:S04]  /*216940*/  LDL.LU R19, [R1+0x5d8] ;  /* 0x0005d80001137983 */ /* 0x000ee80000300800 */
[----:B------:R-:W-:Y:S01]  /*216950*/  STSM.16.M88.4 [R26], R12 ;  /* 0x0000000c1a007844 */ /* 0x000fe20000000200 */
[----:B------:R-:W-:Y:S06]  /*216960*/  BAR.SYNC.DEFER_BLOCKING 0x0 ;  /* 0x0000000000007b1d */ /* 0x000fec0000010000 */
[----:B------:R-:W3:Y:S04]  /*216970*/  LDL.LU R18, [R1+0x5d4] ;  /* 0x0005d40001127983 */ /* 0x000ee80000300800 */
[----:B------:R-:W1:Y:S01]  /*216980*/  LDS.128 R12, [R27] ;  /* 0x000000001b0c7984 */ /* 0x000e620000000c00 */
[----:B------:R-:W-:Y:S06]  /*216990*/  BAR.SYNC.DEFER_BLOCKING 0x0 ;  /* 0x0000000000007b1d */ /* 0x000fec0000010000 */
[----:B0-----:R0:W-:Y:S04]  /*2169a0*/  STL [R1+0x670], R20 ;  /* 0x0006701401007387 */ /* 0x0011e80000100800 */
[----:B------:R-:W-:Y:S01]  /*2169b0*/  STL.64 [R1+0x678], R22 ;  /* 0x0006781601007387 */ /* 0x000fe20000100a00 */
[----:B0-----:R-:W-:-:S03]  /*2169c0*/  IMAD.MOV.U32 R20, RZ, RZ, R21 ;  /* 0x000000ffff147224 */ /* 0x001fc600078e0015 */
[----:B------:R-:W3:Y:S04]  /*2169d0*/  LDL.LU R21, [R1+0x8318] ;  /* 0x0083180001157983 */ /* 0x000ee80000300800 */
[----:B------:R-:W-:Y:S04]  /*2169e0*/  STL [R1+0x7de8], R20 ;  /* 0x007de81401007387 */ /* 0x000fe80000100800 */
[----:B------:R-:W-:Y:S04]  /*2169f0*/  STSM.16.M88.4 [R26], R8 ;  /* 0x000000081a007844 */ /* 0x000fe80000000200 */
[----:B-1----:R-:W-:Y:S04]  /*216a00*/  STL.64 [R1+0x660], R12 ;  /* 0x0006600c01007387 */ /* 0x002fe80000100a00 */
[----:B------:R0:W-:Y:S04]  /*216a10*/  STL.64 [R1+0x668], R14 ;  /* 0x0006680e01007387 */ /* 0x0001e80000100a00 */
[----:B0-----:R-:W3:Y:S04]  /*216a20*/  LDL.LU.64 R14, [R1+0x8310] ;  /* 0x00831000010e7983 */ /* 0x001ee80000300a00 */
[----:B------:R-:W3:Y:S04]  /*216a30*/  LDL.LU.64 R10, [R1+0x8308] ;  /* 0x00830800010a7983 */ /* 0x000ee80000300a00 */
[----:B------:R-:W4:Y:S01]  /*216a40*/  LDL.LU.64 R8, [R1+0x8300] ;  /* 0x0083000001087983 */ /* 0x000f220000300a00 */
[----:B--2---:R-:W-:-:S02]  /*216a50*/  PRMT R6, R6, 0x5210, R3 ;  /* 0x0000521006067816 */ /* 0x004fc40000000003 */
[----:B------:R-:W-:Y:S01]  /*216a60*/  PRMT R7, R7, 0x5210, R4 ;  /* 0x0000521007077816 */ /* 0x000fe20000000004 */
[----:B------:R-:W-:Y:S01]  /*216a70*/  BAR.SYNC.DEFER_BLOCKING 0x0 ;  /* 0x0000000000007b1d */ /* 0x000fe20000010000 */
[----:B---3--:R-:W-:Y:S02]  /*216a80*/  PRMT R0, R11, 0x5210, R0 ;  /* 0x000052100b007816 */ /* 0x008fe40000000000 */
[----:B------:R-:W-:Y:S02]  /*216a90*/  LOP3.LUT R3, R10, 0xffff, RZ, 0xc0, !PT ;  /* 0x0000ffff0a037812 */ /* 0x000fe400078ec0ff */
[----:B----4-:R-:W-:Y:S02]  /*216aa0*/  PRMT R5, R9, 0x5210, R2 ;  /* 0x0000521009057816 */ /* 0x010fe40000000002 */
[----:B------:R-:W2:Y:S04]  /*216ab0*/  LDL.LU R9, [R1+0x2bc] ;  /* 0x0002bc0001097983 */ /* 0x000ea80000300800 */
[----:B------:R-:W3:Y:S04]  /*216ac0*/  LDL.LU R11, [R1+0x2b4] ;  /* 0x0002b400010b7983 */ /* 0x000ee80000300800 */
[----:B------:R-:W3:Y:S01]  /*216ad0*/  LDL.LU R10, [R1+0x2b8] ;  /* 0x0002b800010a7983 */ /* 0x000ee20000300800 */
[----:B------:R-:W-:-:S02]  /*216ae0*/  LOP3.LUT R4, R8, 0xffff, RZ, 0xc0, !PT ;  /* 0x0000ffff08047812 */ /* 0x000fc400078ec0ff */
[----:B------:R-:W-:Y:S02]  /*216af0*/  LOP3.LUT R2, R14, 0xffff, RZ, 0xc0, !PT ;  /* 0x0000ffff0e027812 */ /* 0x000fe400078ec0ff */
[----:B------:R-:W-:Y:S01]  /*216b00*/  LOP3.LUT R13, R15, 0xffff, RZ, 0xc0, !PT ;  /* 0x0000ffff0f0d7812 */ /* 0x000fe200078ec0ff */
[----:B------:R-:W-:Y:S01]  /*216b10*/  IMAD.MOV.U32 R8, RZ, RZ, R7 ;  /* 0x000000ffff087224 */ /* 0x000fe200078e0007 */
[----:B------:R-:W-:Y:S01]  /*216b20*/  PRMT R7, R16, 0x4210, R4 ;  /* 0x0000421010077816 */ /* 0x000fe20000000004 */
[----:B---3--:R0:W-:Y:S04]  /*216b30*/  STL.64 [R1+0x82f8], R10 ;  /* 0x0082f80a01007387 */ /* 0x0081e80000100a00 */
[----:B--2---:R1:W-:Y:S04]  /*216b40*/  STL [R1+0x82f0], R9 ;  /* 0x0082f00901007387 */ /* 0x0043e80000100800 */
[----:B------:R-:W2:Y:S01]  /*216b50*/  LDL.LU R14, [R1+0x1dd8] ;  /* 0x001dd800010e7983 */ /* 0x000ea20000300800 */
[----:B0-----:R-:W-:Y:S01]  /*216b60*/  IMAD.MOV.U32 R10, RZ, RZ, R5 ;  /* 0x000000ffff0a7224 */ /* 0x001fe200078e0005 */
[----:B------:R-:W-:Y:S01]  /*216b70*/  PRMT R5, R19, 0x4210, R2 ;  /* 0x0000421013057816 */ /* 0x000fe20000000002 */
[----:B-1----:R-:W-:Y:S01]  /*216b80*/  IMAD.MOV.U32 R9, RZ, RZ, R6 ;  /* 0x000000ffff097224 */ /* 0x002fe200078e0006 */
[----:B------:R-:W-:Y:S01]  /*216b90*/  PRMT R6, R17, 0x4210, R3 ;  /* 0x0000421011067816 */ /* 0x000fe20000000003 */
[----:B------:R-:W-:Y:S01]  /*216ba0*/  IMAD.MOV.U32 R11, RZ, RZ, R0 ;  /* 0x000000ffff0b7224 */ /* 0x000fe200078e0000 */
[----:B------:R-:W-:Y:S01]  /*216bb0*/  PRMT R0, R18, 0x4210, R13 ;  /* 0x0000421012007816 */ /* 0x000fe2000000000d */
[----:B------:R-:W3:Y:S04]  /*216bc0*/  LDL.LU R15, [R1+0x1dd0] ;  /* 0x001dd000010f7983 */ /* 0x000ee80000300800 */
[----:B------:R-:W0:Y:S01]  /*216bd0*/  LDS.128 R16, [R27] ;  /* 0x000000001b107984 */ /* 0x000e220000000c00 */
[----:B------:R-:W-:Y:S06]  /*216be0*/  BAR.SYNC.DEFER_BLOCKING 0x0 ;  /* 0x0000000000007b1d */ /* 0x000fec0000010000 */
[----:B------:R-:W-:Y:S02]  /*216bf0*/  STSM.16.M88.4 [R26], R8 ;  /* 0x000000081a007844 */ /* 0x000fe40000000200 */
[----:B------:R-:W-:Y:S06]  /*216c00*/  BAR.SYNC.DEFER_BLOCKING 0x0 ;  /* 0x0000000000007b1d */ /* 0x000fec0000010000 */
[----:B------:R-:W1:Y:S01]  /*216c10*/  LDS.128 R8, [R27] ;  /* 0x000000001b087984 */ /* 0x000e620000000c00 */
[----:B0-----:R-:W-:-:S03]  /*216c20*/  IMAD.MOV.U32 R20, RZ, RZ, R16 ;  /* 0x000000ffff147224 */ /* 0x001fc600078e0010 */
[----:B------:R-:W-:Y:S01]  /*216c30*/  STL [R1+0x654], R17 ;  /* 0x0006541101007387 */ /* 0x000fe20000100800 */
[----:B------:R-:W-:-:S03]  /*216c40*/  IMAD.MOV.U32 R23, RZ, RZ, R0 ;  /* 0x000000ffff177224 */ /* 0x000fc600078e0000 */
[----:B------:R0:W-:Y:S04]  /*216c50*/  STL [R1+0x658], R18 ;  /* 0x0006581201007387 */ /* 0x0001e80000100800 */
[----:B------:R-:W4:Y:S04]  /*216c60*/  LDL.LU R16, [R1+0x1d64] ;  /* 0x001d640001107983 */ /* 0x000f280000300800 */
[----:B------:R-:W-:Y:S04]  /*216c70*/  STL.64 [R1+0x7e08], R20 ;  /* 0x007e081401007387 */ /* 0x000fe80000100a00 */
[----:B------:R-:W3:Y:S01]  /*216c80*/  LDL.LU R0, [R1+0x1d60] ;  /* 0x001d600001007983 */ /* 0x000ee20000300800 */
[----:B0-----:R-:W-:-:S03]  /*216c90*/  IMAD.MOV.U32 R18, RZ, RZ, R19 ;  /* 0x000000ffff127224 */ /* 0x001fc600078e0013 */
[----:B------:R-:W3:Y:S04]  /*216ca0*/  LDL.LU R28, [R1+0x5f0] ;  /* 0x0005f000011c7983 */ /* 0x000ee80000300800 */
[----:B------:R-:W3:Y:S04]  /*216cb0*/  LDL.LU R24, [R1+0x5ec] ;  /* 0x0005ec0001187983 */ /* 0x000ee80000300800 */
[----:B------:R-:W3:Y:S04]  /*216cc0*/  LDL.LU R25, [R1+0x5e8] ;  /* 0x0005e80001197983 */ /* 0x000ee80000300800 */
[----:B------:R-:W3:Y:S04]  /*216cd0*/  LDL.LU R17, [R1+0x5e4] ;  /* 0x0005e40001117983 */ /* 0x000ee80000300800 */
[----:B------:R-:W3:Y:S04]  /*216ce0*/  LDL.LU R19, [R1+0x248] ;  /* 0x0002480001137983 */ /* 0x000ee80000300800 */
[----:B-1----:R-:W-:Y:S04]  /*216cf0*/  STL.64 [R1+0x640], R8 ;  /* 0x0006400801007387 */ /* 0x002fe80000100a00 */
[----:B------:R0:W-:Y:S04]  /*216d00*/  STL.64 [R1+0x648], R10 ;  /* 0x0006480a01007387 */ /* 0x0001e80000100a00 */
[----:B0-----:R-:W3:Y:S04]  /*216d10*/  LDL.LU.64 R10, [R1+0x82f8] ;  /* 0x0082f800010a7983 */ /* 0x001ee80000300a00 */
[----:B------:R-:W4:Y:S01]  /*216d20*/  LDL.LU R9, [R1+0x82f0] ;  /* 0x0082f00001097983 */ /* 0x000f220000300800 */
[----:B------:R-:W-:-:S02]  /*216d30*/  IMAD.MOV.U32 R20, RZ, RZ, R7 ;  /* 0x000000ffff147224 */ /* 0x000fc400078e0007 */
[----:B------:R-:W-:Y:S01]  /*216d40*/  IMAD.MOV.U32 R21, RZ, RZ, R6 ;  /* 0x000000ffff157224 */ /* 0x000fe200078e0006 */
[----:B------:R-:W4:Y:S01]  /*216d50*/  LDL.LU R7, [R1+0x2c4] ;  /* 0x0002c40001077983 */ /* 0x000f220000300800 */
[----:B------:R-:W-:Y:S01]  /*216d60*/  IMAD.MOV.U32 R22, RZ, RZ, R5 ;  /* 0x000000ffff167224 */ /* 0x000fe200078e0005 */
[----:B------:R-:W-:Y:S06]  /*216d70*/  BAR.SYNC.DEFER_BLOCKING 0x0 ;  /* 0x0000000000007b1d */ /* 0x000fec0000010000 */
[----:B------:R-:W4:Y:S04]  /*216d80*/  LDL.LU R8, [R1+0x2c8] ;  /* 0x0002c80001087983 */ /* 0x000f280000300800 */
[----:B------:R3:W-:Y:S01]  /*216d90*/  STSM.16.M88.4 [R26], R20 ;  /* 0x000000141a007844 */ /* 0x0007e20000000200 */
[----:B--2---:R-:W-:-:S02]  /*216da0*/  LOP3.LUT R12, R14, 0xffff, RZ, 0xc0, !PT ;  /* 0x0000ffff0e0c7812 */ /* 0x004fc400078ec0ff */
[----:B---3--:R-:W-:Y:S02]  /*216db0*/  PRMT R21, R11, 0x5210, R3 ;  /* 0x000052100b157816 */ /* 0x008fe40000000003 */
[----:B----4-:R-:W-:Y:S02]  /*216dc0*/  PRMT R20, R9, 0x5210, R4 ;  /* 0x0000521009147816 */ /* 0x010fe40000000004 */
[----:B------:R-:W2:Y:S04]  /*216dd0*/  LDL.LU R9, [R1+0x2c0] ;  /* 0x0002c00001097983 */ /* 0x000ea80000300800 */
[----:B------:R-:W3:Y:S04]  /*216de0*/  LDL.LU R11, [R1+0x244] ;  /* 0x00024400010b7983 */ /* 0x000ee80000300800 */
[----:B------:R-:W4:Y:S04]  /*216df0*/  LDL.LU R6, [R1+0x53bc] ;  /* 0x0053bc0001067983 */ /* 0x000f280000300800 */
[----:B------:R-:W2:Y:S04]  /*216e00*/  LDL.LU R5, [R1+0x53b8] ;  /* 0x0053b80001057983 */ /* 0x000ea80000300800 */
[----:B------:R-:W2:Y:S01]  /*216e10*/  LDL.LU R4, [R1+0x5368] ;  /* 0x0053680001047983 */ /* 0x000ea20000300800 */
[----:B------:R-:W-:-:S02]  /*216e20*/  PRMT R22, R10, 0x5210, R2 ;  /* 0x000052100a167816 */ /* 0x000fc40000000002 */
[----:B------:R-:W-:Y:S01]  /*216e30*/  LOP3.LUT R0, R0, 0xffff, RZ, 0xc0, !PT ;  /* 0x0000ffff00007812 */ /* 0x000fe200078ec0ff */
[----:B------:R-:W-:Y:S06]  /*216e40*/  BAR.SYNC.DEFER_BLOCKING 0x0 ;  /* 0x0000000000007b1d */ /* 0x000fec0000010000 */
[----:B----4-:R0:W-:Y:S04]  /*216e50*/  STL.64 [R1+0x82d8], R6 ;  /* 0x0082d80601007387 */ /* 0x0101e80000100a00 */
[----:B--2---:R1:W-:Y:S04]  /*216e60*/  STL.64 [R1+0x82d0], R4 ;  /* 0x0082d00401007387 */ /* 0x0043e80000100a00 */
[----:B------:R-:W3:Y:S01]  /*216e70*/  LDL.LU R10, [R1+0x5364] ;  /* 0x00536400010a7983 */ /* 0x000ee20000300800 */
[----:B------:R-:W-:-:S02]  /*216e80*/  LOP3.LUT R3, R15, 0xffff, RZ, 0xc0, !PT ;  /* 0x0000ffff0f037812 */ /* 0x000fc400078ec0ff */
[----:B------:R-:W-:Y:S02]  /*216e90*/  LOP3.LUT R2, R16, 0xffff, RZ, 0xc0, !PT ;  /* 0x0000ffff10027812 */ /* 0x000fe400078ec0ff */
[----:B0-----:R-:W-:Y:S02]  /*216ea0*/  PRMT R7, R17, 0x4210, R0 ;  /* 0x0000421011077816 */ /* 0x001fe40000000000 */
[----:B------:R-:W-:Y:S02]  /*216eb0*/  PRMT R6, R25, 0x4210, R2 ;  /* 0x0000421019067816 */ /* 0x000fe40000000002 */
[----:B-1----:R-:W-:Y:S02]  /*216ec0*/  PRMT R4, R28, 0x4210, R12 ;  /* 0x000042101c047816 */ /* 0x002fe4000000000c */
[----:B------:R-:W-:Y:S01]  /*216ed0*/  PRMT R5, R24, 0x4210, R3 ;  /* 0x0000421018057816 */ /* 0x000fe20000000003 */
[----:B---3--:R-:W-:Y:S04]  /*216ee0*/  STL.64 [R1+0x82e8], R10 ;  /* 0x0082e80a01007387 */ /* 0x008fe80000100a00 */
[----:B------:R-:W-:Y:S04]  /*216ef0*/  STL.64 [R1+0x82e0], R8 ;  /* 0x0082e00801007387 */ /* 0x000fe80000100a00 */
[----:B------:R-:W0:Y:S01]  /*216f00*/  LDS.128 R8, [R27] ;  /* 0x000000001b087984 */ /* 0x000e220000000c00 */
[----:B------:R-:W-:Y:S06]  /*216f10*/  BAR.SYNC.DEFER_BLOCKING 0x0 ;  /* 0x0000000000007b1d */ /* 0x000fec0000010000 */
[----:B------:R-:W2:Y:S04]  /*216f20*/  LDL.LU R14, [R1+0x5fc] ;  /* 0x0005fc00010e7983 */ /* 0x000ea80000300800 */
[----:B------:R-:W3:Y:S04]  /*216f30*/  LDL.LU R15, [R1+0x5f8] ;  /* 0x0005f800010f7983 */ /* 0x000ee80000300800 */
[----:B------:R-:W4:Y:S04]  /*216f40*/  LDL.LU R16, [R1+0x5f4] ;  /* 0x0005f40001107983 */ /* 0x000f280000300800 */
[----:B------:R-:W-:Y:S01]  /*216f50*/  STSM.16.M88.4 [R26], R4 ;  /* 0x000000041a007844 */ /* 0x000fe20000000200 */
[----:B------:R-:W-:Y:S06]  /*216f60*/  BAR.SYNC.DEFER_BLOCKING 0x0 ;  /* 0x0000000000007b1d */ /* 0x000fec0000010000 */
[----:B------:R-:W1:Y:S01]  /*216f70*/  LDS.128 R4, [R27] ;  /* 0x000000001b047984 */ /* 0x000e620000000c00 */
[----:B0-----:R-:W-:-:S03]  /*216f80*/  IMAD.MOV.U32 R17, RZ, RZ, R11 ;  /* 0x000000ffff117224 */ /* 0x001fc600078e000b */
[----:B------:R-:W-:Y:S04]  /*216f90*/  STL.64 [R1+0x630], R8 ;  /* 0x0006300801007387 */ /* 0x000fe80000100a00 */
[----:B------:R0:W-:Y:S04]  /*216fa0*/  STL [R1+0x638], R10 ;  /* 0x0006380a01007387 */ /* 0x0001e80000100800 */
[----:B0-----:R-:W2:Y:S04]  /*216fb0*/  LDL.LU.64 R10, [R1+0x82e8] ;  /* 0x0082e800010a7983 */ /* 0x001ea80000300a00 */
[----:B------:R-:W3:Y:S04]  /*216fc0*/  LDL.LU.64 R8, [R1+0x82e0] ;  /* 0x0082e00001087983 */ /* 0x000ee80000300a00 */
[----:B-1----:R-:W-:Y:S04]  /*216fd0*/  STL.64 [R1+0x620], R4 ;  /* 0x0006200401007387 */ /* 0x002fe80000100a00 */
[----:B------:R0:W-:Y:S04]  /*216fe0*/  STL.64 [R1+0x628], R6 ;  /* 0x0006280601007387 */ /* 0x0001e80000100a00 */
[----:B0-----:R-:W4:Y:S04]  /*216ff0*/  LDL.LU.64 R6, [R1+0x82d8] ;  /* 0x0082d80001067983 */ /* 0x001f280000300a00 */
[----:B------:R-:W4:Y:S01]  /*217000*/  LDL.LU.64 R4, [R1+0x82d0] ;  /* 0x0082d00001047983 */ /* 0x000f220000300a00 */
[----:B------:R-:W-:-:S03]  /*217010*/  PRMT R23, R19, 0x5210, R13 ;  /* 0x0000521013177816 */ /* 0x000fc6000000000d */
[----:B------:R-:W4:Y:S01]  /*217020*/  LDL.LU R19, [R1+0x5a0] ;  /* 0x0005a00001137983 */ /* 0x000f220000300800 */
[----:B------:R-:W-:Y:S01]  /*217030*/  BAR.SYNC.DEFER_BLOCKING 0x0 ;  /* 0x0000000000007b1d */ /* 0x000fe20000010000 */
[----:B--2---:R-:W-:Y:S02]  /*217040*/  LOP3.LUT R13, R10, 0xffff, RZ, 0xc0, !PT ;  /* 0x0000ffff0a0d7812 */ /* 0x004fe400078ec0ff */
[----:B---3--:R-:W-:Y:S02]  /*217050*/  PRMT R8, R8, 0x5210, R3 ;  /* 0x0000521008087816 */ /* 0x008fe40000000003 */
[----:B------:R-:W-:Y:S02]  /*217060*/  PRMT R3, R9, 0x5210, R2 ;  /* 0x0000521009037816 */ /* 0x000fe40000000002 */
[----:B------:R-:W-:Y:S02]  /*217070*/  PRMT R2, R11, 0x5210, R0 ;  /* 0x000052100b027816 */ /* 0x000fe40000000000 */
[----:B----4-:R-:W-:-:S02]  /*217080*/  PRMT R12, R7, 0x5210, R12 ;  /* 0x00005210070c7816 */ /* 0x010fc4000000000c */
[----:B------:R-:W2:Y:S01]  /*217090*/  LDL.LU R7, [R1+0x2d4] ;  /* 0x0002d40001077983 */ /* 0x000ea20000300800 */
[----:B------:R-:W-:-:S03]  /*2170a0*/  LOP3.LUT R0, R4, 0xffff, RZ, 0xc0, !PT ;  /* 0x0000ffff04007812 */ /* 0x000fc600078ec0ff */
[----:B------:R-:W3:Y:S04]  /*2170b0*/  LDL.LU R9, [R1+0x2d0] ;  /* 0x0002d00001097983 */ /* 0x000ee80000300800 */
[----:B------:R-:W4:Y:S04]  /*2170c0*/  LDL.LU R11, [R1+0x2cc] ;  /* 0x0002cc00010b7983 */ /* 0x000f280000300800 */
[----:B------:R-:W3:Y:S04]  /*2170d0*/  LDL.LU R10, [R1+0x1df0] ;  /* 0x001df000010a7983 */ /* 0x000ee80000300800 */
[----:B------:R-:W3:Y:S04]  /*2170e0*/  LDL.LU R4, [R1+0x1dec] ;  /* 0x001dec0001047983 */ /* 0x000ee80000300800 */
[----:B------:R0:W-:Y:S01]  /*2170f0*/  STSM.16.M88.4 [R26], R20 ;  /* 0x000000141a007844 */ /* 0x0001e20000000200 */
[----:B------:R-:W-:-:S02]  /*217100*/  LOP3.LUT R6, R6, 0xffff, RZ, 0xc0, !PT ;  /* 0x0000ffff06067812 */ /* 0x000fc400078ec0ff */
[----:B------:R-:W-:Y:S02]  /*217110*/  LOP3.LUT R5, R5, 0xffff, RZ, 0xc0, !PT ;  /* 0x0000ffff05057812 */ /* 0x000fe400078ec0ff */
[----:B0-----:R-:W-:Y:S02]  /*217120*/  PRMT R20, R14, 0x4210, R6 ;  /* 0x000042100e147816 */ /* 0x001fe40000000006 */
[----:B------:R-:W-:Y:S02]  /*217130*/  PRMT R21, R15, 0x4210, R5 ;  /* 0x000042100f157816 */ /* 0x000fe40000000005 */
[----:B------:R-:W-:Y:S01]  /*217140*/  PRMT R22, R16, 0x4210, R0 ;  /* 0x0000421010167816 */ /* 0x000fe20000000000 */
[----:B------:R-:W-:Y:S06]  /*217150*/  BAR.SYNC.DEFER_BLOCKING 0x0 ;  /* 0x0000000000007b1d */ /* 0x000fec0000010000 */
[----:B--2---:R0:W-:Y:S02]  /*217160*/  STL.64 [R1+0x82b8], R6 ;  /* 0x0082b80601007387 */ /* 0x0041e40000100a00 */
[----:B0-----:R-:W-:-:S02]  /*217170*/  IMAD.MOV.U32 R6, RZ, RZ, R3 ;  /* 0x000000ffff067224 */ /* 0x001fc400078e0003 */
[----:B------:R-:W-:Y:S01]  /*217180*/  IMAD.MOV.U32 R7, RZ, RZ, R2 ;  /* 0x000000ffff077224 */ /* 0x000fe200078e0002 */
[----:B---3--:R0:W-:Y:S04]  /*217190*/  STL.64 [R1+0x82b0], R4 ;  /* 0x0082b00401007387 */ /* 0x0081e80000100a00 */
[----:B------:R-:W-:Y:S01]  /*2171a0*/  STL.64 [R1+0x82c8], R6 ;  /* 0x0082c80601007387 */ /* 0x000fe20000100a00 */
[----:B0-----:R-:W-:Y:S02]  /*2171b0*/  IMAD.MOV.U32 R4, RZ, RZ, R12 ;  /* 0x000000ffff047224 */ /* 0x001fe400078e000c */
[----:B------:R-:W-:-:S05]  /*2171c0*/  IMAD.MOV.U32 R5, RZ, RZ, R8 ;  /* 0x000000ffff057224 */ /* 0x000fca00078e0008 */
[----:B------:R-:W-:Y:S04]  /*2171d0*/  STL.64 [R1+0x82c0], R4 ;  /* 0x0082c00401007387 */ /* 0x000fe80000100a00 */
[----:B------:R-:W0:Y:S04]  /*2171e0*/  LDS.128 R4, [R27] ;  /* 0x000000001b047984 */ /* 0x000e280000000c00 */
[----:B------:R-:W2:Y:S04]  /*2171f0*/  LDL.LU R3, [R1+0x1d84] ;  /* 0x001d840001037983 */ /* 0x000ea80000300800 */
[----:B------:R-:W3:Y:S04]  /*217200*/  LDL.LU R2, [R1+0x1d80] ;  /* 0x001d800001027983 */ /* 0x000ee80000300800 */
[----:B------:R-:W2:Y:S04]  /*217210*/  LDL.LU R16, [R1+0x1ab8] ;  /* 0x001ab80001107983 */ /* 0x000ea80000300800 */
[----:B------:R-:W2:Y:S04]  /*217220*/  LDL.LU R8, [R1+0x1ab4] ;  /* 0x001ab40001087983 */ /* 0x000ea80000300800 */
[----:B------:R-:W2:Y:S04]  /*217230*/  LDL.LU R14, [R1+0x1ab0] ;  /* 0x001ab000010e7983 */ /* 0x000ea80000300800 */
[----:B0-----:R-:W-:Y:S04]  /*217240*/  STL.64 [R1+0x610], R4 ;  /* 0x0006100401007387 */ /* 0x001fe80000100a00 */
[----:B------:R0:W-:Y:S04]  /*217250*/  STL.64 [R1+0x618], R6 ;  /* 0x0006180601007387 */ /* 0x0001e80000100a00 */
[----:B0-----:R-:W2:Y:S04]  /*217260*/  LDL.LU.64 R6, [R1+0x82c8] ;  /* 0x0082c80001067983 */ /* 0x001ea80000300a00 */
[----:B------:R-:W2:Y:S01]  /*217270*/  LDL.LU.64 R4, [R1+0x82c0] ;  /* 0x0082c00001047983 */ /* 0x000ea20000300a00 */
[----:B------:R-:W-:Y:S01]  /*217280*/  BAR.SYNC.DEFER_BLOCKING 0x0 ;  /* 0x0000000000007b1d */ /* 0x000fe20000010000 */
[----:B------:R-:W-:-:S05]  /*217290*/  PRMT R23, R19, 0x4210, R13 ;  /* 0x0000421013177816 */ /* 0x000fca000000000d */
[----:B------:R-:W3:Y:S04]  /*2172a0*/  LDL.LU R15, [R1+0x1aac] ;  /* 0x001aac00010f7983 */ /* 0x000ee80000300800 */
[----:B------:R-:W3:Y:S04]  /*2172b0*/  LDL.LU R28, [R1+0x230] ;  /* 0x00023000011c7983 */ /* 0x000ee80000300800 */
[----:B--2---:R-:W-:Y:S01]  /*2172c0*/  STSM.16.M88.4 [R26], R4 ;  /* 0x000000041a007844 */ /* 0x004fe20000000200 */
[----:B------:R-:W-:Y:S06]  /*2172d0*/  BAR.SYNC.DEFER_BLOCKING 0x0 ;  /* 0x0000000000007b1d */ /* 0x000fec0000010000 */
[----:B------:R-:W0:Y:S02]  /*2172e0*/  LDS.128 R4, [R27] ;  /* 0x000000001b047984 */ /* 0x000e240000000c00 */
[----:B------:R-:W-:Y:S06]  /*2172f0*/  BAR.SYNC.DEFER_BLOCKING 0x0 ;  /* 0x0000000000007b1d */ /* 0x000fec0000010000 */
[----:B0-----:R-:W-:Y:S01]  /*217300*/  STL [R1+0x600], R4 ;  /* 0x0006000401007387 */ /* 0x001fe20000100800 */
[----:B------:R-:W-:-:S03]  /*217310*/  IMAD.MOV.U32 R19, RZ, RZ, R5 ;  /* 0x000000ffff137224 */ /* 0x000fc600078e0005 */
[----:B------:R0:W-:Y:S04]  /*217320*/  STL.64 [R1+0x608], R6 ;  /* 0x0006080601007387 */ /* 0x0001e80000100a00 */
[----:B0-----:R-:W2:Y:S04]  /*217330*/  LDL.LU.64 R6, [R1+0x82b8] ;  /* 0x0082b80001067983 */ /* 0x001ea80000300a00 */
[----:B------:R-:W3:Y:S04]  /*217340*/  LDL.LU.64 R4, [R1+0x82b0] ;  /* 0x0082b00001047983 */ /* 0x000ee80000300a00 */
[----:B------:R-:W-:Y:S04]  /*217350*/  STL.64 [R1+0x7da8], R18 ;  /* 0x007da81201007387 */ /* 0x000fe80000100a00 */
[----:B------:R-:W-:Y:S04]  /*217360*/  STL [R1+0x8298], R17 ;  /* 0x0082981101007387 */ /* 0x000fe80000100800 */
[----:B------:R4:W-:Y:S04]  /*217370*/  STSM.16.M88.4 [R26], R20 ;  /* 0x000000141a007844 */ /* 0x0009e80000000200 */
[----:B------:R-:W3:Y:S01]  /*217380*/  LDL.LU R24, [R1+0x2e0] ;  /* 0x0002e00001187983 */ /* 0x000ee20000300800 */
[----:B----4-:R-:W-:-:S02]  /*217390*/  PRMT R22, R11, 0x5210, R0 ;  /* 0x000052100b167816 */ /* 0x010fc40000000000 */
[----:B--2---:R-:W-:Y:S02]  /*2173a0*/  PRMT R20, R7, 0x5210, R6 ;  /* 0x0000521007147816 */ /* 0x004fe40000000006 */
[----:B---3--:R-:W-:Y:S02]  /*2173b0*/  PRMT R21, R9, 0x5210, R5 ;  /* 0x0000521009157816 */ /* 0x008fe40000000005 */
[----:B------:R-:W2:Y:S04]  /*2173c0*/  LDL.LU R5, [R1+0x2d8] ;  /* 0x0002d80001057983 */ /* 0x000ea80000300800 */
[----:B------:R-:W3:Y:S04]  /*2173d0*/  LDL.LU R11, [R1+0x2dc] ;  /* 0x0002dc00010b7983 */ /* 0x000ee80000300800 */
[----:B------:R-:W4:Y:S04]  /*2173e0*/  LDL.LU R6, [R1+0x22c] ;  /* 0x00022c0001067983 */ /* 0x000f280000300800 */
[----:B------:R-:W4:Y:S01]  /*2173f0*/  LDL.LU R7, [R1+0x53cc] ;  /* 0x0053cc0001077983 */ /* 0x000f220000300800 */
[----:B------:R-:W-:-:S02]  /*217400*/  LOP3.LUT R4, R4, 0xffff, RZ, 0xc0, !PT ;  /* 0x0000ffff04047812 */ /* 0x000fc400078ec0ff */
[----:B------:R-:W-:Y:S01]  /*217410*/  LOP3.LUT R12, R10, 0xffff, RZ, 0xc0, !PT ;  /* 0x0000ffff0a0c7812 */ /* 0x000fe200078ec0ff */
[----:B------:R-:W2:Y:S01]  /*217420*/  LDL.LU R9, [R1+0x53c8] ;  /* 0x0053c80001097983 */ /* 0x000ea20000300800 */
[----:B------:R-:W-:-:S03]  /*217430*/  PRMT R17, R8, 0x4210, R4 ;  /* 0x0000421008117816 */ /* 0x000fc60000000004 */
[----:B------:R-:W3:Y:S01]  /*217440*/  LDL.LU R10, [R1+0x5384] ;  /* 0x00538400010a7983 */ /* 0x000ee20000300800 */
[----:B------:R-:W-:Y:S02]  /*217450*/  LOP3.LUT R3, R3, 0xffff, RZ, 0xc0, !PT ;  /* 0x0000ffff03037812 */ /* 0x000fe400078ec0ff */
[----:B------:R-:W-:Y:S02]  /*217460*/  LOP3.LUT R0, R2, 0xffff, RZ, 0xc0, !PT ;  /* 0x0000ffff02007812 */ /* 0x000fe400078ec0ff */
[----:B------:R-:W-:Y:S02]  /*217470*/  PRMT R18, R14, 0x4210, R3 ;  /* 0x000042100e127816 */ /* 0x000fe40000000003 */
[----:B------:R-:W-:Y:S01]  /*217480*/  PRMT R19, R15, 0x4210, R0 ;  /* 0x000042100f137816 */ /* 0x000fe20000000000 */
[----:B------:R-:W-:Y:S01]  /*217490*/  BAR.SYNC.DEFER_BLOCKING 0x0 ;  /* 0x0000000000007b1d */ /* 0x000fe20000010000 */
[----:B------:R-:W-:-:S05]  /*2174a0*/  PRMT R16, R16, 0x4210, R12 ;  /* 0x0000421010107816 */ /* 0x000fca000000000c */
[----:B----4-:R-:W-:Y:S04]  /*2174b0*/  STL.64 [R1+0x82a8], R6 ;  /* 0x0082a80601007387 */ /* 0x010fe80000100a00 */
[----:B--2---:R-:W-:Y:S04]  /*2174c0*/  STL.64 [R1+0x82a0], R4 ;  /* 0x0082a00401007387 */ /* 0x004fe80000100a00 */
[----:B------:R-:W0:Y:S04]  /*2174d0*/  LDS.128 R4, [R27] ;  /* 0x000000001b047984 */ /* 0x000e280000000c00 */
[----:B------:R-:W2:Y:S04]  /*2174e0*/  LDL.LU R2, [R1+0x5380] ;  /* 0x0053800001027983 */ /* 0x000ea80000300800 */
[----:B------:R-:W4:Y:S04]  /*2174f0*/  LDL.LU R25, [R1+0x1ac8] ;  /* 0x001ac80001197983 */ /* 0x000f280000300800 */
[----:B------:R-:W4:Y:S04]  /*217500*/  LDL.LU R8, [R1+0x1ac4] ;  /* 0x001ac40001087983 */ /* 0x000f280000300800 */
[----:B------:R-:W4:Y:S04]  /*217510*/  LDL.LU R14, [R1+0x1ac0] ;  /* 0x001ac000010e7983 */ /* 0x000f280000300800 */
[----:B------:R-:W4:Y:S01]  /*217520*/  LDL.LU R15, [R1+0x1abc] ;  /* 0x001abc00010f7983 */ /* 0x000f220000300800 */
[----:B------:R-:W-:Y:S06]  /*217530*/  BAR.SYNC.DEFER_BLOCKING 0x0 ;  /* 0x0000000000007b1d */ /* 0x000fec0000010000 */
[----:B0-----:R-:W-:Y:S04]  /*217540*/  STL.64 [R1+0x5f0], R4 ;  /* 0x0005f00401007387 */ /* 0x001fe80000100a00 */
[----:B------:R0:W-:Y:S04]  /*217550*/  STL.64 [R1+0x5f8], R6 ;  /* 0x0005f80601007387 */ /* 0x0001e80000100a00 */
[----:B0-----:R-:W4:Y:S04]  /*217560*/  LDL.LU.64 R6, [R1+0x82a8] ;  /* 0x0082a80001067983 */ /* 0x001f280000300a00 */
[----:B------:R-:W4:Y:S04]  /*217570*/  LDL.LU.64 R4, [R1+0x82a0] ;  /* 0x0082a00001047983 */ /* 0x000f280000300a00 */
[----:B------:R-:W-:Y:S01]  /*217580*/  STSM.16.M88.4 [R26], R16 ;  /* 0x000000101a007844 */ /* 0x000fe20000000200 */
[----:B------:R-:W-:Y:S06]  /*217590*/  BAR.SYNC.DEFER_BLOCKING 0x0 ;  /* 0x0000000000007b1d */ /* 0x000fec0000010000 */
[----:B------:R-:W0:Y:S01]  /*2175a0*/  LDS.128 R16, [R27] ;  /* 0x000000001b107984 */ /* 0x000e220000000c00 */
[----:B------:R-:W-:Y:S01]  /*2175b0*/  PRMT R23, R28, 0x5210, R13 ;  /* 0x000052101c177816 */ /* 0x000fe2000000000d */
[----:B------:R-:W-:Y:S01]  /*2175c0*/  BAR.SYNC.DEFER_BLOCKING 0x0 ;  /* 0x0000000000007b1d */ /* 0x000fe20000010000 */
[----:B------:R-:W-:-:S02]  /*2175d0*/  PRMT R13, R24, 0x5210, R12 ;  /* 0x00005210180d7816 */ /* 0x000fc4000000000c */
[----:B---3--:R-:W-:-:S03]  /*2175e0*/  PRMT R11, R11, 0x5210, R3 ;  /* 0x000052100b0b7816 */ /* 0x008fc60000000003 */
[----:B------:R-:W-:Y:S04]  /*2175f0*/  STSM.16.M88.4 [R26], R20 ;  /* 0x000000141a007844 */ /* 0x000fe80000000200 */
[----:B0-----:R0:W-:Y:S04]  /*217600*/  STL [R1+0x5e0], R16 ;  /* 0x0005e01001007387 */ /* 0x0011e80000100800 */
[----:B------:R1:W-:Y:S01]  /*217610*/  STL.64 [R1+0x5e8], R18 ;  /* 0x0005e81201007387 */ /* 0x0003e20000100a00 */
[----:B0-----:R-:W-:-:S03]  /*217620*/  IMAD.MOV.U32 R16, RZ, RZ, R17 ;  /* 0x000000ffff107224 */ /* 0x001fc600078e0011 */
[----:B------:R-:W3:Y:S04]  /*217630*/  LDL.LU R17, [R1+0x8298] ;  /* 0x0082980001117983 */ /* 0x000ee80000300800 */
[----:B------:R-:W-:Y:S01]  /*217640*/  STL [R1+0x7d18], R16 ;  /* 0x007d181001007387 */ /* 0x000fe20000100800 */
[----:B-1----:R-:W-:-:S03]  /*217650*/  LOP3.LUT R18, R9, 0xffff, RZ, 0xc0, !PT ;  /* 0x0000ffff09127812 */ /* 0x002fc600078ec0ff */
[----:B------:R-:W3:Y:S04]  /*217660*/  LDL.LU R24, [R1+0x2ec] ;  /* 0x0002ec0001187983 */ /* 0x000ee80000300800 */
[----:B------:R-:W3:Y:S01]  /*217670*/  LDL.LU R3, [R1+0x2e4] ;  /* 0x0002e40001037983 */ /* 0x000ee20000300800 */
[----:B--2---:R-:W-:Y:S02]  /*217680*/  LOP3.LUT R2, R2, 0xffff, RZ, 0xc0, !PT ;  /* 0x0000ffff02027812 */ /* 0x004fe400078ec0ff */
[----:B----4-:R-:W-:Y:S02]  /*217690*/  PRMT R21, R8, 0x4210, R18 ;  /* 0x0000421008157816 */ /* 0x010fe40000000012 */
[----:B------:R-:W-:Y:S02]  /*2176a0*/  PRMT R23, R15, 0x4210, R2 ;  /* 0x000042100f177816 */ /* 0x000fe40000000002 */
[----:B------:R-:W-:-:S02]  /*2176b0*/  PRMT R6, R6, 0x5210, R0 ;  /* 0x0000521006067816 */ /* 0x000fc40000000000 */
[----:B------:R-:W-:Y:S02]  /*2176c0*/  LOP3.LUT R0, R10, 0xffff, RZ, 0xc0, !PT ;  /* 0x0000ffff0a007812 */ /* 0x000fe400078ec0ff */
[----:B------:R-:W-:Y:S02]  /*2176d0*/  LOP3.LUT R19, R7, 0xffff, RZ, 0xc0, !PT ;  /* 0x0000ffff07137812 */ /* 0x000fe400078ec0ff */
[----:B------:R-:W-:Y:S02]  /*2176e0*/  PRMT R12, R5, 0x5210, R4 ;  /* 0x00005210050c7816 */ /* 0x000fe40000000004 */
[----:B------:R-:W2:Y:S01]  /*2176f0*/  LDL.LU R4, [R1+0x2e8] ;  /* 0x0002e80001047983 */ /* 0x000ea20000300800 */
[----:B------:R-:W-:Y:S02]  /*217700*/  PRMT R22, R14, 0x4210, R0 ;  /* 0x000042100e167816 */ /* 0x000fe40000000000 */
[----:B------:R-:W-:Y:S01]  /*217710*/  PRMT R20, R25, 0x4210, R19 ;  /* 0x0000421019147816 */ /* 0x000fe20000000013 */
[----:B------:R-:W4:Y:S04]  /*217720*/  LDL.LU R5, [R1+0x1e04] ;  /* 0x001e040001057983 */ /* 0x000f280000300800 */
[----:B------:R-:W2:Y:S04]  /*217730*/  LDL.LU R7, [R1+0x1e00] ;  /* 0x001e000001077983 */ /* 0x000ea80000300800 */
[----:B------:R-:W2:Y:S04]  /*217740*/  LDL.LU R9, [R1+0x1da4] ;  /* 0x001da40001097983 */ /* 0x000ea80000300800 */
[----:B------:R-:W2:Y:S04]  /*217750*/  LDL.LU R10, [R1+0x1da0] ;  /* 0x001da000010a7983 */ /* 0x000ea80000300800 */
[----:B------:R-:W2:Y:S04]  /*217760*/  LDL.LU R8, [R1+0x1ad8] ;  /* 0x001ad80001087983 */ /* 0x000ea80000300800 */
[----:B------:R-:W-:Y:S04]  /*217770*/  STL.64 [R1+0x8288], R22 ;  /* 0x0082881601007387 */ /* 0x000fe80000100a00 */
[----:B------:R0:W-:Y:S02]  /*217780*/  STL.64 [R1+0x8280], R20 ;  /* 0x0082801401007387 */ /* 0x0001e40000100a00 */
[----:B0-----:R-:W-:-:S02]  /*217790*/  IMAD.MOV.U32 R20, RZ, RZ, R13 ;  /* 0x000000ffff147224 */ /* 0x001fc400078e000d */
[----:B------:R-:W-:Y:S01]  /*2177a0*/  IMAD.MOV.U32 R21, RZ, RZ, R12 ;  /* 0x000000ffff157224 */ /* 0x000fe200078e000c */
[----:B------:R-:W-:Y:S01]  /*2177b0*/  BAR.SYNC.DEFER_BLOCKING 0x0 ;  /* 0x0000000000007b1d */ /* 0x000fe20000010000 */
[----:B------:R-:W-:Y:S02]  /*2177c0*/  IMAD.MOV.U32 R22, RZ, RZ, R11 ;  /* 0x000000ffff167224 */ /* 0x000fe400078e000b */
[----:B------:R-:W-:-:S03]  /*2177d0*/  IMAD.MOV.U32 R23, RZ, RZ, R6 ;  /* 0x000000ffff177224 */ /* 0x000fc600078e0006 */
[----:B------:R-:W0:Y:S02]  /*2177e0*/  LDS.128 R12, [R27] ;  /* 0x000000001b0c7984 */ /* 0x000e240000000c00 */
[----:B------:R-:W-:Y:S06]  /*2177f0*/  BAR.SYNC.DEFER_BLOCKING 0x0 ;  /* 0x0000000000007b1d */ /* 0x000fec0000010000 */
[----:B------:R-:W-:Y:S02]  /*217800*/  STSM.16.M88.4 [R26], R20 ;  /* 0x000000141a007844 */ /* 0x000fe40000000200 */
[----:B------:R-:W-:Y:S06]  /*217810*/  BAR.SYNC.DEFER_BLOCKING 0x0 ;  /* 0x0000000000007b1d */ /* 0x000fec0000010000 */
[----:B------:R-:W1:Y:S04]  /*217820*/  LDS.128 R20, [R27] ;  /* 0x000000001b147984 */ /* 0x000e680000000c00 */
[----:B0-----:R0:W-:Y:S04]  /*217830*/  STL.64 [R1+0x5d0], R12 ;  /* 0x0005d00c01007387 */ /* 0x0011e80000100a00 */
[----:B------:R1:W-:Y:S04]  /*217840*/  STL.64 [R1+0x5d8], R14 ;  /* 0x0005d80e01007387 */ /* 0x0003e80000100a00 */
[----:B0-----:R-:W2:Y:S04]  /*217850*/  LDL.LU.64 R12, [R1+0x8290] ;  /* 0x00829000010c7983 */ /* 0x001ea80000300a00 */
[----:B------:R-:W3:Y:S04]  /*217860*/  LDL.LU R25, [R1+0x1ad4] ;  /* 0x001ad40001197983 */ /* 0x000ee80000300800 */
[----:B------:R-:W3:Y:S04]  /*217870*/  LDL.LU R6, [R1+0x1ad0] ;  /* 0x001ad00001067983 */ /* 0x000ee80000300800 */
[----:B------:R-:W3:Y:S04]  /*217880*/  LDL.LU R11, [R1+0x1acc] ;  /* 0x001acc00010b7983 */ /* 0x000ee80000300800 */
[----:B-1----:R-:W3:Y:S04]  /*217890*/  LDL.LU R14, [R1+0x224] ;  /* 0x00022400010e7983 */ /* 0x002ee80000300800 */
[----:B------:R-:W-:Y:S01]  /*2178a0*/  STL [R1+0x5c4], R21 ;  /* 0x0005c41501007387 */ /* 0x000fe20000100800 */
[----:B------:R-:W-:-:S02]  /*2178b0*/  IMAD.MOV.U32 R15, RZ, RZ, R23 ;  /* 0x000000ffff0f7224 */ /* 0x000fc400078e0017 */
[----:B------:R-:W-:Y:S01]  /*2178c0*/  IMAD.MOV.U32 R16, RZ, RZ, R20 ;  /* 0x000000ffff107224 */ /* 0x000fe200078e0014 */
[----:B------:R0:W-:Y:S04]  /*2178d0*/  STL [R1+0x5c8], R22 ;  /* 0x0005c81601007387 */ /* 0x0001e80000100800 */
[----:B0-----:R-:W3:Y:S04]  /*2178e0*/  LDL.LU.64 R22, [R1+0x8288] ;  /* 0x0082880001167983 */ /* 0x001ee80000300a00 */
[----:B------:R-:W3:Y:S01]  /*2178f0*/  LDL.LU.64 R20, [R1+0x8280] ;  /* 0x0082800001147983 */ /* 0x000ee20000300a00 */
[----:B------:R-:W-:Y:S06]  /*217900*/  BAR.SYNC.DEFER_BLOCKING 0x0 ;  /* 0x0000000000007b1d */ /* 0x000fec0000010000 */
[----:B------:R-:W-:Y:S04]  /*217910*/  STL [R1+0x8278], R15 ;  /* 0x0082780f01007387 */ /* 0x000fe80000100800 */
[----:B--2---:R-:W-:Y:S04]  /*217920*/  STL.64 [R1+0x8270], R12 ;  /* 0x0082700c01007387 */ /* 0x004fe80000100a00 */
[----:B---3--:R0:W-:Y:S02]  /*217930*/  STSM.16.M88.4 [R26], R20 ;  /* 0x000000141a007844 */ /* 0x0081e40000000200 */
[----:B0-----:R-:W-:Y:S01]  /*217940*/  PRMT R23, R14, 0x5210, R2 ;  /* 0x000052100e177816 */ /* 0x001fe20000000002 */
[----:B------:R-:W-:Y:S01]  /*217950*/  BAR.SYNC.DEFER_BLOCKING 0x0 ;  /* 0x0000000000007b1d */ /* 0x000fe20000010000 */
[----:B------:R-:W-:-:S05]  /*217960*/  PRMT R20, R24, 0x5210, R19 ;  /* 0x0000521018147816 */ /* 0x000fca0000000013 */
[----:B------:R-:W0:Y:S04]  /*217970*/  LDS.128 R12, [R27] ;  /* 0x000000001b0c7984 */ /* 0x000e280000000c00 */
[----:B------:R1:W-:Y:S01]  /*217980*/  STL.64 [R1+0x7d48], R16 ;  /* 0x007d481001007387 */ /* 0x0003e20000100a00 */
[----:B------:R-:W-:-:S03]  /*217990*/  PRMT R21, R3, 0x5210, R18 ;  /* 0x0000521003157816 */ /* 0x000fc60000000012 */
[----:B------:R2:W-:Y:S01]  /*2179a0*/  STL [R1+0x826c], R20 ;  /* 0x00826c1401007387 */ /* 0x0005e20000100800 */
[----:B----4-:R-:W-:-:S03]  /*2179b0*/  LOP3.LUT R18, R5, 0xffff, RZ, 0xc0, !PT ;  /* 0x0000ffff05127812 */ /* 0x010fc600078ec0ff */
[----:B------:R-:W3:Y:S01]  /*2179c0*/  LDL.LU R28, [R1+0x2fc] ;  /* 0x0002fc00011c7983 */ /* 0x000ee20000300800 */
[----:B-1----:R-:W-:-:S03]  /*2179d0*/  LOP3.LUT R17, R7, 0xffff, RZ, 0xc0, !PT ;  /* 0x0000ffff07117812 */ /* 0x002fc600078ec0ff */
[----:B------:R-:W4:Y:S01]  /*2179e0*/  LDL.LU R24, [R1+0x2f8] ;  /* 0x0002f80001187983 */ /* 0x000f220000300800 */
[----:B------:R-:W-:Y:S02]  /*2179f0*/  LOP3.LUT R7, R10, 0xffff, RZ, 0xc0, !PT ;  /* 0x0000ffff0a077812 */ /* 0x000fe400078ec0ff */
[----:B------:R-:W-:Y:S01]  /*217a00*/  LOP3.LUT R16, R9, 0xffff, RZ, 0xc0, !PT ;  /* 0x0000ffff09107812 */ /* 0x000fe200078ec0ff */
[----:B------:R-:W3:Y:S01]  /*217a10*/  LDL.LU R10, [R1+0x2f4] ;  /* 0x0002f400010a7983 */ /* 0x000ee20000300800 */
[----:B------:R-:W-:-:S03]  /*217a20*/  PRMT R22, R4, 0x5210, R0 ;  /* 0x0000521004167816 */ /* 0x000fc60000000000 */
[----:B------:R-:W3:Y:S01]  /*217a30*/  LDL.LU R9, [R1+0x220] ;  /* 0x0002200001097983 */ /* 0x000ee20000300800 */
[----:B--2---:R-:W-:-:S03]  /*217a40*/  PRMT R20, R8, 0x4210, R18 ;  /* 0x0000421008147816 */ /* 0x004fc60000000012 */
[----:B------:R-:W2:Y:S01]  /*217a50*/  LDL.LU R5, [R1+0x53e0] ;  /* 0x0053e00001057983 */ /* 0x000ea20000300800 */
[----:B------:R-:W-:-:S03]  /*217a60*/  PRMT R29, R25, 0x4210, R17 ;  /* 0x00004210191d7816 */ /* 0x000fc60000000011 */
[----:B------:R-:W2:Y:S04]  /*217a70*/  LDL.LU R0, [R1+0x53dc] ;  /* 0x0053dc0001007983 */ /* 0x000ea80000300800 */
[----:B------:R-:W2:Y:S01]  /*217a80*/  LDL.LU R3, [R1+0x5394] ;  /* 0x0053940001037983 */ /* 0x000ea20000300800 */
[----:B------:R-:W-:-:S03]  /*217a90*/  PRMT R19, R6, 0x4210, R16 ;  /* 0x0000421006137816 */ /* 0x000fc60000000010 */
[----:B------:R-:W2:Y:S04]  /*217aa0*/  LDL.LU R4, [R1+0x5390] ;  /* 0x0053900001047983 */ /* 0x000ea80000300800 */
[----:B------:R-:W2:Y:S04]  /*217ab0*/  LDL.LU R8, [R1+0x1aec] ;  /* 0x001aec0001087983 */ /* 0x000ea80000300800 */
[----:B------:R-:W2:Y:S04]  /*217ac0*/  LDL.LU R25, [R1+0x1ae8] ;  /* 0x001ae80001197983 */ /* 0x000ea80000300800 */
[----:B------:R-:W2:Y:S04]  /*217ad0*/  LDL.LU R2, [R1+0x1ae4] ;  /* 0x001ae40001027983 */ /* 0x000ea80000300800 */
[----:B------:R-:W2:Y:S04]  /*217ae0*/  LDL.LU R6, [R1+0x1ae0] ;  /* 0x001ae00001067983 */ /* 0x000ea80000300800 */
[----:B0-----:R-:W-:Y:S04]  /*217af0*/  STL [R1+0x5b0], R12 ;  /* 0x0005b00c01007387 */ /* 0x001fe80000100800 */
[----:B------:R0:W-:Y:S02]  /*217b00*/  STL.64 [R1+0x5b8], R14 ;  /* 0x0005b80e01007387 */ /* 0x0001e40000100a00 */
[----:B0-----:R-:W-:-:S02]  /*217b10*/  IMAD.MOV.U32 R14, RZ, RZ, R13 ;  /* 0x000000ffff0e7224 */ /* 0x001fc400078e000d */
[----:B------:R-:W2:Y:S04]  /*217b20*/  LDL.LU R15, [R1+0x8278] ;  /* 0x00827800010f7983 */ /* 0x000ea80000300800 */
[----:B------:R-:W3:Y:S04]  /*217b30*/  LDL.LU.64 R12, [R1+0x8270] ;  /* 0x00827000010c7983 */ /* 0x000ee80000300a00 */
[----:B------:R0:W-:Y:S01]  /*217b40*/  STL [R1+0x7cb4], R14 ;  /* 0x007cb40e01007387 */ /* 0x0001e20000100800 */
[----:B------:R-:W-:Y:S01]  /*217b50*/  PRMT R11, R11, 0x4210, R7 ;  /* 0x000042100b0b7816 */ /* 0x000fe20000000007 */
[----:B0-----:R-:W-:Y:S01]  /*217b60*/  IMAD.MOV.U32 R14, RZ, RZ, R19 ;  /* 0x000000ffff0e7224 */ /* 0x001fe200078e0013 */
[----:B------:R-:W-:Y:S06]  /*217b70*/  BAR.SYNC.DEFER_BLOCKING 0x0 ;  /* 0x0000000000007b1d */ /* 0x000fec0000010000 */
[----:B--2---:R-:W-:Y:S04]  /*217b80*/  STL [R1+0x8268], R15 ;  /* 0x0082680f01007387 */ /* 0x004fe80000100800 */
[----:B---3--:R0:W-:Y:S02]  /*217b90*/  STL.64 [R1+0x8260], R12 ;  /* 0x0082600c01007387 */ /* 0x0081e40000100a00 */
[----:B0-----:R-:W-:-:S02]  /*217ba0*/  IMAD.MOV.U32 R12, RZ, RZ, R20 ;  /* 0x000000ffff0c7224 */ /* 0x001fc400078e0014 */
[----:B------:R-:W2:Y:S01]  /*217bb0*/  LDL.LU R20, [R1+0x826c] ;  /* 0x00826c0001147983 */ /* 0x000ea20000300800 */
[----:B------:R-:W-:Y:S02]  /*217bc0*/  IMAD.MOV.U32 R13, RZ, RZ, R29 ;  /* 0x000000ffff0d7224 */ /* 0x000fe400078e001d */
[----:B------:R-:W-:-:S05]  /*217bd0*/  IMAD.MOV.U32 R15, RZ, RZ, R11 ;  /* 0x000000ffff0f7224 */ /* 0x000fca00078e000b */
[----:B------:R-:W-:Y:S01]  /*217be0*/  STSM.16.M88.4 [R26], R12 ;  /* 0x0000000c1a007844 */ /* 0x000fe20000000200 */
[----:B------:R-:W-:Y:S06]  /*217bf0*/  BAR.SYNC.DEFER_BLOCKING 0x0 ;  /* 0x0000000000007b1d */ /* 0x000fec0000010000 */
[----:B------:R-:W0:Y:S02]  /*217c00*/  LDS.128 R12, [R27] ;  /* 0x000000001b0c7984 */ /* 0x000e240000000c00 */
[----:B------:R-:W-:Y:S06]  /*217c10*/  BAR.SYNC.DEFER_BLOCKING 0x0 ;  /* 0x0000000000007b1d */ /* 0x000fec0000010000 */
[----:B0-----:R-:W-:Y:S01]  /*217c20*/  STL.64 [R1+0x5a0], R12 ;  /* 0x0005a00c01007387 */ /* 0x001fe20000100a00 */
[----:B------:R-:W-:-:S03]  /*217c30*/  IMAD.MOV.U32 R11, RZ, RZ, R15 ;  /* 0x000000ffff0b7224 */ /* 0x000fc600078e000f */
[----:B------:R-:W-:Y:S01]  /*217c40*/  STL [R1+0x5a8], R14 ;  /* 0x0005a80e01007387 */ /* 0x000fe20000100800 */
[----:B------:R-:W-:Y:S02]  /*217c50*/  PRMT R9, R9, 0x5210, R7 ;  /* 0x0000521009097816 */ /* 0x000fe40000000007 */
[----:B------:R-:W-:Y:S01]  /*217c60*/  LOP3.LUT R5, R5, 0xffff, RZ, 0xc0, !PT ;  /* 0x0000ffff05057812 */ /* 0x000fe200078ec0ff */
[----:B------:R0:W-:Y:S04]  /*217c70*/  STL [R1+0x825c], R11 ;  /* 0x00825c0b01007387 */ /* 0x0001e80000100800 */
[----:B------:R-:W3:Y:S04]  /*217c80*/  LDL.LU R7, [R1+0x308] ;  /* 0x0003080001077983 */ /* 0x000ee80000300800 */
[----:B------:R-:W3:Y:S01]  /*217c90*/  LDL.LU R29, [R1+0x300] ;  /* 0x00030000011d7983 */ /* 0x000ee20000300800 */
[----:B0-----:R-:W-:-:S02]  /*217ca0*/  PRMT R11, R8, 0x4210, R5 ;  /* 0x00004210080b7816 */ /* 0x001fc40000000005 */
[----:B------:R-:W-:Y:S01]  /*217cb0*/  PRMT R10, R10, 0x5210, R16 ;  /* 0x000052100a0a7816 */ /* 0x000fe20000000010 */
[----:B--2---:R4:W-:Y:S01]  /*217cc0*/  STSM.16.M88.4 [R26], R20 ;  /* 0x000000141a007844 */ /* 0x0049e20000000200 */
[----:B------:R-:W-:Y:S06]  /*217cd0*/  BAR.SYNC.DEFER_BLOCKING 0x0 ;  /* 0x0000000000007b1d */ /* 0x000fec0000010000 */
[----:B------:R-:W0:Y:S01]  /*217ce0*/  LDS.128 R12, [R27] ;  /* 0x000000001b0c7984 */ /* 0x000e220000000c00 */
[----:B----4-:R-:W-:Y:S02]  /*217cf0*/  PRMT R22, R24, 0x5210, R17 ;  /* 0x0000521018167816 */ /* 0x010fe40000000011 */
[----:B------:R-:W-:-:S02]  /*217d00*/  PRMT R20, R28, 0x5210, R18 ;  /* 0x000052101c147816 */ /* 0x000fc40000000012 */
[----:B------:R-:W-:Y:S02]  /*217d10*/  LOP3.LUT R17, R0, 0xffff, RZ, 0xc0, !PT ;  /* 0x0000ffff00117812 */ /* 0x000fe400078ec0ff */
[----:B------:R-:W-:Y:S01]  /*217d20*/  LOP3.LUT R18, R3, 0xffff, RZ, 0xc0, !PT ;  /* 0x0000ffff03127812 */ /* 0x000fe200078ec0ff */
[----:B------:R-:W2:Y:S04]  /*217d30*/  LDL.LU R0, [R1+0x304] ;  /* 0x0003040001007983 */ /* 0x000ea80000300800 */
[----:B------:R-:W4:Y:S04]  /*217d40*/  LDL.LU R3, [R1+0x1e20] ;  /* 0x001e200001037983 */ /* 0x000f280000300800 */
[----:B------:R-:W2:Y:S01]  /*217d50*/  LDL.LU R8, [R1+0x1e18] ;  /* 0x001e180001087983 */ /* 0x000ea20000300800 */
[----:B------:R-:W-:-:S03]  /*217d60*/  PRMT R16, R2, 0x4210, R18 ;  /* 0x0000421002107816 */ /* 0x000fc60000000012 */
[----:B0-----:R-:W-:Y:S04]  /*217d70*/  STL [R1+0x594], R13 ;  /* 0x0005940d01007387 */ /* 0x001fe80000100800 */
[----:B------:R0:W-:Y:S02]  /*217d80*/  STL.64 [R1+0x598], R14 ;  /* 0x0005980e01007387 */ /* 0x0001e40000100a00 */
[----:B0-----:R-:W-:Y:S02]  /*217d90*/  IMAD.MOV.U32 R14, RZ, RZ, R12 ;  /* 0x000000ffff0e7224 */ /* 0x001fe400078e000c */
[----:B------:R-:W2:Y:S04]  /*217da0*/  LDL.LU R15, [R1+0x8268] ;  /* 0x00826800010f7983 */ /* 0x000ea80000300800 */
[----:B------:R-:W2:Y:S04]  /*217db0*/  LDL.LU.64 R12, [R1+0x8260] ;  /* 0x00826000010c7983 */ /* 0x000ea80000300a00 */
[----:B------:R-:W2:Y:S04]  /*217dc0*/  LDL.LU R2, [R1+0x1dc4] ;  /* 0x001dc40001027983 */ /* 0x000ea80000300800 */
[----:B------:R-:W2:Y:S01]  /*217dd0*/  LDL.LU R21, [R1+0x1dc0] ;  /* 0x001dc00001157983 */ /* 0x000ea20000300800 */
[----:B------:R-:W-:Y:S01]  /*217de0*/  IMAD.MOV.U32 R23, RZ, RZ, R9 ;  /* 0x000000ffff177224 */ /* 0x000fe200078e0009 */
[----:B------:R-:W-:-:S02]  /*217df0*/  PRMT R19, R25, 0x4210, R17 ;  /* 0x0000421019137816 */ /* 0x000fc40000000011 */
[----:B------:R-:W-:-:S04]  /*217e00*/  LOP3.LUT R4, R4, 0xffff, RZ, 0xc0, !PT ;  /* 0x0000ffff04047812 */ /* 0x000fc800078ec0ff */
[----:B------:R-:W-:Y:S01]  /*217e10*/  PRMT R6, R6, 0x4210, R4 ;  /* 0x0000421006067816 */ /* 0x000fe20000000004 */
[----:B------:R-:W-:Y:S06]  /*217e20*/  BAR.SYNC.DEFER_BLOCKING 0x0 ;  /* 0x0000000000007b1d */ /* 0x000fec0000010000 */
[----:B--2---:R0:W-:Y:S04]  /*217e30*/  STL [R1+0x8258], R21 ;  /* 0x0082581501007387 */ /* 0x0041e80000100800 */
[----:B------:R-:W2:Y:S04]  /*217e40*/  LDL.LU R28, [R1+0x1b34] ;  /* 0x001b3400011c7983 */ /* 0x000ea80000300800 */
[----:B------:R-:W2:Y:S01]  /*217e50*/  LDL.LU R24, [R1+0x1b30] ;  /* 0x001b300001187983 */ /* 0x000ea20000300800 */
[----:B0-----:R-:W-:-:S02]  /*217e60*/  IMAD.MOV.U32 R21, RZ, RZ, R22 ;  /* 0x000000ffff157224 */ /* 0x001fc400078e0016 */
[----:B------:R-:W-:Y:S01]  /*217e70*/  IMAD.MOV.U32 R22, RZ, RZ, R10 ;  /* 0x000000ffff167224 */ /* 0x000fe200078e000a */
[----:B------:R-:W2:Y:S04]  /*217e80*/  LDL.LU R25, [R1+0x1b2c] ;  /* 0x001b2c0001197983 */ /* 0x000ea80000300800 */
[----:B------:R-:W-:Y:S01]  /*217e90*/  STSM.16.M88.4 [R26], R20 ;  /* 0x000000141a007844 */ /* 0x000fe20000000200 */
[----:B------:R-:W-:Y:S06]  /*217ea0*/  BAR.SYNC.DEFER_BLOCKING 0x0 ;  /* 0x0000000000007b1d */ /* 0x000fec0000010000 */
[----:B------:R-:W2:Y:S04]  /*217eb0*/  LDL.LU R9, [R1+0x1b28] ;  /* 0x001b280001097983 */ /* 0x000ea80000300800 */
[----:B------:R-:W2:Y:S04]  /*217ec0*/  LDL.LU R10, [R1+0x21c] ;  /* 0x00021c00010a7983 */ /* 0x000ea80000300800 */
[----:B------:R-:W0:Y:S04]  /*217ed0*/  LDS.128 R20, [R27] ;  /* 0x000000001b147984 */ /* 0x000e280000000c00 */
[----:B------:R1:W-:Y:S04]  /*217ee0*/  STL.64 [R1+0x7cd0], R14 ;  /* 0x007cd00e01007387 */ /* 0x0003e80000100a00 */
[----:B------:R3:W-:Y:S01]  /*217ef0*/  STL.64 [R1+0x7ef0], R12 ;  /* 0x007ef00c01007387 */ /* 0x0007e20000100a00 */
[----:B-1----:R-:W-:-:S02]  /*217f00*/  IMAD.MOV.U32 R14, RZ, RZ, R16 ;  /* 0x000000ffff0e7224 */ /* 0x002fc400078e0010 */
[----:B---3--:R-:W-:Y:S02]  /*217f10*/  IMAD.MOV.U32 R12, RZ, RZ, R11 ;  /* 0x000000ffff0c7224 */ /* 0x008fe400078e000b */
[----:B------:R-:W3:Y:S01]  /*217f20*/  LDL.LU R11, [R1+0x825c] ;  /* 0x00825c00010b7983 */ /* 0x000ee20000300800 */
[----:B------:R-:W-:Y:S01]  /*217f30*/  PRMT R16, R7, 0x5210, R5 ;  /* 0x0000521007107816 */ /* 0x000fe20000000005 */
[----:B------:R-:W-:Y:S02]  /*217f40*/  IMAD.MOV.U32 R15, RZ, RZ, R6 ;  /* 0x000000ffff0f7224 */ /* 0x000fe400078e0006 */
[----:B0-----:R0:W-:Y:S04]  /*217f50*/  STL.64 [R1+0x580], R20 ;  /* 0x0005801401007387 */ /* 0x0011e80000100a00 */
[----:B------:R1:W-:Y:S04]  /*217f60*/  STL.64 [R1+0x588], R22 ;  /* 0x0005881601007387 */ /* 0x0003e80000100a00 */
[----:B0-----:R-:W2:Y:S04]  /*217f70*/  LDL.LU R21, [R1+0x8258] ;  /* 0x0082580001157983 */ /* 0x001ea80000300800 */
[----:B------:R-:W2:Y:S04]  /*217f80*/  LDL.LU R5, [R1+0x310] ;  /* 0x0003100001057983 */ /* 0x000ea80000300800 */
[----:B------:R-:W2:Y:S04]  /*217f90*/  LDL.LU R6, [R1+0x314] ;  /* 0x0003140001067983 */ /* 0x000ea80000300800 */
[----:B------:R-:W2:Y:S01]  /*217fa0*/  LDL.LU R7, [R1+0x30c] ;  /* 0x00030c0001077983 */ /* 0x000ea20000300800 */
[----:B------:R-:W-:Y:S01]  /*217fb0*/  PRMT R18, R0, 0x5210, R18 ;  /* 0x0000521000127816 */ /* 0x000fe20000000012 */
[----:B------:R-:W-:Y:S01]  /*217fc0*/  IMAD.MOV.U32 R13, RZ, RZ, R19 ;  /* 0x000000ffff0d7224 */ /* 0x000fe200078e0013 */
[----:B------:R-:W-:Y:S06]  /*217fd0*/  BAR.SYNC.DEFER_BLOCKING 0x0 ;  /* 0x0000000000007b1d */ /* 0x000fec0000010000 */
[----:B------:R4:W-:Y:S04]  /*217fe0*/  STSM.16.M88.4 [R26], R12 ;  /* 0x0000000c1a007844 */ /* 0x0009e80000000200 */
[----:B--2---:R-:W-:Y:S04]  /*217ff0*/  STL.64 [R1+0x8250], R6 ;  /* 0x0082500601007387 */ /* 0x004fe80000100a00 */
[----:B------:R-:W-:Y:S04]  /*218000*/  STL [R1+0x8248], R5 ;  /* 0x0082480501007387 */ /* 0x000fe80000100800 */
[----:B------:R-:W2:Y:S04]  /*218010*/  LDL.LU R0, [R1+0x218] ;  /* 0x0002180001007983 */ /* 0x000ea80000300800 */
[----:B-1----:R-:W2:Y:S04]  /*218020*/  LDL.LU R22, [R1+0x53f8] ;  /* 0x0053f80001167983 */ /* 0x002ea80000300800 */
[----:B------:R-:W2:Y:S01]  /*218030*/  LDL.LU R23, [R1+0x53f4] ;  /* 0x0053f40001177983 */ /* 0x000ea20000300800 */
[----:B------:R-:W-:Y:S01]  /*218040*/  PRMT R19, R10, 0x5210, R4 ;  /* 0x000052100a137816 */ /* 0x000fe20000000004 */
[----:B------:R-:W-:Y:S01]  /*218050*/  BAR.SYNC.DEFER_BLOCKING 0x0 ;  /* 0x0000000000007b1d */ /* 0x000fe20000010000 */
[----:B----4-:R-:W-:-:S02]  /*218060*/  LOP3.LUT R13, R3, 0xffff, RZ, 0xc0, !PT ;  /* 0x0000ffff030d7812 */ /* 0x010fc400078ec0ff */
[----:B------:R-:W-:Y:S02]  /*218070*/  LOP3.LUT R3, R8, 0xffff, RZ, 0xc0, !PT ;  /* 0x0000ffff08037812 */ /* 0x000fe400078ec0ff */
[----:B------:R-:W-:Y:S02]  /*218080*/  LOP3.LUT R2, R2, 0xffff, RZ, 0xc0, !PT ;  /* 0x0000ffff02027812 */ /* 0x000fe400078ec0ff */
[----:B------:R-:W-:Y:S01]  /*218090*/  LOP3.LUT R12, R21, 0xffff, RZ, 0xc0, !PT ;  /* 0x0000ffff150c7812 */ /* 0x000fe200078ec0ff */
[----:B------:R-:W0:Y:S01]  /*2180a0*/  LDS.128 R4, [R27] ;  /* 0x000000001b047984 */ /* 0x000e220000000c00 */
[----:B------:R-:W-:Y:S02]  /*2180b0*/  PRMT R20, R28, 0x4210, R13 ;  /* 0x000042101c147816 */ /* 0x000fe4000000000d */
[----:B------:R-:W-:Y:S02]  /*2180c0*/  PRMT R21, R24, 0x4210, R3 ;  /* 0x0000421018157816 */ /* 0x000fe40000000003 */
[----:B------:R-:W-:Y:S01]  /*2180d0*/  PRMT R17, R29, 0x5210, R17 ;  /* 0x000052101d117816 */ /* 0x000fe20000000011 */
[----:B------:R-:W-:Y:S06]  /*2180e0*/  BAR.SYNC.DEFER_BLOCKING 0x0 ;  /* 0x0000000000007b1d */ /* 0x000fec0000010000 */
[----:B--2---:R1:W-:Y:S04]  /*2180f0*/  STL.64 [R1+0x8240], R22 ;  /* 0x0082401601007387 */ /* 0x0043e80000100a00 */
[----:B------:R-:W2:Y:S04]  /*218100*/  LDL.LU R29, [R1+0x53ac] ;  /* 0x0053ac00011d7983 */ /* 0x000ea80000300800 */
[----:B------:R-:W4:Y:S01]  /*218110*/  LDL.LU R8, [R1+0x53a8] ;  /* 0x0053a80001087983 */ /* 0x000f220000300800 */
[----:B-1----:R-:W-:-:S02]  /*218120*/  PRMT R22, R25, 0x4210, R2 ;  /* 0x0000421019167816 */ /* 0x002fc40000000002 */
[----:B------:R-:W-:-:S05]  /*218130*/  PRMT R23, R9, 0x4210, R12 ;  /* 0x0000421009177816 */ /* 0x000fca000000000c */
[----:B------:R-:W-:Y:S01]  /*218140*/  STSM.16.M88.4 [R26], R20 ;  /* 0x000000141a007844 */ /* 0x000fe20000000200 */
[----:B------:R-:W-:Y:S06]  /*218150*/  BAR.SYNC.DEFER_BLOCKING 0x0 ;  /* 0x0000000000007b1d */ /* 0x000fec0000010000 */
[----:B------:R-:W1:Y:S04]  /*218160*/  LDS.128 R20, [R27] ;  /* 0x000000001b147984 */ /* 0x000e680000000c00 */
[----:B0-----:R-:W-:Y:S04]  /*218170*/  STL.64 [R1+0x570], R4 ;  /* 0x0005700401007387 */ /* 0x001fe80000100a00 */
[----:B------:R0:W-:Y:S01]  /*218180*/  STL.64 [R1+0x578], R6 ;  /* 0x0005780601007387 */ /* 0x0001e20000100a00 */
[----:B------:R-:W-:Y:S06]  /*218190*/  BAR.SYNC.DEFER_BLOCKING 0x0 ;  /* 0x0000000000007b1d */ /* 0x000fec0000010000 */
[----:B0-----:R-:W2:Y:S04]  /*2181a0*/  LDL.LU.64 R6, [R1+0x8250] ;  /* 0x0082500001067983 */ /* 0x001ea80000300a00 */
[----:B------:R-:W3:Y:S04]  /*2181b0*/  LDL.LU R5, [R1+0x8248] ;  /* 0x0082480001057983 */ /* 0x000ee80000300800 */
[----:B------:R-:W4:Y:S04]  /*2181c0*/  LDL.LU R28, [R1+0x1b44] ;  /* 0x001b4400011c7983 */ /* 0x000f280000300800 */
[----:B------:R-:W4:Y:S04]  /*2181d0*/  LDL.LU R4, [R1+0x1b40] ;  /* 0x001b400001047983 */ /* 0x000f280000300800 */
[----:B------:R-:W4:Y:S04]  /*2181e0*/  LDL.LU R9, [R1+0x1b3c] ;  /* 0x001b3c0001097983 */ /* 0x000f280000300800 */
[----:B------:R-:W4:Y:S04]  /*2181f0*/  LDL.LU R10, [R1+0x1b38] ;  /* 0x001b3800010a7983 */ /* 0x000f280000300800 */
[----:B-1----:R-:W-:Y:S04]  /*218200*/  STL.64 [R1+0x560], R20 ;  /* 0x0005601401007387 */ /* 0x002fe80000100a00 */
[----:B------:R0:W-:Y:S04]  /*218210*/  STL.64 [R1+0x568], R22 ;  /* 0x0005681601007387 */ /* 0x0001e80000100a00 */
[----:B0-----:R-:W4:Y:S04]  /*218220*/  LDL.LU.64 R22, [R1+0x8240] ;  /* 0x0082400001167983 */ /* 0x001f280000300a00 */
[----:B------:R-:W4:Y:S04]  /*218230*/  LDL.LU R24, [R1+0x31c] ;  /* 0x00031c0001187983 */ /* 0x000f280000300800 */
[----:B------:R-:W4:Y:S01]  /*218240*/  LDL.LU R25, [R1+0x320] ;  /* 0x0003200001197983 */ /* 0x000f220000300800 */
[----:B--2---:R-:W-:-:S02]  /*218250*/  PRMT R3, R6, 0x5210, R3 ;  /* 0x0000521006037816 */ /* 0x004fc40000000003 */
[----:B------:R-:W-:Y:S01]  /*218260*/  PRMT R2, R7, 0x5210, R2 ;  /* 0x0000521007027816 */ /* 0x000fe20000000002 */
[----:B------:R-:W2:Y:S01]  /*218270*/  LDL.LU R6, [R1+0x318] ;  /* 0x0003180001067983 */ /* 0x000ea20000300800 */
[----:B---3--:R-:W-:-:S03]  /*218280*/  PRMT R5, R5, 0x5210, R13 ;  /* 0x0000521005057816 */ /* 0x008fc6000000000d */
[----:B------:R-:W3:Y:S01]  /*218290*/  LDL.LU R7, [R1+0x1e38] ;  /* 0x001e380001077983 */ /* 0x000ee20000300800 */
[----:B----4-:R-:W-:-:S03]  /*2182a0*/  LOP3.LUT R13, R23, 0xffff, RZ, 0xc0, !PT ;  /* 0x0000ffff170d7812 */ /* 0x010fc600078ec0ff */
[----:B------:R-:W4:Y:S04]  /*2182b0*/  LDL.LU R23, [R1+0x1e34] ;  /* 0x001e340001177983 */ /* 0x000f280000300800 */
[----:B------:R-:W-:Y:S01]  /*2182c0*/  STSM.16.M88.4 [R26], R16 ;  /* 0x000000101a007844 */ /* 0x000fe20000000200 */
[----:B------:R-:W-:Y:S02]  /*2182d0*/  PRMT R0, R0, 0x5210, R12 ;  /* 0x0000521000007816 */ /* 0x000fe4000000000c */
[----:B------:R-:W-:Y:S01]  /*2182e0*/  LOP3.LUT R14, R22, 0xffff, RZ, 0xc0, !PT ;  /* 0x0000ffff160e7812 */ /* 0x000fe200078ec0ff */
[----:B------:R-:W-:Y:S02]  /*2182f0*/  IMAD.MOV.U32 R22, RZ, RZ, R2 ;  /* 0x000000ffff167224 */ /* 0x000fe400078e0002 */
[----:B------:R-:W-:-:S02]  /*218300*/  IMAD.MOV.U32 R20, RZ, RZ, R5 ;  /* 0x000000ffff147224 */ /* 0x000fc400078e0005 */
[----:B------:R-:W-:Y:S01]  /*218310*/  IMAD.MOV.U32 R21, RZ, RZ, R3 ;  /* 0x000000ffff157224 */ /* 0x000fe200078e0003 */
[----:B------:R-:W-:Y:S06]  /*218320*/  BAR.SYNC.DEFER_BLOCKING 0x0 ;  /* 0x0000000000007b1d */ /* 0x000fec0000010000 */
[----:B----4-:R0:W-:Y:S02]  /*218330*/  STL [R1+0x8228], R23 ;  /* 0x0082281701007387 */ /* 0x0101e40000100800 */
[----:B0-----:R-:W-:-:S05]  /*218340*/  IMAD.MOV.U32 R23, RZ, RZ, R0 ;  /* 0x000000ffff177224 */ /* 0x001fca00078e0000 */
[----:B------:R-:W-:Y:S04]  /*218350*/  STL.64 [R1+0x8238], R22 ;  /* 0x0082381601007387 */ /* 0x000fe80000100a00 */
[----:B------:R-:W-:Y:S04]  /*218360*/  STL.64 [R1+0x8230], R20 ;  /* 0x0082301401007387 */ /* 0x000fe80000100a00 */
[----:B------:R-:W0:Y:S04]  /*218370*/  LDS.128 R20, [R27] ;  /* 0x000000001b147984 */ /* 0x000e280000000c00 */
[----:B------:R-:W4:Y:S04]  /*218380*/  LDL.LU R0, [R1+0x1de0] ;  /* 0x001de00001007983 */ /* 0x000f280000300800 */
        /* <DEDUP_REMOVED lines=8> */
[----:B------:R-:W-:-:S02]  /*218410*/  LOP3.LUT R8, R8, 0xffff, RZ, 0xc0, !PT ;  /* 0x0000ffff08087812 */ /* 0x000fc400078ec0ff */
[----:B------:R-:W-:Y:S02]  /*218420*/  LOP3.LUT R12, R29, 0xffff, RZ, 0xc0, !PT ;  /* 0x0000ffff1d0c7812 */ /* 0x000fe400078ec0ff */
[----:B------:R-:W-:Y:S02]  /*218430*/  PRMT R17, R4, 0x4210, R13 ;  /* 0x0000421004117816 */ /* 0x000fe4000000000d */
[----:B------:R-:W-:Y:S01]  /*218440*/  PRMT R19, R10, 0x4210, R8 ;  /* 0x000042100a137816 */ /* 0x000fe20000000008 */
[----:B------:R-:W3:Y:S01]  /*218450*/  LDL.LU R4, [R1+0x1b4c] ;  /* 0x001b4c0001047983 */ /* 0x000ee20000300800 */
[----:B------:R-:W-:Y:S02]  /*218460*/  PRMT R16, R28, 0x4210, R14 ;  /* 0x000042101c107816 */ /* 0x000fe4000000000e */
[----:B------:R-:W-:Y:S01]  /*218470*/  PRMT R18, R9, 0x4210, R12 ;  /* 0x0000421009127816 */ /* 0x000fe2000000000c */
[----:B--2---:R-:W-:Y:S01]  /*218480*/  STSM.16.M88.4 [R26], R20 ;  /* 0x000000141a007844 */ /* 0x004fe20000000200 */
[----:B------:R-:W-:Y:S06]  /*218490*/  BAR.SYNC.DEFER_BLOCKING 0x0 ;  /* 0x0000000000007b1d */ /* 0x000fec0000010000 */
[----:B------:R-:W0:Y:S02]  /*2184a0*/  LDS.128 R20, [R27] ;  /* 0x000000001b147984 */ /* 0x000e240000000c00 */
[----:B------:R-:W-:Y:S06]  /*2184b0*/  BAR.SYNC.DEFER_BLOCKING 0x0 ;  /* 0x0000000000007b1d */ /* 0x000fec0000010000 */
[----:B------:R1:W-:Y:S04]  /*2184c0*/  STSM.16.M88.4 [R26], R16 ;  /* 0x000000101a007844 */ /* 0x0003e80000000200 */
[----:B0-----:R-:W-:Y:S01]  /*2184d0*/  STL [R1+0x540], R20 ;  /* 0x0005401401007387 */ /* 0x001fe20000100800 */
[----:B------:R-:W-:-:S03]  /*2184e0*/  IMAD.MOV.U32 R10, RZ, RZ, R21 ;  /* 0x000000ffff0a7224 */ /* 0x000fc600078e0015 */
[----:B------:R0:W-:Y:S01]  /*2184f0*/  STL.64 [R1+0x548], R22 ;  /* 0x0005481601007387 */ /* 0x0001e20000100a00 */
[----:B-1----:R-:W-:Y:S02]  /*218500*/  PRMT R16, R24, 0x5210, R14 ;  /* 0x0000521018107816 */ /* 0x002fe4000000000e */
[----:B------:R-:W-:Y:S02]  /*218510*/  PRMT R17, R25, 0x5210, R13 ;  /* 0x0000521019117816 */ /* 0x000fe4000000000d */
[----:B---3--:R-:W-:Y:S01]  /*218520*/  LOP3.LUT R13, R7, 0xffff, RZ, 0xc0, !PT ;  /* 0x0000ffff070d7812 */ /* 0x008fe200078ec0ff */
[----:B0-----:R-:W2:Y:S04]  /*218530*/  LDL.LU R23, [R1+0x8228] ;  /* 0x0082280001177983 */ /* 0x001ea80000300800 */
[----:B------:R-:W3:Y:S04]  /*218540*/  LDL.LU R29, [R1+0x1b48] ;  /* 0x001b4800011d7983 */ /* 0x000ee80000300800 */
[----:B------:R-:W3:Y:S01]  /*218550*/  LDL.LU R9, [R1+0x210] ;  /* 0x0002100001097983 */ /* 0x000ee20000300800 */
[----:B------:R-:W-:-:S03]  /*218560*/  PRMT R18, R6, 0x5210, R12 ;  /* 0x0000521006127816 */ /* 0x000fc6000000000c */
[----:B------:R4:W-:Y:S04]  /*218570*/  STL.64 [R1+0x7c78], R10 ;  /* 0x007c780a01007387 */ /* 0x0009e80000100a00 */
[----:B------:R-:W3:Y:S04]  /*218580*/  LDL.LU R28, [R1+0x328] ;  /* 0x00032800011c7983 */ /* 0x000ee80000300800 */
[----:B------:R-:W3:Y:S04]  /*218590*/  LDL.LU R24, [R1+0x32c] ;  /* 0x00032c0001187983 */ /* 0x000ee80000300800 */
[----:B------:R-:W3:Y:S04]  /*2185a0*/  LDL.LU R7, [R1+0x324] ;  /* 0x0003240001077983 */ /* 0x000ee80000300800 */
[----:B------:R-:W3:Y:S04]  /*2185b0*/  LDL.LU R6, [R1+0x20c] ;  /* 0x00020c0001067983 */ /* 0x000ee80000300800 */
[----:B------:R-:W3:Y:S04]  /*2185c0*/  LDL.LU R25, [R1+0x5414] ;  /* 0x0054140001197983 */ /* 0x000ee80000300800 */
[----:B------:R-:W3:Y:S04]  /*2185d0*/  LDL.LU R21, [R1+0x540c] ;  /* 0x00540c0001157983 */ /* 0x000ee80000300800 */
[----:B------:R-:W3:Y:S01]  /*2185e0*/  LDL.LU R22, [R1+0x53c4] ;  /* 0x0053c40001167983 */ /* 0x000ee20000300800 */
[----:B----4-:R-:W-:-:S02]  /*2185f0*/  LOP3.LUT R11, R0, 0xffff, RZ, 0xc0, !PT ;  /* 0x0000ffff000b7812 */ /* 0x010fc400078ec0ff */
[----:B------:R-:W-:Y:S02]  /*218600*/  LOP3.LUT R10, R2, 0xffff, RZ, 0xc0, !PT ;  /* 0x0000ffff020a7812 */ /* 0x000fe400078ec0ff */
[----:B------:R-:W-:-:S05]  /*218610*/  PRMT R2, R3, 0x4210, R13 ;  /* 0x0000421003027816 */ /* 0x000fca000000000d */
[----:B------:R-:W-:Y:S01]  /*218620*/  IMAD.MOV.U32 R20, RZ, RZ, R2 ;  /* 0x000000ffff147224 */ /* 0x000fe200078e0002 */
[----:B------:R-:W-:Y:S01]  /*218630*/  BAR.SYNC.DEFER_BLOCKING 0x0 ;  /* 0x0000000000007b1d */ /* 0x000fe20000010000 */
[----:B--2---:R-:W-:-:S04]  /*218640*/  LOP3.LUT R12, R23, 0xffff, RZ, 0xc0, !PT ;  /* 0x0000ffff170c7812 */ /* 0x004fc800078ec0ff */
[----:B------:R-:W-:Y:S01]  /*218650*/  PRMT R0, R5, 0x4210, R12 ;  /* 0x0000421005007816 */ /* 0x000fe2000000000c */
[----:B---3--:R-:W-:Y:S04]  /*218660*/  STL [R1+0x821c], R22 ;  /* 0x00821c1601007387 */ /* 0x008fe80000100800 */
[----:B------:R0:W-:Y:S04]  /*218670*/  STL [R1+0x8218], R21 ;  /* 0x0082181501007387 */ /* 0x0001e80000100800 */
[----:B------:R-:W-:Y:S04]  /*218680*/  STL.64 [R1+0x8220], R12 ;  /* 0x0082200c01007387 */ /* 0x000fe80000100a00 */
[----:B------:R-:W1:Y:S01]  /*218690*/  LDS.128 R12, [R27] ;  /* 0x000000001b0c7984 */ /* 0x000e620000000c00 */
[----:B0-----:R-:W-:-:S03]  /*2186a0*/  IMAD.MOV.U32 R21, RZ, RZ, R0 ;  /* 0x000000ffff157224 */ /* 0x001fc600078e0000 */
[----:B------:R-:W2:Y:S01]  /*2186b0*/  LDL.LU R0, [R1+0x53c0] ;  /* 0x0053c00001007983 */ /* 0x000ea20000300800 */
[----:B------:R-:W-:-:S03]  /*2186c0*/  PRMT R22, R4, 0x4210, R11 ;  /* 0x0000421004167816 */ /* 0x000fc6000000000b */
[----:B------:R-:W3:Y:S01]  /*2186d0*/  LDL.LU R2, [R1+0x1b60] ;  /* 0x001b600001027983 */ /* 0x000ee20000300800 */
[----:B------:R-:W-:-:S03]  /*2186e0*/  PRMT R19, R9, 0x5210, R8 ;  /* 0x0000521009137816 */ /* 0x000fc60000000008 */
[----:B------:R-:W4:Y:S04]  /*2186f0*/  LDL.LU R5, [R1+0x1b58] ;  /* 0x001b580001057983 */ /* 0x000f280000300800 */
[----:B------:R-:W2:Y:S04]  /*218700*/  LDL.LU R4, [R1+0x1b5c] ;  /* 0x001b5c0001047983 */ /* 0x000ea80000300800 */
[----:B------:R-:W2:Y:S01]  /*218710*/  LDL.LU R3, [R1+0x1aa8] ;  /* 0x001aa80001037983 */ /* 0x000ea20000300800 */
[----:B------:R-:W-:Y:S06]  /*218720*/  BAR.SYNC.DEFER_BLOCKING 0x0 ;  /* 0x0000000000007b1d */ /* 0x000fec0000010000 */
[----:B-1----:R0:W-:Y:S01]  /*218730*/  STL [R1+0x534], R13 ;  /* 0x0005340d01007387 */ /* 0x0021e20000100800 */
[----:B------:R-:W-:-:S03]  /*218740*/  IMAD.MOV.U32 R9, RZ, RZ, R12 ;  /* 0x000000ffff097224 */ /* 0x000fc600078e000c */
[----:B------:R-:W-:Y:S04]  /*218750*/  STL.64 [R1+0x538], R14 ;  /* 0x0005380e01007387 */ /* 0x000fe80000100a00 */
[----:B0-----:R-:W2:Y:S01]  /*218760*/  LDL.LU.64 R12, [R1+0x8220] ;  /* 0x00822000010c7983 */ /* 0x001ea20000300a00 */
[----:B------:R-:W-:-:S05]  /*218770*/  PRMT R23, R29, 0x4210, R10 ;  /* 0x000042101d177816 */ /* 0x000fca000000000a */
[----:B------:R-:W-:Y:S01]  /*218780*/  STSM.16.M88.4 [R26], R20 ;  /* 0x000000141a007844 */ /* 0x000fe20000000200 */
[----:B------:R-:W-:Y:S06]  /*218790*/  BAR.SYNC.DEFER_BLOCKING 0x0 ;  /* 0x0000000000007b1d */ /* 0x000fec0000010000 */
[----:B------:R-:W0:Y:S02]  /*2187a0*/  LDS.128 R20, [R27] ;  /* 0x000000001b147984 */ /* 0x000e240000000c00 */
[----:B------:R-:W-:Y:S06]  /*2187b0*/  BAR.SYNC.DEFER_BLOCKING 0x0 ;  /* 0x0000000000007b1d */ /* 0x000fec0000010000 */
[----:B------:R-:W-:Y:S01]  /*2187c0*/  STSM.16.M88.4 [R26], R16 ;  /* 0x000000101a007844 */ /* 0x000fe20000000200 */
[----:B0-----:R-:W-:-:S03]  /*2187d0*/  IMAD.MOV.U32 R8, RZ, RZ, R21 ;  /* 0x000000ffff087224 */ /* 0x001fc600078e0015 */
[----:B------:R-:W-:Y:S04]  /*2187e0*/  STL [R1+0x520], R20 ;  /* 0x0005201401007387 */ /* 0x000fe80000100800 */
[----:B------:R0:W-:Y:S04]  /*2187f0*/  STL.64 [R1+0x528], R22 ;  /* 0x0005281601007387 */ /* 0x0001e80000100a00 */
[----:B0-----:R-:W4:Y:S04]  /*218800*/  LDL.LU R22, [R1+0x821c] ;  /* 0x00821c0001167983 */ /* 0x001f280000300800 */
[----:B------:R-:W4:Y:S04]  /*218810*/  LDL.LU R21, [R1+0x8218] ;  /* 0x0082180001157983 */ /* 0x000f280000300800 */
[----:B------:R2:W-:Y:S04]  /*218820*/  STL [R1+0x7bec], R8 ;  /* 0x007bec0801007387 */ /* 0x0005e80000100800 */
[----:B------:R-:W4:Y:S04]  /*218830*/  LDL.LU R23, [R1+0x338] ;  /* 0x0003380001177983 */ /* 0x000f280000300800 */
[----:B------:R-:W4:Y:S01]  /*218840*/  LDL.LU R29, [R1+0x330] ;  /* 0x00033000011d7983 */ /* 0x000f220000300800 */
[----:B--2---:R-:W-:-:S02]  /*218850*/  PRMT R8, R24, 0x5210, R12 ;  /* 0x0000521018087816 */ /* 0x004fc4000000000c */
[----:B------:R-:W-:Y:S02]  /*218860*/  LOP3.LUT R12, R25, 0xffff, RZ, 0xc0, !PT ;  /* 0x0000ffff190c7812 */ /* 0x000fe400078ec0ff */
[----:B------:R-:W-:Y:S02]  /*218870*/  PRMT R13, R28, 0x5210, R13 ;  /* 0x000052101c0d7816 */ /* 0x000fe4000000000d */
[----:B------:R-:W2:Y:S01]  /*218880*/  LDL.LU R28, [R1+0x334] ;  /* 0x00033400011c7983 */ /* 0x000ea20000300800 */
[----:B---3--:R-:W-:-:S03]  /*218890*/  PRMT R14, R2, 0x4210, R12 ;  /* 0x00004210020e7816 */ /* 0x008fc6000000000c */
[----:B------:R-:W3:Y:S04]  /*2188a0*/  LDL.LU R24, [R1+0x1e4c] ;  /* 0x001e4c0001187983 */ /* 0x000ee80000300800 */
[----:B------:R-:W2:Y:S04]  /*2188b0*/  LDL.LU R25, [R1+0x1e48] ;  /* 0x001e480001197983 */ /* 0x000ea80000300800 */
[----:B------:R-:W2:Y:S04]  /*2188c0*/  LDL.LU R2, [R1+0x1df8] ;  /* 0x001df80001027983 */ /* 0x000ea80000300800 */
[----:B------:R-:W2:Y:S01]  /*2188d0*/  LDL.LU R19, [R1+0x1df4] ;  /* 0x001df40001137983 */ /* 0x000ea20000300800 */
[----:B------:R-:W-:-:S02]  /*2188e0*/  PRMT R7, R7, 0x5210, R11 ;  /* 0x0000521007077816 */ /* 0x000fc4000000000b */
[----:B------:R-:W-:Y:S01]  /*2188f0*/  PRMT R6, R6, 0x5210, R10 ;  /* 0x0000521006067816 */ /* 0x000fe2000000000a */
[----:B------:R-:W-:Y:S02]  /*218900*/  IMAD.MOV.U32 R16, RZ, RZ, R14 ;  /* 0x000000ffff107224 */ /* 0x000fe400078e000e */
[----:B------:R-:W-:Y:S02]  /*218910*/  IMAD.MOV.U32 R14, RZ, RZ, R7 ;  /* 0x000000ffff0e7224 */ /* 0x000fe400078e0007 */
[----:B------:R-:W-:Y:S01]  /*218920*/  IMAD.MOV.U32 R15, RZ, RZ, R6 ;  /* 0x000000ffff0f7224 */ /* 0x000fe200078e0006 */
[----:B------:R-:W-:-:S04]  /*218930*/  LOP3.LUT R0, R0, 0xffff, RZ, 0xc0, !PT ;  /* 0x0000ffff00007812 */ /* 0x000fc800078ec0ff */
[----:B------:R-:W-:Y:S02]  /*218940*/  PRMT R3, R3, 0x4210, R0 ;  /* 0x0000421003037816 */ /* 0x000fe40000000000 */
[----:B----4-:R-:W-:Y:S02]  /*218950*/  LOP3.LUT R10, R22, 0xffff, RZ, 0xc0, !PT ;  /* 0x0000ffff160a7812 */ /* 0x010fe400078ec0ff */
[----:B------:R-:W-:Y:S02]  /*218960*/  LOP3.LUT R11, R21, 0xffff, RZ, 0xc0, !PT ;  /* 0x0000ffff150b7812 */ /* 0x000fe400078ec0ff */
[----:B------:R-:W-:Y:S02]  /*218970*/  PRMT R4, R4, 0x4210, R10 ;  /* 0x0000421004047816 */ /* 0x000fe4000000000a */
[----:B------:R-:W-:-:S03]  /*218980*/  PRMT R5, R5, 0x4210, R11 ;  /* 0x0000421005057816 */ /* 0x000fc6000000000b */
[----:B------:R-:W-:Y:S02]  /*218990*/  IMAD.MOV.U32 R18, RZ, RZ, R4 ;  /* 0x000000ffff127224 */ /* 0x000fe400078e0004 */
[----:B------:R-:W-:Y:S01]  /*2189a0*/  IMAD.MOV.U32 R17, RZ, RZ, R5 ;  /* 0x000000ffff117224 */ /* 0x000fe200078e0005 */
[----:B------:R-:W-:Y:S06]  /*2189b0*/  BAR.SYNC.DEFER_BLOCKING 0x0 ;  /* 0x0000000000007b1d */ /* 0x000fec0000010000 */
[----:B--2---:R-:W-:Y:S04]  /*2189c0*/  STL [R1+0x81fc], R19 ;  /* 0x0081fc1301007387 */ /* 0x004fe80000100800 */
[----:B------:R0:W-:Y:S04]  /*2189d0*/  STL [R1+0x8200], R12 ;  /* 0x0082000c01007387 */ /* 0x0001e80000100800 */
[----:B------:R-:W-:Y:S01]  /*2189e0*/  STL.64 [R1+0x8210], R14 ;  /* 0x0082100e01007387 */ /* 0x000fe20000100a00 */
[----:B0-----:R-:W-:-:S02]  /*2189f0*/  IMAD.MOV.U32 R12, RZ, RZ, R13 ;  /* 0x000000ffff0c7224 */ /* 0x001fc400078e000d */
[----:B------:R-:W-:-:S05]  /*218a00*/  IMAD.MOV.U32 R13, RZ, RZ, R8 ;  /* 0x000000ffff0d7224 */ /* 0x000fca00078e0008 */
[----:B------:R-:W-:Y:S04]  /*218a10*/  STL.64 [R1+0x8208], R12 ;  /* 0x0082080c01007387 */ /* 0x000fe80000100a00 */
[----:B------:R-:W0:Y:S01]  /*218a20*/  LDS.128 R12, [R27] ;  /* 0x000000001b0c7984 */ /* 0x000e220000000c00 */
[----:B------:R-:W-:-:S03]  /*218a30*/  IMAD.MOV.U32 R19, RZ, RZ, R3 ;  /* 0x000000ffff137224 */ /* 0x000fc600078e0003 */
[----:B------:R-:W2:Y:S04]  /*218a40*/  LDL.LU R21, [R1+0x1b70] ;  /* 0x001b700001157983 */ /* 0x000ea80000300800 */
[----:B------:R-:W4:Y:S04]  /*218a50*/  LDL.LU R3, [R1+0x1b6c] ;  /* 0x001b6c0001037983 */ /* 0x000f280000300800 */
[----:B------:R-:W2:Y:S04]  /*218a60*/  LDL.LU R4, [R1+0x1b68] ;  /* 0x001b680001047983 */ /* 0x000ea80000300800 */
[----:B------:R-:W2:Y:S04]  /*218a70*/  LDL.LU R5, [R1+0x1b64] ;  /* 0x001b640001057983 */ /* 0x000ea80000300800 */
[----:B------:R-:W2:Y:S01]  /*218a80*/  LDL.LU R6, [R1+0x208] ;  /* 0x0002080001067983 */ /* 0x000ea20000300800 */
[----:B------:R-:W-:Y:S06]  /*218a90*/  BAR.SYNC.DEFER_BLOCKING 0x0 ;  /* 0x0000000000007b1d */ /* 0x000fec0000010000 */
[----:B0-----:R-:W-:Y:S01]  /*218aa0*/  STL.64 [R1+0x510], R12 ;  /* 0x0005100c01007387 */ /* 0x001fe20000100a00 */
[----:B------:R-:W-:-:S03]  /*218ab0*/  IMAD.MOV.U32 R7, RZ, RZ, R15 ;  /* 0x000000ffff077224 */ /* 0x000fc600078e000f */
[----:B------:R0:W-:Y:S04]  /*218ac0*/  STL [R1+0x518], R14 ;  /* 0x0005180e01007387 */ /* 0x0001e80000100800 */
[----:B0-----:R-:W2:Y:S04]  /*218ad0*/  LDL.LU.64 R14, [R1+0x8210] ;  /* 0x00821000010e7983 */ /* 0x001ea80000300a00 */
[----:B------:R-:W2:Y:S04]  /*218ae0*/  LDL.LU.64 R12, [R1+0x8208] ;  /* 0x00820800010c7983 */ /* 0x000ea80000300a00 */
[----:B------:R-:W-:Y:S04]  /*218af0*/  STL [R1+0x81f8], R7 ;  /* 0x0081f80701007387 */ /* 0x000fe80000100800 */
[----:B--2---:R-:W-:Y:S01]  /*218b00*/  STSM.16.M88.4 [R26], R12 ;  /* 0x0000000c1a007844 */ /* 0x004fe20000000200 */
[----:B------:R-:W-:Y:S06]  /*218b10*/  BAR.SYNC.DEFER_BLOCKING 0x0 ;  /* 0x0000000000007b1d */ /* 0x000fec0000010000 */
[----:B------:R-:W0:Y:S02]  /*218b20*/  LDS.128 R12, [R27] ;  /* 0x000000001b0c7984 */ /* 0x000e240000000c00 */
[----:B------:R-:W-:Y:S06]  /*218b30*/  BAR.SYNC.DEFER_BLOCKING 0x0 ;  /* 0x0000000000007b1d */ /* 0x000fec0000010000 */
[----:B------:R1:W-:Y:S01]  /*218b40*/  STSM.16.M88.4 [R26], R16 ;  /* 0x000000101a007844 */ /* 0x0003e20000000200 */
[----:B0-----:R-:W-:-:S03]  /*218b50*/  IMAD.MOV.U32 R8, RZ, RZ, R12 ;  /* 0x000000ffff087224 */ /* 0x001fc600078e000c */
[----:B------:R-:W-:Y:S04]  /*218b60*/  STL [R1+0x504], R13 ;  /* 0x0005040d01007387 */ /* 0x000fe80000100800 */
[----:B------:R-:W-:Y:S04]  /*218b70*/  STL.64 [R1+0x508], R14 ;  /* 0x0005080e01007387 */ /* 0x000fe80000100a00 */
[----:B------:R-:W2:Y:S04]  /*218b80*/  LDL.LU R12, [R1+0x8200] ;  /* 0x00820000010c7983 */ /* 0x000ea80000300800 */
[----:B------:R0:W-:Y:S04]  /*218b90*/  STL.64 [R1+0x7c10], R8 ;  /* 0x007c100801007387 */ /* 0x0001e80000100a00 */
[----:B-1----:R-:W2:Y:S04]  /*218ba0*/  LDL.LU R19, [R1+0x81fc] ;  /* 0x0081fc0001137983 */ /* 0x002ea80000300800 */
[----:B------:R-:W2:Y:S04]  /*218bb0*/  LDL.LU R20, [R1+0x344] ;  /* 0x0003440001147983 */ /* 0x000ea80000300800 */
[----:B------:R-:W2:Y:S01]  /*218bc0*/  LDL.LU R22, [R1+0x33c] ;  /* 0x00033c0001167983 */ /* 0x000ea20000300800 */
[----:B0-----:R-:W-:-:S02]  /*218bd0*/  LOP3.LUT R9, R2, 0xffff, RZ, 0xc0, !PT ;  /* 0x0000ffff02097812 */ /* 0x001fc400078ec0ff */
[----:B------:R-:W-:Y:S02]  /*218be0*/  PRMT R15, R6, 0x5210, R0 ;  /* 0x00005210060f7816 */ /* 0x000fe40000000000 */
[----:B------:R-:W-:Y:S02]  /*218bf0*/  PRMT R18, R4, 0x4210, R9 ;  /* 0x0000421004127816 */ /* 0x000fe40000000009 */
[----:B------:R-:W-:Y:S02]  /*218c00*/  PRMT R13, R29, 0x5210, R11 ;  /* 0x000052101d0d7816 */ /* 0x000fe4000000000b */
[----:B------:R-:W-:Y:S02]  /*218c10*/  PRMT R14, R28, 0x5210, R10 ;  /* 0x000052101c0e7816 */ /* 0x000fe4000000000a */
[----:B---3--:R-:W-:Y:S02]  /*218c20*/  LOP3.LUT R11, R24, 0xffff, RZ, 0xc0, !PT ;  /* 0x0000ffff180b7812 */ /* 0x008fe400078ec0ff */
[----:B------:R-:W-:-:S02]  /*218c30*/  LOP3.LUT R10, R25, 0xffff, RZ, 0xc0, !PT ;  /* 0x0000ffff190a7812 */ /* 0x000fc400078ec0ff */
[----:B------:R-:W-:Y:S02]  /*218c40*/  PRMT R16, R21, 0x4210, R11 ;  /* 0x0000421015107816 */ /* 0x000fe4000000000b */
[----:B----4-:R-:W-:Y:S01]  /*218c50*/  PRMT R17, R3, 0x4210, R10 ;  /* 0x0000421003117816 */ /* 0x010fe2000000000a */
[----:B------:R-:W-:Y:S01]  /*218c60*/  BAR.SYNC.DEFER_BLOCKING 0x0 ;  /* 0x0000000000007b1d */ /* 0x000fe20000010000 */
[----:B--2---:R-:W-:-:S04]  /*218c70*/  LOP3.LUT R8, R19, 0xffff, RZ, 0xc0, !PT ;  /* 0x0000ffff13087812 */ /* 0x004fc800078ec0ff */
[----:B------:R-:W-:Y:S02]  /*218c80*/  PRMT R19, R5, 0x4210, R8 ;  /* 0x0000421005137816 */ /* 0x000fe40000000008 */
[----:B------:R-:W0:Y:S01]  /*218c90*/  LDS.128 R4, [R27] ;  /* 0x000000001b047984 */ /* 0x000e220000000c00 */
[----:B------:R-:W-:Y:S06]  /*218ca0*/  BAR.SYNC.DEFER_BLOCKING 0x0 ;  /* 0x0000000000007b1d */ /* 0x000fec0000010000 */
[----:B------:R-:W-:Y:S02]  /*218cb0*/  STSM.16.M88.4 [R26], R16 ;  /* 0x000000101a007844 */ /* 0x000fe40000000200 */
[----:B------:R-:W-:Y:S06]  /*218cc0*/  BAR.SYNC.DEFER_BLOCKING 0x0 ;  /* 0x0000000000007b1d */ /* 0x000fec0000010000 */
[----:B------:R-:W1:Y:S01]  /*218cd0*/  LDS.128 R16, [R27] ;  /* 0x000000001b107984 */ /* 0x000e620000000c00 */
[----:B------:R-:W-:Y:S01]  /*218ce0*/  PRMT R12, R23, 0x5210, R12 ;  /* 0x00005210170c7816 */ /* 0x000fe2000000000c */
[----:B------:R-:W-:Y:S06]  /*218cf0*/  BAR.SYNC.DEFER_BLOCKING 0x0 ;  /* 0x0000000000007b1d */ /* 0x000fec0000010000 */
[----:B------:R-:W2:Y:S04]  /*218d00*/  LDL.LU R23, [R1+0x340] ;  /* 0x0003400001177983 */ /* 0x000ea80000300800 */
[----:B------:R-:W3:Y:S04]  /*218d10*/  LDL.LU R29, [R1+0x200] ;  /* 0x00020000011d7983 */ /* 0x000ee80000300800 */
[----:B------:R-:W4:Y:S04]  /*218d20*/  LDL.LU R28, [R1+0x5428] ;  /* 0x00542800011c7983 */ /* 0x000f280000300800 */
[----:B------:R-:W4:Y:S04]  /*218d30*/  LDL.LU R24, [R1+0x5424] ;  /* 0x0054240001187983 */ /* 0x000f280000300800 */
[----:B------:R-:W4:Y:S04]  /*218d40*/  LDL.LU R25, [R1+0x53d8] ;  /* 0x0053d80001197983 */ /* 0x000f280000300800 */
[----:B------:R-:W4:Y:S04]  /*218d50*/  LDL.LU R2, [R1+0x53d4] ;  /* 0x0053d40001027983 */ /* 0x000f280000300800 */
[----:B0-----:R1:W-:Y:S04]  /*218d60*/  STL.64 [R1+0x4f0], R4 ;  /* 0x0004f00401007387 */ /* 0x0013e80000100a00 */
[----:B------:R0:W-:Y:S01]  /*218d70*/  STL [R1+0x4fc], R7 ;  /* 0x0004fc0701007387 */ /* 0x0001e20000100800 */
[----:B-1----:R-:W-:-:S03]  /*218d80*/  IMAD.MOV.U32 R5, RZ, RZ, R19 ;  /* 0x000000ffff057224 */ /* 0x002fc600078e0013 */
[----:B0-----:R-:W4:Y:S04]  /*218d90*/  LDL.LU R7, [R1+0x81f8] ;  /* 0x0081f80001077983 */ /* 0x001f280000300800 */
[----:B------:R-:W-:Y:S04]  /*218da0*/  STL [R1+0x7b74], R6 ;  /* 0x007b740601007387 */ /* 0x000fe80000100800 */
[----:B------:R-:W-:Y:S04]  /*218db0*/  STL.64 [R1+0x4e0], R16 ;  /* 0x0004e01001007387 */ /* 0x000fe80000100a00 */
[----:B------:R-:W-:Y:S04]  /*218dc0*/  STL [R1+0x4e8], R18 ;  /* 0x0004e81201007387 */ /* 0x000fe80000100800 */
[----:B------:R-:W4:Y:S04]  /*218dd0*/  LDL.LU R0, [R1+0x1b80] ;  /* 0x001b800001007983 */ /* 0x000f280000300800 */
[----:B------:R-:W4:Y:S04]  /*218de0*/  LDL.LU R3, [R1+0x1b7c] ;  /* 0x001b7c0001037983 */ /* 0x000f280000300800 */
[----:B------:R-:W-:Y:S04]  /*218df0*/  STL [R1+0x7b50], R5 ;  /* 0x007b500501007387 */ /* 0x000fe80000100800 */
[----:B------:R0:W-:Y:S04]  /*218e00*/  STSM.16.M88.4 [R26], R12 ;  /* 0x0000000c1a007844 */ /* 0x0001e80000000200 */
[----:B------:R-:W4:Y:S04]  /*218e10*/  LDL.LU R21, [R1+0x1b78] ;  /* 0x001b780001157983 */ /* 0x000f280000300800 */
[----:B------:R-:W4:Y:S01]  /*218e20*/  LDL.LU R4, [R1+0x1b74] ;  /* 0x001b740001047983 */ /* 0x000f220000300800 */
[----:B0-----:R-:W-:-:S02]  /*218e30*/  PRMT R12, R20, 0x5210, R11 ;  /* 0x00005210140c7816 */ /* 0x001fc4000000000b */
[----:B------:R-:W-:Y:S02]  /*218e40*/  PRMT R11, R22, 0x5210, R10 ;  /* 0x00005210160b7816 */ /* 0x000fe4000000000a */
[----:B------:R-:W4:Y:S04]  /*218e50*/  LDL.LU R22, [R1+0x350] ;  /* 0x0003500001167983 */ /* 0x000f280000300800 */
[----:B------:R-:W4:Y:S04]  /*218e60*/  LDL.LU R17, [R1+0x348] ;  /* 0x0003480001117983 */ /* 0x000f280000300800 */
[----:B------:R-:W4:Y:S04]  /*218e70*/  LDL.LU R18, [R1+0x34c] ;  /* 0x00034c0001127983 */ /* 0x000f280000300800 */
[----:B------:R-:W4:Y:S01]  /*218e80*/  LDL.LU R19, [R1+0x1e64] ;  /* 0x001e640001137983 */ /* 0x000f220000300800 */
[----:B------:R-:W-:Y:S01]  /*218e90*/  IMAD.MOV.U32 R16, RZ, RZ, R12 ;  /* 0x000000ffff107224 */ /* 0x000fe200078e000c */
[----:B------:R-:W-:Y:S01]  /*218ea0*/  BAR.SYNC.DEFER_BLOCKING 0x0 ;  /* 0x0000000000007b1d */ /* 0x000fe20000010000 */
[----:B--2---:R-:W-:-:S02]  /*218eb0*/  PRMT R6, R23, 0x5210, R9 ;  /* 0x0000521017067816 */ /* 0x004fc40000000009 */
[----:B---3--:R-:W-:Y:S02]  /*218ec0*/  PRMT R5, R29, 0x5210, R8 ;  /* 0x000052101d057816 */ /* 0x008fe40000000008 */
[----:B----4-:R-:W-:Y:S02]  /*218ed0*/  LOP3.LUT R10, R28, 0xffff, RZ, 0xc0, !PT ;  /* 0x0000ffff1c0a7812 */ /* 0x010fe400078ec0ff */
[----:B------:R-:W-:Y:S02]  /*218ee0*/  LOP3.LUT R9, R24, 0xffff, RZ, 0xc0, !PT ;  /* 0x0000ffff18097812 */ /* 0x000fe400078ec0ff */
[----:B------:R-:W-:Y:S02]  /*218ef0*/  LOP3.LUT R8, R25, 0xffff, RZ, 0xc0, !PT ;  /* 0x0000ffff19087812 */ /* 0x000fe400078ec0ff */
[----:B------:R-:W-:Y:S02]  /*218f00*/  LOP3.LUT R2, R2, 0xffff, RZ, 0xc0, !PT ;  /* 0x0000ffff02027812 */ /* 0x000fe400078ec0ff */
[----:B------:R-:W-:Y:S01]  /*218f10*/  PRMT R12, R0, 0x4210, R10 ;  /* 0x00004210000c7816 */ /* 0x000fe2000000000a */
[----:B------:R0:W-:Y:S04]  /*218f20*/  STL.64 [R1+0x81e0], R18 ;  /* 0x0081e01201007387 */ /* 0x0001e80000100a00 */
[----:B------:R1:W-:Y:S01]  /*218f30*/  STL [R1+0x81dc], R17 ;  /* 0x0081dc1101007387 */ /* 0x0003e20000100800 */
[----:B0-----:R-:W-:-:S02]  /*218f40*/  IMAD.MOV.U32 R18, RZ, RZ, R6 ;  /* 0x000000ffff127224 */ /* 0x001fc400078e0006 */
[----:B------:R-:W-:Y:S02]  /*218f50*/  IMAD.MOV.U32 R19, RZ, RZ, R5 ;  /* 0x000000ffff137224 */ /* 0x000fe400078e0005 */
[----:B-1----:R-:W-:-:S03]  /*218f60*/  IMAD.MOV.U32 R17, RZ, RZ, R11 ;  /* 0x000000ffff117224 */ /* 0x002fc600078e000b */
[----:B------:R-:W-:Y:S04]  /*218f70*/  STL.64 [R1+0x81f0], R18 ;  /* 0x0081f01201007387 */ /* 0x000fe80000100a00 */
[----:B------:R-:W-:Y:S04]  /*218f80*/  STL.64 [R1+0x81e8], R16 ;  /* 0x0081e81001007387 */ /* 0x000fe80000100a00 */
[----:B------:R-:W0:Y:S04]  /*218f90*/  LDS.128 R16, [R27] ;  /* 0x000000001b107984 */ /* 0x000e280000000c00 */
[----:B------:R-:W2:Y:S04]  /*218fa0*/  LDL.LU R23, [R1+0x1e60] ;  /* 0x001e600001177983 */ /* 0x000ea80000300800 */
[----:B------:R-:W3:Y:S01]  /*218fb0*/  LDL.LU R29, [R1+0x1e0c] ;  /* 0x001e0c00011d7983 */ /* 0x000ee20000300800 */
[----:B------:R-:W-:-:S03]  /*218fc0*/  PRMT R13, R3, 0x4210, R9 ;  /* 0x00004210030d7816 */ /* 0x000fc60000000009 */
[----:B------:R-:W4:Y:S01]  /*218fd0*/  LDL.LU R28, [R1+0x1e08] ;  /* 0x001e0800011c7983 */ /* 0x000f220000300800 */
[----:B------:R-:W-:-:S03]  /*218fe0*/  PRMT R15, R4, 0x4210, R2 ;  /* 0x00004210040f7816 */ /* 0x000fc60000000002 */
[----:B------:R-:W2:Y:S04]  /*218ff0*/  LDL.LU R24, [R1+0x1b90] ;  /* 0x001b900001187983 */ /* 0x000ea80000300800 */
[----:B------:R-:W2:Y:S04]  /*219000*/  LDL.LU R25, [R1+0x1b8c] ;  /* 0x001b8c0001197983 */ /* 0x000ea80000300800 */
[----:B------:R-:W2:Y:S04]  /*219010*/  LDL.LU R0, [R1+0x1b88] ;  /* 0x001b880001007983 */ /* 0x000ea80000300800 */
[----:B------:R-:W2:Y:S04]  /*219020*/  LDL.LU R3, [R1+0x1b84] ;  /* 0x001b840001037983 */ /* 0x000ea80000300800 */
[----:B------:R-:W2:Y:S04]  /*219030*/  LDL.LU R4, [R1+0x204] ;  /* 0x0002040001047983 */ /* 0x000ea80000300800 */
[----:B0-----:R-:W-:Y:S01]  /*219040*/  STL [R1+0x4d0], R16 ;  /* 0x0004d01001007387 */ /* 0x001fe20000100800 */
[----:B------:R-:W-:-:S03]  /*219050*/  IMAD.MOV.U32 R6, RZ, RZ, R17 ;  /* 0x000000ffff067224 */ /* 0x000fc600078e0011 */
[----:B------:R0:W-:Y:S04]  /*219060*/  STL.64 [R1+0x4d8], R18 ;  /* 0x0004d81201007387 */ /* 0x0001e80000100a00 */
[----:B0-----:R-:W2:Y:S04]  /*219070*/  LDL.LU.64 R18, [R1+0x81f0] ;  /* 0x0081f00001127983 */ /* 0x001ea80000300a00 */
[----:B------:R-:W2:Y:S01]  /*219080*/  LDL.LU.64 R16, [R1+0x81e8] ;  /* 0x0081e80001107983 */ /* 0x000ea20000300a00 */
[----:B------:R-:W-:Y:S06]  /*219090*/  BAR.SYNC.DEFER_BLOCKING 0x0 ;  /* 0x0000000000007b1d */ /* 0x000fec0000010000 */
[----:B------:R-:W-:Y:S04]  /*2190a0*/  STL.64 [R1+0x7bb0], R6 ;  /* 0x007bb00601007387 */ /* 0x000fe80000100a00 */
[----:B--2---:R-:W-:Y:S01]  /*2190b0*/  STSM.16.M88.4 [R26], R16 ;  /* 0x000000101a007844 */ /* 0x004fe20000000200 */
[----:B------:R-:W-:Y:S06]  /*2190c0*/  BAR.SYNC.DEFER_BLOCKING 0x0 ;  /* 0x0000000000007b1d */ /* 0x000fec0000010000 */
[----:B------:R-:W0:Y:S04]  /*2190d0*/  LDS.128 R16, [R27] ;  /* 0x000000001b107984 */ /* 0x000e280000000c00 */
[----:B0-----:R-:W-:Y:S01]  /*2190e0*/  STL.64 [R1+0x4c0], R16 ;  /* 0x0004c01001007387 */ /* 0x001fe20000100a00 */
[----:B------:R-:W-:-:S03]  /*2190f0*/  IMAD.MOV.U32 R5, RZ, RZ, R18 ;  /* 0x000000ffff057224 */ /* 0x000fc600078e0012 */
[----:B------:R0:W-:Y:S04]  /*219100*/  STL [R1+0x4cc], R19 ;  /* 0x0004cc1301007387 */ /* 0x0001e80000100800 */
[----:B0-----:R-:W2:Y:S04]  /*219110*/  LDL.LU.64 R18, [R1+0x81e0] ;  /* 0x0081e00001127983 */ /* 0x001ea80000300a00 */
[----:B------:R-:W2:Y:S01]  /*219120*/  LDL.LU R17, [R1+0x81dc] ;  /* 0x0081dc0001117983 */ /* 0x000ea20000300800 */
[----:B------:R-:W-:Y:S01]  /*219130*/  PRMT R14, R21, 0x4210, R8 ;  /* 0x00004210150e7816 */ /* 0x000fe20000000008 */
[----:B------:R-:W-:Y:S06]  /*219140*/  BAR.SYNC.DEFER_BLOCKING 0x0 ;  /* 0x0000000000007b1d */ /* 0x000fec0000010000 */
[----:B------:R0:W-:Y:S04]  /*219150*/  STSM.16.M88.4 [R26], R12 ;  /* 0x0000000c1a007844 */ /* 0x0001e80000000200 */
[----:B------:R4:W-:Y:S04]  /*219160*/  STL [R1+0x7b9c], R5 ;  /* 0x007b9c0501007387 */ /* 0x0009e80000100800 */
[----:B------:R-:W2:Y:S04]  /*219170*/  LDL.LU R20, [R1+0x35c] ;  /* 0x00035c0001147983 */ /* 0x000ea80000300800 */
[----:B------:R-:W2:Y:S01]  /*219180*/  LDL.LU R21, [R1+0x354] ;  /* 0x0003540001157983 */ /* 0x000ea20000300800 */
[----:B0-----:R-:W-:-:S03]  /*219190*/  PRMT R12, R22, 0x5210, R10 ;  /* 0x00005210160c7816 */ /* 0x001fc6000000000a */
[----:B------:R-:W2:Y:S01]  /*2191a0*/  LDL.LU R22, [R1+0x358] ;  /* 0x0003580001167983 */ /* 0x000ea20000300800 */
[----:B------:R-:W-:Y:S02]  /*2191b0*/  LOP3.LUT R7, R23, 0xffff, RZ, 0xc0, !PT ;  /* 0x0000ffff17077812 */ /* 0x000fe400078ec0ff */
[----:B---3--:R-:W-:Y:S02]  /*2191c0*/  LOP3.LUT R6, R29, 0xffff, RZ, 0xc0, !PT ;  /* 0x0000ffff1d067812 */ /* 0x008fe400078ec0ff */
[----:B----4-:R-:W-:Y:S02]  /*2191d0*/  LOP3.LUT R5, R28, 0xffff, RZ, 0xc0, !PT ;  /* 0x0000ffff1c057812 */ /* 0x010fe400078ec0ff */
[----:B------:R-:W-:Y:S01]  /*2191e0*/  PRMT R15, R4, 0x5210, R2 ;  /* 0x00005210040f7816 */ /* 0x000fe20000000002 */
[----:B------:R-:W-:Y:S01]  /*2191f0*/  BAR.SYNC.DEFER_BLOCKING 0x0 ;  /* 0x0000000000007b1d */ /* 0x000fe20000010000 */
[----:B--2---:R-:W-:Y:S02]  /*219200*/  PRMT R14, R18, 0x5210, R8 ;  /* 0x00005210120e7816 */ /* 0x004fe40000000008 */
[----:B------:R-:W-:-:S02]  /*219210*/  LOP3.LUT R8, R19, 0xffff, RZ, 0xc0, !PT ;  /* 0x0000ffff13087812 */ /* 0x000fc400078ec0ff */
[----:B------:R-:W-:Y:S02]  /*219220*/  PRMT R13, R17, 0x5210, R9 ;  /* 0x00005210110d7816 */ /* 0x000fe40000000009 */
[----:B------:R-:W-:Y:S01]  /*219230*/  PRMT R16, R24, 0x4210, R8 ;  /* 0x0000421018107816 */ /* 0x000fe20000000008 */
[----:B------:R-:W-:Y:S04]  /*219240*/  STL [R1+0x81d8], R8 ;  /* 0x0081d80801007387 */ /* 0x000fe80000100800 */
[----:B------:R-:W0:Y:S01]  /*219250*/  LDS.128 R8, [R27] ;  /* 0x000000001b087984 */ /* 0x000e220000000c00 */
[----:B------:R-:W-:Y:S02]  /*219260*/  PRMT R17, R25, 0x4210, R7 ;  /* 0x0000421019117816 */ /* 0x000fe40000000007 */
[--C-:B------:R-:W-:Y:S01]  /*219270*/  PRMT R18, R0, 0x4210, R6.reuse ;  /* 0x0000421000127816 */ /* 0x100fe20000000006 */
[----:B------:R-:W2:Y:S01]  /*219280*/  LDL.LU R23, [R1+0x1f8] ;  /* 0x0001f80001177983 */ /* 0x000ea20000300800 */
[----:B------:R-:W-:Y:S01]  /*219290*/  PRMT R19, R3, 0x4210, R5 ;  /* 0x0000421003137816 */ /* 0x000fe20000000005 */
[----:B------:R-:W-:Y:S06]  /*2192a0*/  BAR.SYNC.DEFER_BLOCKING 0x0 ;  /* 0x0000000000007b1d */ /* 0x000fec0000010000 */
[----:B------:R-:W3:Y:S04]  /*2192b0*/  LDL.LU R29, [R1+0x5438] ;  /* 0x00543800011d7983 */ /* 0x000ee80000300800 */
[----:B------:R-:W4:Y:S04]  /*2192c0*/  LDL.LU R28, [R1+0x5434] ;  /* 0x00543400011c7983 */ /* 0x000f280000300800 */
[----:B------:R-:W2:Y:S04]  /*2192d0*/  LDL.LU R24, [R1+0x53ec] ;  /* 0x0053ec0001187983 */ /* 0x000ea80000300800 */
[----:B------:R-:W2:Y:S04]  /*2192e0*/  LDL.LU R0, [R1+0x53e8] ;  /* 0x0053e80001007983 */ /* 0x000ea80000300800 */
[----:B------:R-:W-:Y:S01]  /*2192f0*/  STSM.16.M88.4 [R26], R16 ;  /* 0x000000101a007844 */ /* 0x000fe20000000200 */
[----:B------:R-:W-:Y:S06]  /*219300*/  BAR.SYNC.DEFER_BLOCKING 0x0 ;  /* 0x0000000000007b1d */ /* 0x000fec0000010000 */
[----:B------:R-:W2:Y:S04]  /*219310*/  LDL.LU R25, [R1+0x1ba8] ;  /* 0x001ba80001197983 */ /* 0x000ea80000300800 */
[----:B------:R-:W2:Y:S04]  /*219320*/  LDL.LU R2, [R1+0x1b9c] ;  /* 0x001b9c0001027983 */ /* 0x000ea80000300800 */
[----:B------:R-:W2:Y:S04]  /*219330*/  LDL.LU R3, [R1+0x1b98] ;  /* 0x001b980001037983 */ /* 0x000ea80000300800 */
[----:B------:R-:W1:Y:S04]  /*219340*/  LDS.128 R16, [R27] ;  /* 0x000000001b107984 */ /* 0x000e680000000c00 */
[----:B0-----:R0:W-:Y:S04]  /*219350*/  STL.64 [R1+0x4b0], R8 ;  /* 0x0004b00801007387 */ /* 0x0011e80000100a00 */
[----:B------:R-:W-:Y:S01]  /*219360*/  STL.64 [R1+0x4b8], R10 ;  /* 0x0004b80a01007387 */ /* 0x000fe20000100a00 */
[----:B------:R-:W-:Y:S06]  /*219370*/  BAR.SYNC.DEFER_BLOCKING 0x0 ;  /* 0x0000000000007b1d */ /* 0x000fec0000010000 */
[----:B0-----:R-:W2:Y:S04]  /*219380*/  LDL.LU R8, [R1+0x81d8] ;  /* 0x0081d80001087983 */ /* 0x001ea80000300800 */
[----:B------:R-:W2:Y:S04]  /*219390*/  LDL.LU R4, [R1+0x1b94] ;  /* 0x001b940001047983 */ /* 0x000ea80000300800 */
[----:B-1----:R-:W-:Y:S04]  /*2193a0*/  STL.64 [R1+0x4a0], R16 ;  /* 0x0004a01001007387 */ /* 0x002fe80000100a00 */
[----:B------:R0:W-:Y:S04]  /*2193b0*/  STL.64 [R1+0x4a8], R18 ;  /* 0x0004a81201007387 */ /* 0x0001e80000100a00 */
[----:B0-----:R-:W2:Y:S04]  /*2193c0*/  LDL.LU R19, [R1+0x368] ;  /* 0x0003680001137983 */ /* 0x001ea80000300800 */
[----:B------:R-:W-:Y:S01]  /*2193d0*/  STSM.16.M88.4 [R26], R12 ;  /* 0x0000000c1a007844 */ /* 0x000fe20000000200 */
[----:B------:R-:W-:-:S02]  /*2193e0*/  PRMT R6, R22, 0x5210, R6 ;  /* 0x0000521016067816 */ /* 0x000fc40000000006 */
[----:B------:R-:W-:-:S03]  /*2193f0*/  PRMT R7, R21, 0x5210, R7 ;  /* 0x0000521015077816 */ /* 0x000fc60000000007 */
[----:B------:R-:W-:Y:S02]  /*219400*/  IMAD.MOV.U32 R18, RZ, RZ, R6 ;  /* 0x000000ffff127224 */ /* 0x000fe400078e0006 */
[----:B------:R-:W-:Y:S01]  /*219410*/  IMAD.MOV.U32 R17, RZ, RZ, R7 ;  /* 0x000000ffff117224 */ /* 0x000fe200078e0007 */
[----:B------:R-:W-:Y:S01]  /*219420*/  BAR.SYNC.DEFER_BLOCKING 0x0 ;  /* 0x0000000000007b1d */ /* 0x000fe20000010000 */
[----:B---3--:R-:W-:Y:S02]  /*219430*/  LOP3.LUT R7, R29, 0xffff, RZ, 0xc0, !PT ;  /* 0x0000ffff1d077812 */ /* 0x008fe400078ec0ff */
[----:B----4-:R-:W-:Y:S02]  /*219440*/  LOP3.LUT R6, R28, 0xffff, RZ, 0xc0, !PT ;  /* 0x0000ffff1c067812 */ /* 0x010fe400078ec0ff */
[----:B--2---:R-:W-:Y:S02]  /*219450*/  LOP3.LUT R0, R0, 0xffff, RZ, 0xc0, !PT ;  /* 0x0000ffff00007812 */ /* 0x004fe400078ec0ff */
[----:B------:R-:W-:-:S05]  /*219460*/  PRMT R8, R20, 0x5210, R8 ;  /* 0x0000521014087816 */ /* 0x000fca0000000008 */
[----:B------:R-:W-:Y:S01]  /*219470*/  IMAD.MOV.U32 R16, RZ, RZ, R8 ;  /* 0x000000ffff107224 */ /* 0x000fe200078e0008 */
[----:B------:R0:W-:Y:S04]  /*219480*/  STL [R1+0x81c0], R19 ;  /* 0x0081c01301007387 */ /* 0x0001e80000100800 */
[----:B------:R-:W2:Y:S04]  /*219490*/  LDL.LU R20, [R1+0x360] ;  /* 0x0003600001147983 */ /* 0x000ea80000300800 */
[----:B------:R-:W3:Y:S01]  /*2194a0*/  LDL.LU R21, [R1+0x364] ;  /* 0x0003640001157983 */ /* 0x000ee20000300800 */
[----:B0-----:R-:W-:-:S03]  /*2194b0*/  PRMT R19, R23, 0x5210, R5 ;  /* 0x0000521017137816 */ /* 0x001fc60000000005 */
[----:B------:R-:W4:Y:S04]  /*2194c0*/  LDL.LU R22, [R1+0x2f84] ;  /* 0x002f840001167983 */ /* 0x000f280000300800 */
[----:B------:R-:W-:Y:S04]  /*2194d0*/  STL.64 [R1+0x81d0], R18 ;  /* 0x0081d01201007387 */ /* 0x000fe80000100a00 */
[----:B------:R-:W-:Y:S04]  /*2194e0*/  STL.64 [R1+0x81c8], R16 ;  /* 0x0081c81001007387 */ /* 0x000fe80000100a00 */
[----:B------:R-:W0:Y:S01]  /*2194f0*/  LDS.128 R16, [R27] ;  /* 0x000000001b107984 */ /* 0x000e220000000c00 */
[----:B------:R-:W-:-:S03]  /*219500*/  LOP3.LUT R5, R24, 0xffff, RZ, 0xc0, !PT ;  /* 0x0000ffff18057812 */ /* 0x000fc600078ec0ff */
[----:B------:R-:W2:Y:S01]  /*219510*/  LDL.LU R23, [R1+0x2f80] ;  /* 0x002f800001177983 */ /* 0x000ea20000300800 */
[----:B------:R-:W-:-:S03]  /*219520*/  PRMT R8, R25, 0x4210, R7 ;  /* 0x0000421019087816 */ /* 0x000fc60000000007 */
[----:B------:R-:W2:Y:S01]  /*219530*/  LDL.LU R28, [R1+0x1e28] ;  /* 0x001e2800011c7983 */ /* 0x000ea20000300800 */
[----:B------:R-:W-:-:S03]  /*219540*/  PRMT R9, R2, 0x4210, R6 ;  /* 0x0000421002097816 */ /* 0x000fc60000000006 */
[----:B------:R-:W2:Y:S01]  /*219550*/  LDL.LU R24, [R1+0x1e24] ;  /* 0x001e240001187983 */ /* 0x000ea20000300800 */
[----:B------:R-:W-:-:S03]  /*219560*/  PRMT R10, R3, 0x4210, R5 ;  /* 0x00004210030a7816 */ /* 0x000fc60000000005 */
[----:B------:R-:W2:Y:S04]  /*219570*/  LDL.LU R25, [R1+0x1bd4] ;  /* 0x001bd40001197983 */ /* 0x000ea80000300800 */
[----:B------:R-:W2:Y:S04]  /*219580*/  LDL.LU R29, [R1+0x1bc0] ;  /* 0x001bc000011d7983 */ /* 0x000ea80000300800 */
[----:B------:R-:W2:Y:S01]  /*219590*/  LDL.LU R15, [R1+0x1bd0] ;  /* 0x001bd000010f7983 */ /* 0x000ea20000300800 */
[----:B------:R-:W-:-:S03]  /*2195a0*/  PRMT R11, R4, 0x4210, R0 ;  /* 0x00004210040b7816 */ /* 0x000fc60000000000 */
[----:B------:R-:W2:Y:S04]  /*2195b0*/  LDL.LU R2, [R1+0x1bb0] ;  /* 0x001bb00001027983 */ /* 0x000ea80000300800 */
[----:B------:R-:W2:Y:S01]  /*2195c0*/  LDL.LU R3, [R1+0x1fc] ;  /* 0x0001fc0001037983 */ /* 0x000ea20000300800 */
[----:B------:R-:W-:Y:S01]  /*2195d0*/  BAR.SYNC.DEFER_BLOCKING 0x0 ;  /* 0x0000000000007b1d */ /* 0x000fe20000010000 */
[----:B0-----:R-:W-:-:S05]  /*2195e0*/  IMAD.MOV.U32 R4, RZ, RZ, R17 ;  /* 0x000000ffff047224 */ /* 0x001fca00078e0011 */
[----:B------:R-:W-:Y:S04]  /*2195f0*/  STL [R1+0x490], R16 ;  /* 0x0004901001007387 */ /* 0x000fe80000100800 */
[----:B------:R0:W-:Y:S04]  /*219600*/  STL.64 [R1+0x498], R18 ;  /* 0x0004981201007387 */ /* 0x0001e80000100a00 */
[----:B0-----:R-:W2:Y:S04]  /*219610*/  LDL.LU.64 R18, [R1+0x81d0] ;  /* 0x0081d00001127983 */ /* 0x001ea80000300a00 */
[----:B------:R-:W2:Y:S04]  /*219620*/  LDL.LU.64 R16, [R1+0x81c8] ;  /* 0x0081c80001107983 */ /* 0x000ea80000300a00 */
[----:B------:R-:W-:Y:S04]  /*219630*/  STL [R1+0x7b48], R4 ;  /* 0x007b480401007387 */ /* 0x000fe80000100800 */
[----:B--2---:R-:W-:Y:S01]  /*219640*/  STSM.16.M88.4 [R26], R16 ;  /* 0x000000101a007844 */ /* 0x004fe20000000200 */
[----:B------:R-:W-:Y:S06]  /*219650*/  BAR.SYNC.DEFER_BLOCKING 0x0 ;  /* 0x0000000000007b1d */ /* 0x000fec0000010000 */
[----:B------:R-:W0:Y:S02]  /*219660*/  LDS.128 R16, [R27] ;  /* 0x000000001b107984 */ /* 0x000e240000000c00 */
[----:B------:R-:W-:Y:S06]  /*219670*/  BAR.SYNC.DEFER_BLOCKING 0x0 ;  /* 0x0000000000007b1d */ /* 0x000fec0000010000 */
[----:B0-----:R-:W-:Y:S04]  /*219680*/  STL.64 [R1+0x480], R16 ;  /* 0x0004801001007387 */ /* 0x001fe80000100a00 */
[----:B------:R0:W-:Y:S04]  /*219690*/  STL.64 [R1+0x488], R18 ;  /* 0x0004881201007387 */ /* 0x0001e80000100a00 */
[----:B0-----:R-:W2:Y:S04]  /*2196a0*/  LDL.LU R19, [R1+0x81c0] ;  /* 0x0081c00001137983 */ /* 0x001ea80000300800 */
[----:B------:R-:W3:Y:S04]  /*2196b0*/  LDL.LU R18, [R1+0x374] ;  /* 0x0003740001127983 */ /* 0x000ee80000300800 */
[----:B------:R-:W-:Y:S01]  /*2196c0*/  STSM.16.M88.4 [R26], R8 ;  /* 0x000000081a007844 */ /* 0x000fe20000000200 */
[----:B------:R-:W-:Y:S01]  /*2196d0*/  BAR.SYNC.DEFER_BLOCKING 0x0 ;  /* 0x0000000000007b1d */ /* 0x000fe20000010000 */
[----:B------:R-:W-:-:S02]  /*2196e0*/  PRMT R13, R20, 0x5210, R6 ;  /* 0x00005210140d7816 */ /* 0x000fc40000000006 */
[----:B--2---:R-:W-:-:S03]  /*2196f0*/  PRMT R12, R19, 0x5210, R7 ;  /* 0x00005210130c7816 */ /* 0x004fc60000000007 */
[----:B------:R-:W0:Y:S04]  /*219700*/  LDS.128 R8, [R27] ;  /* 0x000000001b087984 */ /* 0x000e280000000c00 */
[----:B------:R-:W2:Y:S01]  /*219710*/  LDL.LU R19, [R1+0x36c] ;  /* 0x00036c0001137983 */ /* 0x000ea20000300800 */
[----:B---3--:R-:W-:Y:S02]  /*219720*/  PRMT R14, R21, 0x5210, R5 ;  /* 0x00005210150e7816 */ /* 0x008fe40000000005 */
[----:B----4-:R-:W-:Y:S02]  /*219730*/  LOP3.LUT R7, R22, 0xffff, RZ, 0xc0, !PT ;  /* 0x0000ffff16077812 */ /* 0x010fe400078ec0ff */
[----:B------:R-:W-:Y:S02]  /*219740*/  LOP3.LUT R6, R23, 0xffff, RZ, 0xc0, !PT ;  /* 0x0000ffff17067812 */ /* 0x000fe400078ec0ff */
[----:B------:R-:W-:-:S02]  /*219750*/  LOP3.LUT R5, R28, 0xffff, RZ, 0xc0, !PT ;  /* 0x0000ffff1c057812 */ /* 0x000fc400078ec0ff */
[----:B------:R-:W-:Y:S02]  /*219760*/  LOP3.LUT R4, R24, 0xffff, RZ, 0xc0, !PT ;  /* 0x0000ffff18047812 */ /* 0x000fe400078ec0ff */
[----:B------:R-:W-:Y:S02]  /*219770*/  PRMT R16, R25, 0x4210, R7 ;  /* 0x0000421019107816 */ /* 0x000fe40000000007 */
[----:B------:R-:W-:Y:S01]  /*219780*/  PRMT R17, R29, 0x4210, R6 ;  /* 0x000042101d117816 */ /* 0x000fe20000000006 */
[----:B------:R-:W-:Y:S06]  /*219790*/  BAR.SYNC.DEFER_BLOCKING 0x0 ;  /* 0x0000000000007b1d */ /* 0x000fec0000010000 */
[----:B--2---:R1:W-:Y:S04]  /*2197a0*/  STL.64 [R1+0x81b8], R18 ;  /* 0x0081b81201007387 */ /* 0x0043e80000100a00 */
[----:B------:R-:W2:Y:S04]  /*2197b0*/  LDL.LU R20, [R1+0x370] ;  /* 0x0003700001147983 */ /* 0x000ea80000300800 */
[----:B------:R-:W3:Y:S01]  /*2197c0*/  LDL.LU R21, [R1+0x1f0] ;  /* 0x0001f00001157983 */ /* 0x000ee20000300800 */
[----:B-1----:R-:W-:-:S03]  /*2197d0*/  PRMT R18, R15, 0x4210, R5 ;  /* 0x000042100f127816 */ /* 0x002fc60000000005 */
[----:B------:R-:W4:Y:S01]  /*2197e0*/  LDL.LU R22, [R1+0x5448] ;  /* 0x0054480001167983 */ /* 0x000f220000300800 */
[----:B------:R-:W-:-:S03]  /*2197f0*/  PRMT R19, R2, 0x4210, R4 ;  /* 0x0000421002137816 */ /* 0x000fc60000000004 */
[----:B------:R-:W4:Y:S04]  /*219800*/  LDL.LU R23, [R1+0x5444] ;  /* 0x0054440001177983 */ /* 0x000f280000300800 */
[----:B------:R-:W-:Y:S01]  /*219810*/  STSM.16.M88.4 [R26], R16 ;  /* 0x000000101a007844 */ /* 0x000fe20000000200 */
[----:B------:R-:W-:Y:S01]  /*219820*/  BAR.SYNC.DEFER_BLOCKING 0x0 ;  /* 0x0000000000007b1d */ /* 0x000fe20000010000 */
[----:B0-----:R-:W-:Y:S01]  /*219830*/  IMAD.MOV.U32 R2, RZ, RZ, R9 ;  /* 0x000000ffff027224 */ /* 0x001fe200078e0009 */
[----:B------:R-:W-:-:S04]  /*219840*/  PRMT R15, R3, 0x5210, R0 ;  /* 0x00005210030f7816 */ /* 0x000fc80000000000 */
[----:B------:R-:W4:Y:S04]  /*219850*/  LDL.LU R28, [R1+0x5404] ;  /* 0x00540400011c7983 */ /* 0x000f280000300800 */
[----:B------:R-:W4:Y:S04]  /*219860*/  LDL.LU R24, [R1+0x5400] ;  /* 0x0054000001187983 */ /* 0x000f280000300800 */
[----:B------:R-:W4:Y:S04]  /*219870*/  LDL.LU R25, [R1+0x1c10] ;  /* 0x001c100001197983 */ /* 0x000f280000300800 */
[----:B------:R-:W4:Y:S04]  /*219880*/  LDL.LU R29, [R1+0x1c00] ;  /* 0x001c0000011d7983 */ /* 0x000f280000300800 */
[----:B------:R-:W0:Y:S04]  /*219890*/  LDS.128 R16, [R27] ;  /* 0x000000001b107984 */ /* 0x000e280000000c00 */
[----:B------:R1:W-:Y:S01]  /*2198a0*/  STL.64 [R1+0x478], R10 ;  /* 0x0004780a01007387 */ /* 0x0003e20000100a00 */
[----:B------:R-:W-:Y:S06]  /*2198b0*/  BAR.SYNC.DEFER_BLOCKING 0x0 ;  /* 0x0000000000007b1d */ /* 0x000fec0000010000 */
[----:B-1----:R-:W4:Y:S04]  /*2198c0*/  LDL.LU R11, [R1+0x1bf4] ;  /* 0x001bf400010b7983 */ /* 0x002f280000300800 */
[----:B------:R-:W4:Y:S04]  /*2198d0*/  LDL.LU R0, [R1+0x1be4] ;  /* 0x001be40001007983 */ /* 0x000f280000300800 */
[----:B------:R-:W-:Y:S04]  /*2198e0*/  STL [R1+0x7ac8], R2 ;  /* 0x007ac80201007387 */ /* 0x000fe80000100800 */
[----:B0-----:R-:W-:Y:S04]  /*2198f0*/  STL.64 [R1+0x460], R16 ;  /* 0x0004601001007387 */ /* 0x001fe80000100a00 */
[----:B------:R0:W-:Y:S04]  /*219900*/  STL.64 [R1+0x468], R18 ;  /* 0x0004681201007387 */ /* 0x0001e80000100a00 */
[----:B0-----:R-:W4:Y:S04]  /*219910*/  LDL.LU.64 R18, [R1+0x81b8] ;  /* 0x0081b80001127983 */ /* 0x001f280000300a00 */
[----:B------:R2:W-:Y:S01]  /*219920*/  STSM.16.M88.4 [R26], R12 ;  /* 0x0000000c1a007844 */ /* 0x0005e20000000200 */
[----:B------:R-:W-:Y:S01]  /*219930*/  IMAD.MOV.U32 R3, RZ, RZ, R8 ;  /* 0x000000ffff037224 */ /* 0x000fe200078e0008 */
[----:B------:R-:W-:Y:S01]  /*219940*/  BAR.SYNC.DEFER_BLOCKING 0x0 ;  /* 0x0000000000007b1d */ /* 0x000fe20000010000 */
[----:B--2---:R-:W-:-:S02]  /*219950*/  PRMT R14, R20, 0x5210, R5 ;  /* 0x00005210140e7816 */ /* 0x004fc40000000005 */
[----:B---3--:R-:W-:-:S05]  /*219960*/  PRMT R15, R21, 0x5210, R4 ;  /* 0x00005210150f7816 */ /* 0x008fca0000000004 */
[----:B------:R-:W-:Y:S01]  /*219970*/  STL.64 [R1+0x81b0], R14 ;  /* 0x0081b00e01007387 */ /* 0x000fe20000100a00 */
[----:B----4-:R-:W-:Y:S02]  /*219980*/  LOP3.LUT R4, R28, 0xffff, RZ, 0xc0, !PT ;  /* 0x0000ffff1c047812 */ /* 0x010fe400078ec0ff */
[----:B------:R-:W-:Y:S02]  /*219990*/  LOP3.LUT R5, R24, 0xffff, RZ, 0xc0, !PT ;  /* 0x0000ffff18057812 */ /* 0x000fe400078ec0ff */
[----:B------:R-:W-:Y:S02]  /*2199a0*/  PRMT R12, R18, 0x5210, R7 ;  /* 0x00005210120c7816 */ /* 0x000fe40000000007 */
[----:B------:R-:W-:-:S05]  /*2199b0*/  PRMT R13, R19, 0x5210, R6 ;  /* 0x00005210130d7816 */ /* 0x000fca0000000006 */
[----:B------:R-:W-:Y:S04]  /*2199c0*/  STL.64 [R1+0x81a8], R12 ;  /* 0x0081a80c01007387 */ /* 0x000fe80000100a00 */
[----:B------:R-:W0:Y:S01]  /*2199d0*/  LDS.128 R12, [R27] ;  /* 0x000000001b0c7984 */ /* 0x000e220000000c00 */
[----:B------:R-:W-:-:S03]  /*2199e0*/  LOP3.LUT R7, R22, 0xffff, RZ, 0xc0, !PT ;  /* 0x0000ffff16077812 */ /* 0x000fc600078ec0ff */
[----:B------:R-:W2:Y:S01]  /*2199f0*/  LDL.LU R28, [R1+0x380] ;  /* 0x00038000011c7983 */ /* 0x000ea20000300800 */
[----:B------:R-:W-:-:S03]  /*219a00*/  PRMT R8, R25, 0x4210, R7 ;  /* 0x0000421019087816 */ /* 0x000fc60000000007 */
[----:B------:R-:W3:Y:S04]  /*219a10*/  LDL.LU R24, [R1+0x378] ;  /* 0x0003780001187983 */ /* 0x000ee80000300800 */
[----:B------:R-:W4:Y:S01]  /*219a20*/  LDL.LU R25, [R1+0x37c] ;  /* 0x00037c0001197983 */ /* 0x000f220000300800 */
[----:B------:R-:W-:-:S03]  /*219a30*/  LOP3.LUT R6, R23, 0xffff, RZ, 0xc0, !PT ;  /* 0x0000ffff17067812 */ /* 0x000fc600078ec0ff */
[----:B------:R-:W2:Y:S04]  /*219a40*/  LDL.LU R16, [R1+0x2f8c] ;  /* 0x002f8c0001107983 */ /* 0x000ea80000300800 */
[----:B------:R-:W2:Y:S04]  /*219a50*/  LDL.LU R17, [R1+0x2f88] ;  /* 0x002f880001117983 */ /* 0x000ea80000300800 */
[----:B------:R-:W2:Y:S04]  /*219a60*/  LDL.LU R18, [R1+0x1e40] ;  /* 0x001e400001127983 */ /* 0x000ea80000300800 */
[----:B------:R-:W2:Y:S01]  /*219a70*/  LDL.LU R19, [R1+0x1e3c] ;  /* 0x001e3c0001137983 */ /* 0x000ea20000300800 */
[----:B------:R-:W-:-:S03]  /*219a80*/  PRMT R9, R29, 0x4210, R6 ;  /* 0x000042101d097816 */ /* 0x000fc60000000006 */
[----:B------:R-:W2:Y:S01]  /*219a90*/  LDL.LU R20, [R1+0x1c2c] ;  /* 0x001c2c0001147983 */ /* 0x000ea20000300800 */
[----:B------:R-:W-:-:S03]  /*219aa0*/  PRMT R10, R11, 0x4210, R4 ;  /* 0x000042100b0a7816 */ /* 0x000fc60000000004 */
[----:B------:R-:W2:Y:S01]  /*219ab0*/  LDL.LU R21, [R1+0x1c18] ;  /* 0x001c180001157983 */ /* 0x000ea20000300800 */
[----:B------:R-:W-:-:S03]  /*219ac0*/  PRMT R11, R0, 0x4210, R5 ;  /* 0x00004210000b7816 */ /* 0x000fc60000000005 */
[----:B------:R-:W2:Y:S01]  /*219ad0*/  LDL.LU R22, [R1+0x1c28] ;  /* 0x001c280001167983 */ /* 0x000ea20000300800 */
[----:B0-----:R-:W-:-:S03]  /*219ae0*/  IMAD.MOV.U32 R0, RZ, RZ, R15 ;  /* 0x000000ffff007224 */ /* 0x001fc600078e000f */
[----:B------:R-:W2:Y:S01]  /*219af0*/  LDL.LU R23, [R1+0x1c14] ;  /* 0x001c140001177983 */ /* 0x000ea20000300800 */
[----:B------:R-:W-:-:S03]  /*219b00*/  IMAD.MOV.U32 R2, RZ, RZ, R12 ;  /* 0x000000ffff027224 */ /* 0x000fc600078e000c */
[----:B------:R-:W2:Y:S04]  /*219b10*/  LDL.LU R29, [R1+0x1f4] ;  /* 0x0001f400011d7983 */ /* 0x000ea80000300800 */
[----:B------:R-:W-:Y:S04]  /*219b20*/  STL [R1+0x454], R13 ;  /* 0x0004540d01007387 */ /* 0x000fe80000100800 */
[----:B------:R0:W-:Y:S01]  /*219b30*/  STL [R1+0x458], R14 ;  /* 0x0004580e01007387 */ /* 0x0001e20000100800 */
[----:B------:R-:W-:Y:S06]  /*219b40*/  BAR.SYNC.DEFER_BLOCKING 0x0 ;  /* 0x0000000000007b1d */ /* 0x000fec0000010000 */
[----:B0-----:R-:W2:Y:S04]  /*219b50*/  LDL.LU.64 R14, [R1+0x81b0] ;  /* 0x0081b000010e7983 */ /* 0x001ea80000300a00 */
[----:B------:R-:W2:Y:S04]  /*219b60*/  LDL.LU.64 R12, [R1+0x81a8] ;  /* 0x0081a800010c7983 */ /* 0x000ea80000300a00 */
[----:B------:R-:W-:Y:S04]  /*219b70*/  STL.64 [R1+0x7ad0], R2 ;  /* 0x007ad00201007387 */ /* 0x000fe80000100a00 */
[----:B------:R-:W-:Y:S04]  /*219b80*/  STL [R1+0x7a98], R0 ;  /* 0x007a980001007387 */ /* 0x000fe80000100800 */
[----:B--2---:R-:W-:Y:S01]  /*219b90*/  STSM.16.M88.4 [R26], R12 ;  /* 0x0000000c1a007844 */ /* 0x004fe20000000200 */
[----:B------:R-:W-:Y:S06]  /*219ba0*/  BAR.SYNC.DEFER_BLOCKING 0x0 ;  /* 0x0000000000007b1d */ /* 0x000fec0000010000 */
[----:B------:R-:W0:Y:S02]  /*219bb0*/  LDS.128 R12, [R27] ;  /* 0x000000001b0c7984 */ /* 0x000e240000000c00 */
[----:B------:R-:W-:Y:S01]  /*219bc0*/  BAR.SYNC.DEFER_BLOCKING 0x0 ;  /* 0x0000000000007b1d */ /* 0x000fe20000010000 */
[----:B0-----:R-:W-:-:S05]  /*219bd0*/  IMAD.MOV.U32 R0, RZ, RZ, R13 ;  /* 0x000000ffff007224 */ /* 0x001fca00078e000d */
[----:B------:R0:W-:Y:S01]  /*219be0*/  STL [R1+0x440], R12 ;  /* 0x0004400c01007387 */ /* 0x0001e20000100800 */
[----:B---3--:R-:W-:-:S03]  /*219bf0*/  PRMT R13, R24, 0x5210, R6 ;  /* 0x00005210180d7816 */ /* 0x008fc60000000006 */
[----:B------:R4:W-:Y:S04]  /*219c00*/  STL.64 [R1+0x448], R14 ;  /* 0x0004480e01007387 */ /* 0x0009e80000100a00 */
[----:B------:R1:W-:Y:S01]  /*219c10*/  STL [R1+0x7af4], R0 ;  /* 0x007af40001007387 */ /* 0x0003e20000100800 */
[----:B0-----:R-:W-:-:S03]  /*219c20*/  PRMT R12, R28, 0x5210, R7 ;  /* 0x000052101c0c7816 */ /* 0x001fc60000000007 */
[----:B------:R-:W2:Y:S04]  /*219c30*/  LDL.LU R28, [R1+0x38c] ;  /* 0x00038c00011c7983 */ /* 0x000ea80000300800 */
[----:B------:R-:W3:Y:S04]  /*219c40*/  LDL.LU R24, [R1+0x388] ;  /* 0x0003880001187983 */ /* 0x000ee80000300800 */
[----:B------:R0:W-:Y:S01]  /*219c50*/  STSM.16.M88.4 [R26], R8 ;  /* 0x000000081a007844 */ /* 0x0001e20000000200 */
[----:B----4-:R-:W-:Y:S02]  /*219c60*/  PRMT R14, R25, 0x5210, R4 ;  /* 0x00005210190e7816 */ /* 0x010fe40000000004 */
[----:B------:R-:W-:Y:S01]  /*219c70*/  LOP3.LUT R4, R16, 0xffff, RZ, 0xc0, !PT ;  /* 0x0000ffff10047812 */ /* 0x000fe200078ec0ff */
[----:B------:R-:W4:Y:S01]  /*219c80*/  LDL.LU R25, [R1+0x384] ;  /* 0x0003840001197983 */ /* 0x000f220000300800 */
[----:B------:R-:W-:-:S02]  /*219c90*/  LOP3.LUT R3, R17, 0xffff, RZ, 0xc0, !PT ;  /* 0x0000ffff11037812 */ /* 0x000fc400078ec0ff */
[----:B------:R-:W-:Y:S02]  /*219ca0*/  LOP3.LUT R2, R18, 0xffff, RZ, 0xc0, !PT ;  /* 0x0000ffff12027812 */ /* 0x000fe400078ec0ff */
[----:B-1----:R-:W-:Y:S01]  /*219cb0*/  LOP3.LUT R0, R19, 0xffff, RZ, 0xc0, !PT ;  /* 0x0000ffff13007812 */ /* 0x002fe200078ec0ff */
[----:B------:R-:W-:Y:S06]  /*219cc0*/  BAR.SYNC.DEFER_BLOCKING 0x0 ;  /* 0x0000000000007b1d */ /* 0x000fec0000010000 */
[----:B------:R-:W1:Y:S01]  /*219cd0*/  LDS.128 R16, [R27] ;  /* 0x000000001b107984 */ /* 0x000e620000000c00 */
[----:B0-----:R-:W-:-:S02]  /*219ce0*/  PRMT R8, R20, 0x4210, R4 ;  /* 0x0000421014087816 */ /* 0x001fc40000000004 */
[----:B------:R-:W-:Y:S02]  /*219cf0*/  PRMT R9, R21, 0x4210, R3 ;  /* 0x0000421015097816 */ /* 0x000fe40000000003 */
[----:B------:R-:W-:Y:S02]  /*219d00*/  PRMT R10, R22, 0x4210, R2 ;  /* 0x00004210160a7816 */ /* 0x000fe40000000002 */
[----:B------:R-:W-:Y:S01]  /*219d10*/  PRMT R11, R23, 0x4210, R0 ;  /* 0x00004210170b7816 */ /* 0x000fe20000000000 */
[----:B------:R-:W-:Y:S06]  /*219d20*/  BAR.SYNC.DEFER_BLOCKING 0x0 ;  /* 0x0000000000007b1d */ /* 0x000fec0000010000 */
[----:B------:R-:W-:Y:S02]  /*219d30*/  STSM.16.M88.4 [R26], R8 ;  /* 0x000000081a007844 */ /* 0x000fe40000000200 */
[----:B------:R-:W-:Y:S06]  /*219d40*/  BAR.SYNC.DEFER_BLOCKING 0x0 ;  /* 0x0000000000007b1d */ /* 0x000fec0000010000 */
[----:B------:R-:W0:Y:S01]  /*219d50*/  LDS.128 R8, [R27] ;  /* 0x000000001b087984 */ /* 0x000e220000000c00 */
[----:B------:R-:W-:Y:S01]  /*219d60*/  PRMT R15, R29, 0x5210, R5 ;  /* 0x000052101d0f7816 */ /* 0x000fe20000000005 */
[----:B------:R-:W-:Y:S06]  /*219d70*/  BAR.SYNC.DEFER_BLOCKING 0x0 ;  /* 0x0000000000007b1d */ /* 0x000fec0000010000 */
[----:B-1----:R-:W-:Y:S04]  /*219d80*/  STL.64 [R1+0x430], R16 ;  /* 0x0004301001007387 */ /* 0x002fe80000100a00 */
[----:B------:R-:W-:Y:S04]  /*219d90*/  STL.64 [R1+0x438], R18 ;  /* 0x0004381201007387 */ /* 0x000fe80000100a00 */
[----:B------:R-:W4:Y:S04]  /*219da0*/  LDL.LU R5, [R1+0x1ec] ;  /* 0x0001ec0001057983 */ /* 0x000f280000300800 */
[----:B------:R-:W4:Y:S04]  /*219db0*/  LDL.LU R6, [R1+0x5458] ;  /* 0x0054580001067983 */ /* 0x000f280000300800 */
[----:B------:R-:W-:Y:S04]  /*219dc0*/  STSM.16.M88.4 [R26], R12 ;  /* 0x0000000c1a007844 */ /* 0x000fe80000000200 */
[----:B0-----:R0:W-:Y:S04]  /*219dd0*/  STL.64 [R1+0x420], R8 ;  /* 0x0004200801007387 */ /* 0x0011e80000100a00 */
[----:B------:R1:W-:Y:S04]  /*219de0*/  STL.64 [R1+0x428], R10 ;  /* 0x0004280a01007387 */ /* 0x0003e80000100a00 */
[----:B------:R-:W4:Y:S04]  /*219df0*/  LDL.LU R7, [R1+0x5454] ;  /* 0x0054540001077983 */ /* 0x000f280000300800 */
[----:B0-----:R-:W4:Y:S04]  /*219e00*/  LDL.LU R8, [R1+0x541c] ;  /* 0x00541c0001087983 */ /* 0x001f280000300800 */
[----:B------:R-:W4:Y:S04]  /*219e10*/  LDL.LU R9, [R1+0x5418] ;  /* 0x0054180001097983 */ /* 0x000f280000300800 */
[----:B-1----:R-:W4:Y:S04]  /*219e20*/  LDL.LU R10, [R1+0x1c64] ;  /* 0x001c6400010a7983 */ /* 0x002f280000300800 */
[----:B------:R-:W4:Y:S04]  /*219e30*/  LDL.LU R11, [R1+0x1c50] ;  /* 0x001c5000010b7983 */ /* 0x000f280000300800 */
[----:B------:R-:W4:Y:S04]  /*219e40*/  LDL.LU R20, [R1+0x1c4c] ;  /* 0x001c4c0001147983 */ /* 0x000f280000300800 */
[----:B------:R-:W4:Y:S01]  /*219e50*/  LDL.LU R21, [R1+0x1adc] ;  /* 0x001adc0001157983 */ /* 0x000f220000300800 */
[----:B--2---:R-:W-:-:S03]  /*219e60*/  PRMT R4, R28, 0x5210, R4 ;  /* 0x000052101c047816 */ /* 0x004fc60000000004 */
[----:B------:R-:W2:Y:S01]  /*219e70*/  LDL.LU R28, [R1+0x398] ;  /* 0x00039800011c7983 */ /* 0x000ea20000300800 */
[----:B---3--:R-:W-:-:S03]  /*219e80*/  PRMT R3, R24, 0x5210, R3 ;  /* 0x0000521018037816 */ /* 0x008fc60000000003 */
[----:B------:R-:W3:Y:S04]  /*219e90*/  LDL.LU R24, [R1+0x390] ;  /* 0x0003900001187983 */ /* 0x000ee80000300800 */
[----:B------:R-:W2:Y:S04]  /*219ea0*/  LDL.LU R22, [R1+0x394] ;  /* 0x0003940001167983 */ /* 0x000ea80000300800 */
[----:B------:R-:W2:Y:S04]  /*219eb0*/  LDL.LU R14, [R1+0x2f94] ;  /* 0x002f9400010e7983 */ /* 0x000ea80000300800 */
[----:B------:R-:W2:Y:S01]  /*219ec0*/  LDL.LU R15, [R1+0x2f90] ;  /* 0x002f9000010f7983 */ /* 0x000ea20000300800 */
[----:B----4-:R-:W-:Y:S01]  /*219ed0*/  PRMT R2, R25, 0x5210, R2 ;  /* 0x0000521019027816 */ /* 0x010fe20000000002 */
[----:B------:R-:W-:Y:S06]  /*219ee0*/  BAR.SYNC.DEFER_BLOCKING 0x0 ;  /* 0x0000000000007b1d */ /* 0x000fec0000010000 */
[----:B--2---:R0:W-:Y:S04]  /*219ef0*/  STL.64 [R1+0x8190], R14 ;  /* 0x0081900e01007387 */ /* 0x0041e80000100a00 */
[----:B------:R-:W2:Y:S04]  /*219f00*/  LDL.LU R16, [R1+0x1e54] ;  /* 0x001e540001107983 */ /* 0x000ea80000300800 */
[----:B------:R-:W2:Y:S04]  /*219f10*/  LDL.LU R17, [R1+0x1e50] ;  /* 0x001e500001117983 */ /* 0x000ea80000300800 */
[----:B------:R-:W4:Y:S04]  /*219f20*/  LDL.LU R18, [R1+0x1c90] ;  /* 0x001c900001127983 */ /* 0x000f280000300800 */
[----:B------:R-:W4:Y:S01]  /*219f30*/  LDL.LU R19, [R1+0x1c84] ;  /* 0x001c840001137983 */ /* 0x000f220000300800 */
[----:B------:R-:W-:Y:S01]  /*219f40*/  IMAD.MOV.U32 R12, RZ, RZ, R4 ;  /* 0x000000ffff0c7224 */ /* 0x000fe200078e0004 */
[----:B0-----:R-:W-:Y:S01]  /*219f50*/  PRMT R15, R5, 0x5210, R0 ;  /* 0x00005210050f7816 */ /* 0x001fe20000000000 */
[----:B------:R-:W-:-:S02]  /*219f60*/  IMAD.MOV.U32 R13, RZ, RZ, R3 ;  /* 0x000000ffff0d7224 */ /* 0x000fc400078e0003 */
[----:B------:R-:W-:Y:S01]  /*219f70*/  IMAD.MOV.U32 R14, RZ, RZ, R2 ;  /* 0x000000ffff0e7224 */ /* 0x000fe200078e0002 */
[----:B----4-:R-:W-:Y:S04]  /*219f80*/  STL.64 [R1+0x81a0], R18 ;  /* 0x0081a01201007387 */ /* 0x010fe80000100a00 */
        /* <DEDUP_REMOVED lines=12> */
[----:B------:R-:W2:Y:S04]  /*21a050*/  LDL.LU.64 R16, [R1+0x8198] ;  /* 0x0081980001107983 */ /* 0x000ea80000300a00 */
[----:B-1----:R-:W-:Y:S04]  /*21a060*/  STL.64 [R1+0x400], R12 ;  /* 0x0004000c01007387 */ /* 0x002fe80000100a00 */
[----:B------:R0:W-:Y:S04]  /*21a070*/  STL.64 [R1+0x408], R14 ;  /* 0x0004080e01007387 */ /* 0x0001e80000100a00 */
[----:B0-----:R-:W4:Y:S01]  /*21a080*/  LDL.LU.64 R14, [R1+0x8190] ;  /* 0x00819000010e7983 */ /* 0x001f220000300a00 */
[----:B------:R-:W-:-:S02]  /*21a090*/  LOP3.LUT R3, R6, 0xffff, RZ, 0xc0, !PT ;  /* 0x0000ffff06037812 */ /* 0x000fc400078ec0ff */
[----:B------:R-:W-:Y:S02]  /*21a0a0*/  LOP3.LUT R2, R7, 0xffff, RZ, 0xc0, !PT ;  /* 0x0000ffff07027812 */ /* 0x000fe400078ec0ff */
[----:B------:R-:W-:Y:S02]  /*21a0b0*/  LOP3.LUT R0, R8, 0xffff, RZ, 0xc0, !PT ;  /* 0x0000ffff08007812 */ /* 0x000fe400078ec0ff */
[----:B------:R-:W-:Y:S02]  /*21a0c0*/  LOP3.LUT R5, R9, 0xffff, RZ, 0xc0, !PT ;  /* 0x0000ffff09057812 */ /* 0x000fe400078ec0ff */
[----:B------:R-:W-:Y:S02]  /*21a0d0*/  PRMT R8, R10, 0x4210, R3 ;  /* 0x000042100a087816 */ /* 0x000fe40000000003 */
[----:B------:R-:W-:Y:S02]  /*21a0e0*/  PRMT R9, R11, 0x4210, R2 ;  /* 0x000042100b097816 */ /* 0x000fe40000000002 */
[----:B------:R-:W-:-:S02]  /*21a0f0*/  PRMT R10, R20, 0x4210, R0 ;  /* 0x00004210140a7816 */ /* 0x000fc40000000000 */
[----:B------:R-:W-:Y:S01]  /*21a100*/  PRMT R11, R21, 0x4210, R5 ;  /* 0x00004210150b7816 */ /* 0x000fe20000000005 */
[----:B------:R-:W-:Y:S01]  /*21a110*/  BAR.SYNC.DEFER_BLOCKING 0x0 ;  /* 0x0000000000007b1d */ /* 0x000fe20000010000 */
[----:B------:R-:W-:Y:S02]  /*21a120*/  PRMT R20, R28, 0x5210, R3 ;  /* 0x000052101c147816 */ /* 0x000fe40000000003 */
[----:B---3--:R-:W-:Y:S02]  /*21a130*/  PRMT R21, R24, 0x5210, R2 ;  /* 0x0000521018157816 */ /* 0x008fe40000000002 */
[----:B------:R-:W-:Y:S01]  /*21a140*/  PRMT R22, R22, 0x5210, R0 ;  /* 0x0000521016167816 */ /* 0x000fe20000000000 */
[----:B------:R-:W3:Y:S04]  /*21a150*/  LDL.LU R28, [R1+0x3a4] ;  /* 0x0003a400011c7983 */ /* 0x000ee80000300800 */
[----:B------:R-:W3:Y:S04]  /*21a160*/  LDL.LU R24, [R1+0x3a0] ;  /* 0x0003a00001187983 */ /* 0x000ee80000300800 */
[----:B------:R0:W-:Y:S01]  /*21a170*/  STSM.16.M88.4 [R26], R8 ;  /* 0x000000081a007844 */ /* 0x0001e20000000200 */
[----:B------:R-:W-:Y:S01]  /*21a180*/  BAR.SYNC.DEFER_BLOCKING 0x0 ;  /* 0x0000000000007b1d */ /* 0x000fe20000010000 */
[----:B--2---:R-:W-:-:S02]  /*21a190*/  LOP3.LUT R2, R16, 0xffff, RZ, 0xc0, !PT ;  /* 0x0000ffff10027812 */ /* 0x004fc400078ec0ff */
[----:B------:R-:W-:Y:S02]  /*21a1a0*/  LOP3.LUT R0, R17, 0xffff, RZ, 0xc0, !PT ;  /* 0x0000ffff11007812 */ /* 0x000fe400078ec0ff */
[----:B0-----:R-:W-:Y:S02]  /*21a1b0*/  PRMT R10, R23, 0x4210, R2 ;  /* 0x00004210170a7816 */ /* 0x001fe40000000002 */
[----:B----4-:R-:W-:Y:S02]  /*21a1c0*/  PRMT R11, R29, 0x4210, R0 ;  /* 0x000042101d0b7816 */ /* 0x010fe40000000000 */
[----:B------:R-:W-:Y:S02]  /*21a1d0*/  LOP3.LUT R4, R14, 0xffff, RZ, 0xc0, !PT ;  /* 0x0000ffff0e047812 */ /* 0x000fe400078ec0ff */
[----:B------:R-:W-:Y:S02]  /*21a1e0*/  LOP3.LUT R3, R15, 0xffff, RZ, 0xc0, !PT ;  /* 0x0000ffff0f037812 */ /* 0x000fe400078ec0ff */
[----:B------:R-:W0:Y:S01]  /*21a1f0*/  LDS.128 R12, [R27] ;  /* 0x000000001b0c7984 */ /* 0x000e220000000c00 */
[----:B------:R-:W-:-:S02]  /*21a200*/  PRMT R8, R18, 0x4210, R4 ;  /* 0x0000421012087816 */ /* 0x000fc40000000004 */
[----:B------:R-:W-:Y:S01]  /*21a210*/  PRMT R9, R19, 0x4210, R3 ;  /* 0x0000421013097816 */ /* 0x000fe20000000003 */
[----:B------:R-:W-:Y:S06]  /*21a220*/  BAR.SYNC.DEFER_BLOCKING 0x0 ;  /* 0x0000000000007b1d */ /* 0x000fec0000010000 */
[----:B------:R-:W-:Y:S02]  /*21a230*/  STSM.16.M88.4 [R26], R8 ;  /* 0x000000081a007844 */ /* 0x000fe40000000200 */
[----:B------:R-:W-:Y:S06]  /*21a240*/  BAR.SYNC.DEFER_BLOCKING 0x0 ;  /* 0x0000000000007b1d */ /* 0x000fec0000010000 */
[----:B------:R-:W1:Y:S01]  /*21a250*/  LDS.128 R8, [R27] ;  /* 0x000000001b087984 */ /* 0x000e620000000c00 */
[----:B------:R-:W-:-:S03]  /*21a260*/  PRMT R23, R25, 0x5210, R5 ;  /* 0x0000521019177816 */ /* 0x000fc60000000005 */
[----:B0-----:R-:W-:Y:S04]  /*21a270*/  STL.64 [R1+0x3f0], R12 ;  /* 0x0003f00c01007387 */ /* 0x001fe80000100a00 */
[----:B------:R0:W-:Y:S01]  /*21a280*/  STL.64 [R1+0x3f8], R14 ;  /* 0x0003f80e01007387 */ /* 0x0001e20000100a00 */
[----:B------:R-:W-:Y:S06]  /*21a290*/  BAR.SYNC.DEFER_BLOCKING 0x0 ;  /* 0x0000000000007b1d */ /* 0x000fec0000010000 */
[----:B0-----:R-:W2:Y:S04]  /*21a2a0*/  LDL.LU R14, [R1+0x39c] ;  /* 0x00039c00010e7983 */ /* 0x001ea80000300800 */
[----:B------:R-:W4:Y:S04]  /*21a2b0*/  LDL.LU R25, [R1+0x1cc] ;  /* 0x0001cc0001197983 */ /* 0x000f280000300800 */
[----:B------:R-:W2:Y:S04]  /*21a2c0*/  LDL.LU R5, [R1+0x5468] ;  /* 0x0054680001057983 */ /* 0x000ea80000300800 */
[----:B------:R-:W2:Y:S04]  /*21a2d0*/  LDL.LU R6, [R1+0x5464] ;  /* 0x0054640001067983 */ /* 0x000ea80000300800 */
[----:B-1----:R0:W-:Y:S04]  /*21a2e0*/  STL.64 [R1+0x3e0], R8 ;  /* 0x0003e00801007387 */ /* 0x0021e80000100a00 */
[----:B------:R1:W-:Y:S04]  /*21a2f0*/  STL.64 [R1+0x3e8], R10 ;  /* 0x0003e80a01007387 */ /* 0x0003e80000100a00 */
[----:B------:R-:W2:Y:S04]  /*21a300*/  LDL.LU R7, [R1+0x5430] ;  /* 0x0054300001077983 */ /* 0x000ea80000300800 */
[----:B0-----:R-:W2:Y:S04]  /*21a310*/  LDL.LU R8, [R1+0x542c] ;  /* 0x00542c0001087983 */ /* 0x001ea80000300800 */
[----:B------:R-:W2:Y:S04]  /*21a320*/  LDL.LU R9, [R1+0x1cf4] ;  /* 0x001cf40001097983 */ /* 0x000ea80000300800 */
[----:B-1----:R-:W2:Y:S04]  /*21a330*/  LDL.LU R10, [R1+0x1cc0] ;  /* 0x001cc000010a7983 */ /* 0x002ea80000300800 */
[----:B------:R-:W2:Y:S04]  /*21a340*/  LDL.LU R11, [R1+0x1cd0] ;  /* 0x001cd000010b7983 */ /* 0x000ea80000300800 */
[----:B------:R-:W2:Y:S04]  /*21a350*/  LDL.LU R16, [R1+0x1ca8] ;  /* 0x001ca80001107983 */ /* 0x000ea80000300800 */
[----:B------:R-:W2:Y:S04]  /*21a360*/  LDL.LU R29, [R1+0x3b0] ;  /* 0x0003b000011d7983 */ /* 0x000ea80000300800 */
[----:B------:R-:W2:Y:S04]  /*21a370*/  LDL.LU R17, [R1+0x3a8] ;  /* 0x0003a80001117983 */ /* 0x000ea80000300800 */
[----:B------:R-:W2:Y:S04]  /*21a380*/  LDL.LU R18, [R1+0x3ac] ;  /* 0x0003ac0001127983 */ /* 0x000ea80000300800 */
[----:B------:R-:W2:Y:S04]  /*21a390*/  LDL.LU R15, [R1+0x2f9c] ;  /* 0x002f9c00010f7983 */ /* 0x000ea80000300800 */
[----:B------:R-:W-:Y:S01]  /*21a3a0*/  STSM.16.M88.4 [R26], R20 ;  /* 0x000000141a007844 */ /* 0x000fe20000000200 */
[----:B---3--:R-:W-:-:S03]  /*21a3b0*/  PRMT R3, R24, 0x5210, R3 ;  /* 0x0000521018037816 */ /* 0x008fc60000000003 */
[----:B--2---:R4:W-:Y:S04]  /*21a3c0*/  STL [R1+0x8180], R15 ;  /* 0x0081800f01007387 */ /* 0x0049e80000100800 */
[----:B------:R-:W2:Y:S01]  /*21a3d0*/  LDL.LU R19, [R1+0x2f98] ;  /* 0x002f980001137983 */ /* 0x000ea20000300800 */
[----:B------:R-:W-:Y:S01]  /*21a3e0*/  IMAD.MOV.U32 R13, RZ, RZ, R3 ;  /* 0x000000ffff0d7224 */ /* 0x000fe200078e0003 */
[----:B------:R-:W-:Y:S02]  /*21a3f0*/  PRMT R14, R14, 0x5210, R2 ;  /* 0x000052100e0e7816 */ /* 0x000fe40000000002 */
[----:B------:R-:W-:Y:S02]  /*21a400*/  LOP3.LUT R3, R5, 0xffff, RZ, 0xc0, !PT ;  /* 0x0000ffff05037812 */ /* 0x000fe400078ec0ff */
[----:B----4-:R-:W-:-:S02]  /*21a410*/  PRMT R15, R25, 0x5210, R0 ;  /* 0x00005210190f7816 */ /* 0x010fc40000000000 */
        /* <DEDUP_REMOVED lines=8> */
[----:B------:R-:W-:-:S05]  /*21a4a0*/  PRMT R4, R28, 0x5210, R4 ;  /* 0x000052101c047816 */ /* 0x000fca0000000004 */
[----:B------:R-:W-:Y:S01]  /*21a4b0*/  IMAD.MOV.U32 R12, RZ, RZ, R4 ;  /* 0x000000ffff0c7224 */ /* 0x000fe200078e0004 */
[----:B--2---:R-:W-:Y:S04]  /*21a4c0*/  STL.64 [R1+0x8188], R18 ;  /* 0x0081881201007387 */ /* 0x004fe80000100a00 */
[----:B------:R-:W-:Y:S04]  /*21a4d0*/  STL [R1+0x8184], R17 ;  /* 0x0081841101007387 */ /* 0x000fe80000100800 */
[----:B------:R-:W0:Y:S01]  /*21a4e0*/  LDS.128 R16, [R27] ;  /* 0x000000001b107984 */ /* 0x000e220000000c00 */
[----:B------:R-:W-:Y:S06]  /*21a4f0*/  BAR.SYNC.DEFER_BLOCKING 0x0 ;  /* 0x0000000000007b1d */ /* 0x000fec0000010000 */
[----:B------:R-:W2:Y:S04]  /*21a500*/  LDL.LU R20, [R1+0x1e6c] ;  /* 0x001e6c0001147983 */ /* 0x000ea80000300800 */
[----:B------:R-:W3:Y:S04]  /*21a510*/  LDL.LU R21, [R1+0x1e68] ;  /* 0x001e680001157983 */ /* 0x000ee80000300800 */
[----:B------:R-:W4:Y:S04]  /*21a520*/  LDL.LU R22, [R1+0x1d7c] ;  /* 0x001d7c0001167983 */ /* 0x000f280000300800 */
[----:B------:R-:W2:Y:S04]  /*21a530*/  LDL.LU R23, [R1+0x1d70] ;  /* 0x001d700001177983 */ /* 0x000ea80000300800 */
[----:B------:R-:W-:Y:S01]  /*21a540*/  STSM.16.M88.4 [R26], R12 ;  /* 0x0000000c1a007844 */ /* 0x000fe20000000200 */
[----:B------:R-:W-:Y:S06]  /*21a550*/  BAR.SYNC.DEFER_BLOCKING 0x0 ;  /* 0x0000000000007b1d */ /* 0x000fec0000010000 */
[----:B------:R-:W2:Y:S04]  /*21a560*/  LDL.LU R28, [R1+0x1d68] ;  /* 0x001d6800011c7983 */ /* 0x000ea80000300800 */
[----:B------:R-:W2:Y:S04]  /*21a570*/  LDL.LU R24, [R1+0x1cf8] ;  /* 0x001cf80001187983 */ /* 0x000ea80000300800 */
[----:B------:R-:W2:Y:S04]  /*21a580*/  LDL.LU R25, [R1+0x1bc] ;  /* 0x0001bc0001197983 */ /* 0x000ea80000300800 */
[----:B------:R-:W1:Y:S04]  /*21a590*/  LDS.128 R12, [R27] ;  /* 0x000000001b0c7984 */ /* 0x000e680000000c00 */
[----:B0-----:R-:W-:Y:S04]  /*21a5a0*/  STL.64 [R1+0x3d0], R16 ;  /* 0x0003d01001007387 */ /* 0x001fe80000100a00 */
[----:B------:R0:W-:Y:S01]  /*21a5b0*/  STL.64 [R1+0x3d8], R18 ;  /* 0x0003d81201007387 */ /* 0x0001e20000100a00 */
[----:B------:R-:W-:Y:S06]  /*21a5c0*/  BAR.SYNC.DEFER_BLOCKING 0x0 ;  /* 0x0000000000007b1d */ /* 0x000fec0000010000 */
[----:B0-----:R-:W2:Y:S04]  /*21a5d0*/  LDL.LU.64 R18, [R1+0x8188] ;  /* 0x0081880001127983 */ /* 0x001ea80000300a00 */
[----:B------:R-:W3:Y:S04]  /*21a5e0*/  LDL.LU R17, [R1+0x8184] ;  /* 0x0081840001117983 */ /* 0x000ee80000300800 */
[----:B-1----:R-:W-:Y:S04]  /*21a5f0*/  STL.64 [R1+0x3c0], R12 ;  /* 0x0003c00c01007387 */ /* 0x002fe80000100a00 */
[----:B------:R0:W-:Y:S04]  /*21a600*/  STL.64 [R1+0x3c8], R14 ;  /* 0x0003c80e01007387 */ /* 0x0001e80000100a00 */
[----:B0-----:R-:W4:Y:S04]  /*21a610*/  LDL.LU R15, [R1+0x8180] ;  /* 0x00818000010f7983 */ /* 0x001f280000300800 */
[----:B------:R0:W-:Y:S01]  /*21a620*/  STSM.16.M88.4 [R26], R8 ;  /* 0x000000081a007844 */ /* 0x0001e20000000200 */
[----:B------:R-:W-:-:S03]  /*21a630*/  PRMT R16, R29, 0x5210, R3 ;  /* 0x000052101d107816 */ /* 0x000fc60000000003 */
[----:B------:R-:W4:Y:S01]  /*21a640*/  LDL.LU R29, [R1+0x74c] ;  /* 0x00074c00011d7983 */ /* 0x000f220000300800 */
[----:B------:R-:W-:Y:S01]  /*21a650*/  BAR.SYNC.DEFER_BLOCKING 0x0 ;  /* 0x0000000000007b1d */ /* 0x000fe20000010000 */
[----:B--2---:R-:W-:Y:S02]  /*21a660*/  PRMT R18, R18, 0x5210, R0 ;  /* 0x0000521012127816 */ /* 0x004fe40000000000 */
[----:B------:R-:W-:Y:S02]  /*21a670*/  LOP3.LUT R3, R19, 0xffff, RZ, 0xc0, !PT ;  /* 0x0000ffff13037812 */ /* 0x000fe400078ec0ff */
[----:B---3--:R-:W-:Y:S02]  /*21a680*/  PRMT R17, R17, 0x5210, R2 ;  /* 0x0000521011117816 */ /* 0x008fe40000000002 */
[----:B------:R-:W-:Y:S02]  /*21a690*/  LOP3.LUT R2, R20, 0xffff, RZ, 0xc0, !PT ;  /* 0x0000ffff14027812 */ /* 0x000fe400078ec0ff */
[----:B------:R-:W-:-:S02]  /*21a6a0*/  LOP3.LUT R0, R21, 0xffff, RZ, 0xc0, !PT ;  /* 0x0000ffff15007812 */ /* 0x000fc400078ec0ff */
[----:B------:R-:W-:Y:S02]  /*21a6b0*/  PRMT R21, R23, 0x4210, R3 ;  /* 0x0000421017157816 */ /* 0x000fe40000000003 */
[----:B------:R-:W-:Y:S02]  /*21a6c0*/  PRMT R23, R24, 0x4210, R0 ;  /* 0x0000421018177816 */ /* 0x000fe40000000000 */
[----:B----4-:R-:W-:-:S04]  /*21a6d0*/  LOP3.LUT R4, R15, 0xffff, RZ, 0xc0, !PT ;  /* 0x0000ffff0f047812 */ /* 0x010fc800078ec0ff */
[----:B------:R-:W-:Y:S02]  /*21a6e0*/  PRMT R20, R22, 0x4210, R4 ;  /* 0x0000421016147816 */ /* 0x000fe40000000004 */
[----:B------:R-:W-:-:S05]  /*21a6f0*/  PRMT R22, R28, 0x4210, R2 ;  /* 0x000042101c167816 */ /* 0x000fca0000000002 */
[----:B------:R-:W-:Y:S04]  /*21a700*/  STL.64 [R1+0x8178], R22 ;  /* 0x0081781601007387 */ /* 0x000fe80000100a00 */
[----:B------:R-:W-:Y:S04]  /*21a710*/  STL.64 [R1+0x8170], R20 ;  /* 0x0081701401007387 */ /* 0x000fe80000100a00 */
[----:B------:R-:W1:Y:S04]  /*21a720*/  LDS.128 R20, [R27] ;  /* 0x000000001b147984 */ /* 0x000e680000000c00 */
[----:B------:R-:W2:Y:S04]  /*21a730*/  LDL.LU R13, [R1+0x72c] ;  /* 0x00072c00010d7983 */ /* 0x000ea80000300800 */
[----:B------:R-:W3:Y:S04]  /*21a740*/  LDL.LU R14, [R1+0x75c] ;  /* 0x00075c00010e7983 */ /* 0x000ee80000300800 */
[----:B------:R-:W4:Y:S04]  /*21a750*/  LDL.LU R15, [R1+0x1ac] ;  /* 0x0001ac00010f7983 */ /* 0x000f280000300800 */
[----:B------:R-:W2:Y:S04]  /*21a760*/  LDL.LU R7, [R1+0x5478] ;  /* 0x0054780001077983 */ /* 0x000ea80000300800 */
[----:B0-----:R-:W2:Y:S04]  /*21a770*/  LDL.LU R8, [R1+0x5474] ;  /* 0x0054740001087983 */ /* 0x001ea80000300800 */
[----:B------:R-:W2:Y:S01]  /*21a780*/  LDL.LU R9, [R1+0x5440] ;  /* 0x0054400001097983 */ /* 0x000ea20000300800 */
[----:B------:R-:W-:-:S03]  /*21a790*/  PRMT R19, R25, 0x5210, R5 ;  /* 0x0000521019137816 */ /* 0x000fc60000000005 */
[----:B------:R-:W2:Y:S04]  /*21a7a0*/  LDL.LU R10, [R1+0x543c] ;  /* 0x00543c00010a7983 */ /* 0x000ea80000300800 */
[----:B------:R-:W2:Y:S04]  /*21a7b0*/  LDL.LU R11, [R1+0x1de4] ;  /* 0x001de400010b7983 */ /* 0x000ea80000300800 */
[----:B------:R-:W2:Y:S04]  /*21a7c0*/  LDL.LU R28, [R1+0x1dd4] ;  /* 0x001dd400011c7983 */ /* 0x000ea80000300800 */
[----:B------:R-:W2:Y:S04]  /*21a7d0*/  LDL.LU R24, [R1+0x1dc8] ;  /* 0x001dc80001187983 */ /* 0x000ea80000300800 */
[----:B------:R-:W2:Y:S04]  /*21a7e0*/  LDL.LU R25, [R1+0x1db4] ;  /* 0x001db40001197983 */ /* 0x000ea80000300800 */
[----:B-1----:R-:W-:Y:S04]  /*21a7f0*/  STL.64 [R1+0x3b0], R20 ;  /* 0x0003b01401007387 */ /* 0x002fe80000100a00 */
[----:B------:R0:W-:Y:S01]  /*21a800*/  STL.64 [R1+0x3b8], R22 ;  /* 0x0003b81601007387 */ /* 0x0001e20000100a00 */
[----:B------:R-:W-:Y:S06]  /*21a810*/  BAR.SYNC.DEFER_BLOCKING 0x0 ;  /* 0x0000000000007b1d */ /* 0x000fec0000010000 */
[----:B0-----:R-:W2:Y:S04]  /*21a820*/  LDL.LU.64 R22, [R1+0x8178] ;  /* 0x0081780001167983 */ /* 0x001ea80000300a00 */
[----:B------:R-:W2:Y:S04]  /*21a830*/  LDL.LU.64 R20, [R1+0x8170] ;  /* 0x0081700001147983 */ /* 0x000ea80000300a00 */
[----:B--2---:R-:W-:Y:S01]  /*21a840*/  STSM.16.M88.4 [R26], R20 ;  /* 0x000000141a007844 */ /* 0x004fe20000000200 */
[----:B------:R-:W-:Y:S06]  /*21a850*/  BAR.SYNC.DEFER_BLOCKING 0x0 ;  /* 0x0000000000007b1d */ /* 0x000fec0000010000 */
[----:B------:R-:W0:Y:S02]  /*21a860*/  LDS.128 R20, [R27] ;  /* 0x000000001b147984 */ /* 0x000e240000000c00 */
[----:B------:R-:W-:Y:S06]  /*21a870*/  BAR.SYNC.DEFER_BLOCKING 0x0 ;  /* 0x0000000000007b1d */ /* 0x000fec0000010000 */
[----:B------:R1:W-:Y:S04]  /*21a880*/  STSM.16.M88.4 [R26], R16 ;  /* 0x000000101a007844 */ /* 0x0003e80000000200 */
[----:B0-----:R0:W-:Y:S04]  /*21a890*/  STL.64 [R1+0x3a0], R20 ;  /* 0x0003a01401007387 */ /* 0x0011e80000100a00 */
[----:B------:R2:W-:Y:S04]  /*21a8a0*/  STL.64 [R1+0x3a8], R22 ;  /* 0x0003a81601007387 */ /* 0x0005e80000100a00 */
[----:B-1----:R-:W2:Y:S04]  /*21a8b0*/  LDL.LU R16, [R1+0x79c] ;  /* 0x00079c0001107983 */ /* 0x002ea80000300800 */
[----:B------:R-:W2:Y:S04]  /*21a8c0*/  LDL.LU R17, [R1+0x78c] ;  /* 0x00078c0001117983 */ /* 0x000ea80000300800 */
[----:B------:R-:W2:Y:S04]  /*21a8d0*/  LDL.LU R18, [R1+0x7ac] ;  /* 0x0007ac0001127983 */ /* 0x000ea80000300800 */
[----:B------:R-:W2:Y:S01]  /*21a8e0*/  LDL.LU R19, [R1+0x2fa4] ;  /* 0x002fa40001137983 */ /* 0x000ea20000300800 */
[----:B------:R-:W-:-:S02]  /*21a8f0*/  PRMT R12, R29, 0x5210, R4 ;  /* 0x000052101d0c7816 */ /* 0x000fc40000000004 */
[----:B------:R-:W-:Y:S02]  /*21a900*/  PRMT R13, R13, 0x5210, R3 ;  /* 0x000052100d0d7816 */ /* 0x000fe40000000003 */
[----:B---3--:R-:W-:Y:S02]  /*21a910*/  PRMT R14, R14, 0x5210, R2 ;  /* 0x000052100e0e7816 */ /* 0x008fe40000000002 */
[----:B----4-:R-:W-:Y:S01]  /*21a920*/  PRMT R15, R15, 0x5210, R0 ;  /* 0x000052100f0f7816 */ /* 0x010fe20000000000 */
[----:B------:R-:W-:Y:S01]  /*21a930*/  BAR.SYNC.DEFER_BLOCKING 0x0 ;  /* 0x0000000000007b1d */ /* 0x000fe20000010000 */
[----:B------:R-:W-:Y:S02]  /*21a940*/  LOP3.LUT R2, R8, 0xffff, RZ, 0xc0, !PT ;  /* 0x0000ffff08027812 */ /* 0x000fe400078ec0ff */
[----:B------:R-:W-:Y:S02]  /*21a950*/  LOP3.LUT R3, R7, 0xffff, RZ, 0xc0, !PT ;  /* 0x0000ffff07037812 */ /* 0x000fe400078ec0ff */
[----:B------:R-:W-:-:S02]  /*21a960*/  LOP3.LUT R0, R9, 0xffff, RZ, 0xc0, !PT ;  /* 0x0000ffff09007812 */ /* 0x000fc400078ec0ff */
[----:B------:R-:W-:Y:S02]  /*21a970*/  LOP3.LUT R5, R10, 0xffff, RZ, 0xc0, !PT ;  /* 0x0000ffff0a057812 */ /* 0x000fe400078ec0ff */
[----:B------:R-:W-:Y:S02]  /*21a980*/  PRMT R9, R28, 0x4210, R2 ;  /* 0x000042101c097816 */ /* 0x000fe40000000002 */
[----:B------:R-:W-:Y:S02]  /*21a990*/  PRMT R8, R11, 0x4210, R3 ;  /* 0x000042100b087816 */ /* 0x000fe40000000003 */
[----:B------:R-:W-:Y:S02]  /*21a9a0*/  PRMT R10, R24, 0x4210, R0 ;  /* 0x00004210180a7816 */ /* 0x000fe40000000000 */
[----:B------:R-:W-:Y:S01]  /*21a9b0*/  PRMT R11, R25, 0x4210, R5 ;  /* 0x00004210190b7816 */ /* 0x000fe20000000005 */
[----:B--2---:R-:W-:Y:S04]  /*21a9c0*/  STL.64 [R1+0x8168], R18 ;  /* 0x0081681201007387 */ /* 0x004fe80000100a00 */
[----:B------:R-:W-:Y:S04]  /*21a9d0*/  STL.64 [R1+0x8160], R16 ;  /* 0x0081601001007387 */ /* 0x000fe80000100a00 */
[----:B------:R-:W1:Y:S01]  /*21a9e0*/  LDS.128 R16, [R27] ;  /* 0x000000001b107984 */ /* 0x000e620000000c00 */
[----:B------:R-:W-:Y:S06]  /*21a9f0*/  BAR.SYNC.DEFER_BLOCKING 0x0 ;  /* 0x0000000000007b1d */ /* 0x000fec0000010000 */
[----:B0-----:R-:W2:Y:S04]  /*21aa00*/  LDL.LU R20, [R1+0x2fa0] ;  /* 0x002fa00001147983 */ /* 0x001ea80000300800 */
[----:B------:R-:W3:Y:S04]  /*21aa10*/  LDL.LU R21, [R1+0x20b0] ;  /* 0x0020b00001157983 */ /* 0x000ee80000300800 */
[----:B------:R-:W4:Y:S04]  /*21aa20*/  LDL.LU R22, [R1+0x20ac] ;  /* 0x0020ac0001167983 */ /* 0x000f280000300800 */
[----:B------:R-:W2:Y:S04]  /*21aa30*/  LDL.LU R23, [R1+0x1e30] ;  /* 0x001e300001177983 */ /* 0x000ea80000300800 */
[----:B------:R-:W-:Y:S01]  /*21aa40*/  STSM.16.M88.4 [R26], R12 ;  /* 0x0000000c1a007844 */ /* 0x000fe20000000200 */
[----:B------:R-:W-:Y:S06]  /*21aa50*/  BAR.SYNC.DEFER_BLOCKING 0x0 ;  /* 0x0000000000007b1d */ /* 0x000fec0000010000 */
[----:B------:R-:W2:Y:S04]  /*21aa60*/  LDL.LU R29, [R1+0x1e10] ;  /* 0x001e1000011d7983 */ /* 0x000ea80000300800 */
[----:B------:R-:W0:Y:S04]  /*21aa70*/  LDS.128 R12, [R27] ;  /* 0x000000001b0c7984 */ /* 0x000e280000000c00 */
[----:B-1----:R-:W-:Y:S04]  /*21aa80*/  STL.64 [R1+0x390], R16 ;  /* 0x0003901001007387 */ /* 0x002fe80000100a00 */
[----:B------:R1:W-:Y:S01]  /*21aa90*/  STL.64 [R1+0x398], R18 ;  /* 0x0003981201007387 */ /* 0x0003e20000100a00 */
[----:B------:R-:W-:Y:S06]  /*21aaa0*/  BAR.SYNC.DEFER_BLOCKING 0x0 ;  /* 0x0000000000007b1d */ /* 0x000fec0000010000 */
[----:B-1----:R-:W2:Y:S04]  /*21aab0*/  LDL.LU.64 R18, [R1+0x8168] ;  /* 0x0081680001127983 */ /* 0x002ea80000300a00 */
[----:B------:R-:W2:Y:S04]  /*21aac0*/  LDL.LU.64 R16, [R1+0x8160] ;  /* 0x0081600001107983 */ /* 0x000ea80000300a00 */
[----:B0-----:R0:W-:Y:S04]  /*21aad0*/  STL.64 [R1+0x380], R12 ;  /* 0x0003800c01007387 */ /* 0x0011e80000100a00 */
[----:B------:R1:W-:Y:S04]  /*21aae0*/  STL.64 [R1+0x388], R14 ;  /* 0x0003880e01007387 */ /* 0x0003e80000100a00 */
[----:B------:R-:W3:Y:S04]  /*21aaf0*/  LDL.LU R28, [R1+0x1e14] ;  /* 0x001e1400011c7983 */ /* 0x000ee80000300800 */
[----:B------:R-:W3:Y:S04]  /*21ab00*/  LDL.LU R24, [R1+0x1de8] ;  /* 0x001de80001187983 */ /* 0x000ee80000300800 */
[----:B------:R-:W3:Y:S04]  /*21ab10*/  LDL.LU R25, [R1+0x19c] ;  /* 0x00019c0001197983 */ /* 0x000ee80000300800 */
[----:B0-----:R-:W3:Y:S04]  /*21ab20*/  LDL.LU R12, [R1+0x7c0] ;  /* 0x0007c000010c7983 */ /* 0x001ee80000300800 */
[----:B------:R-:W3:Y:S04]  /*21ab30*/  LDL.LU R13, [R1+0x7bc] ;  /* 0x0007bc00010d7983 */ /* 0x000ee80000300800 */
[----:B-1----:R-:W3:Y:S04]  /*21ab40*/  LDL.LU R14, [R1+0x7b8] ;  /* 0x0007b800010e7983 */ /* 0x002ee80000300800 */
[----:B------:R-:W3:Y:S04]  /*21ab50*/  LDL.LU R15, [R1+0x18c] ;  /* 0x00018c00010f7983 */ /* 0x000ee80000300800 */
[----:B------:R2:W-:Y:S01]  /*21ab60*/  STSM.16.M88.4 [R26], R8 ;  /* 0x000000081a007844 */ /* 0x0005e20000000200 */
[----:B------:R-:W-:Y:S01]  /*21ab70*/  BAR.SYNC.DEFER_BLOCKING 0x0 ;  /* 0x0000000000007b1d */ /* 0x000fe20000010000 */
[----:B--2---:R-:W-:-:S05]  /*21ab80*/  PRMT R8, R16, 0x5210, R3 ;  /* 0x0000521010087816 */ /* 0x004fca0000000003 */
[----:B---3--:R-:W-:Y:S04]  /*21ab90*/  STL.64 [R1+0x8148], R14 ;  /* 0x0081480e01007387 */ /* 0x008fe80000100a00 */
[----:B------:R0:W-:Y:S02]  /*21aba0*/  STL.64 [R1+0x8140], R12 ;  /* 0x0081400c01007387 */ /* 0x0001e40000100a00 */
[----:B0-----:R-:W-:Y:S02]  /*21abb0*/  IMAD.MOV.U32 R12, RZ, RZ, R8 ;  /* 0x000000ffff0c7224 */ /* 0x001fe400078e0008 */
[----:B------:R-:W2:Y:S04]  /*21abc0*/  LDL.LU R8, [R1+0x5488] ;  /* 0x0054880001087983 */ /* 0x000ea80000300800 */
[----:B------:R-:W2:Y:S04]  /*21abd0*/  LDL.LU R9, [R1+0x5484] ;  /* 0x0054840001097983 */ /* 0x000ea80000300800 */
[----:B------:R-:W3:Y:S04]  /*21abe0*/  LDL.LU R10, [R1+0x5450] ;  /* 0x00545000010a7983 */ /* 0x000ee80000300800 */
[----:B------:R-:W3:Y:S01]  /*21abf0*/  LDL.LU R11, [R1+0x544c] ;  /* 0x00544c00010b7983 */ /* 0x000ee20000300800 */
[----:B------:R-:W-:-:S02]  /*21ac00*/  PRMT R7, R17, 0x5210, R2 ;  /* 0x0000521011077816 */ /* 0x000fc40000000002 */
[----:B------:R-:W-:Y:S02]  /*21ac10*/  PRMT R6, R18, 0x5210, R0 ;  /* 0x0000521012067816 */ /* 0x000fe40000000000 */
[----:B------:R-:W-:Y:S02]  /*21ac20*/  LOP3.LUT R4, R19, 0xffff, RZ, 0xc0, !PT ;  /* 0x0000ffff13047812 */ /* 0x000fe400078ec0ff */
[----:B------:R-:W-:Y:S02]  /*21ac30*/  LOP3.LUT R3, R20, 0xffff, RZ, 0xc0, !PT ;  /* 0x0000ffff14037812 */ /* 0x000fe400078ec0ff */
[----:B------:R-:W-:Y:S02]  /*21ac40*/  LOP3.LUT R2, R21, 0xffff, RZ, 0xc0, !PT ;  /* 0x0000ffff15027812 */ /* 0x000fe400078ec0ff */
[----:B----4-:R-:W-:Y:S02]  /*21ac50*/  LOP3.LUT R0, R22, 0xffff, RZ, 0xc0, !PT ;  /* 0x0000ffff16007812 */ /* 0x010fe400078ec0ff */
[----:B------:R-:W-:-:S02]  /*21ac60*/  PRMT R20, R23, 0x4210, R4 ;  /* 0x0000421017147816 */ /* 0x000fc40000000004 */
[----:B------:R-:W-:Y:S02]  /*21ac70*/  PRMT R21, R29, 0x4210, R3 ;  /* 0x000042101d157816 */ /* 0x000fe40000000003 */
[----:B------:R-:W-:Y:S02]  /*21ac80*/  PRMT R22, R28, 0x4210, R2 ;  /* 0x000042101c167816 */ /* 0x000fe40000000002 */
[----:B------:R-:W-:Y:S01]  /*21ac90*/  PRMT R23, R24, 0x4210, R0 ;  /* 0x0000421018177816 */ /* 0x000fe20000000000 */
[----:B------:R-:W-:Y:S01]  /*21aca0*/  IMAD.MOV.U32 R13, RZ, RZ, R7 ;  /* 0x000000ffff0d7224 */ /* 0x000fe200078e0007 */
[----:B------:R-:W-:Y:S01]  /*21acb0*/  PRMT R15, R25, 0x5210, R5 ;  /* 0x00005210190f7816 */ /* 0x000fe20000000005 */
[----:B------:R-:W-:Y:S01]  /*21acc0*/  IMAD.MOV.U32 R14, RZ, RZ, R6 ;  /* 0x000000ffff0e7224 */ /* 0x000fe200078e0006 */
[----:B---3--:R-:W-:Y:S04]  /*21acd0*/  STL.64 [R1+0x8158], R10 ;  /* 0x0081580a01007387 */ /* 0x008fe80000100a00 */
[----:B--2---:R-:W-:Y:S04]  /*21ace0*/  STL.64 [R1+0x8150], R8 ;  /* 0x0081500801007387 */ /* 0x004fe80000100a00 */
[----:B------:R-:W0:Y:S01]  /*21acf0*/  LDS.128 R8, [R27] ;  /* 0x000000001b087984 */ /* 0x000e220000000c00 */
[----:B------:R-:W-:Y:S06]  /*21ad00*/  BAR.SYNC.DEFER_BLOCKING 0x0 ;  /* 0x0000000000007b1d */ /* 0x000fec0000010000 */
[----:B------:R-:W2:Y:S04]  /*21ad10*/  LDL.LU R16, [R1+0x20a8] ;  /* 0x0020a80001107983 */ /* 0x000ea80000300800 */
[----:B------:R-:W3:Y:S04]  /*21ad20*/  LDL.LU R17, [R1+0x20a0] ;  /* 0x0020a00001117983 */ /* 0x000ee80000300800 */
[----:B------:R-:W4:Y:S04]  /*21ad30*/  LDL.LU R18, [R1+0x1e58] ;  /* 0x001e580001127983 */ /* 0x000f280000300800 */
[----:B------:R-:W2:Y:S04]  /*21ad40*/  LDL.LU R19, [R1+0x1e44] ;  /* 0x001e440001137983 */ /* 0x000ea80000300800 */
[----:B------:R1:W-:Y:S04]  /*21ad50*/  STSM.16.M88.4 [R26], R20 ;  /* 0x000000141a007844 */ /* 0x0003e80000000200 */
[----:B0-----:R-:W-:Y:S04]  /*21ad60*/  STL.64 [R1+0x370], R8 ;  /* 0x0003700801007387 */ /* 0x001fe80000100a00 */
[----:B------:R-:W-:Y:S01]  /*21ad70*/  STL.64 [R1+0x378], R10 ;  /* 0x0003780a01007387 */ /* 0x000fe20000100a00 */
[----:B------:R-:W-:Y:S06]  /*21ad80*/  BAR.SYNC.DEFER_BLOCKING 0x0 ;  /* 0x0000000000007b1d */ /* 0x000fec0000010000 */
[----:B-1----:R-:W2:Y:S04]  /*21ad90*/  LDL.LU R20, [R1+0x7d0] ;  /* 0x0007d00001147983 */ /* 0x002ea80000300800 */
[----:B------:R-:W2:Y:S04]  /*21ada0*/  LDL.LU R21, [R1+0x7cc] ;  /* 0x0007cc0001157983 */ /* 0x000ea80000300800 */
[----:B------:R-:W2:Y:S04]  /*21adb0*/  LDL.LU R22, [R1+0x7d4] ;  /* 0x0007d40001167983 */ /* 0x000ea80000300800 */
[----:B------:R-:W2:Y:S04]  /*21adc0*/  LDL.LU R23, [R1+0x2fb4] ;  /* 0x002fb40001177983 */ /* 0x000ea80000300800 */
[----:B------:R-:W0:Y:S01]  /*21add0*/  LDS.128 R8, [R27] ;  /* 0x000000001b087984 */ /* 0x000e220000000c00 */
[----:B------:R-:W-:Y:S06]  /*21ade0*/  BAR.SYNC.DEFER_BLOCKING 0x0 ;  /* 0x0000000000007b1d */ /* 0x000fec0000010000 */
[----:B------:R-:W2:Y:S04]  /*21adf0*/  LDL.LU R29, [R1+0x2fb0] ;  /* 0x002fb000011d7983 */ /* 0x000ea80000300800 */
[----:B------:R-:W2:Y:S04]  /*21ae00*/  LDL.LU R28, [R1+0x20b8] ;  /* 0x0020b800011c7983 */ /* 0x000ea80000300800 */
[----:B------:R-:W2:Y:S04]  /*21ae10*/  LDL.LU R24, [R1+0x20bc] ;  /* 0x0020bc0001187983 */ /* 0x000ea80000300800 */
[----:B------:R-:W2:Y:S04]  /*21ae20*/  LDL.LU R25, [R1+0x20cc] ;  /* 0x0020cc0001197983 */ /* 0x000ea80000300800 */
[----:B------:R-:W-:Y:S04]  /*21ae30*/  STSM.16.M88.4 [R26], R12 ;  /* 0x0000000c1a007844 */ /* 0x000fe80000000200 */
[----:B0-----:R-:W-:Y:S04]  /*21ae40*/  STL.64 [R1+0x360], R8 ;  /* 0x0003600801007387 */ /* 0x001fe80000100a00 */
[----:B------:R0:W-:Y:S04]  /*21ae50*/  STL.64 [R1+0x368], R10 ;  /* 0x0003680a01007387 */ /* 0x0001e80000100a00 */
[----:B0-----:R-:W2:Y:S04]  /*21ae60*/  LDL.LU.64 R10, [R1+0x8158] ;  /* 0x00815800010a7983 */ /* 0x001ea80000300a00 */
[----:B------:R-:W3:Y:S04]  /*21ae70*/  LDL.LU.64 R8, [R1+0x8150] ;  /* 0x0081500001087983 */ /* 0x000ee80000300a00 */
[----:B------:R-:W3:Y:S04]  /*21ae80*/  LDL.LU.64 R14, [R1+0x8148] ;  /* 0x00814800010e7983 */ /* 0x000ee80000300a00 */
[----:B------:R-:W4:Y:S01]  /*21ae90*/  LDL.LU.64 R12, [R1+0x8140] ;  /* 0x00814000010c7983 */ /* 0x000f220000300a00 */
[----:B------:R-:W-:Y:S01]  /*21aea0*/  BAR.SYNC.DEFER_BLOCKING 0x0 ;  /* 0x0000000000007b1d */ /* 0x000fe20000010000 */
[----:B--2---:R-:W-:-:S02]  /*21aeb0*/  LOP3.LUT R5, R11, 0xffff, RZ, 0xc0, !PT ;  /* 0x0000ffff0b057812 */ /* 0x004fc400078ec0ff */
[----:B---3--:R-:W-:Y:S02]  /*21aec0*/  PRMT R14, R14, 0x5210, R2 ;  /* 0x000052100e0e7816 */ /* 0x008fe40000000002 */
[----:B------:R-:W-:Y:S02]  /*21aed0*/  PRMT R15, R15, 0x5210, R0 ;  /* 0x000052100f0f7816 */ /* 0x000fe40000000000 */
[----:B----4-:R-:W-:Y:S02]  /*21aee0*/  PRMT R13, R13, 0x5210, R3 ;  /* 0x000052100d0d7816 */ /* 0x010fe40000000003 */
[----:B------:R-:W-:Y:S02]  /*21aef0*/  LOP3.LUT R3, R8, 0xffff, RZ, 0xc0, !PT ;  /* 0x0000ffff08037812 */ /* 0x000fe400078ec0ff */
[----:B------:R-:W-:Y:S02]  /*21af00*/  LOP3.LUT R2, R9, 0xffff, RZ, 0xc0, !PT ;  /* 0x0000ffff09027812 */ /* 0x000fe400078ec0ff */
[----:B------:R-:W-:-:S02]  /*21af10*/  LOP3.LUT R0, R10, 0xffff, RZ, 0xc0, !PT ;  /* 0x0000ffff0a007812 */ /* 0x000fc400078ec0ff */
[----:B------:R-:W-:Y:S02]  /*21af20*/  PRMT R8, R16, 0x4210, R3 ;  /* 0x0000421010087816 */ /* 0x000fe40000000003 */
[----:B------:R-:W-:Y:S02]  /*21af30*/  PRMT R9, R17, 0x4210, R2 ;  /* 0x0000421011097816 */ /* 0x000fe40000000002 */
[----:B------:R-:W-:Y:S02]  /*21af40*/  PRMT R10, R18, 0x4210, R0 ;  /* 0x00004210120a7816 */ /* 0x000fe40000000000 */
[----:B------:R-:W-:Y:S02]  /*21af50*/  PRMT R11, R19, 0x4210, R5 ;  /* 0x00004210130b7816 */ /* 0x000fe40000000005 */
[----:B------:R-:W0:Y:S01]  /*21af60*/  LDS.128 R16, [R27] ;  /* 0x000000001b107984 */ /* 0x000e220000000c00 */
[----:B------:R-:W-:Y:S01]  /*21af70*/  PRMT R12, R12, 0x5210, R4 ;  /* 0x000052100c0c7816 */ /* 0x000fe20000000004 */
[----:B------:R-:W-:Y:S06]  /*21af80*/  BAR.SYNC.DEFER_BLOCKING 0x0 ;  /* 0x0000000000007b1d */ /* 0x000fec0000010000 */
[----:B------:R-:W-:Y:S02]  /*21af90*/  STSM.16.M88.4 [R26], R12 ;  /* 0x0000000c1a007844 */ /* 0x000fe40000000200 */
[----:B------:R-:W-:Y:S06]  /*21afa0*/  BAR.SYNC.DEFER_BLOCKING 0x0 ;  /* 0x0000000000007b1d */ /* 0x000fec0000010000 */
[----:B------:R-:W1:Y:S02]  /*21afb0*/  LDS.128 R12, [R27] ;  /* 0x000000001b0c7984 */ /* 0x000e640000000c00 */
[----:B------:R-:W-:Y:S01]  /*21afc0*/  BAR.SYNC.DEFER_BLOCKING 0x0 ;  /* 0x0000000000007b1d */ /* 0x000fe20000010000 */
[----:B------:R-:W-:-:S05]  /*21afd0*/  LOP3.LUT R4, R23, 0xffff, RZ, 0xc0, !PT ;  /* 0x0000ffff17047812 */ /* 0x000fca00078ec0ff */
[----:B0-----:R0:W-:Y:S04]  /*21afe0*/  STL.64 [R1+0x350], R16 ;  /* 0x0003501001007387 */ /* 0x0011e80000100a00 */
[----:B------:R-:W-:Y:S01]  /*21aff0*/  STL.64 [R1+0x358], R18 ;  /* 0x0003581201007387 */ /* 0x000fe20000100a00 */
[----:B0-----:R-:W-:-:S03]  /*21b000*/  PRMT R16, R25, 0x4210, R4 ;  /* 0x0000421019107816 */ /* 0x001fc60000000004 */
[----:B------:R-:W-:Y:S04]  /*21b010*/  STSM.16.M88.4 [R26], R8 ;  /* 0x000000081a007844 */ /* 0x000fe80000000200 */
[----:B-1----:R0:W-:Y:S04]  /*21b020*/  STL.64 [R1+0x340], R12 ;  /* 0x0003400c01007387 */ /* 0x0021e80000100a00 */
[----:B------:R-:W-:Y:S04]  /*21b030*/  STL.64 [R1+0x348], R14 ;  /* 0x0003480e01007387 */ /* 0x000fe80000100a00 */
[----:B------:R-:W2:Y:S01]  /*21b040*/  LDL.LU R6, [R1+0x20a4] ;  /* 0x0020a40001067983 */ /* 0x000ea20000300800 */
[----:B0-----:R-:W-:-:S03]  /*21b050*/  PRMT R12, R22, 0x5210, R0 ;  /* 0x00005210160c7816 */ /* 0x001fc60000000000 */
[----:B------:R-:W3:Y:S01]  /*21b060*/  LDL.LU R7, [R1+0x1af0] ;  /* 0x001af00001077983 */ /* 0x000ee20000300800 */
[----:B------:R-:W-:-:S03]  /*21b070*/  LOP3.LUT R0, R24, 0xffff, RZ, 0xc0, !PT ;  /* 0x0000ffff18007812 */ /* 0x000fc600078ec0ff */
[----:B------:R-:W4:Y:S04]  /*21b080*/  LDL.LU R24, [R1+0x268] ;  /* 0x0002680001187983 */ /* 0x000f280000300800 */
[----:B------:R-:W2:Y:S04]  /*21b090*/  LDL.LU R25, [R1+0x7e8] ;  /* 0x0007e80001197983 */ /* 0x000ea80000300800 */
[----:B------:R-:W2:Y:S04]  /*21b0a0*/  LDL.LU R9, [R1+0x7dc] ;  /* 0x0007dc0001097983 */ /* 0x000ea80000300800 */
[----:B------:R-:W2:Y:S04]  /*21b0b0*/  LDL.LU R10, [R1+0x26c] ;  /* 0x00026c00010a7983 */ /* 0x000ea80000300800 */
[----:B------:R-:W2:Y:S01]  /*21b0c0*/  LDL.LU R11, [R1+0xac] ;  /* 0x0000ac00010b7983 */ /* 0x000ea20000300800 */
[----:B------:R-:W-:-:S02]  /*21b0d0*/  PRMT R13, R21, 0x5210, R2 ;  /* 0x00005210150d7816 */ /* 0x000fc40000000002 */
[----:B------:R-:W-:Y:S01]  /*21b0e0*/  PRMT R8, R20, 0x5210, R3 ;  /* 0x0000521014087816 */ /* 0x000fe20000000003 */
[----:B------:R-:W-:Y:S06]  /*21b0f0*/  BAR.SYNC.DEFER_BLOCKING 0x0 ;  /* 0x0000000000007b1d */ /* 0x000fec0000010000 */
[----:B--2---:R0:W-:Y:S04]  /*21b100*/  STL.64 [R1+0x8120], R10 ;  /* 0x0081200a01007387 */ /* 0x0041e80000100a00 */
[----:B0-----:R-:W2:Y:S01]  /*21b110*/  LDL.LU R11, [R1+0x20c0] ;  /* 0x0020c000010b7983 */ /* 0x001ea20000300800 */
[----:B------:R-:W-:-:S03]  /*21b120*/  IMAD.MOV.U32 R10, RZ, RZ, R12 ;  /* 0x000000ffff0a7224 */ /* 0x000fc600078e000c */
[----:B------:R0:W-:Y:S04]  /*21b130*/  STL [R1+0x8118], R9 ;  /* 0x0081180901007387 */ /* 0x0001e80000100800 */
[----:B------:R-:W2:Y:S04]  /*21b140*/  LDL.LU R15, [R1+0x545c] ;  /* 0x00545c00010f7983 */ /* 0x000ea80000300800 */
[----:B------:R-:W2:Y:S01]  /*21b150*/  LDL.LU R12, [R1+0x160] ;  /* 0x00016000010c7983 */ /* 0x000ea20000300800 */
[----:B0-----:R-:W-:-:S03]  /*21b160*/  IMAD.MOV.U32 R9, RZ, RZ, R13 ;  /* 0x000000ffff097224 */ /* 0x001fc600078e000d */
[----:B------:R-:W2:Y:S04]  /*21b170*/  LDL.LU R13, [R1+0x164] ;  /* 0x00016400010d7983 */ /* 0x000ea80000300800 */
[----:B------:R-:W2:Y:S01]  /*21b180*/  LDL.LU R14, [R1+0x168] ;  /* 0x00016800010e7983 */ /* 0x000ea20000300800 */
[----:B------:R-:W-:Y:S02]  /*21b190*/  LOP3.LUT R3, R29, 0xffff, RZ, 0xc0, !PT ;  /* 0x0000ffff1d037812 */ /* 0x000fe400078ec0ff */
[----:B------:R-:W-:Y:S01]  /*21b1a0*/  LOP3.LUT R2, R28, 0xffff, RZ, 0xc0, !PT ;  /* 0x0000ffff1c027812 */ /* 0x000fe200078ec0ff */
[----:B--2---:R0:W-:Y:S04]  /*21b1b0*/  STL.64 [R1+0x8130], R14 ;  /* 0x0081300e01007387 */ /* 0x0041e80000100a00 */
[----:B------:R1:W-:Y:S04]  /*21b1c0*/  STL.64 [R1+0x8128], R12 ;  /* 0x0081280c01007387 */ /* 0x0003e80000100a00 */
[----:B------:R-:W-:Y:S01]  /*21b1d0*/  STL [R1+0x8138], R4 ;  /* 0x0081380401007387 */ /* 0x000fe20000100800 */
[----:B0-----:R-:W-:-:S03]  /*21b1e0*/  PRMT R15, R6, 0x4210, R2 ;  /* 0x00004210060f7816 */ /* 0x001fc60000000002 */
[----:B------:R-:W2:Y:S01]  /*21b1f0*/  LDL.LU R19, [R1+0x1af4] ;  /* 0x001af40001137983 */ /* 0x000ea20000300800 */
[----:B---3--:R-:W-:Y:S02]  /*21b200*/  PRMT R14, R7, 0x4210, R0 ;  /* 0x00004210070e7816 */ /* 0x008fe40000000000 */
[----:B-1----:R-:W-:Y:S01]  /*21b210*/  PRMT R13, R11, 0x4210, R3 ;  /* 0x000042100b0d7816 */ /* 0x002fe20000000003 */
[----:B------:R-:W-:Y:S01]  /*21b220*/  IMAD.MOV.U32 R12, RZ, RZ, R16 ;  /* 0x000000ffff0c7224 */ /* 0x000fe200078e0010 */
[----:B----4-:R-:W-:Y:S01]  /*21b230*/  PRMT R11, R24, 0x5210, R5 ;  /* 0x00005210180b7816 */ /* 0x010fe20000000005 */
[----:B------:R-:W3:Y:S04]  /*21b240*/  LDL.LU R23, [R1+0x20c4] ;  /* 0x0020c40001177983 */ /* 0x000ee80000300800 */
[----:B------:R-:W0:Y:S01]  /*21b250*/  LDS.128 R4, [R27] ;  /* 0x000000001b047984 */ /* 0x000e220000000c00 */
[----:B------:R-:W-:Y:S06]  /*21b260*/  BAR.SYNC.DEFER_BLOCKING 0x0 ;  /* 0x0000000000007b1d */ /* 0x000fec0000010000 */
[----:B------:R-:W4:Y:S04]  /*21b270*/  LDL.LU R16, [R1+0x170] ;  /* 0x0001700001107983 */ /* 0x000f280000300800 */
[----:B------:R-:W4:Y:S04]  /*21b280*/  LDL.LU R17, [R1+0x174] ;  /* 0x0001740001117983 */ /* 0x000f280000300800 */
[----:B------:R-:W4:Y:S04]  /*21b290*/  LDL.LU R18, [R1+0x178] ;  /* 0x0001780001127983 */ /* 0x000f280000300800 */
[----:B------:R-:W2:Y:S04]  /*21b2a0*/  LDL.LU R20, [R1+0xa0] ;  /* 0x0000a00001147983 */ /* 0x000ea80000300800 */
[----:B------:R-:W-:Y:S01]  /*21b2b0*/  STSM.16.M88.4 [R26], R12 ;  /* 0x0000000c1a007844 */ /* 0x000fe20000000200 */
[----:B------:R-:W-:Y:S06]  /*21b2c0*/  BAR.SYNC.DEFER_BLOCKING 0x0 ;  /* 0x0000000000007b1d */ /* 0x000fec0000010000 */
[----:B------:R-:W2:Y:S04]  /*21b2d0*/  LDL.LU R21, [R1+0xa4] ;  /* 0x0000a40001157983 */ /* 0x000ea80000300800 */
[----:B------:R-:W2:Y:S04]  /*21b2e0*/  LDL.LU R22, [R1+0xa8] ;  /* 0x0000a80001167983 */ /* 0x000ea80000300800 */
[----:B------:R-:W2:Y:S04]  /*21b2f0*/  LDL.LU R29, [R1+0x2eb8] ;  /* 0x002eb800011d7983 */ /* 0x000ea80000300800 */
[----:B------:R-:W2:Y:S04]  /*21b300*/  LDL.LU R28, [R1+0x278] ;  /* 0x00027800011c7983 */ /* 0x000ea80000300800 */
[----:B------:R-:W1:Y:S01]  /*21b310*/  LDS.128 R12, [R27] ;  /* 0x000000001b0c7984 */ /* 0x000e620000000c00 */
[----:B------:R-:W-:Y:S06]  /*21b320*/  BAR.SYNC.DEFER_BLOCKING 0x0 ;  /* 0x0000000000007b1d */ /* 0x000fec0000010000 */
[----:B0-----:R0:W-:Y:S04]  /*21b330*/  STL.64 [R1+0x330], R4 ;  /* 0x0003300401007387 */ /* 0x0011e80000100a00 */
[----:B------:R-:W-:Y:S04]  /*21b340*/  STL.64 [R1+0x338], R6 ;  /* 0x0003380601007387 */ /* 0x000fe80000100a00 */
[----:B0-----:R-:W2:Y:S04]  /*21b350*/  LDL.LU R4, [R1+0x8138] ;  /* 0x0081380001047983 */ /* 0x001ea80000300800 */
[----:B------:R-:W3:Y:S04]  /*21b360*/  LDL.LU R24, [R1+0x27c] ;  /* 0x00027c0001187983 */ /* 0x000ee80000300800 */
[----:B------:R-:W-:Y:S04]  /*21b370*/  STSM.16.M88.4 [R26], R8 ;  /* 0x000000081a007844 */ /* 0x000fe80000000200 */
[----:B-1----:R-:W-:Y:S04]  /*21b380*/  STL.64 [R1+0x320], R12 ;  /* 0x0003200c01007387 */ /* 0x002fe80000100a00 */
[----:B------:R0:W-:Y:S04]  /*21b390*/  STL.64 [R1+0x328], R14 ;  /* 0x0003280e01007387 */ /* 0x0001e80000100a00 */
[----:B0-----:R-:W3:Y:S04]  /*21b3a0*/  LDL.LU.64 R14, [R1+0x8130] ;  /* 0x00813000010e7983 */ /* 0x001ee80000300a00 */
[----:B------:R-:W3:Y:S04]  /*21b3b0*/  LDL.LU.64 R12, [R1+0x8128] ;  /* 0x00812800010c7983 */ /* 0x000ee80000300a00 */
[----:B------:R-:W3:Y:S04]  /*21b3c0*/  LDL.LU.64 R10, [R1+0x8120] ;  /* 0x00812000010a7983 */ /* 0x000ee80000300a00 */
[----:B------:R-:W4:Y:S01]  /*21b3d0*/  LDL.LU R9, [R1+0x8118] ;  /* 0x0081180001097983 */ /* 0x000f220000300800 */
[----:B------:R-:W-:Y:S01]  /*21b3e0*/  BAR.SYNC.DEFER_BLOCKING 0x0 ;  /* 0x0000000000007b1d */ /* 0x000fe20000010000 */
[----:B--2---:R-:W-:-:S05]  /*21b3f0*/  PRMT R4, R25, 0x5210, R4 ;  /* 0x0000521019047816 */ /* 0x004fca0000000004 */
[----:B------:R-:W2:Y:S01]  /*21b400*/  LDL.LU R25, [R1+0x5460] ;  /* 0x0054600001197983 */ /* 0x000ea20000300800 */
[----:B---3--:R-:W-:Y:S02]  /*21b410*/  PRMT R7, R10, 0x5210, R2 ;  /* 0x000052100a077816 */ /* 0x008fe40000000002 */
[----:B------:R-:W-:Y:S02]  /*21b420*/  PRMT R6, R11, 0x5210, R0 ;  /* 0x000052100b067816 */ /* 0x000fe40000000000 */
[----:B----4-:R-:W-:Y:S02]  /*21b430*/  PRMT R5, R9, 0x5210, R3 ;  /* 0x0000521009057816 */ /* 0x010fe40000000003 */
[----:B------:R-:W0:Y:S01]  /*21b440*/  LDS.128 R8, [R27] ;  /* 0x000000001b087984 */ /* 0x000e220000000c00 */
[----:B------:R-:W-:Y:S06]  /*21b450*/  BAR.SYNC.DEFER_BLOCKING 0x0 ;  /* 0x0000000000007b1d */ /* 0x000fec0000010000 */
[----:B------:R-:W-:Y:S02]  /*21b460*/  STSM.16.M88.4 [R26], R4 ;  /* 0x000000041a007844 */ /* 0x000fe40000000200 */
[----:B------:R-:W-:Y:S01]  /*21b470*/  BAR.SYNC.DEFER_BLOCKING 0x0 ;  /* 0x0000000000007b1d */ /* 0x000fe20000010000 */
[----:B------:R-:W-:-:S05]  /*21b480*/  LOP3.LUT R2, R15, 0xffff, RZ, 0xc0, !PT ;  /* 0x0000ffff0f027812 */ /* 0x000fca00078ec0ff */
[----:B------:R-:W1:Y:S01]  /*21b490*/  LDS.128 R4, [R27] ;  /* 0x000000001b047984 */ /* 0x000e620000000c00 */
[----:B------:R-:W-:Y:S01]  /*21b4a0*/  PRMT R15, R19, 0x4210, R2 ;  /* 0x00004210130f7816 */ /* 0x000fe20000000002 */
[----:B------:R-:W-:Y:S06]  /*21b4b0*/  BAR.SYNC.DEFER_BLOCKING 0x0 ;  /* 0x0000000000007b1d */ /* 0x000fec0000010000 */
[----:B------:R-:W-:Y:S04]  /*21b4c0*/  STSM.16.M88.4 [R26], R12 ;  /* 0x0000000c1a007844 */ /* 0x000fe80000000200 */
[----:B0-----:R-:W-:Y:S04]  /*21b4d0*/  STL.64 [R1+0x310], R8 ;  /* 0x0003100801007387 */ /* 0x001fe80000100a00 */
[----:B------:R-:W-:Y:S01]  /*21b4e0*/  STL.64 [R1+0x318], R10 ;  /* 0x0003180a01007387 */ /* 0x000fe20000100a00 */
[----:B------:R-:W-:Y:S06]  /*21b4f0*/  BAR.SYNC.DEFER_BLOCKING 0x0 ;  /* 0x0000000000007b1d */ /* 0x000fec0000010000 */
[----:B-1----:R-:W-:Y:S04]  /*21b500*/  STL.64 [R1+0x300], R4 ;  /* 0x0003000401007387 */ /* 0x002fe80000100a00 */
[----:B------:R-:W-:Y:S04]  /*21b510*/  STL.64 [R1+0x308], R6 ;  /* 0x0003080601007387 */ /* 0x000fe80000100a00 */
[----:B------:R-:W0:Y:S01]  /*21b520*/  LDS.128 R4, [R27] ;  /* 0x000000001b047984 */ /* 0x000e220000000c00 */
[----:B------:R-:W-:-:S04]  /*21b530*/  LOP3.LUT R0, R23, 0xffff, RZ, 0xc0, !PT ;  /* 0x0000ffff17007812 */ /* 0x000fc800078ec0ff */
[----:B------:R-:W-:Y:S01]  /*21b540*/  PRMT R19, R29, 0x4210, R0 ;  /* 0x000042101d137816 */ /* 0x000fe20000000000 */
[----:B------:R-:W-:Y:S06]  /*21b550*/  BAR.SYNC.DEFER_BLOCKING 0x0 ;  /* 0x0000000000007b1d */ /* 0x000fec0000010000 */
[----:B------:R-:W-:Y:S04]  /*21b560*/  STSM.16.M88.4 [R26], R16 ;  /* 0x000000101a007844 */ /* 0x000fe80000000200 */
[----:B0-----:R-:W-:Y:S04]  /*21b570*/  STL.64 [R1+0x2f0], R4 ;  /* 0x0002f00401007387 */ /* 0x001fe80000100a00 */
[----:B------:R-:W-:Y:S01]  /*21b580*/  STL.64 [R1+0x2f8], R6 ;  /* 0x0002f80601007387 */ /* 0x000fe20000100a00 */
[----:B------:R-:W-:Y:S06]  /*21b590*/  BAR.SYNC.DEFER_BLOCKING 0x0 ;  /* 0x0000000000007b1d */ /* 0x000fec0000010000 */
[----:B------:R-:W0:Y:S04]  /*21b5a0*/  LDS.128 R4, [R27] ;  /* 0x000000001b047984 */ /* 0x000e280000000c00 */
[----:B0-----:R0:W-:Y:S04]  /*21b5b0*/  STL.64 [R1+0x2e0], R4 ;  /* 0x0002e00401007387 */ /* 0x0011e80000100a00 */
[----:B------:R1:W-:Y:S04]  /*21b5c0*/  STL.64 [R1+0x2e8], R6 ;  /* 0x0002e80601007387 */ /* 0x0003e80000100a00 */
[----:B0-----:R-:W3:Y:S04]  /*21b5d0*/  LDL.LU R4, [R1+0xc0] ;  /* 0x0000c00001047983 */ /* 0x001ee80000300800 */
[----:B------:R-:W3:Y:S04]  /*21b5e0*/  LDL.LU R5, [R1+0xc4] ;  /* 0x0000c40001057983 */ /* 0x000ee80000300800 */
[----:B-1----:R-:W4:Y:S01]  /*21b5f0*/  LDL.LU R6, [R1+0xc8] ;  /* 0x0000c80001067983 */ /* 0x002f220000300800 */
[----:B------:R-:W-:Y:S01]  /*21b600*/  PRMT R23, R28, 0x5210, R2 ;  /* 0x000052101c177816 */ /* 0x000fe20000000002 */
[----:B------:R-:W-:Y:S06]  /*21b610*/  BAR.SYNC.DEFER_BLOCKING 0x0 ;  /* 0x0000000000007b1d */ /* 0x000fec0000010000 */
[----:B------:R-:W-:Y:S02]  /*21b620*/  STSM.16.M88.4 [R26], R20 ;  /* 0x000000141a007844 */ /* 0x000fe40000000200 */
[----:B------:R-:W-:Y:S06]  /*21b630*/  BAR.SYNC.DEFER_BLOCKING 0x0 ;  /* 0x0000000000007b1d */ /* 0x000fec0000010000 */
[----:B------:R-:W0:Y:S04]  /*21b640*/  LDS.128 R8, [R27] ;  /* 0x000000001b087984 */ /* 0x000e280000000c00 */
[----:B----4-:R-:W-:Y:S04]  /*21b650*/  STL [R1+0x8100], R6 ;  /* 0x0081000601007387 */ /* 0x010fe80000100800 */
[----:B---3--:R1:W-:Y:S04]  /*21b660*/  STL.64 [R1+0x80f8], R4 ;  /* 0x0080f80401007387 */ /* 0x0083e80000100a00 */
[----:B-1----:R-:W3:Y:S04]  /*21b670*/  LDL.LU R4, [R1+0x180] ;  /* 0x0001800001047983 */ /* 0x002ee80000300800 */
[----:B------:R-:W3:Y:S04]  /*21b680*/  LDL.LU R5, [R1+0x184] ;  /* 0x0001840001057983 */ /* 0x000ee80000300800 */
[----:B------:R-:W3:Y:S04]  /*21b690*/  LDL.LU R6, [R1+0x188] ;  /* 0x0001880001067983 */ /* 0x000ee80000300800 */
[----:B------:R-:W4:Y:S04]  /*21b6a0*/  LDL.LU R7, [R1+0x2ec8] ;  /* 0x002ec80001077983 */ /* 0x000f280000300800 */
[----:B------:R-:W3:Y:S04]  /*21b6b0*/  LDL.LU R3, [R1+0x20c8] ;  /* 0x0020c80001037983 */ /* 0x000ee80000300800 */
[----:B0-----:R0:W-:Y:S04]  /*21b6c0*/  STL.64 [R1+0x2d0], R8 ;  /* 0x0002d00801007387 */ /* 0x0011e80000100a00 */
[----:B------:R1:W-:Y:S04]  /*21b6d0*/  STL.64 [R1+0x2d8], R10 ;  /* 0x0002d80a01007387 */ /* 0x0003e80000100a00 */
[----:B0-----:R-:W3:Y:S04]  /*21b6e0*/  LDL.LU R8, [R1+0xd0] ;  /* 0x0000d00001087983 */ /* 0x001ee80000300800 */
[----:B------:R-:W3:Y:S04]  /*21b6f0*/  LDL.LU R9, [R1+0xd4] ;  /* 0x0000d40001097983 */ /* 0x000ee80000300800 */
[----:B-1----:R-:W3:Y:S04]  /*21b700*/  LDL.LU R10, [R1+0xd8] ;  /* 0x0000d800010a7983 */ /* 0x002ee80000300800 */
[----:B------:R-:W4:Y:S04]  /*21b710*/  LDL.LU R11, [R1+0x2ff4] ;  /* 0x002ff400010b7983 */ /* 0x000f280000300800 */
[----:B------:R-:W4:Y:S01]  /*21b720*/  LDL.LU R15, [R1+0x280] ;  /* 0x00028000010f7983 */ /* 0x000f220000300800 */
[----:B------:R-:W-:-:S02]  /*21b730*/  PRMT R0, R24, 0x5210, R0 ;  /* 0x0000521018007816 */ /* 0x000fc40000000000 */
[----:B--2---:R-:W-:Y:S01]  /*21b740*/  LOP3.LUT R2, R25, 0xffff, RZ, 0xc0, !PT ;  /* 0x0000ffff19027812 */ /* 0x004fe200078ec0ff */
[----:B------:R-:W-:Y:S06]  /*21b750*/  BAR.SYNC.DEFER_BLOCKING 0x0 ;  /* 0x0000000000007b1d */ /* 0x000fec0000010000 */
[----:B---3--:R-:W-:Y:S04]  /*21b760*/  STL [R1+0x80e0], R10 ;  /* 0x0080e00a01007387 */ /* 0x008fe80000100800 */
[----:B------:R0:W-:Y:S04]  /*21b770*/  STL.64 [R1+0x80d8], R8 ;  /* 0x0080d80801007387 */ /* 0x0001e80000100a00 */
[----:B0-----:R-:W2:Y:S04]  /*21b780*/  LDL.LU R8, [R1+0x190] ;  /* 0x0001900001087983 */ /* 0x001ea80000300800 */
[----:B------:R-:W2:Y:S04]  /*21b790*/  LDL.LU R9, [R1+0x194] ;  /* 0x0001940001097983 */ /* 0x000ea80000300800 */
[----:B------:R-:W4:Y:S04]  /*21b7a0*/  LDL.LU R10, [R1+0x198] ;  /* 0x00019800010a7983 */ /* 0x000f280000300800 */
[----:B----4-:R-:W-:Y:S04]  /*21b7b0*/  STL.64 [R1+0x8110], R10 ;  /* 0x0081100a01007387 */ /* 0x010fe80000100a00 */
[----:B--2---:R0:W-:Y:S04]  /*21b7c0*/  STL.64 [R1+0x8108], R8 ;  /* 0x0081080801007387 */ /* 0x0041e80000100a00 */
[----:B0-----:R-:W2:Y:S04]  /*21b7d0*/  LDL.LU R8, [R1+0xb0] ;  /* 0x0000b00001087983 */ /* 0x001ea80000300800 */
[----:B------:R-:W2:Y:S04]  /*21b7e0*/  LDL.LU R9, [R1+0xb4] ;  /* 0x0000b40001097983 */ /* 0x000ea80000300800 */
[----:B------:R-:W2:Y:S04]  /*21b7f0*/  LDL.LU R10, [R1+0xb8] ;  /* 0x0000b800010a7983 */ /* 0x000ea80000300800 */
[----:B------:R-:W3:Y:S04]  /*21b800*/  LDL.LU R19, [R1+0x70c] ;  /* 0x00070c0001137983 */ /* 0x000ee80000300800 */
[----:B------:R-:W4:Y:S04]  /*21b810*/  LDL.LU R23, [R1+0x546c] ;  /* 0x00546c0001177983 */ /* 0x000f280000300800 */
[----:B------:R-:W3:Y:S04]  /*21b820*/  LDL.LU R12, [R1+0x1a0] ;  /* 0x0001a000010c7983 */ /* 0x000ee80000300800 */
[----:B------:R-:W3:Y:S04]  /*21b830*/  LDL.LU R13, [R1+0x1a4] ;  /* 0x0001a400010d7983 */ /* 0x000ee80000300800 */
[----:B------:R-:W3:Y:S01]  /*21b840*/  LDL.LU R14, [R1+0x1a8] ;  /* 0x0001a800010e7983 */ /* 0x000ee20000300800 */
[----:B------:R-:W-:-:S05]  /*21b850*/  IMAD.MOV.U32 R11, RZ, RZ, R0 ;  /* 0x000000ffff0b7224 */ /* 0x000fca00078e0000 */
[----:B--2---:R-:W-:Y:S01]  /*21b860*/  STSM.16.M88.4 [R26], R8 ;  /* 0x000000081a007844 */ /* 0x004fe20000000200 */
[----:B------:R-:W-:Y:S06]  /*21b870*/  BAR.SYNC.DEFER_BLOCKING 0x0 ;  /* 0x0000000000007b1d */ /* 0x000fec0000010000 */
[----:B------:R-:W0:Y:S04]  /*21b880*/  LDS.128 R8, [R27] ;  /* 0x000000001b087984 */ /* 0x000e280000000c00 */
[----:B---3--:R-:W-:Y:S04]  /*21b890*/  STL [R1+0x80f0], R14 ;  /* 0x0080f00e01007387 */ /* 0x008fe80000100800 */
[----:B------:R-:W-:Y:S04]  /*21b8a0*/  STL.64 [R1+0x80e8], R12 ;  /* 0x0080e80c01007387 */ /* 0x000fe80000100a00 */
        /* <DEDUP_REMOVED lines=10> */
[----:B0-----:R-:W-:Y:S04]  /*21b950*/  STL.64 [R1+0x2c0], R8 ;  /* 0x0002c00801007387 */ /* 0x001fe80000100a00 */
[----:B------:R0:W-:Y:S04]  /*21b960*/  STL.64 [R1+0x2c8], R10 ;  /* 0x0002c80a01007387 */ /* 0x0001e80000100a00 */
[----:B0-----:R-:W2:Y:S04]  /*21b970*/  LDL.LU.64 R10, [R1+0x8110] ;  /* 0x00811000010a7983 */ /* 0x001ea80000300a00 */
[----:B------:R-:W3:Y:S01]  /*21b980*/  LDL.LU.64 R8, [R1+0x8108] ;  /* 0x0081080001087983 */ /* 0x000ee20000300a00 */
[--C-:B------:R-:W-:Y:S01]  /*21b990*/  PRMT R7, R7, 0x4210, R2.reuse ;  /* 0x0000421007077816 */ /* 0x100fe20000000002 */
[----:B------:R-:W-:Y:S06]  /*21b9a0*/  BAR.SYNC.DEFER_BLOCKING 0x0 ;  /* 0x0000000000007b1d */ /* 0x000fec0000010000 */
[----:B------:R0:W-:Y:S02]  /*21b9b0*/  STSM.16.M88.4 [R26], R4 ;  /* 0x000000041a007844 */ /* 0x0001e40000000200 */
[----:B0-----:R-:W-:Y:S01]  /*21b9c0*/  PRMT R7, R15, 0x5210, R2 ;  /* 0x000052100f077816 */ /* 0x001fe20000000002 */
[----:B------:R-:W-:Y:S01]  /*21b9d0*/  BAR.SYNC.DEFER_BLOCKING 0x0 ;  /* 0x0000000000007b1d */ /* 0x000fe20000010000 */
[----:B------:R-:W-:-:S05]  /*21b9e0*/  LOP3.LUT R0, R3, 0xffff, RZ, 0xc0, !PT ;  /* 0x0000ffff03007812 */ /* 0x000fca00078ec0ff */
[----:B------:R-:W4:Y:S04]  /*21b9f0*/  LDL.LU R6, [R1+0x8100] ;  /* 0x0081000001067983 */ /* 0x000f280000300800 */
[----:B------:R-:W4:Y:S04]  /*21ba00*/  LDL.LU.64 R4, [R1+0x80f8] ;  /* 0x0080f80001047983 */ /* 0x000f280000300a00 */
[----:B------:R-:W0:Y:S04]  /*21ba10*/  LDS.128 R12, [R27] ;  /* 0x000000001b0c7984 */ /* 0x000e280000000c00 */
[----:B0-----:R-:W-:Y:S04]  /*21ba20*/  STL.64 [R1+0x2b0], R12 ;  /* 0x0002b00c01007387 */ /* 0x001fe80000100a00 */
[----:B------:R0:W-:Y:S04]  /*21ba30*/  STL.64 [R1+0x2b8], R14 ;  /* 0x0002b80e01007387 */ /* 0x0001e80000100a00 */
[----:B0-----:R-:W4:Y:S04]  /*21ba40*/  LDL.LU R14, [R1+0x80f0] ;  /* 0x0080f000010e7983 */ /* 0x001f280000300800 */
[----:B------:R-:W4:Y:S01]  /*21ba50*/  LDL.LU.64 R12, [R1+0x80e8] ;  /* 0x0080e800010c7983 */ /* 0x000f220000300a00 */
[--C-:B--2---:R-:W-:Y:S01]  /*21ba60*/  PRMT R11, R11, 0x4210, R0.reuse ;  /* 0x000042100b0b7816 */ /* 0x104fe20000000000 */
[----:B------:R-:W-:Y:S06]  /*21ba70*/  BAR.SYNC.DEFER_BLOCKING 0x0 ;  /* 0x0000000000007b1d */ /* 0x000fec0000010000 */
[----:B---3--:R-:W-:Y:S02]  /*21ba80*/  STSM.16.M88.4 [R26], R8 ;  /* 0x000000081a007844 */ /* 0x008fe40000000200 */
[----:B------:R-:W-:Y:S06]  /*21ba90*/  BAR.SYNC.DEFER_BLOCKING 0x0 ;  /* 0x0000000000007b1d */ /* 0x000fec0000010000 */
[----:B------:R-:W0:Y:S02]  /*21baa0*/  LDS.128 R8, [R27] ;  /* 0x000000001b087984 */ /* 0x000e240000000c00 */
[----:B------:R-:W-:Y:S06]  /*21bab0*/  BAR.SYNC.DEFER_BLOCKING 0x0 ;  /* 0x0000000000007b1d */ /* 0x000fec0000010000 */
[----:B0-----:R-:W-:Y:S04]  /*21bac0*/  STL.64 [R1+0x2a0], R8 ;  /* 0x0002a00801007387 */ /* 0x001fe80000100a00 */
[----:B------:R0:W-:Y:S04]  /*21bad0*/  STL.64 [R1+0x2a8], R10 ;  /* 0x0002a80a01007387 */ /* 0x0001e80000100a00 */
[----:B0-----:R-:W2:Y:S04]  /*21bae0*/  LDL.LU R10, [R1+0x80e0] ;  /* 0x0080e000010a7983 */ /* 0x001ea80000300800 */
[----:B------:R-:W2:Y:S04]  /*21baf0*/  LDL.LU.64 R8, [R1+0x80d8] ;  /* 0x0080d80001087983 */ /* 0x000ea80000300a00 */
[----:B----4-:R-:W-:Y:S01]  /*21bb00*/  STSM.16.M88.4 [R26], R4 ;  /* 0x000000041a007844 */ /* 0x010fe20000000200 */
[----:B------:R-:W-:Y:S01]  /*21bb10*/  BAR.SYNC.DEFER_BLOCKING 0x0 ;  /* 0x0000000000007b1d */ /* 0x000fe20000010000 */
[----:B------:R-:W-:-:S05]  /*21bb20*/  PRMT R11, R19, 0x5210, R0 ;  /* 0x00005210130b7816 */ /* 0x000fca0000000000 */
[----:B------:R-:W0:Y:S02]  /*21bb30*/  LDS.128 R4, [R27] ;  /* 0x000000001b047984 */ /* 0x000e240000000c00 */
[----:B------:R-:W-:Y:S01]  /*21bb40*/  BAR.SYNC.DEFER_BLOCKING 0x0 ;  /* 0x0000000000007b1d */ /* 0x000fe20000010000 */
[----:B------:R-:W-:-:S04]  /*21bb50*/  LOP3.LUT R2, R23, 0xffff, RZ, 0xc0, !PT ;  /* 0x0000ffff17027812 */ /* 0x000fc800078ec0ff */
[----:B------:R-:W-:Y:S01]  /*21bb60*/  PRMT R15, R29, 0x4210, R2 ;  /* 0x000042101d0f7816 */ /* 0x000fe20000000002 */
[----:B0-----:R-:W-:Y:S04]  /*21bb70*/  STL.64 [R1+0x290], R4 ;  /* 0x0002900401007387 */ /* 0x001fe80000100a00 */
[----:B------:R-:W-:Y:S01]  /*21bb80*/  STL.64 [R1+0x298], R6 ;  /* 0x0002980601007387 */ /* 0x000fe20000100a00 */
[----:B------:R-:W-:-:S04]  /*21bb90*/  LOP3.LUT R0, R28, 0xffff, RZ, 0xc0, !PT ;  /* 0x0000ffff1c007812 */ /* 0x000fc800078ec0ff */
[----:B------:R-:W-:Y:S02]  /*21bba0*/  PRMT R19, R24, 0x4210, R0 ;  /* 0x0000421018137816 */ /* 0x000fe40000000000 */
[----:B------:R-:W-:Y:S01]  /*21bbb0*/  PRMT R23, R25, 0x5210, R2 ;  /* 0x0000521019177816 */ /* 0x000fe20000000002 */
[----:B--2---:R-:W-:Y:S01]  /*21bbc0*/  STSM.16.M88.4 [R26], R8 ;  /* 0x000000081a007844 */ /* 0x004fe20000000200 */
[----:B------:R-:W-:Y:S06]  /*21bbd0*/  BAR.SYNC.DEFER_BLOCKING 0x0 ;  /* 0x0000000000007b1d */ /* 0x000fec0000010000 */
[----:B------:R-:W0:Y:S02]  /*21bbe0*/  LDS.128 R4, [R27] ;  /* 0x000000001b047984 */ /* 0x000e240000000c00 */
[----:B------:R-:W-:Y:S06]  /*21bbf0*/  BAR.SYNC.DEFER_BLOCKING 0x0 ;  /* 0x0000000000007b1d */ /* 0x000fec0000010000 */
[----:B------:R-:W-:Y:S02]  /*21bc00*/  STSM.16.M88.4 [R26], R12 ;  /* 0x0000000c1a007844 */ /* 0x000fe40000000200 */
[----:B------:R-:W-:Y:S06]  /*21bc10*/  BAR.SYNC.DEFER_BLOCKING 0x0 ;  /* 0x0000000000007b1d */ /* 0x000fec0000010000 */
[----:B------:R-:W1:Y:S04]  /*21bc20*/  LDS.128 R8, [R27] ;  /* 0x000000001b087984 */ /* 0x000e680000000c00 */
[----:B0-----:R0:W-:Y:S04]  /*21bc30*/  STL.64 [R1+0x280], R4 ;  /* 0x0002800401007387 */ /* 0x0011e80000100a00 */
[----:B------:R2:W-:Y:S01]  /*21bc40*/  STL.64 [R1+0x288], R6 ;  /* 0x0002880601007387 */ /* 0x0005e20000100a00 */
[----:B------:R-:W-:Y:S06]  /*21bc50*/  BAR.SYNC.DEFER_BLOCKING 0x0 ;  /* 0x0000000000007b1d */ /* 0x000fec0000010000 */
[----:B0-----:R-:W3:Y:S04]  /*21bc60*/  LDL.LU R4, [R1+0x1c0] ;  /* 0x0001c00001047983 */ /* 0x001ee80000300800 */
[----:B-1----:R0:W-:Y:S04]  /*21bc70*/  STL.64 [R1+0x270], R8 ;  /* 0x0002700801007387 */ /* 0x0021e80000100a00 */
[----:B------:R1:W-:Y:S04]  /*21bc80*/  STL.64 [R1+0x278], R10 ;  /* 0x0002780a01007387 */ /* 0x0003e80000100a00 */
[----:B------:R-:W3:Y:S04]  /*21bc90*/  LDL.LU R5, [R1+0x1c4] ;  /* 0x0001c40001057983 */ /* 0x000ee80000300800 */
[----:B--2---:R-:W2:Y:S04]  /*21bca0*/  LDL.LU R6, [R1+0x1c8] ;  /* 0x0001c80001067983 */ /* 0x004ea80000300800 */
[----:B------:R-:W4:Y:S04]  /*21bcb0*/  LDL.LU R24, [R1+0x10c] ;  /* 0x00010c0001187983 */ /* 0x000f280000300800 */
[----:B------:R-:W2:Y:S04]  /*21bcc0*/  LDL.LU R12, [R1+0x100] ;  /* 0x00010000010c7983 */ /* 0x000ea80000300800 */
[----:B------:R-:W2:Y:S04]  /*21bcd0*/  LDL.LU R13, [R1+0x104] ;  /* 0x00010400010d7983 */ /* 0x000ea80000300800 */
[----:B------:R-:W2:Y:S04]  /*21bce0*/  LDL.LU R14, [R1+0x108] ;  /* 0x00010800010e7983 */ /* 0x000ea80000300800 */
[----:B------:R-:W2:Y:S04]  /*21bcf0*/  LDL.LU R25, [R1+0x5470] ;  /* 0x0054700001197983 */ /* 0x000ea80000300800 */
[----:B------:R-:W2:Y:S04]  /*21bd00*/  LDL.LU R7, [R1+0x3058] ;  /* 0x0030580001077983 */ /* 0x000ea80000300800 */
[----:B--2---:R-:W-:Y:S04]  /*21bd10*/  STL.64 [R1+0x80d0], R6 ;  /* 0x0080d00601007387 */ /* 0x004fe80000100a00 */
[----:B---3--:R-:W-:Y:S04]  /*21bd20*/  STL.64 [R1+0x80c8], R4 ;  /* 0x0080c80401007387 */ /* 0x008fe80000100a00 */
[----:B------:R-:W2:Y:S04]  /*21bd30*/  LDL.LU R3, [R1+0x2f74] ;  /* 0x002f740001037983 */ /* 0x000ea80000300800 */
[----:B0-----:R-:W3:Y:S04]  /*21bd40*/  LDL.LU R8, [R1+0x1d0] ;  /* 0x0001d00001087983 */ /* 0x001ee80000300800 */
[----:B------:R-:W3:Y:S04]  /*21bd50*/  LDL.LU R9, [R1+0x1d4] ;  /* 0x0001d40001097983 */ /* 0x000ee80000300800 */
[----:B-1----:R-:W2:Y:S04]  /*21bd60*/  LDL.LU R10, [R1+0x1d8] ;  /* 0x0001d800010a7983 */ /* 0x002ea80000300800 */
[----:B------:R-:W2:Y:S04]  /*21bd70*/  LDL.LU R11, [R1+0x305c] ;  /* 0x00305c00010b7983 */ /* 0x000ea80000300800 */
[----:B------:R-:W-:Y:S01]  /*21bd80*/  STSM.16.M88.4 [R26], R16 ;  /* 0x000000101a007844 */ /* 0x000fe20000000200 */
[----:B------:R-:W-:Y:S06]  /*21bd90*/  BAR.SYNC.DEFER_BLOCKING 0x0 ;  /* 0x0000000000007b1d */ /* 0x000fec0000010000 */
[----:B------:R-:W0:Y:S02]  /*21bda0*/  LDS.128 R4, [R27] ;  /* 0x000000001b047984 */ /* 0x000e240000000c00 */
[----:B------:R-:W-:Y:S06]  /*21bdb0*/  BAR.SYNC.DEFER_BLOCKING 0x0 ;  /* 0x0000000000007b1d */ /* 0x000fec0000010000 */
[----:B--2---:R-:W-:Y:S04]  /*21bdc0*/  STL.64 [R1+0x80c0], R10 ;  /* 0x0080c00a01007387 */ /* 0x004fe80000100a00 */
[----:B---3--:R1:W-:Y:S04]  /*21bdd0*/  STL.64 [R1+0x80b8], R8 ;  /* 0x0080b80801007387 */ /* 0x0083e80000100a00 */
[----:B-1----:R-:W2:Y:S04]  /*21bde0*/  LDL.LU R8, [R1+0xf0] ;  /* 0x0000f00001087983 */ /* 0x002ea80000300800 */
[----:B------:R-:W2:Y:S04]  /*21bdf0*/  LDL.LU R9, [R1+0xf4] ;  /* 0x0000f40001097983 */ /* 0x000ea80000300800 */
[----:B------:R-:W2:Y:S04]  /*21be00*/  LDL.LU R10, [R1+0xf8] ;  /* 0x0000f800010a7983 */ /* 0x000ea80000300800 */
[----:B------:R1:W-:Y:S04]  /*21be10*/  STSM.16.M88.4 [R26], R20 ;  /* 0x000000141a007844 */ /* 0x0003e80000000200 */
[----:B------:R-:W3:Y:S04]  /*21be20*/  LDL.LU R15, [R1+0x71c] ;  /* 0x00071c00010f7983 */ /* 0x000ee80000300800 */
[----:B------:R-:W3:Y:S04]  /*21be30*/  LDL.LU R16, [R1+0x110] ;  /* 0x0001100001107983 */ /* 0x000ee80000300800 */
[----:B0-----:R-:W-:Y:S04]  /*21be40*/  STL.64 [R1+0x260], R4 ;  /* 0x0002600401007387 */ /* 0x001fe80000100a00 */
[----:B------:R-:W-:Y:S01]  /*21be50*/  STL.64 [R1+0x268], R6 ;  /* 0x0002680601007387 */ /* 0x000fe20000100a00 */
[----:B------:R-:W-:Y:S01]  /*21be60*/  BAR.SYNC.DEFER_BLOCKING 0x0 ;  /* 0x0000000000007b1d */ /* 0x000fe20000010000 */
[----:B----4-:R-:W-:-:S05]  /*21be70*/  PRMT R11, R24, 0x5210, R0 ;  /* 0x00005210180b7816 */ /* 0x010fca0000000000 */
[----:B------:R-:W4:Y:S04]  /*21be80*/  LDL.LU R17, [R1+0x114] ;  /* 0x0001140001117983 */ /* 0x000f280000300800 */
[----:B------:R-:W4:Y:S04]  /*21be90*/  LDL.LU R18, [R1+0x118] ;  /* 0x0001180001127983 */ /* 0x000f280000300800 */
[----:B------:R-:W3:Y:S04]  /*21bea0*/  LDL.LU R19, [R1+0x73c] ;  /* 0x00073c0001137983 */ /* 0x000ee80000300800 */
[----:B-1----:R-:W3:Y:S04]  /*21beb0*/  LDL.LU R23, [R1+0x547c] ;  /* 0x00547c0001177983 */ /* 0x002ee80000300800 */
[----:B------:R-:W0:Y:S01]  /*21bec0*/  LDS.128 R4, [R27] ;  /* 0x000000001b047984 */ /* 0x000e220000000c00 */
[----:B------:R-:W-:Y:S06]  /*21bed0*/  BAR.SYNC.DEFER_BLOCKING 0x0 ;  /* 0x0000000000007b1d */ /* 0x000fec0000010000 */
[----:B------:R-:W3:Y:S04]  /*21bee0*/  LDL.LU R20, [R1+0x1e0] ;  /* 0x0001e00001147983 */ /* 0x000ee80000300800 */
[----:B------:R-:W3:Y:S04]  /*21bef0*/  LDL.LU R21, [R1+0x1e4] ;  /* 0x0001e40001157983 */ /* 0x000ee80000300800 */
[----:B------:R-:W3:Y:S04]  /*21bf00*/  LDL.LU R22, [R1+0x1e8] ;  /* 0x0001e80001167983 */ /* 0x000ee80000300800 */
[----:B------:R-:W3:Y:S04]  /*21bf10*/  LDL.LU R29, [R1+0x1af8] ;  /* 0x001af800011d7983 */ /* 0x000ee80000300800 */
[----:B------:R-:W3:Y:S04]  /*21bf20*/  LDL.LU R28, [R1+0x2f78] ;  /* 0x002f7800011c7983 */ /* 0x000ee80000300800 */
[----:B0-----:R-:W-:Y:S04]  /*21bf30*/  STL.64 [R1+0x250], R4 ;  /* 0x0002500401007387 */ /* 0x001fe80000100a00 */
[----:B------:R0:W-:Y:S04]  /*21bf40*/  STL.64 [R1+0x258], R6 ;  /* 0x0002580601007387 */ /* 0x0001e80000100a00 */
[----:B0-----:R-:W3:Y:S04]  /*21bf50*/  LDL.LU.64 R6, [R1+0x80d0] ;  /* 0x0080d00001067983 */ /* 0x001ee80000300a00 */
[----:B------:R-:W4:Y:S01]  /*21bf60*/  LDL.LU.64 R4, [R1+0x80c8] ;  /* 0x0080c80001047983 */ /* 0x000f220000300a00 */
[----:B------:R-:W-:-:S03]  /*21bf70*/  LOP3.LUT R2, R25, 0xffff, RZ, 0xc0, !PT ;  /* 0x0000ffff19027812 */ /* 0x000fc600078ec0ff */
[----:B------:R-:W4:Y:S04]  /*21bf80*/  LDL.LU R24, [R1+0x3064] ;  /* 0x0030640001187983 */ /* 0x000f280000300800 */
[----:B------:R-:W4:Y:S04]  /*21bf90*/  LDL.LU R25, [R1+0x76c] ;  /* 0x00076c0001197983 */ /* 0x000f280000300800 */
[----:B--2---:R-:W-:Y:S01]  /*21bfa0*/  STSM.16.M88.4 [R26], R8 ;  /* 0x000000081a007844 */ /* 0x004fe20000000200 */
[----:B------:R-:W-:Y:S06]  /*21bfb0*/  BAR.SYNC.DEFER_BLOCKING 0x0 ;  /* 0x0000000000007b1d */ /* 0x000fec0000010000 */
[----:B------:R-:W0:Y:S04]  /*21bfc0*/  LDS.128 R8, [R27] ;  /* 0x000000001b087984 */ /* 0x000e280000000c00 */
[----:B0-----:R-:W-:Y:S04]  /*21bfd0*/  STL.64 [R1+0x240], R8 ;  /* 0x0002400801007387 */ /* 0x001fe80000100a00 */
[----:B------:R0:W-:Y:S04]  /*21bfe0*/  STL.64 [R1+0x248], R10 ;  /* 0x0002480a01007387 */ /* 0x0001e80000100a00 */
[----:B0-----:R-:W2:Y:S04]  /*21bff0*/  LDL.LU.64 R10, [R1+0x80c0] ;  /* 0x0080c000010a7983 */ /* 0x001ea80000300a00 */
[----:B------:R-:W2:Y:S01]  /*21c000*/  LDL.LU.64 R8, [R1+0x80b8] ;  /* 0x0080b80001087983 */ /* 0x000ea20000300a00 */
[----:B---3--:R-:W-:Y:S01]  /*21c010*/  PRMT R7, R7, 0x4210, R2 ;  /* 0x0000421007077816 */ /* 0x008fe20000000002 */
[----:B------:R-:W-:Y:S06]  /*21c020*/  BAR.SYNC.DEFER_BLOCKING 0x0 ;  /* 0x0000000000007b1d */ /* 0x000fec0000010000 */
[----:B----4-:R-:W-:Y:S02]  /*21c030*/  STSM.16.M88.4 [R26], R4 ;  /* 0x000000041a007844 */ /* 0x010fe40000000200 */
[----:B------:R-:W-:Y:S01]  /*21c040*/  BAR.SYNC.DEFER_BLOCKING 0x0 ;  /* 0x0000000000007b1d */ /* 0x000fe20000010000 */
[----:B------:R-:W-:-:S05]  /*21c050*/  LOP3.LUT R0, R3, 0xffff, RZ, 0xc0, !PT ;  /* 0x0000ffff03007812 */ /* 0x000fca00078ec0ff */
[----:B------:R-:W0:Y:S01]  /*21c060*/  LDS.128 R4, [R27] ;  /* 0x000000001b047984 */ /* 0x000e220000000c00 */
[----:B------:R-:W-:Y:S01]  /*21c070*/  PRMT R15, R15, 0x5210, R2 ;  /* 0x000052100f0f7816 */ /* 0x000fe20000000002 */
[----:B------:R-:W-:Y:S06]  /*21c080*/  BAR.SYNC.DEFER_BLOCKING 0x0 ;  /* 0x0000000000007b1d */ /* 0x000fec0000010000 */
[----:B0-----:R-:W-:Y:S04]  /*21c090*/  STL.64 [R1+0x230], R4 ;  /* 0x0002300401007387 */ /* 0x001fe80000100a00 */
[----:B------:R-:W-:Y:S01]  /*21c0a0*/  STL.64 [R1+0x238], R6 ;  /* 0x0002380601007387 */ /* 0x000fe20000100a00 */
[----:B------:R-:W-:-:S02]  /*21c0b0*/  PRMT R19, R19, 0x5210, R0 ;  /* 0x0000521013137816 */ /* 0x000fc40000000000 */
[----:B--2---:R-:W-:-:S05]  /*21c0c0*/  PRMT R11, R11, 0x4210, R0 ;  /* 0x000042100b0b7816 */ /* 0x004fca0000000000 */
[----:B------:R-:W-:Y:S01]  /*21c0d0*/  STSM.16.M88.4 [R26], R8 ;  /* 0x000000081a007844 */ /* 0x000fe20000000200 */
[----:B------:R-:W-:Y:S06]  /*21c0e0*/  BAR.SYNC.DEFER_BLOCKING 0x0 ;  /* 0x0000000000007b1d */ /* 0x000fec0000010000 */
[----:B------:R-:W0:Y:S02]  /*21c0f0*/  LDS.128 R4, [R27] ;  /* 0x000000001b047984 */ /* 0x000e240000000c00 */
[----:B------:R-:W-:Y:S06]  /*21c100*/  BAR.SYNC.DEFER_BLOCKING 0x0 ;  /* 0x0000000000007b1d */ /* 0x000fec0000010000 */
[----:B------:R-:W-:Y:S04]  /*21c110*/  STSM.16.M88.4 [R26], R12 ;  /* 0x0000000c1a007844 */ /* 0x000fe80000000200 */
[----:B0-----:R-:W-:Y:S04]  /*21c120*/  STL.64 [R1+0x220], R4 ;  /* 0x0002200401007387 */ /* 0x001fe80000100a00 */
[----:B------:R-:W-:Y:S01]  /*21c130*/  STL.64 [R1+0x228], R6 ;  /* 0x0002280601007387 */ /* 0x000fe20000100a00 */
[----:B------:R-:W-:Y:S06]  /*21c140*/  BAR.SYNC.DEFER_BLOCKING 0x0 ;  /* 0x0000000000007b1d */ /* 0x000fec0000010000 */
[----:B------:R-:W0:Y:S02]  /*21c150*/  LDS.128 R4, [R27] ;  /* 0x000000001b047984 */ /* 0x000e240000000c00 */
[----:B------:R-:W-:Y:S06]  /*21c160*/  BAR.SYNC.DEFER_BLOCKING 0x0 ;  /* 0x0000000000007b1d */ /* 0x000fec0000010000 */
[----:B------:R-:W-:Y:S04]  /*21c170*/  STSM.16.M88.4 [R26], R16 ;  /* 0x000000101a007844 */ /* 0x000fe80000000200 */
[----:B0-----:R-:W-:Y:S04]  /*21c180*/  STL.64 [R1+0x210], R4 ;  /* 0x0002100401007387 */ /* 0x001fe80000100a00 */
[----:B------:R-:W-:Y:S01]  /*21c190*/  STL.64 [R1+0x218], R6 ;  /* 0x0002180601007387 */ /* 0x000fe20000100a00 */
[----:B------:R-:W-:Y:S06]  /*21c1a0*/  BAR.SYNC.DEFER_BLOCKING 0x0 ;  /* 0x0000000000007b1d */ /* 0x000fec0000010000 */
[----:B------:R-:W0:Y:S04]  /*21c1b0*/  LDS.128 R4, [R27] ;  /* 0x000000001b047984 */ /* 0x000e280000000c00 */
[----:B0-----:R-:W-:Y:S04]  /*21c1c0*/  STL.64 [R1+0x200], R4 ;  /* 0x0002000401007387 */ /* 0x001fe80000100a00 */
[----:B------:R0:W-:Y:S04]  /*21c1d0*/  STL.64 [R1+0x208], R6 ;  /* 0x0002080601007387 */ /* 0x0001e80000100a00 */
[----:B------:R-:W2:Y:S04]  /*21c1e0*/  LDL.LU R8, [R1+0x750] ;  /* 0x0007500001087983 */ /* 0x000ea80000300800 */
[----:B------:R-:W2:Y:S04]  /*21c1f0*/  LDL.LU R9, [R1+0x754] ;  /* 0x0007540001097983 */ /* 0x000ea80000300800 */
[----:B------:R-:W3:Y:S04]  /*21c200*/  LDL.LU R10, [R1+0x758] ;  /* 0x00075800010a7983 */ /* 0x000ee80000300800 */
[----:B------:R-:W4:Y:S04]  /*21c210*/  LDL.LU R16, [R1+0x140] ;  /* 0x0001400001107983 */ /* 0x000f280000300800 */
[----:B------:R-:W4:Y:S04]  /*21c220*/  LDL.LU R17, [R1+0x144] ;  /* 0x0001440001117983 */ /* 0x000f280000300800 */
[----:B------:R-:W4:Y:S04]  /*21c230*/  LDL.LU R18, [R1+0x148] ;  /* 0x0001480001127983 */ /* 0x000f280000300800 */
[----:B------:R-:W2:Y:S04]  /*21c240*/  LDL.LU R3, [R1+0x77c] ;  /* 0x00077c0001037983 */ /* 0x000ea80000300800 */
[----:B0-----:R-:W2:Y:S01]  /*21c250*/  LDL.LU R7, [R1+0x5480] ;  /* 0x0054800001077983 */ /* 0x001ea20000300800 */
[----:B------:R-:W-:-:S04]  /*21c260*/  LOP3.LUT R0, R28, 0xffff, RZ, 0xc0, !PT ;  /* 0x0000ffff1c007812 */ /* 0x000fc800078ec0ff */
[----:B------:R-:W-:Y:S02]  /*21c270*/  PRMT R11, R24, 0x4210, R0 ;  /* 0x00004210180b7816 */ /* 0x000fe40000000000 */
[----:B------:R-:W-:Y:S01]  /*21c280*/  LOP3.LUT R2, R23, 0xffff, RZ, 0xc0, !PT ;  /* 0x0000ffff17027812 */ /* 0x000fe200078ec0ff */
[----:B------:R-:W-:Y:S06]  /*21c290*/  BAR.SYNC.DEFER_BLOCKING 0x0 ;  /* 0x0000000000007b1d */ /* 0x000fec0000010000 */
[----:B--2---:R0:W-:Y:S04]  /*21c2a0*/  STL [R1+0x80a4], R7 ;  /* 0x0080a40701007387 */ /* 0x0041e80000100800 */
[----:B------:R-:W2:Y:S04]  /*21c2b0*/  LDL.LU R4, [R1+0x740] ;  /* 0x0007400001047983 */ /* 0x000ea80000300800 */
[----:B------:R-:W2:Y:S04]  /*21c2c0*/  LDL.LU R5, [R1+0x744] ;  /* 0x0007440001057983 */ /* 0x000ea80000300800 */
[----:B------:R-:W2:Y:S01]  /*21c2d0*/  LDL.LU R6, [R1+0x748] ;  /* 0x0007480001067983 */ /* 0x000ea20000300800 */
[----:B0-----:R-:W-:-:S05]  /*21c2e0*/  IMAD.MOV.U32 R7, RZ, RZ, R11 ;  /* 0x000000ffff077224 */ /* 0x001fca00078e000b */
[----:B--2---:R-:W-:Y:S04]  /*21c2f0*/  STL.64 [R1+0x80b0], R6 ;  /* 0x0080b00601007387 */ /* 0x004fe80000100a00 */
[----:B------:R-:W-:Y:S04]  /*21c300*/  STL.64 [R1+0x80a8], R4 ;  /* 0x0080a80401007387 */ /* 0x000fe80000100a00 */
[----:B------:R-:W3:Y:S01]  /*21c310*/  LDL.LU R11, [R1+0x1afc] ;  /* 0x001afc00010b7983 */ /* 0x000ee20000300800 */
[----:B------:R-:W-:-:S05]  /*21c320*/  PRMT R23, R29, 0x4210, R2 ;  /* 0x000042101d177816 */ /* 0x000fca0000000002 */
[----:B------:R-:W-:Y:S01]  /*21c330*/  STSM.16.M88.4 [R26], R20 ;  /* 0x000000141a007844 */ /* 0x000fe20000000200 */
[----:B------:R-:W-:Y:S06]  /*21c340*/  BAR.SYNC.DEFER_BLOCKING 0x0 ;  /* 0x0000000000007b1d */ /* 0x000fec0000010000 */
[----:B------:R-:W0:Y:S04]  /*21c350*/  LDS.128 R4, [R27] ;  /* 0x000000001b047984 */ /* 0x000e280000000c00 */
[----:B---3--:R-:W-:Y:S04]  /*21c360*/  STL.64 [R1+0x8098], R10 ;  /* 0x0080980a01007387 */ /* 0x008fe80000100a00 */
[----:B------:R1:W-:Y:S04]  /*21c370*/  STL.64 [R1+0x8090], R8 ;  /* 0x0080900801007387 */ /* 0x0003e80000100a00 */
[----:B-1----:R-:W2:Y:S04]  /*21c380*/  LDL.LU R8, [R1+0x130] ;  /* 0x0001300001087983 */ /* 0x002ea80000300800 */
[----:B------:R-:W2:Y:S04]  /*21c390*/  LDL.LU R9, [R1+0x134] ;  /* 0x0001340001097983 */ /* 0x000ea80000300800 */
[----:B------:R-:W2:Y:S04]  /*21c3a0*/  LDL.LU R10, [R1+0x138] ;  /* 0x00013800010a7983 */ /* 0x000ea80000300800 */
[----:B------:R-:W3:Y:S04]  /*21c3b0*/  LDL.LU R15, [R1+0x2fa8] ;  /* 0x002fa800010f7983 */ /* 0x000ee80000300800 */
[----:B------:R-:W2:Y:S04]  /*21c3c0*/  LDL.LU R12, [R1+0x760] ;  /* 0x00076000010c7983 */ /* 0x000ea80000300800 */
[----:B------:R-:W2:Y:S04]  /*21c3d0*/  LDL.LU R13, [R1+0x764] ;  /* 0x00076400010d7983 */ /* 0x000ea80000300800 */
[----:B------:R-:W2:Y:S01]  /*21c3e0*/  LDL.LU R14, [R1+0x768] ;  /* 0x00076800010e7983 */ /* 0x000ea20000300800 */
[----:B------:R-:W-:Y:S01]  /*21c3f0*/  PRMT R2, R25, 0x5210, R2 ;  /* 0x0000521019027816 */ /* 0x000fe20000000002 */
[----:B------:R-:W-:Y:S06]  /*21c400*/  BAR.SYNC.DEFER_BLOCKING 0x0 ;  /* 0x0000000000007b1d */ /* 0x000fec0000010000 */
[----:B--2---:R-:W-:Y:S04]  /*21c410*/  STL [R1+0x8088], R14 ;  /* 0x0080880e01007387 */ /* 0x004fe80000100800 */
[----:B------:R1:W-:Y:S04]  /*21c420*/  STL.64 [R1+0x8080], R12 ;  /* 0x0080800c01007387 */ /* 0x0003e80000100a00 */
[----:B---3--:R-:W-:Y:S04]  /*21c430*/  STL [R1+0x80a0], R15 ;  /* 0x0080a00f01007387 */ /* 0x008fe80000100800 */
[----:B-1----:R-:W2:Y:S04]  /*21c440*/  LDL.LU R12, [R1+0x120] ;  /* 0x00012000010c7983 */ /* 0x002ea80000300800 */
[----:B------:R-:W2:Y:S04]  /*21c450*/  LDL.LU R13, [R1+0x124] ;  /* 0x00012400010d7983 */ /* 0x000ea80000300800 */
[----:B------:R-:W2:Y:S04]  /*21c460*/  LDL.LU R14, [R1+0x128] ;  /* 0x00012800010e7983 */ /* 0x000ea80000300800 */
[----:B------:R-:W3:Y:S04]  /*21c470*/  LDL.LU R19, [R1+0x3070] ;  /* 0x0030700001137983 */ /* 0x000ee80000300800 */
[----:B------:R-:W2:Y:S04]  /*21c480*/  LDL.LU R23, [R1+0x7b0] ;  /* 0x0007b00001177983 */ /* 0x000ea80000300800 */
[----:B0-----:R-:W-:Y:S04]  /*21c490*/  STL.64 [R1+0x1f0], R4 ;  /* 0x0001f00401007387 */ /* 0x001fe80000100a00 */
[----:B------:R0:W-:Y:S04]  /*21c4a0*/  STL.64 [R1+0x1f8], R6 ;  /* 0x0001f80601007387 */ /* 0x0001e80000100a00 */
[----:B0-----:R-:W2:Y:S04]  /*21c4b0*/  LDL.LU.64 R6, [R1+0x80b0] ;  /* 0x0080b00001067983 */ /* 0x001ea80000300a00 */
[----:B------:R-:W2:Y:S01]  /*21c4c0*/  LDL.LU.64 R4, [R1+0x80a8] ;  /* 0x0080a80001047983 */ /* 0x000ea20000300a00 */
[----:B------:R-:W-:-:S03]  /*21c4d0*/  IMAD.MOV.U32 R15, RZ, RZ, R2 ;  /* 0x000000ffff0f7224 */ /* 0x000fc600078e0002 */
[----:B------:R-:W3:Y:S04]  /*21c4e0*/  LDL.LU R20, [R1+0x150] ;  /* 0x0001500001147983 */ /* 0x000ee80000300800 */
[----:B------:R-:W3:Y:S04]  /*21c4f0*/  LDL.LU R21, [R1+0x154] ;  /* 0x0001540001157983 */ /* 0x000ee80000300800 */
[----:B------:R-:W3:Y:S04]  /*21c500*/  LDL.LU R22, [R1+0x158] ;  /* 0x0001580001167983 */ /* 0x000ee80000300800 */
[----:B--2---:R-:W-:Y:S01]  /*21c510*/  STSM.16.M88.4 [R26], R4 ;  /* 0x000000041a007844 */ /* 0x004fe20000000200 */
[----:B------:R-:W-:Y:S06]  /*21c520*/  BAR.SYNC.DEFER_BLOCKING 0x0 ;  /* 0x0000000000007b1d */ /* 0x000fec0000010000 */
[----:B------:R-:W0:Y:S02]  /*21c530*/  LDS.128 R4, [R27] ;  /* 0x000000001b047984 */ /* 0x000e240000000c00 */
[----:B------:R-:W-:Y:S06]  /*21c540*/  BAR.SYNC.DEFER_BLOCKING 0x0 ;  /* 0x0000000000007b1d */ /* 0x000fec0000010000 */
[----:B------:R-:W-:Y:S02]  /*21c550*/  STSM.16.M88.4 [R26], R12 ;  /* 0x0000000c1a007844 */ /* 0x000fe40000000200 */
[----:B------:R-:W-:Y:S06]  /*21c560*/  BAR.SYNC.DEFER_BLOCKING 0x0 ;  /* 0x0000000000007b1d */ /* 0x000fec0000010000 */
[----:B------:R-:W1:Y:S04]  /*21c570*/  LDS.128 R12, [R27] ;  /* 0x000000001b0c7984 */ /* 0x000e680000000c00 */
[----:B0-----:R-:W-:Y:S04]  /*21c580*/  STL.64 [R1+0x1e0], R4 ;  /* 0x0001e00401007387 */ /* 0x001fe80000100a00 */
        /* <DEDUP_REMOVED lines=9> */
[----:B-1----:R-:W-:Y:S04]  /*21c620*/  STL.64 [R1+0x1d0], R12 ;  /* 0x0001d00c01007387 */ /* 0x002fe80000100a00 */
[----:B------:R0:W-:Y:S04]  /*21c630*/  STL.64 [R1+0x1d8], R14 ;  /* 0x0001d80e01007387 */ /* 0x0001e80000100a00 */
[----:B0-----:R-:W2:Y:S01]  /*21c640*/  LDL.LU R15, [R1+0x80a0] ;  /* 0x0080a000010f7983 */ /* 0x001ea20000300800 */
[----:B------:R-:W-:Y:S01]  /*21c650*/  PRMT R11, R3, 0x5210, R0 ;  /* 0x00005210030b7816 */ /* 0x000fe20000000000 */
[----:B------:R-:W-:Y:S06]  /*21c660*/  BAR.SYNC.DEFER_BLOCKING 0x0 ;  /* 0x0000000000007b1d */ /* 0x000fec0000010000 */
[----:B------:R0:W-:Y:S04]  /*21c670*/  STSM.16.M88.4 [R26], R8 ;  /* 0x000000081a007844 */ /* 0x0001e80000000200 */
[----:B0-----:R-:W3:Y:S04]  /*21c680*/  LDL.LU.64 R10, [R1+0x8098] ;  /* 0x00809800010a7983 */ /* 0x001ee80000300a00 */
[----:B------:R-:W3:Y:S01]  /*21c690*/  LDL.LU.64 R8, [R1+0x8090] ;  /* 0x0080900001087983 */ /* 0x000ee20000300a00 */
[----:B------:R-:W-:Y:S01]  /*21c6a0*/  BAR.SYNC.DEFER_BLOCKING 0x0 ;  /* 0x0000000000007b1d */ /* 0x000fe20000010000 */
[----:B--2---:R-:W-:-:S05]  /*21c6b0*/  LOP3.LUT R0, R15, 0xffff, RZ, 0xc0, !PT ;  /* 0x0000ffff0f007812 */ /* 0x004fca00078ec0ff */
[----:B------:R-:W0:Y:S04]  /*21c6c0*/  LDS.128 R12, [R27] ;  /* 0x000000001b0c7984 */ /* 0x000e280000000c00 */
[----:B0-----:R-:W-:Y:S04]  /*21c6d0*/  STL.64 [R1+0x1c0], R12 ;  /* 0x0001c00c01007387 */ /* 0x001fe80000100a00 */
[----:B------:R0:W-:Y:S04]  /*21c6e0*/  STL.64 [R1+0x1c8], R14 ;  /* 0x0001c80e01007387 */ /* 0x0001e80000100a00 */
[----:B0-----:R-:W2:Y:S04]  /*21c6f0*/  LDL.LU R14, [R1+0x8088] ;  /* 0x00808800010e7983 */ /* 0x001ea80000300800 */
[----:B------:R-:W2:Y:S01]  /*21c700*/  LDL.LU.64 R12, [R1+0x8080] ;  /* 0x00808000010c7983 */ /* 0x000ea20000300a00 */
[----:B------:R-:W-:-:S04]  /*21c710*/  LOP3.LUT R2, R7, 0xffff, RZ, 0xc0, !PT ;  /* 0x0000ffff07027812 */ /* 0x000fc800078ec0ff */
[----:B---3--:R-:W-:Y:S01]  /*21c720*/  PRMT R11, R11, 0x4210, R2 ;  /* 0x000042100b0b7816 */ /* 0x008fe20000000002 */
[----:B------:R-:W-:Y:S06]  /*21c730*/  BAR.SYNC.DEFER_BLOCKING 0x0 ;  /* 0x0000000000007b1d */ /* 0x000fec0000010000 */
[----:B------:R-:W-:Y:S02]  /*21c740*/  STSM.16.M88.4 [R26], R8 ;  /* 0x000000081a007844 */ /* 0x000fe40000000200 */
[----:B------:R-:W-:Y:S01]  /*21c750*/  BAR.SYNC.DEFER_BLOCKING 0x0 ;  /* 0x0000000000007b1d */ /* 0x000fe20000010000 */
[----:B------:R-:W-:-:S05]  /*21c760*/  PRMT R15, R19, 0x4210, R0 ;  /* 0x00004210130f7816 */ /* 0x000fca0000000000 */
[----:B------:R-:W0:Y:S02]  /*21c770*/  LDS.128 R8, [R27] ;  /* 0x000000001b087984 */ /* 0x000e240000000c00 */
[----:B------:R-:W-:Y:S01]  /*21c780*/  BAR.SYNC.DEFER_BLOCKING 0x0 ;  /* 0x0000000000007b1d */ /* 0x000fe20000010000 */
[----:B------:R-:W-:-:S05]  /*21c790*/  PRMT R19, R23, 0x5210, R2 ;  /* 0x0000521017137816 */ /* 0x000fca0000000002 */
[----:B0-----:R-:W-:Y:S04]  /*21c7a0*/  STL.64 [R1+0x1b0], R8 ;  /* 0x0001b00801007387 */ /* 0x001fe80000100a00 */
[----:B------:R-:W-:Y:S01]  /*21c7b0*/  STL.64 [R1+0x1b8], R10 ;  /* 0x0001b80a01007387 */ /* 0x000fe20000100a00 */
[----:B------:R-:W-:Y:S02]  /*21c7c0*/  LOP3.LUT R2, R28, 0xffff, RZ, 0xc0, !PT ;  /* 0x0000ffff1c027812 */ /* 0x000fe400078ec0ff */
[----:B------:R-:W-:Y:S02]  /*21c7d0*/  PRMT R23, R29, 0x5210, R0 ;  /* 0x000052101d177816 */ /* 0x000fe40000000000 */
[--C-:B------:R-:W-:Y:S02]  /*21c7e0*/  PRMT R7, R24, 0x4210, R2.reuse ;  /* 0x0000421018077816 */ /* 0x100fe40000000002 */
[----:B------:R-:W-:Y:S01]  /*21c7f0*/  LOP3.LUT R0, R25, 0xffff, RZ, 0xc0, !PT ;  /* 0x0000ffff19007812 */ /* 0x000fe200078ec0ff */
[----:B--2---:R-:W-:Y:S01]  /*21c800*/  STSM.16.M88.4 [R26], R12 ;  /* 0x0000000c1a007844 */ /* 0x004fe20000000200 */
[----:B------:R-:W-:Y:S06]  /*21c810*/  BAR.SYNC.DEFER_BLOCKING 0x0 ;  /* 0x0000000000007b1d */ /* 0x000fec0000010000 */
[----:B------:R-:W0:Y:S02]  /*21c820*/  LDS.128 R8, [R27] ;  /* 0x000000001b087984 */ /* 0x000e240000000c00 */
[----:B------:R-:W-:Y:S06]  /*21c830*/  BAR.SYNC.DEFER_BLOCKING 0x0 ;  /* 0x0000000000007b1d */ /* 0x000fec0000010000 */
[----:B----4-:R-:W-:Y:S04]  /*21c840*/  STSM.16.M88.4 [R26], R16 ;  /* 0x000000101a007844 */ /* 0x010fe80000000200 */
[----:B0-----:R-:W-:Y:S04]  /*21c850*/  STL.64 [R1+0x1a0], R8 ;  /* 0x0001a00801007387 */ /* 0x001fe80000100a00 */
[----:B------:R-:W-:Y:S01]  /*21c860*/  STL.64 [R1+0x1a8], R10 ;  /* 0x0001a80a01007387 */ /* 0x000fe20000100a00 */
[----:B------:R-:W-:Y:S06]  /*21c870*/  BAR.SYNC.DEFER_BLOCKING 0x0 ;  /* 0x0000000000007b1d */ /* 0x000fec0000010000 */
[----:B------:R-:W0:Y:S02]  /*21c880*/  LDS.128 R8, [R27] ;  /* 0x000000001b087984 */ /* 0x000e240000000c00 */
[----:B------:R-:W-:Y:S06]  /*21c890*/  BAR.SYNC.DEFER_BLOCKING 0x0 ;  /* 0x0000000000007b1d */ /* 0x000fec0000010000 */
[----:B0-----:R0:W-:Y:S04]  /*21c8a0*/  STL.64 [R1+0x190], R8 ;  /* 0x0001900801007387 */ /* 0x0011e80000100a00 */
[----:B------:R1:W-:Y:S04]  /*21c8b0*/  STL.64 [R1+0x198], R10 ;  /* 0x0001980a01007387 */ /* 0x0003e80000100a00 */
[----:B------:R-:W2:Y:S04]  /*21c8c0*/  LDL.LU R24, [R1+0x307c] ;  /* 0x00307c0001187983 */ /* 0x000ea80000300800 */
[----:B------:R-:W3:Y:S04]  /*21c8d0*/  LDL.LU R25, [R1+0x7c4] ;  /* 0x0007c40001197983 */ /* 0x000ee80000300800 */
[----:B0-----:R-:W4:Y:S04]  /*21c8e0*/  LDL.LU R8, [R1+0x710] ;  /* 0x0007100001087983 */ /* 0x001f280000300800 */
[----:B------:R-:W4:Y:S04]  /*21c8f0*/  LDL.LU R9, [R1+0x714] ;  /* 0x0007140001097983 */ /* 0x000f280000300800 */
[----:B-1----:R-:W2:Y:S04]  /*21c900*/  LDL.LU R10, [R1+0x718] ;  /* 0x00071800010a7983 */ /* 0x002ea80000300800 */
[----:B--2---:R-:W-:Y:S04]  /*21c910*/  STL [R1+0x8068], R10 ;  /* 0x0080680a01007387 */ /* 0x004fe80000100800 */
[----:B----4-:R0:W-:Y:S04]  /*21c920*/  STL.64 [R1+0x8060], R8 ;  /* 0x0080600801007387 */ /* 0x0101e80000100a00 */
[----:B0-----:R-:W2:Y:S04]  /*21c930*/  LDL.LU R8, [R1+0x700] ;  /* 0x0007000001087983 */ /* 0x001ea80000300800 */
[----:B------:R-:W2:Y:S04]  /*21c940*/  LDL.LU R9, [R1+0x704] ;  /* 0x0007040001097983 */ /* 0x000ea80000300800 */
[----:B------:R-:W2:Y:S04]  /*21c950*/  LDL.LU R10, [R1+0x708] ;  /* 0x00070800010a7983 */ /* 0x000ea80000300800 */
[----:B------:R-:W4:Y:S04]  /*21c960*/  LDL.LU R12, [R1+0x790] ;  /* 0x00079000010c7983 */ /* 0x000f280000300800 */
[----:B------:R-:W4:Y:S04]  /*21c970*/  LDL.LU R13, [R1+0x794] ;  /* 0x00079400010d7983 */ /* 0x000f280000300800 */
[----:B------:R-:W2:Y:S04]  /*21c980*/  LDL.LU R14, [R1+0x798] ;  /* 0x00079800010e7983 */ /* 0x000ea80000300800 */
[----:B------:R-:W4:Y:S04]  /*21c990*/  LDL.LU R15, [R1+0x7c8] ;  /* 0x0007c800010f7983 */ /* 0x000f280000300800 */
[----:B------:R0:W-:Y:S04]  /*21c9a0*/  STSM.16.M88.4 [R26], R20 ;  /* 0x000000141a007844 */ /* 0x0001e80000000200 */
[----:B------:R-:W4:Y:S04]  /*21c9b0*/  LDL.LU R19, [R1+0x5490] ;  /* 0x0054900001137983 */ /* 0x000f280000300800 */
[----:B0-----:R-:W4:Y:S01]  /*21c9c0*/  LDL.LU R23, [R1+0x2fb8] ;  /* 0x002fb80001177983 */ /* 0x001f220000300800 */
[----:B---3--:R-:W-:Y:S01]  /*21c9d0*/  PRMT R11, R25, 0x5210, R2 ;  /* 0x00005210190b7816 */ /* 0x008fe20000000002 */
[----:B------:R-:W-:Y:S06]  /*21c9e0*/  BAR.SYNC.DEFER_BLOCKING 0x0 ;  /* 0x0000000000007b1d */ /* 0x000fec0000010000 */
[----:B--2---:R-:W-:Y:S04]  /*21c9f0*/  STL [R1+0x8058], R14 ;  /* 0x0080580e01007387 */ /* 0x004fe80000100800 */
[----:B----4-:R0:W-:Y:S04]  /*21ca00*/  STL.64 [R1+0x8050], R12 ;  /* 0x0080500c01007387 */ /* 0x0101e80000100a00 */
[----:B------:R1:W-:Y:S04]  /*21ca10*/  STL [R1+0x806c], R15 ;  /* 0x00806c0f01007387 */ /* 0x0003e80000100800 */
[----:B0-----:R-:W2:Y:S04]  /*21ca20*/  LDL.LU R12, [R1+0x780] ;  /* 0x00078000010c7983 */ /* 0x001ea80000300800 */
[----:B------:R-:W2:Y:S04]  /*21ca30*/  LDL.LU R13, [R1+0x784] ;  /* 0x00078400010d7983 */ /* 0x000ea80000300800 */
[----:B------:R-:W2:Y:S04]  /*21ca40*/  LDL.LU R14, [R1+0x788] ;  /* 0x00078800010e7983 */ /* 0x000ea80000300800 */
[----:B------:R-:W3:Y:S04]  /*21ca50*/  LDL.LU R20, [R1+0x7a0] ;  /* 0x0007a00001147983 */ /* 0x000ee80000300800 */
[----:B------:R-:W3:Y:S04]  /*21ca60*/  LDL.LU R21, [R1+0x7a4] ;  /* 0x0007a40001157983 */ /* 0x000ee80000300800 */
[----:B------:R-:W4:Y:S01]  /*21ca70*/  LDL.LU R22, [R1+0x7a8] ;  /* 0x0007a80001167983 */ /* 0x000f220000300800 */
[----:B-1----:R-:W-:-:S03]  /*21ca80*/  PRMT R15, R24, 0x4210, R0 ;  /* 0x00004210180f7816 */ /* 0x002fc60000000000 */
[----:B----4-:R-:W-:Y:S04]  /*21ca90*/  STL.64 [R1+0x8078], R22 ;  /* 0x0080781601007387 */ /* 0x010fe80000100a00 */
[----:B---3--:R-:W-:Y:S04]  /*21caa0*/  STL.64 [R1+0x8070], R20 ;  /* 0x0080701401007387 */ /* 0x008fe80000100a00 */
[----:B------:R-:W0:Y:S01]  /*21cab0*/  LDS.128 R20, [R27] ;  /* 0x000000001b147984 */ /* 0x000e220000000c00 */
[----:B------:R-:W-:Y:S06]  /*21cac0*/  BAR.SYNC.DEFER_BLOCKING 0x0 ;  /* 0x0000000000007b1d */ /* 0x000fec0000010000 */
[----:B------:R-:W3:Y:S04]  /*21cad0*/  LDL.LU R29, [R1+0x3088] ;  /* 0x00308800011d7983 */ /* 0x000ee80000300800 */
[----:B------:R-:W4:Y:S04]  /*21cae0*/  LDL.LU R28, [R1+0x3090] ;  /* 0x00309000011c7983 */ /* 0x000f280000300800 */
[----:B------:R1:W-:Y:S04]  /*21caf0*/  STSM.16.M88.4 [R26], R4 ;  /* 0x000000041a007844 */ /* 0x0003e80000000200 */
[----:B0-----:R-:W-:Y:S04]  /*21cb00*/  STL.64 [R1+0x180], R20 ;  /* 0x0001801401007387 */ /* 0x001fe80000100a00 */
[----:B------:R-:W-:Y:S01]  /*21cb10*/  STL.64 [R1+0x188], R22 ;  /* 0x0001881601007387 */ /* 0x000fe20000100a00 */
[----:B------:R-:W-:Y:S06]  /*21cb20*/  BAR.SYNC.DEFER_BLOCKING 0x0 ;  /* 0x0000000000007b1d */ /* 0x000fec0000010000 */
[----:B------:R-:W3:Y:S04]  /*21cb30*/  LDL.LU R16, [R1+0x720] ;  /* 0x0007200001107983 */ /* 0x000ee80000300800 */
[----:B------:R-:W3:Y:S04]  /*21cb40*/  LDL.LU R17, [R1+0x724] ;  /* 0x0007240001117983 */ /* 0x000ee80000300800 */
[----:B------:R-:W3:Y:S04]  /*21cb50*/  LDL.LU R18, [R1+0x728] ;  /* 0x0007280001127983 */ /* 0x000ee80000300800 */
[----:B-1----:R-:W3:Y:S04]  /*21cb60*/  LDL.LU R4, [R1+0x730] ;  /* 0x0007300001047983 */ /* 0x002ee80000300800 */
[----:B------:R-:W0:Y:S01]  /*21cb70*/  LDS.128 R20, [R27] ;  /* 0x000000001b147984 */ /* 0x000e220000000c00 */
[----:B------:R-:W-:Y:S06]  /*21cb80*/  BAR.SYNC.DEFER_BLOCKING 0x0 ;  /* 0x0000000000007b1d */ /* 0x000fec0000010000 */
[----:B------:R-:W3:Y:S04]  /*21cb90*/  LDL.LU R5, [R1+0x734] ;  /* 0x0007340001057983 */ /* 0x000ee80000300800 */
[----:B------:R-:W3:Y:S04]  /*21cba0*/  LDL.LU R6, [R1+0x738] ;  /* 0x0007380001067983 */ /* 0x000ee80000300800 */
[----:B------:R-:W3:Y:S04]  /*21cbb0*/  LDL.LU R24, [R1+0x7d8] ;  /* 0x0007d80001187983 */ /* 0x000ee80000300800 */
[----:B--2---:R-:W-:Y:S01]  /*21cbc0*/  STSM.16.M88.4 [R26], R12 ;  /* 0x0000000c1a007844 */ /* 0x004fe20000000200 */
[----:B------:R-:W-:Y:S06]  /*21cbd0*/  BAR.SYNC.DEFER_BLOCKING 0x0 ;  /* 0x0000000000007b1d */ /* 0x000fec0000010000 */
[----:B------:R-:W1:Y:S04]  /*21cbe0*/  LDS.128 R12, [R27] ;  /* 0x000000001b0c7984 */ /* 0x000e680000000c00 */
[----:B0-----:R-:W-:Y:S04]  /*21cbf0*/  STL.64 [R1+0x170], R20 ;  /* 0x0001701401007387 */ /* 0x001fe80000100a00 */
[----:B------:R0:W-:Y:S01]  /*21cc00*/  STL.64 [R1+0x178], R22 ;  /* 0x0001781601007387 */ /* 0x0001e20000100a00 */
[----:B------:R-:W-:Y:S06]  /*21cc10*/  BAR.SYNC.DEFER_BLOCKING 0x0 ;  /* 0x0000000000007b1d */ /* 0x000fec0000010000 */
[----:B0-----:R-:W2:Y:S04]  /*21cc20*/  LDL.LU.64 R22, [R1+0x8078] ;  /* 0x0080780001167983 */ /* 0x001ea80000300a00 */
[----:B------:R-:W2:Y:S04]  /*21cc30*/  LDL.LU.64 R20, [R1+0x8070] ;  /* 0x0080700001147983 */ /* 0x000ea80000300a00 */
[----:B------:R-:W2:Y:S04]  /*21cc40*/  LDL.LU R25, [R1+0x800] ;  /* 0x0008000001197983 */ /* 0x000ea80000300800 */
[----:B-1----:R-:W-:Y:S04]  /*21cc50*/  STL.64 [R1+0x160], R12 ;  /* 0x0001600c01007387 */ /* 0x002fe80000100a00 */
[----:B------:R0:W-:Y:S04]  /*21cc60*/  STL.64 [R1+0x168], R14 ;  /* 0x0001680e01007387 */ /* 0x0001e80000100a00 */
[----:B0-----:R-:W2:Y:S04]  /*21cc70*/  LDL.LU R15, [R1+0x806c] ;  /* 0x00806c00010f7983 */ /* 0x001ea80000300800 */
[----:B------:R0:W-:Y:S04]  /*21cc80*/  STSM.16.M88.4 [R26], R8 ;  /* 0x000000081a007844 */ /* 0x0001e80000000200 */
[----:B0-----:R-:W3:Y:S04]  /*21cc90*/  LDL.LU R10, [R1+0x8068] ;  /* 0x00806800010a7983 */ /* 0x001ee80000300800 */
[----:B------:R-:W3:Y:S01]  /*21cca0*/  LDL.LU.64 R8, [R1+0x8060] ;  /* 0x0080600001087983 */ /* 0x000ee20000300a00 */
[----:B------:R-:W-:Y:S01]  /*21ccb0*/  BAR.SYNC.DEFER_BLOCKING 0x0 ;  /* 0x0000000000007b1d */ /* 0x000fe20000010000 */
[----:B--2---:R-:W-:-:S05]  /*21ccc0*/  PRMT R11, R15, 0x5210, R0 ;  /* 0x000052100f0b7816 */ /* 0x004fca0000000000 */
[----:B------:R-:W0:Y:S02]  /*21ccd0*/  LDS.128 R12, [R27] ;  /* 0x000000001b0c7984 */ /* 0x000e240000000c00 */
[----:B------:R-:W-:Y:S06]  /*21cce0*/  BAR.SYNC.DEFER_BLOCKING 0x0 ;  /* 0x0000000000007b1d */ /* 0x000fec0000010000 */
[----:B0-----:R-:W-:Y:S04]  /*21ccf0*/  STL.64 [R1+0x150], R12 ;  /* 0x0001500c01007387 */ /* 0x001fe80000100a00 */
[----:B------:R0:W-:Y:S04]  /*21cd00*/  STL.64 [R1+0x158], R14 ;  /* 0x0001580e01007387 */ /* 0x0001e80000100a00 */
[----:B0-----:R-:W2:Y:S04]  /*21cd10*/  LDL.LU R14, [R1+0x8058] ;  /* 0x00805800010e7983 */ /* 0x001ea80000300800 */
[----:B------:R-:W2:Y:S04]  /*21cd20*/  LDL.LU.64 R12, [R1+0x8050] ;  /* 0x00805000010c7983 */ /* 0x000ea80000300a00 */
[----:B---3--:R-:W-:Y:S01]  /*21cd30*/  STSM.16.M88.4 [R26], R8 ;  /* 0x000000081a007844 */ /* 0x008fe20000000200 */
[----:B------:R-:W-:Y:S01]  /*21cd40*/  BAR.SYNC.DEFER_BLOCKING 0x0 ;  /* 0x0000000000007b1d */ /* 0x000fe20000010000 */
[----:B------:R-:W-:-:S05]  /*21cd50*/  LOP3.LUT R2, R19, 0xffff, RZ, 0xc0, !PT ;  /* 0x0000ffff13027812 */ /* 0x000fca00078ec0ff */
[----:B------:R-:W0:Y:S01]  /*21cd60*/  LDS.128 R8, [R27] ;  /* 0x000000001b087984 */ /* 0x000e220000000c00 */
[----:B------:R-:W-:Y:S01]  /*21cd70*/  PRMT R15, R29, 0x4210, R2 ;  /* 0x000042101d0f7816 */ /* 0x000fe20000000002 */
[----:B------:R-:W-:Y:S01]  /*21cd80*/  BAR.SYNC.DEFER_BLOCKING 0x0 ;  /* 0x0000000000007b1d */ /* 0x000fe20000010000 */
[----:B------:R-:W-:-:S05]  /*21cd90*/  LOP3.LUT R0, R23, 0xffff, RZ, 0xc0, !PT ;  /* 0x0000ffff17007812 */ /* 0x000fca00078ec0ff */
[----:B0-----:R-:W-:Y:S04]  /*21cda0*/  STL.64 [R1+0x140], R8 ;  /* 0x0001400801007387 */ /* 0x001fe80000100a00 */
[----:B------:R-:W-:Y:S01]  /*21cdb0*/  STL.64 [R1+0x148], R10 ;  /* 0x0001480a01007387 */ /* 0x000fe20000100a00 */
[----:B----4-:R-:W-:-:S03]  /*21cdc0*/  PRMT R23, R28, 0x4210, R0 ;  /* 0x000042101c177816 */ /* 0x010fc60000000000 */
[----:B------:R-:W3:Y:S04]  /*21cdd0*/  LDL.LU R29, [R1+0x54b8] ;  /* 0x0054b800011d7983 */ /* 0x000ee80000300800 */
[----:B--2---:R-:W-:Y:S01]  /*21cde0*/  STSM.16.M88.4 [R26], R12 ;  /* 0x0000000c1a007844 */ /* 0x004fe20000000200 */
[----:B------:R-:W-:Y:S06]  /*21cdf0*/  BAR.SYNC.DEFER_BLOCKING 0x0 ;  /* 0x0000000000007b1d */ /* 0x000fec0000010000 */
[----:B------:R-:W0:Y:S02]  /*21ce00*/  LDS.128 R8, [R27] ;  /* 0x000000001b087984 */ /* 0x000e240000000c00 */
[----:B------:R-:W-:Y:S06]  /*21ce10*/  BAR.SYNC.DEFER_BLOCKING 0x0 ;  /* 0x0000000000007b1d */ /* 0x000fec0000010000 */
[----:B------:R-:W-:Y:S02]  /*21ce20*/  STSM.16.M88.4 [R26], R20 ;  /* 0x000000141a007844 */ /* 0x000fe40000000200 */
[----:B------:R-:W-:Y:S06]  /*21ce30*/  BAR.SYNC.DEFER_BLOCKING 0x0 ;  /* 0x0000000000007b1d */ /* 0x000fec0000010000 */
[----:B0-----:R0:W-:Y:S04]  /*21ce40*/  STL.64 [R1+0x130], R8 ;  /* 0x0001300801007387 */ /* 0x0011e80000100a00 */
[----:B------:R-:W-:Y:S04]  /*21ce50*/  STL.64 [R1+0x138], R10 ;  /* 0x0001380a01007387 */ /* 0x000fe80000100a00 */
[----:B0-----:R-:W2:Y:S04]  /*21ce60*/  LDL.LU R9, [R1+0x54b4] ;  /* 0x0054b40001097983 */ /* 0x001ea80000300800 */
[----:B------:R-:W4:Y:S04]  /*21ce70*/  LDL.LU R21, [R1+0x5498] ;  /* 0x0054980001157983 */ /* 0x000f280000300800 */
[----:B------:R-:W2:Y:S04]  /*21ce80*/  LDL.LU R23, [R1+0x5494] ;  /* 0x0054940001177983 */ /* 0x000ea80000300800 */
[----:B------:R-:W2:Y:S04]  /*21ce90*/  LDL.LU R22, [R1+0x2fe8] ;  /* 0x002fe80001167983 */ /* 0x000ea80000300800 */
[----:B------:R-:W0:Y:S01]  /*21cea0*/  LDS.128 R12, [R27] ;  /* 0x000000001b0c7984 */ /* 0x000e220000000c00 */
[----:B------:R-:W-:Y:S01]  /*21ceb0*/  PRMT R19, R24, 0x5210, R2 ;  /* 0x0000521018137816 */ /* 0x000fe20000000002 */
[----:B------:R-:W-:Y:S06]  /*21cec0*/  BAR.SYNC.DEFER_BLOCKING 0x0 ;  /* 0x0000000000007b1d */ /* 0x000fec0000010000 */
[----:B------:R-:W-:Y:S01]  /*21ced0*/  STSM.16.M88.4 [R26], R16 ;  /* 0x000000101a007844 */ /* 0x000fe20000000200 */
[----:B------:R-:W-:Y:S01]  /*21cee0*/  PRMT R7, R25, 0x5210, R0 ;  /* 0x0000521019077816 */ /* 0x000fe20000000000 */
[----:B------:R-:W-:Y:S06]  /*21cef0*/  BAR.SYNC.DEFER_BLOCKING 0x0 ;  /* 0x0000000000007b1d */ /* 0x000fec0000010000 */
[----:B--2---:R-:W-:Y:S04]  /*21cf00*/  STL.64 [R1+0x8048], R22 ;  /* 0x0080481601007387 */ /* 0x004fe80000100a00 */
[----:B----4-:R-:W-:Y:S04]  /*21cf10*/  STL [R1+0x8040], R21 ;  /* 0x0080401501007387 */ /* 0x010fe80000100800 */
[----:B------:R-:W1:Y:S04]  /*21cf20*/  LDS.128 R20, [R27] ;  /* 0x000000001b147984 */ /* 0x000e680000000c00 */
[----:B------:R-:W2:Y:S04]  /*21cf30*/  LDL.LU R28, [R1+0x2fe4] ;  /* 0x002fe400011c7983 */ /* 0x000ea80000300800 */
[----:B0-----:R0:W-:Y:S04]  /*21cf40*/  STL.64 [R1+0x120], R12 ;  /* 0x0001200c01007387 */ /* 0x0011e80000100a00 */
[----:B------:R4:W-:Y:S04]  /*21cf50*/  STL.64 [R1+0x128], R14 ;  /* 0x0001280e01007387 */ /* 0x0009e80000100a00 */
[----:B------:R-:W2:Y:S04]  /*21cf60*/  LDL.LU R25, [R1+0x2fc4] ;  /* 0x002fc40001197983 */ /* 0x000ea80000300800 */
[----:B------:R-:W2:Y:S04]  /*21cf70*/  LDL.LU R10, [R1+0x2fc0] ;  /* 0x002fc000010a7983 */ /* 0x000ea80000300800 */
[----:B0-----:R-:W2:Y:S04]  /*21cf80*/  LDL.LU R12, [R1+0x30c4] ;  /* 0x0030c400010c7983 */ /* 0x001ea80000300800 */
[----:B------:R-:W2:Y:S04]  /*21cf90*/  LDL.LU R13, [R1+0x30c0] ;  /* 0x0030c000010d7983 */ /* 0x000ea80000300800 */
[----:B----4-:R-:W4:Y:S04]  /*21cfa0*/  LDL.LU R14, [R1+0x30b8] ;  /* 0x0030b800010e7983 */ /* 0x010f280000300800 */
[----:B------:R-:W2:Y:S04]  /*21cfb0*/  LDL.LU R16, [R1+0x30b0] ;  /* 0x0030b00001107983 */ /* 0x000ea80000300800 */
[----:B------:R-:W2:Y:S04]  /*21cfc0*/  LDL.LU R17, [R1+0x30ac] ;  /* 0x0030ac0001117983 */ /* 0x000ea80000300800 */
[----:B------:R-:W2:Y:S01]  /*21cfd0*/  LDL.LU R18, [R1+0x30a4] ;  /* 0x0030a40001127983 */ /* 0x000ea20000300800 */
[----:B-1----:R-:W-:-:S03]  /*21cfe0*/  IMAD.MOV.U32 R24, RZ, RZ, R22 ;  /* 0x000000ffff187224 */ /* 0x002fc600078e0016 */
[----:B------:R-:W2:Y:S04]  /*21cff0*/  LDL.LU R11, [R1+0x309c] ;  /* 0x00309c00010b7983 */ /* 0x000ea80000300800 */
[----:B------:R-:W2:Y:S04]  /*21d000*/  LDL.LU R15, [R1+0x30bc] ;  /* 0x0030bc00010f7983 */ /* 0x000ea80000300800 */
[----:B------:R-:W-:Y:S04]  /*21d010*/  STL.64 [R1+0x110], R20 ;  /* 0x0001101401007387 */ /* 0x000fe80000100a00 */
[----:B------:R0:W-:Y:S01]  /*21d020*/  STL [R1+0x11c], R23 ;  /* 0x00011c1701007387 */ /* 0x0001e20000100800 */
[----:B------:R-:W-:Y:S06]  /*21d030*/  BAR.SYNC.DEFER_BLOCKING 0x0 ;  /* 0x0000000000007b1d */ /* 0x000fec0000010000 */
[----:B0-----:R-:W2:Y:S04]  /*21d040*/  LDL.LU.64 R22, [R1+0x8048] ;  /* 0x0080480001167983 */ /* 0x001ea80000300a00 */
[----:B------:R-:W4:Y:S04]  /*21d050*/  LDL.LU R21, [R1+0x8040] ;  /* 0x0080400001157983 */ /* 0x000f280000300800 */
[----:B------:R-:W4:Y:S01]  /*21d060*/  LDL.LU R19, [R1+0x818] ;  /* 0x0008180001137983 */ /* 0x000f220000300800 */
[----:B---3--:R-:W-:-:S03]  /*21d070*/  LOP3.LUT R8, R29, 0xffff, RZ, 0xc0, !PT ;  /* 0x0000ffff1d087812 */ /* 0x008fc600078ec0ff */
[----:B------:R0:W-:Y:S01]  /*21d080*/  STSM.16.M88.4 [R26], R4 ;  /* 0x000000041a007844 */ /* 0x0001e20000000200 */
[----:B------:R-:W-:Y:S01]  /*21d090*/  LOP3.LUT R3, R9, 0xffff, RZ, 0xc0, !PT ;  /* 0x0000ffff09037812 */ /* 0x000fe200078ec0ff */
[----:B------:R-:W-:Y:S01]  /*21d0a0*/  BAR.SYNC.DEFER_BLOCKING 0x0 ;  /* 0x0000000000007b1d */ /* 0x000fe20000010000 */
[----:B--2---:R-:W-:Y:S02]  /*21d0b0*/  LOP3.LUT R0, R23, 0xffff, RZ, 0xc0, !PT ;  /* 0x0000ffff17007812 */ /* 0x004fe400078ec0ff */
[----:B0-----:R-:W-:Y:S02]  /*21d0c0*/  LOP3.LUT R4, R22, 0xffff, RZ, 0xc0, !PT ;  /* 0x0000ffff16047812 */ /* 0x001fe400078ec0ff */
[----:B----4-:R-:W-:Y:S01]  /*21d0d0*/  LOP3.LUT R2, R21, 0xffff, RZ, 0xc0, !PT ;  /* 0x0000ffff15027812 */ /* 0x010fe200078ec0ff */
[----:B------:R0:W-:Y:S04]  /*21d0e0*/  STL [R1+0x8028], R19 ;  /* 0x0080281301007387 */ /* 0x0001e80000100800 */
[----:B------:R-:W2:Y:S04]  /*21d0f0*/  LDL.LU R20, [R1+0x814] ;  /* 0x0008140001147983 */ /* 0x000ea80000300800 */
[----:B------:R-:W3:Y:S04]  /*21d100*/  LDL.LU R29, [R1+0x810] ;  /* 0x00081000011d7983 */ /* 0x000ee80000300800 */
[----:B------:R-:W4:Y:S04]  /*21d110*/  LDL.LU R23, [R1+0x804] ;  /* 0x0008040001177983 */ /* 0x000f280000300800 */
[----:B------:R-:W2:Y:S04]  /*21d120*/  LDL.LU R21, [R1+0x80c] ;  /* 0x00080c0001157983 */ /* 0x000ea80000300800 */
[----:B------:R-:W4:Y:S01]  /*21d130*/  LDL.LU R22, [R1+0x808] ;  /* 0x0008080001167983 */ /* 0x000f220000300800 */
[----:B------:R-:W-:-:S02]  /*21d140*/  PRMT R16, R16, 0x4210, R8 ;  /* 0x0000421010107816 */ /* 0x000fc40000000008 */
[----:B------:R-:W-:Y:S02]  /*21d150*/  PRMT R17, R17, 0x4210, R3 ;  /* 0x0000421011117816 */ /* 0x000fe40000000003 */
[----:B------:R-:W-:Y:S02]  /*21d160*/  PRMT R18, R18, 0x4210, R2 ;  /* 0x0000421012127816 */ /* 0x000fe40000000002 */
[----:B0-----:R-:W-:Y:S02]  /*21d170*/  PRMT R19, R11, 0x4210, R0 ;  /* 0x000042100b137816 */ /* 0x001fe40000000000 */
[----:B------:R-:W-:Y:S02]  /*21d180*/  LOP3.LUT R5, R28, 0xffff, RZ, 0xc0, !PT ;  /* 0x0000ffff1c057812 */ /* 0x000fe400078ec0ff */
[----:B------:R-:W-:Y:S01]  /*21d190*/  LOP3.LUT R6, R25, 0xffff, RZ, 0xc0, !PT ;  /* 0x0000ffff19067812 */ /* 0x000fe200078ec0ff */
[----:B----4-:R-:W-:Y:S04]  /*21d1a0*/  STL.64 [R1+0x8038], R22 ;  /* 0x0080381601007387 */ /* 0x010fe80000100a00 */
[----:B--2---:R-:W-:Y:S04]  /*21d1b0*/  STL.64 [R1+0x8030], R20 ;  /* 0x0080301401007387 */ /* 0x004fe80000100a00 */
[----:B------:R-:W0:Y:S01]  /*21d1c0*/  LDS.128 R20, [R27] ;  /* 0x000000001b147984 */ /* 0x000e220000000c00 */
[----:B------:R-:W-:Y:S06]  /*21d1d0*/  BAR.SYNC.DEFER_BLOCKING 0x0 ;  /* 0x0000000000007b1d */ /* 0x000fec0000010000 */
[----:B------:R-:W2:Y:S04]  /*21d1e0*/  LDL.LU R28, [R1+0x7e0] ;  /* 0x0007e000011c7983 */ /* 0x000ea80000300800 */
[----:B------:R-:W4:Y:S04]  /*21d1f0*/  LDL.LU R25, [R1+0x81c] ;  /* 0x00081c0001197983 */ /* 0x000f280000300800 */
[----:B------:R-:W-:Y:S01]  /*21d200*/  STSM.16.M88.4 [R26], R16 ;  /* 0x000000101a007844 */ /* 0x000fe20000000200 */
[----:B------:R-:W-:Y:S06]  /*21d210*/  BAR.SYNC.DEFER_BLOCKING 0x0 ;  /* 0x0000000000007b1d */ /* 0x000fec0000010000 */
[----:B------:R-:W1:Y:S04]  /*21d220*/  LDS.128 R16, [R27] ;  /* 0x000000001b107984 */ /* 0x000e680000000c00 */
[----:B0-----:R-:W-:Y:S04]  /*21d230*/  STL.64 [R1+0x100], R20 ;  /* 0x0001001401007387 */ /* 0x001fe80000100a00 */
[----:B------:R0:W-:Y:S04]  /*21d240*/  STL.64 [R1+0x108], R22 ;  /* 0x0001081601007387 */ /* 0x0001e80000100a00 */
[----:B0-----:R-:W4:Y:S04]  /*21d250*/  LDL.LU.64 R22, [R1+0x8038] ;  /* 0x0080380001167983 */ /* 0x001f280000300a00 */
[----:B------:R-:W4:Y:S04]  /*21d260*/  LDL.LU.64 R20, [R1+0x8030] ;  /* 0x0080300001147983 */ /* 0x000f280000300a00 */
[----:B-1----:R-:W-:Y:S04]  /*21d270*/  STL.64 [R1+0xf0], R16 ;  /* 0x0000f01001007387 */ /* 0x002fe80000100a00 */
[----:B------:R0:W-:Y:S04]  /*21d280*/  STL.64 [R1+0xf8], R18 ;  /* 0x0000f81201007387 */ /* 0x0001e80000100a00 */
[----:B0-----:R-:W4:Y:S01]  /*21d290*/  LDL.LU R19, [R1+0x8028] ;  /* 0x0080280001137983 */ /* 0x001f220000300800 */
[----:B------:R-:W-:-:S02]  /*21d2a0*/  LOP3.LUT R7, R10, 0xffff, RZ, 0xc0, !PT ;  /* 0x0000ffff0a077812 */ /* 0x000fc400078ec0ff */
[----:B------:R-:W-:Y:S02]  /*21d2b0*/  PRMT R12, R12, 0x4210, R4 ;  /* 0x000042100c0c7816 */ /* 0x000fe40000000004 */
[----:B------:R-:W-:Y:S02]  /*21d2c0*/  PRMT R13, R13, 0x4210, R5 ;  /* 0x000042100d0d7816 */ /* 0x000fe40000000005 */
[--C-:B------:R-:W-:Y:S02]  /*21d2d0*/  PRMT R14, R14, 0x4210, R6.reuse ;  /* 0x000042100e0e7816 */ /* 0x100fe40000000006 */
[----:B------:R-:W-:Y:S01]  /*21d2e0*/  PRMT R15, R15, 0x4210, R7 ;  /* 0x000042100f0f7816 */ /* 0x000fe20000000007 */
[----:B------:R-:W-:Y:S01]  /*21d2f0*/  BAR.SYNC.DEFER_BLOCKING 0x0 ;  /* 0x0000000000007b1d */ /* 0x000fe20000010000 */
[----:B---3--:R-:W-:-:S05]  /*21d300*/  PRMT R6, R29, 0x5210, R6 ;  /* 0x000052101d067816 */ /* 0x008fca0000000006 */
[----:B------:R-:W-:Y:S01]  /*21d310*/  STSM.16.M88.4 [R26], R12 ;  /* 0x0000000c1a007844 */ /* 0x000fe20000000200 */
[----:B--2---:R-:W-:Y:S02]  /*21d320*/  PRMT R0, R28, 0x5210, R0 ;  /* 0x000052101c007816 */ /* 0x004fe40000000000 */
[----:B----4-:R-:W-:Y:S02]  /*21d330*/  PRMT R7, R25, 0x5210, R7 ;  /* 0x0000521019077816 */ /* 0x010fe40000000007 */
[----:B------:R-:W-:Y:S02]  /*21d340*/  PRMT R8, R23, 0x5210, R8 ;  /* 0x0000521017087816 */ /* 0x000fe40000000008 */
[----:B------:R-:W-:Y:S02]  /*21d350*/  PRMT R5, R20, 0x5210, R5 ;  /* 0x0000521014057816 */ /* 0x000fe40000000005 */
[----:B------:R-:W-:Y:S02]  /*21d360*/  PRMT R2, R22, 0x5210, R2 ;  /* 0x0000521016027816 */ /* 0x000fe40000000002 */
[----:B------:R-:W-:-:S02]  /*21d370*/  PRMT R3, R21, 0x5210, R3 ;  /* 0x0000521015037816 */ /* 0x000fc40000000003 */
[----:B------:R-:W-:Y:S02]  /*21d380*/  PRMT R4, R19, 0x5210, R4 ;  /* 0x0000521013047816 */ /* 0x000fe40000000004 */
[----:B------:R-:W2:Y:S04]  /*21d390*/  LDL.LU R19, [R1+0x54c8] ;  /* 0x0054c80001137983 */ /* 0x000ea80000300800 */
[----:B------:R-:W3:Y:S04]  /*21d3a0*/  LDL.LU R20, [R1+0x54c4] ;  /* 0x0054c40001147983 */ /* 0x000ee80000300800 */
[----:B------:R-:W4:Y:S04]  /*21d3b0*/  LDL.LU R29, [R1+0x54a0] ;  /* 0x0054a000011d7983 */ /* 0x000f280000300800 */
[----:B------:R-:W3:Y:S04]  /*21d3c0*/  LDL.LU R23, [R1+0x549c] ;  /* 0x00549c0001177983 */ /* 0x000ee80000300800 */
[----:B------:R-:W3:Y:S04]  /*21d3d0*/  LDL.LU R22, [R1+0x3004] ;  /* 0x0030040001167983 */ /* 0x000ee80000300800 */
[----:B------:R-:W3:Y:S04]  /*21d3e0*/  LDL.LU R28, [R1+0x3000] ;  /* 0x00300000011c7983 */ /* 0x000ee80000300800 */
[----:B------:R-:W-:Y:S04]  /*21d3f0*/  STL.64 [R1+0x8020], R6 ;  /* 0x0080200601007387 */ /* 0x000fe80000100a00 */
[----:B------:R0:W-:Y:S02]  /*21d400*/  STL.64 [R1+0x8018], R4 ;  /* 0x0080180401007387 */ /* 0x0001e40000100a00 */
[----:B0-----:R-:W-:Y:S01]  /*21d410*/  IMAD.MOV.U32 R4, RZ, RZ, R8 ;  /* 0x000000ffff047224 */ /* 0x001fe200078e0008 */
[----:B------:R-:W-:Y:S01]  /*21d420*/  BAR.SYNC.DEFER_BLOCKING 0x0 ;  /* 0x0000000000007b1d */ /* 0x000fe20000010000 */
[----:B------:R-:W-:-:S02]  /*21d430*/  IMAD.MOV.U32 R5, RZ, RZ, R3 ;  /* 0x000000ffff057224 */ /* 0x000fc400078e0003 */
[----:B------:R-:W-:-:S03]  /*21d440*/  IMAD.MOV.U32 R6, RZ, RZ, R2 ;  /* 0x000000ffff067224 */ /* 0x000fc600078e0002 */
[----:B------:R-:W0:Y:S01]  /*21d450*/  LDS.128 R8, [R27] ;  /* 0x000000001b087984 */ /* 0x000e220000000c00 */
[----:B------:R-:W-:Y:S01]  /*21d460*/  IMAD.MOV.U32 R7, RZ, RZ, R0 ;  /* 0x000000ffff077224 */ /* 0x000fe200078e0000 */
[----:B------:R-:W-:Y:S06]  /*21d470*/  BAR.SYNC.DEFER_BLOCKING 0x0 ;  /* 0x0000000000007b1d */ /* 0x000fec0000010000 */
[----:B------:R-:W-:Y:S02]  /*21d480*/  STSM.16.M88.4 [R26], R4 ;  /* 0x000000041a007844 */ /* 0x000fe40000000200 */
[----:B------:R-:W-:Y:S06]  /*21d490*/  BAR.SYNC.DEFER_BLOCKING 0x0 ;  /* 0x0000000000007b1d */ /* 0x000fec0000010000 */
[----:B------:R-:W1:Y:S01]  /*21d4a0*/  LDS.128 R4, [R27] ;  /* 0x000000001b047984 */ /* 0x000e620000000c00 */
[----:B0-----:R-:W-:-:S03]  /*21d4b0*/  IMAD.MOV.U32 R25, RZ, RZ, R11 ;  /* 0x000000ffff197224 */ /* 0x001fc600078e000b */
[----:B------:R0:W-:Y:S04]  /*21d4c0*/  STL.64 [R1+0xe0], R8 ;  /* 0x0000e00801007387 */ /* 0x0001e80000100a00 */
[----:B------:R1:W-:Y:S04]  /*21d4d0*/  STL [R1+0xe8], R10 ;  /* 0x0000e80a01007387 */ /* 0x0003e80000100800 */
[----:B0-----:R-:W3:Y:S04]  /*21d4e0*/  LDL.LU R9, [R1+0x2fcc] ;  /* 0x002fcc0001097983 */ /* 0x001ee80000300800 */
[----:B------:R-:W3:Y:S04]  /*21d4f0*/  LDL.LU R12, [R1+0x2fc8] ;  /* 0x002fc800010c7983 */ /* 0x000ee80000300800 */
[----:B------:R-:W3:Y:S04]  /*21d500*/  LDL.LU R13, [R1+0x30e8] ;  /* 0x0030e800010d7983 */ /* 0x000ee80000300800 */
[----:B------:R-:W3:Y:S04]  /*21d510*/  LDL.LU R14, [R1+0x30ec] ;  /* 0x0030ec00010e7983 */ /* 0x000ee80000300800 */
[----:B------:R-:W3:Y:S04]  /*21d520*/  LDL.LU R21, [R1+0x30e4] ;  /* 0x0030e40001157983 */ /* 0x000ee80000300800 */
[----:B------:R-:W-:Y:S04]  /*21d530*/  STL [R1+0x76c0], R25 ;  /* 0x0076c01901007387 */ /* 0x000fe80000100800 */
[----:B------:R-:W3:Y:S04]  /*21d540*/  LDL.LU R16, [R1+0x30d4] ;  /* 0x0030d40001107983 */ /* 0x000ee80000300800 */
[----:B------:R-:W3:Y:S04]  /*21d550*/  LDL.LU R17, [R1+0x30dc] ;  /* 0x0030dc0001117983 */ /* 0x000ee80000300800 */
[----:B-1----:R-:W3:Y:S04]  /*21d560*/  LDL.LU R10, [R1+0x30d0] ;  /* 0x0030d000010a7983 */ /* 0x002ee80000300800 */
[----:B------:R-:W3:Y:S04]  /*21d570*/  LDL.LU R11, [R1+0x30cc] ;  /* 0x0030cc00010b7983 */ /* 0x000ee80000300800 */
[----:B------:R-:W3:Y:S04]  /*21d580*/  LDL.LU R15, [R1+0x30e0] ;  /* 0x0030e000010f7983 */ /* 0x000ee80000300800 */
[----:B------:R-:W-:Y:S04]  /*21d590*/  STL.64 [R1+0xd0], R4 ;  /* 0x0000d00401007387 */ /* 0x000fe80000100a00 */
[----:B------:R0:W-:Y:S04]  /*21d5a0*/  STL.64 [R1+0xd8], R6 ;  /* 0x0000d80601007387 */ /* 0x0001e80000100a00 */
[----:B0-----:R-:W3:Y:S04]  /*21d5b0*/  LDL.LU.64 R6, [R1+0x8020] ;  /* 0x0080200001067983 */ /* 0x001ee80000300a00 */
[----:B------:R-:W3:Y:S01]  /*21d5c0*/  LDL.LU.64 R4, [R1+0x8018] ;  /* 0x0080180001047983 */ /* 0x000ee20000300a00 */
[----:B------:R-:W-:Y:S01]  /*21d5d0*/  BAR.SYNC.DEFER_BLOCKING 0x0 ;  /* 0x0000000000007b1d */ /* 0x000fe20000010000 */
[----:B--2---:R-:W-:-:S02]  /*21d5e0*/  LOP3.LUT R8, R19, 0xffff, RZ, 0xc0, !PT ;  /* 0x0000ffff13087812 */ /* 0x004fc400078ec0ff */
[----:B----4-:R-:W-:-:S03]  /*21d5f0*/  LOP3.LUT R3, R29, 0xffff, RZ, 0xc0, !PT ;  /* 0x0000ffff1d037812 */ /* 0x010fc600078ec0ff */
[----:B------:R-:W2:Y:S01]  /*21d600*/  LDL.LU R29, [R1+0x844] ;  /* 0x00084400011d7983 */ /* 0x000ea20000300800 */
[----:B---3--:R-:W-:-:S03]  /*21d610*/  LOP3.LUT R2, R23, 0xffff, RZ, 0xc0, !PT ;  /* 0x0000ffff17027812 */ /* 0x008fc600078ec0ff */
[----:B------:R-:W3:Y:S04]  /*21d620*/  LDL.LU R18, [R1+0x840] ;  /* 0x0008400001127983 */ /* 0x000ee80000300800 */
[----:B------:R-:W4:Y:S04]  /*21d630*/  LDL.LU R23, [R1+0x83c] ;  /* 0x00083c0001177983 */ /* 0x000f280000300800 */
[----:B------:R0:W-:Y:S02]  /*21d640*/  STSM.16.M88.4 [R26], R4 ;  /* 0x000000041a007844 */ /* 0x0001e40000000200 */
[----:B0-----:R-:W-:-:S02]  /*21d650*/  LOP3.LUT R4, R22, 0xffff, RZ, 0xc0, !PT ;  /* 0x0000ffff16047812 */ /* 0x001fc400078ec0ff */
[----:B------:R-:W4:Y:S04]  /*21d660*/  LDL.LU R22, [R1+0x838] ;  /* 0x0008380001167983 */ /* 0x000f280000300800 */
[----:B------:R-:W3:Y:S01]  /*21d670*/  LDL.LU R19, [R1+0x834] ;  /* 0x0008340001137983 */ /* 0x000ee20000300800 */
[----:B------:R-:W-:Y:S02]  /*21d680*/  LOP3.LUT R5, R28, 0xffff, RZ, 0xc0, !PT ;  /* 0x0000ffff1c057812 */ /* 0x000fe400078ec0ff */
[----:B------:R-:W-:Y:S02]  /*21d690*/  LOP3.LUT R6, R9, 0xffff, RZ, 0xc0, !PT ;  /* 0x0000ffff09067812 */ /* 0x000fe400078ec0ff */
[----:B------:R-:W-:Y:S02]  /*21d6a0*/  LOP3.LUT R0, R12, 0xffff, RZ, 0xc0, !PT ;  /* 0x0000ffff0c007812 */ /* 0x000fe400078ec0ff */
[----:B------:R-:W-:-:S02]  /*21d6b0*/  LOP3.LUT R7, R20, 0xffff, RZ, 0xc0, !PT ;  /* 0x0000ffff14077812 */ /* 0x000fc400078ec0ff */
[----:B------:R-:W-:Y:S02]  /*21d6c0*/  PRMT R12, R13, 0x4210, R4 ;  /* 0x000042100d0c7816 */ /* 0x000fe40000000004 */
[----:B------:R-:W-:Y:S02]  /*21d6d0*/  PRMT R13, R14, 0x4210, R5 ;  /* 0x000042100e0d7816 */ /* 0x000fe40000000005 */
[----:B------:R-:W-:Y:S02]  /*21d6e0*/  PRMT R14, R21, 0x4210, R6 ;  /* 0x00004210150e7816 */ /* 0x000fe40000000006 */
[----:B------:R-:W-:Y:S01]  /*21d6f0*/  PRMT R16, R16, 0x4210, R8 ;  /* 0x0000421010107816 */ /* 0x000fe20000000008 */
[----:B------:R-:W-:Y:S06]  /*21d700*/  BAR.SYNC.DEFER_BLOCKING 0x0 ;  /* 0x0000000000007b1d */ /* 0x000fec0000010000 */
[----:B---3--:R0:W-:Y:S04]  /*21d710*/  STL.64 [R1+0x8000], R18 ;  /* 0x0080001201007387 */ /* 0x0081e80000100a00 */
[----:B------:R-:W3:Y:S04]  /*21d720*/  LDL.LU R20, [R1+0x830] ;  /* 0x0008300001147983 */ /* 0x000ee80000300800 */
[----:B------:R-:W2:Y:S04]  /*21d730*/  LDL.LU R28, [R1+0x7e4] ;  /* 0x0007e400011c7983 */ /* 0x000ea80000300800 */
[----:B------:R-:W3:Y:S04]  /*21d740*/  LDL.LU R21, [R1+0x848] ;  /* 0x0008480001157983 */ /* 0x000ee80000300800 */
[----:B----4-:R-:W-:Y:S01]  /*21d750*/  STL.64 [R1+0x8010], R22 ;  /* 0x0080101601007387 */ /* 0x010fe20000100a00 */
[----:B------:R-:W-:-:S02]  /*21d760*/  PRMT R17, R17, 0x4210, R7 ;  /* 0x0000421011117816 */ /* 0x000fc40000000007 */
[----:B0-----:R-:W-:Y:S02]  /*21d770*/  PRMT R18, R10, 0x4210, R3 ;  /* 0x000042100a127816 */ /* 0x001fe40000000003 */
[----:B------:R-:W-:Y:S01]  /*21d780*/  PRMT R19, R11, 0x4210, R2 ;  /* 0x000042100b137816 */ /* 0x000fe20000000002 */
[----:B---3--:R-:W-:Y:S04]  /*21d790*/  STL.64 [R1+0x8008], R20 ;  /* 0x0080081401007387 */ /* 0x008fe80000100a00 */
[----:B------:R-:W0:Y:S01]  /*21d7a0*/  LDS.128 R20, [R27] ;  /* 0x000000001b147984 */ /* 0x000e220000000c00 */
[----:B------:R-:W-:Y:S06]  /*21d7b0*/  BAR.SYNC.DEFER_BLOCKING 0x0 ;  /* 0x0000000000007b1d */ /* 0x000fec0000010000 */
[----:B------:R-:W-:Y:S02]  /*21d7c0*/  STSM.16.M88.4 [R26], R16 ;  /* 0x000000101a007844 */ /* 0x000fe40000000200 */
[----:B------:R-:W-:Y:S06]  /*21d7d0*/  BAR.SYNC.DEFER_BLOCKING 0x0 ;  /* 0x0000000000007b1d */ /* 0x000fec0000010000 */
[----:B------:R-:W1:Y:S01]  /*21d7e0*/  LDS.128 R16, [R27] ;  /* 0x000000001b107984 */ /* 0x000e620000000c00 */
[----:B0-----:R-:W-:-:S03]  /*21d7f0*/  IMAD.MOV.U32 R25, RZ, RZ, R22 ;  /* 0x000000ffff197224 */ /* 0x001fc600078e0016 */
[----:B------:R-:W-:Y:S04]  /*21d800*/  STL.64 [R1+0xc0], R20 ;  /* 0x0000c01401007387 */ /* 0x000fe80000100a00 */
[----:B------:R0:W-:Y:S04]  /*21d810*/  STL [R1+0xcc], R23 ;  /* 0x0000cc1701007387 */ /* 0x0001e80000100800 */
[----:B0-----:R-:W3:Y:S04]  /*21d820*/  LDL.LU.64 R22, [R1+0x8010] ;  /* 0x0080100001167983 */ /* 0x001ee80000300a00 */
[----:B------:R-:W4:Y:S04]  /*21d830*/  LDL.LU.64 R20, [R1+0x8008] ;  /* 0x0080080001147983 */ /* 0x000f280000300a00 */
[----:B------:R-:W-:Y:S04]  /*21d840*/  STL.64 [R1+0x7720], R24 ;  /* 0x0077201801007387 */ /* 0x000fe80000100a00 */
[----:B-1----:R-:W-:Y:S04]  /*21d850*/  STL.64 [R1+0xb0], R16 ;  /* 0x0000b01001007387 */ /* 0x002fe80000100a00 */
[----:B------:R0:W-:Y:S04]  /*21d860*/  STL.64 [R1+0xb8], R18 ;  /* 0x0000b81201007387 */ /* 0x0001e80000100a00 */
[----:B0-----:R-:W4:Y:S01]  /*21d870*/  LDL.LU.64 R18, [R1+0x8000] ;  /* 0x0080000001127983 */ /* 0x001f220000300a00 */
[----:B------:R-:W-:Y:S01]  /*21d880*/  PRMT R15, R15, 0x4210, R0 ;  /* 0x000042100f0f7816 */ /* 0x000fe20000000000 */
[----:B------:R-:W-:Y:S01]  /*21d890*/  BAR.SYNC.DEFER_BLOCKING 0x0 ;  /* 0x0000000000007b1d */ /* 0x000fe20000010000 */
[----:B--2---:R-:W-:-:S05]  /*21d8a0*/  PRMT R4, R29, 0x5210, R4 ;  /* 0x000052101d047816 */ /* 0x004fca0000000004 */
[----:B------:R-:W2:Y:S04]  /*21d8b0*/  LDL.LU R29, [R1+0x54d8] ;  /* 0x0054d800011d7983 */ /* 0x000ea80000300800 */
[----:B------:R0:W-:Y:S02]  /*21d8c0*/  STSM.16.M88.4 [R26], R12 ;  /* 0x0000000c1a007844 */ /* 0x0001e40000000200 */
[----:B0-----:R-:W-:Y:S01]  /*21d8d0*/  PRMT R15, R28, 0x5210, R2 ;  /* 0x000052101c0f7816 */ /* 0x001fe20000000002 */
[----:B------:R-:W-:Y:S01]  /*21d8e0*/  BAR.SYNC.DEFER_BLOCKING 0x0 ;  /* 0x0000000000007b1d */ /* 0x000fe20000010000 */
[----:B---3--:R-:W-:-:S05]  /*21d8f0*/  PRMT R6, R23, 0x5210, R6 ;  /* 0x0000521017067816 */ /* 0x008fca0000000006 */
[----:B------:R-:W3:Y:S01]  /*21d900*/  LDL.LU R23, [R1+0x54d4] ;  /* 0x0054d40001177983 */ /* 0x000ee20000300800 */
[----:B------:R-:W-:-:S03]  /*21d910*/  PRMT R12, R22, 0x5210, R8 ;  /* 0x00005210160c7816 */ /* 0x000fc60000000008 */
[----:B------:R-:W2:Y:S04]  /*21d920*/  LDL.LU R22, [R1+0x54a8] ;  /* 0x0054a80001167983 */ /* 0x000ea80000300800 */
[----:B------:R-:W2:Y:S04]  /*21d930*/  LDL.LU R9, [R1+0x54a4] ;  /* 0x0054a40001097983 */ /* 0x000ea80000300800 */
[----:B------:R-:W2:Y:S01]  /*21d940*/  LDL.LU R17, [R1+0x300c] ;  /* 0x00300c0001117983 */ /* 0x000ea20000300800 */
[----:B----4-:R-:W-:Y:S02]  /*21d950*/  PRMT R13, R19, 0x5210, R7 ;  /* 0x00005210130d7816 */ /* 0x010fe40000000007 */
[----:B------:R-:W-:-:S02]  /*21d960*/  PRMT R7, R21, 0x5210, R0 ;  /* 0x0000521015077816 */ /* 0x000fc40000000000 */
[----:B------:R-:W-:Y:S02]  /*21d970*/  PRMT R5, R18, 0x5210, R5 ;  /* 0x0000521012057816 */ /* 0x000fe40000000005 */
[----:B------:R-:W4:Y:S04]  /*21d980*/  LDL.LU R18, [R1+0x3008] ;  /* 0x0030080001127983 */ /* 0x000f280000300800 */
[----:B------:R-:W4:Y:S04]  /*21d990*/  LDL.LU R19, [R1+0x2fd4] ;  /* 0x002fd40001137983 */ /* 0x000f280000300800 */
[----:B------:R-:W4:Y:S04]  /*21d9a0*/  LDL.LU R28, [R1+0x2fd0] ;  /* 0x002fd000011c7983 */ /* 0x000f280000300800 */
[----:B------:R-:W-:Y:S04]  /*21d9b0*/  STL.64 [R1+0x7ff8], R6 ;  /* 0x007ff80601007387 */ /* 0x000fe80000100a00 */
[----:B------:R-:W-:Y:S04]  /*21d9c0*/  STL.64 [R1+0x7ff0], R4 ;  /* 0x007ff00401007387 */ /* 0x000fe80000100a00 */
[----:B------:R-:W0:Y:S01]  /*21d9d0*/  LDS.128 R4, [R27] ;  /* 0x000000001b047984 */ /* 0x000e220000000c00 */
[----:B------:R-:W-:Y:S01]  /*21d9e0*/  PRMT R14, R20, 0x5210, R3 ;  /* 0x00005210140e7816 */ /* 0x000fe20000000003 */
[----:B------:R-:W-:Y:S06]  /*21d9f0*/  BAR.SYNC.DEFER_BLOCKING 0x0 ;  /* 0x0000000000007b1d */ /* 0x000fec0000010000 */
[----:B------:R1:W-:Y:S04]  /*21da00*/  STSM.16.M88.4 [R26], R12 ;  /* 0x0000000c1a007844 */ /* 0x0003e80000000200 */
[----:B0-----:R-:W-:Y:S04]  /*21da10*/  STL.64 [R1+0xa0], R4 ;  /* 0x0000a00401007387 */ /* 0x001fe80000100a00 */
[----:B------:R-:W-:Y:S01]  /*21da20*/  STL.64 [R1+0xa8], R6 ;  /* 0x0000a80601007387 */ /* 0x000fe20000100a00 */
[----:B------:R-:W-:Y:S06]  /*21da30*/  BAR.SYNC.DEFER_BLOCKING 0x0 ;  /* 0x0000000000007b1d */ /* 0x000fec0000010000 */
[----:B-1----:R-:W4:Y:S04]  /*21da40*/  LDL.LU R12, [R1+0x3114] ;  /* 0x00311400010c7983 */ /* 0x002f280000300800 */
[----:B------:R-:W4:Y:S04]  /*21da50*/  LDL.LU R13, [R1+0x3110] ;  /* 0x00311000010d7983 */ /* 0x000f280000300800 */
[----:B------:R-:W4:Y:S04]  /*21da60*/  LDL.LU R14, [R1+0x3108] ;  /* 0x00310800010e7983 */ /* 0x000f280000300800 */
[----:B------:R-:W4:Y:S04]  /*21da70*/  LDL.LU R20, [R1+0x3104] ;  /* 0x0031040001147983 */ /* 0x000f280000300800 */
[----:B------:R-:W0:Y:S04]  /*21da80*/  LDS.128 R4, [R27] ;  /* 0x000000001b047984 */ /* 0x000e280000000c00 */
[----:B------:R-:W4:Y:S04]  /*21da90*/  LDL.LU R10, [R1+0x3100] ;  /* 0x00310000010a7983 */ /* 0x000f280000300800 */
[----:B------:R-:W4:Y:S04]  /*21daa0*/  LDL.LU R11, [R1+0x30f8] ;  /* 0x0030f800010b7983 */ /* 0x000f280000300800 */
[----:B------:R-:W4:Y:S04]  /*21dab0*/  LDL.LU R15, [R1+0x30f4] ;  /* 0x0030f400010f7983 */ /* 0x000f280000300800 */
[----:B------:R-:W4:Y:S04]  /*21dac0*/  LDL.LU R16, [R1+0x310c] ;  /* 0x00310c0001107983 */ /* 0x000f280000300800 */
[----:B0-----:R-:W-:Y:S04]  /*21dad0*/  STL.64 [R1+0x90], R4 ;  /* 0x0000900401007387 */ /* 0x001fe80000100a00 */
[----:B------:R0:W-:Y:S04]  /*21dae0*/  STL.64 [R1+0x98], R6 ;  /* 0x0000980601007387 */ /* 0x0001e80000100a00 */
[----:B0-----:R-:W4:Y:S04]  /*21daf0*/  LDL.LU.64 R6, [R1+0x7ff8] ;  /* 0x007ff80001067983 */ /* 0x001f280000300a00 */
[----:B------:R-:W4:Y:S01]  /*21db00*/  LDL.LU.64 R4, [R1+0x7ff0] ;  /* 0x007ff00001047983 */ /* 0x000f220000300a00 */
[----:B------:R-:W-:Y:S06]  /*21db10*/  BAR.SYNC.DEFER_BLOCKING 0x0 ;  /* 0x0000000000007b1d */ /* 0x000fec0000010000 */
[----:B------:R-:W4:Y:S01]  /*21db20*/  LDL.LU R21, [R1+0x860] ;  /* 0x0008600001157983 */ /* 0x000f220000300800 */
[----:B---3--:R-:W-:-:S02]  /*21db30*/  LOP3.LUT R3, R23, 0xffff, RZ, 0xc0, !PT ;  /* 0x0000ffff17037812 */ /* 0x008fc400078ec0ff */
[----:B--2---:R-:W-:Y:S01]  /*21db40*/  LOP3.LUT R2, R22, 0xffff, RZ, 0xc0, !PT ;  /* 0x0000ffff16027812 */ /* 0x004fe200078ec0ff */
[----:B----4-:R0:W-:Y:S02]  /*21db50*/  STSM.16.M88.4 [R26], R4 ;  /* 0x000000041a007844 */ /* 0x0101e40000000200 */
[----:B0-----:R-:W-:Y:S02]  /*21db60*/  LOP3.LUT R4, R29, 0xffff, RZ, 0xc0, !PT ;  /* 0x0000ffff1d047812 */ /* 0x001fe400078ec0ff */
[----:B------:R-:W2:Y:S04]  /*21db70*/  LDL.LU R29, [R1+0x85c] ;  /* 0x00085c00011d7983 */ /* 0x000ea80000300800 */
[----:B------:R-:W3:Y:S04]  /*21db80*/  LDL.LU R23, [R1+0x858] ;  /* 0x0008580001177983 */ /* 0x000ee80000300800 */
[----:B------:R-:W3:Y:S01]  /*21db90*/  LDL.LU R22, [R1+0x854] ;  /* 0x0008540001167983 */ /* 0x000ee20000300800 */
[----:B------:R-:W-:-:S02]  /*21dba0*/  LOP3.LUT R8, R17, 0xffff, RZ, 0xc0, !PT ;  /* 0x0000ffff11087812 */ /* 0x000fc400078ec0ff */
[----:B------:R-:W-:Y:S02]  /*21dbb0*/  LOP3.LUT R7, R18, 0xffff, RZ, 0xc0, !PT ;  /* 0x0000ffff12077812 */ /* 0x000fe400078ec0ff */
[----:B------:R-:W-:Y:S02]  /*21dbc0*/  LOP3.LUT R6, R19, 0xffff, RZ, 0xc0, !PT ;  /* 0x0000ffff13067812 */ /* 0x000fe400078ec0ff */
[----:B------:R-:W-:Y:S02]  /*21dbd0*/  LOP3.LUT R0, R9, 0xffff, RZ, 0xc0, !PT ;  /* 0x0000ffff09007812 */ /* 0x000fe400078ec0ff */
[----:B------:R-:W-:Y:S01]  /*21dbe0*/  LOP3.LUT R5, R28, 0xffff, RZ, 0xc0, !PT ;  /* 0x0000ffff1c057812 */ /* 0x000fe200078ec0ff */
[----:B------:R-:W-:Y:S06]  /*21dbf0*/  BAR.SYNC.DEFER_BLOCKING 0x0 ;  /* 0x0000000000007b1d */ /* 0x000fec0000010000 */
[----:B---3--:R0:W-:Y:S04]  /*21dc00*/  STL.64 [R1+0x7fd8], R22 ;  /* 0x007fd81601007387 */ /* 0x0081e80000100a00 */
[----:B------:R1:W-:Y:S04]  /*21dc10*/  STL [R1+0x7fd0], R21 ;  /* 0x007fd01501007387 */ /* 0x0003e80000100800 */
[----:B------:R-:W3:Y:S04]  /*21dc20*/  LDL.LU R17, [R1+0x850] ;  /* 0x0008500001117983 */ /* 0x000ee80000300800 */
[----:B------:R-:W4:Y:S04]  /*21dc30*/  LDL.LU R18, [R1+0x84c] ;  /* 0x00084c0001127983 */ /* 0x000f280000300800 */
[----:B------:R-:W4:Y:S01]  /*21dc40*/  LDL.LU R19, [R1+0x7ec] ;  /* 0x0007ec0001137983 */ /* 0x000f220000300800 */
[----:B0-----:R-:W-:-:S02]  /*21dc50*/  PRMT R23, R15, 0x4210, R0 ;  /* 0x000042100f177816 */ /* 0x001fc40000000000 */
[----:B------:R-:W-:Y:S02]  /*21dc60*/  PRMT R15, R16, 0x4210, R5 ;  /* 0x00004210100f7816 */ /* 0x000fe40000000005 */
[----:B------:R-:W-:Y:S02]  /*21dc70*/  PRMT R20, R20, 0x4210, R4 ;  /* 0x0000421014147816 */ /* 0x000fe40000000004 */
[----:B-1----:R-:W-:Y:S02]  /*21dc80*/  PRMT R21, R10, 0x4210, R3 ;  /* 0x000042100a157816 */ /* 0x002fe40000000003 */
[----:B------:R-:W-:Y:S01]  /*21dc90*/  PRMT R22, R11, 0x4210, R2 ;  /* 0x000042100b167816 */ /* 0x000fe20000000002 */
[----:B----4-:R-:W-:Y:S04]  /*21dca0*/  STL.64 [R1+0x7fe8], R18 ;  /* 0x007fe81201007387 */ /* 0x010fe80000100a00 */
[----:B---3--:R-:W-:Y:S04]  /*21dcb0*/  STL [R1+0x7fe0], R17 ;  /* 0x007fe01101007387 */ /* 0x008fe80000100800 */
[----:B------:R-:W0:Y:S01]  /*21dcc0*/  LDS.128 R16, [R27] ;  /* 0x000000001b107984 */ /* 0x000e220000000c00 */
[----:B------:R-:W-:Y:S06]  /*21dcd0*/  BAR.SYNC.DEFER_BLOCKING 0x0 ;  /* 0x0000000000007b1d */ /* 0x000fec0000010000 */
[----:B------:R-:W3:Y:S04]  /*21dce0*/  LDL.LU R28, [R1+0x864] ;  /* 0x00086400011c7983 */ /* 0x000ee80000300800 */
[----:B------:R-:W-:Y:S01]  /*21dcf0*/  STSM.16.M88.4 [R26], R20 ;  /* 0x000000141a007844 */ /* 0x000fe20000000200 */
[----:B------:R-:W-:Y:S06]  /*21dd00*/  BAR.SYNC.DEFER_BLOCKING 0x0 ;  /* 0x0000000000007b1d */ /* 0x000fec0000010000 */
[----:B------:R-:W1:Y:S04]  /*21dd10*/  LDS.128 R20, [R27] ;  /* 0x000000001b147984 */ /* 0x000e680000000c00 */
[----:B0-----:R-:W-:Y:S04]  /*21dd20*/  STL.64 [R1+0x80], R16 ;  /* 0x0000801001007387 */ /* 0x001fe80000100a00 */
[----:B------:R0:W-:Y:S04]  /*21dd30*/  STL.64 [R1+0x88], R18 ;  /* 0x0000881201007387 */ /* 0x0001e80000100a00 */
[----:B0-----:R-:W4:Y:S04]  /*21dd40*/  LDL.LU.64 R18, [R1+0x7fe8] ;  /* 0x007fe80001127983 */ /* 0x001f280000300a00 */
[----:B------:R-:W3:Y:S04]  /*21dd50*/  LDL.LU R17, [R1+0x7fe0] ;  /* 0x007fe00001117983 */ /* 0x000ee80000300800 */
[----:B-1----:R-:W-:Y:S04]  /*21dd60*/  STL.64 [R1+0x770], R20 ;  /* 0x0007701401007387 */ /* 0x002fe80000100a00 */
[----:B------:R0:W-:Y:S04]  /*21dd70*/  STL.64 [R1+0x778], R22 ;  /* 0x0007781601007387 */ /* 0x0001e80000100a00 */
[----:B0-----:R-:W3:Y:S04]  /*21dd80*/  LDL.LU.64 R22, [R1+0x7fd8] ;  /* 0x007fd80001167983 */ /* 0x001ee80000300a00 */
[----:B------:R-:W4:Y:S01]  /*21dd90*/  LDL.LU R21, [R1+0x7fd0] ;  /* 0x007fd00001157983 */ /* 0x000f220000300800 */
[----:B------:R-:W-:-:S02]  /*21dda0*/  PRMT R13, R13, 0x4210, R7 ;  /* 0x000042100d0d7816 */ /* 0x000fc40000000007 */
[----:B------:R-:W-:Y:S02]  /*21ddb0*/  PRMT R14, R14, 0x4210, R6 ;  /* 0x000042100e0e7816 */ /* 0x000fe40000000006 */
[----:B--2---:R-:W-:Y:S02]  /*21ddc0*/  PRMT R7, R29, 0x5210, R7 ;  /* 0x000052101d077816 */ /* 0x004fe40000000007 */
[----:B------:R-:W2:Y:S01]  /*21ddd0*/  LDL.LU R29, [R1+0x54e8] ;  /* 0x0054e800011d7983 */ /* 0x000ea20000300800 */
[----:B------:R-:W-:Y:S01]  /*21dde0*/  PRMT R12, R12, 0x4210, R8 ;  /* 0x000042100c0c7816 */ /* 0x000fe20000000008 */
[----:B------:R-:W-:Y:S01]  /*21ddf0*/  BAR.SYNC.DEFER_BLOCKING 0x0 ;  /* 0x0000000000007b1d */ /* 0x000fe20000010000 */
[----:B---3--:R-:W-:-:S05]  /*21de00*/  PRMT R6, R23, 0x5210, R6 ;  /* 0x0000521017067816 */ /* 0x008fca0000000006 */
[----:B------:R-:W3:Y:S01]  /*21de10*/  LDL.LU R23, [R1+0x54e4] ;  /* 0x0054e40001177983 */ /* 0x000ee20000300800 */
[----:B------:R-:W-:-:S03]  /*21de20*/  PRMT R4, R22, 0x5210, R4 ;  /* 0x0000521016047816 */ /* 0x000fc60000000004 */
[----:B------:R-:W3:Y:S04]  /*21de30*/  LDL.LU R22, [R1+0x54b0] ;  /* 0x0054b00001167983 */ /* 0x000ee80000300800 */
[----:B------:R-:W-:Y:S01]  /*21de40*/  STSM.16.M88.4 [R26], R12 ;  /* 0x0000000c1a007844 */ /* 0x000fe20000000200 */
[----:B----4-:R-:W-:-:S05]  /*21de50*/  PRMT R8, R21, 0x5210, R8 ;  /* 0x0000521015087816 */ /* 0x010fca0000000008 */
[----:B------:R-:W-:Y:S01]  /*21de60*/  IMAD.MOV.U32 R20, RZ, RZ, R8 ;  /* 0x000000ffff147224 */ /* 0x000fe200078e0008 */
[----:B------:R-:W-:Y:S01]  /*21de70*/  BAR.SYNC.DEFER_BLOCKING 0x0 ;  /* 0x0000000000007b1d */ /* 0x000fe20000010000 */
[----:B------:R-:W-:Y:S01]  /*21de80*/  IMAD.MOV.U32 R21, RZ, RZ, R7 ;  /* 0x000000ffff157224 */ /* 0x000fe200078e0007 */
[----:B------:R-:W-:Y:S02]  /*21de90*/  PRMT R3, R17, 0x5210, R3 ;  /* 0x0000521011037816 */ /* 0x000fe40000000003 */
[----:B------:R-:W-:Y:S02]  /*21dea0*/  PRMT R2, R18, 0x5210, R2 ;  /* 0x0000521012027816 */ /* 0x000fe40000000002 */
[----:B------:R-:W-:Y:S01]  /*21deb0*/  PRMT R0, R19, 0x5210, R0 ;  /* 0x0000521013007816 */ /* 0x000fe20000000000 */
[----:B------:R-:W0:Y:S01]  /*21dec0*/  LDS.128 R8, [R27] ;  /* 0x000000001b087984 */ /* 0x000e220000000c00 */
[----:B------:R-:W-:Y:S06]  /*21ded0*/  BAR.SYNC.DEFER_BLOCKING 0x0 ;  /* 0x0000000000007b1d */ /* 0x000fec0000010000 */
[----:B---3--:R1:W-:Y:S02]  /*21dee0*/  STL.64 [R1+0x7fb8], R22 ;  /* 0x007fb81601007387 */ /* 0x0083e40000100a00 */
[----:B-1----:R-:W-:Y:S01]  /*21def0*/  IMAD.MOV.U32 R22, RZ, RZ, R6 ;  /* 0x000000ffff167224 */ /* 0x002fe200078e0006 */
[----:B------:R-:W-:-:S05]  /*21df00*/  PRMT R23, R28, 0x5210, R5 ;  /* 0x000052101c177816 */ /* 0x000fca0000000005 */
[----:B------:R1:W-:Y:S04]  /*21df10*/  STL.64 [R1+0x7fc8], R22 ;  /* 0x007fc81601007387 */ /* 0x0003e80000100a00 */
[----:B------:R3:W-:Y:S01]  /*21df20*/  STL.64 [R1+0x7fc0], R20 ;  /* 0x007fc01401007387 */ /* 0x0007e20000100a00 */
[----:B-1----:R-:W-:Y:S02]  /*21df30*/  IMAD.MOV.U32 R22, RZ, RZ, R2 ;  /* 0x000000ffff167224 */ /* 0x002fe400078e0002 */
[----:B------:R-:W-:Y:S02]  /*21df40*/  IMAD.MOV.U32 R23, RZ, RZ, R0 ;  /* 0x000000ffff177224 */ /* 0x000fe400078e0000 */
[----:B---3--:R-:W-:Y:S02]  /*21df50*/  IMAD.MOV.U32 R20, RZ, RZ, R4 ;  /* 0x000000ffff147224 */ /* 0x008fe400078e0004 */
[----:B------:R-:W-:Y:S01]  /*21df60*/  IMAD.MOV.U32 R21, RZ, RZ, R3 ;  /* 0x000000ffff157224 */ /* 0x000fe200078e0003 */
[----:B------:R-:W3:Y:S04]  /*21df70*/  LDL.LU R4, [R1+0x54ac] ;  /* 0x0054ac0001047983 */ /* 0x000ee80000300800 */
[----:B------:R-:W-:Y:S01]  /*21df80*/  STSM.16.M88.4 [R26], R20 ;  /* 0x000000141a007844 */ /* 0x000fe20000000200 */
[----:B------:R-:W-:Y:S06]  /*21df90*/  BAR.SYNC.DEFER_BLOCKING 0x0 ;  /* 0x0000000000007b1d */ /* 0x000fec0000010000 */
[----:B------:R-:W4:Y:S04]  /*21dfa0*/  LDL.LU R5, [R1+0x301c] ;  /* 0x00301c0001057983 */ /* 0x000f280000300800 */
[----:B------:R-:W1:Y:S04]  /*21dfb0*/  LDS.128 R20, [R27] ;  /* 0x000000001b147984 */ /* 0x000e680000000c00 */
[----:B0-----:R0:W-:Y:S04]  /*21dfc0*/  STL.64 [R1+0x700], R8 ;  /* 0x0007000801007387 */ /* 0x0011e80000100a00 */
[----:B------:R2:W-:Y:S04]  /*21dfd0*/  STL.64 [R1+0x708], R10 ;  /* 0x0007080a01007387 */ /* 0x0005e80000100a00 */
[----:B------:R-:W3:Y:S04]  /*21dfe0*/  LDL.LU R6, [R1+0x3018] ;  /* 0x0030180001067983 */ /* 0x000ee80000300800 */
[----:B0-----:R-:W3:Y:S04]  /*21dff0*/  LDL.LU R9, [R1+0x2fe0] ;  /* 0x002fe00001097983 */ /* 0x001ee80000300800 */
        /* <DEDUP_REMOVED lines=11> */
[----:B0-----:R-:W2:Y:S04]  /*21e0b0*/  LDL.LU.64 R22, [R1+0x7fc8] ;  /* 0x007fc80001167983 */ /* 0x001ea80000300a00 */
[----:B------:R-:W2:Y:S01]  /*21e0c0*/  LDL.LU.64 R20, [R1+0x7fc0] ;  /* 0x007fc00001147983 */ /* 0x000ea20000300a00 */
[----:B------:R-:W-:Y:S06]  /*21e0d0*/  BAR.SYNC.DEFER_BLOCKING 0x0 ;  /* 0x0000000000007b1d */ /* 0x000fec0000010000 */
[----:B--2---:R0:W-:Y:S04]  /*21e0e0*/  STSM.16.M88.4 [R26], R20 ;  /* 0x000000141a007844 */ /* 0x0041e80000000200 */
[----:B0-----:R-:W2:Y:S01]  /*21e0f0*/  LDL.LU.64 R22, [R1+0x7fb8] ;  /* 0x007fb80001167983 */ /* 0x001ea20000300a00 */
[----:B------:R-:W-:-:S03]  /*21e100*/  LOP3.LUT R8, R29, 0xffff, RZ, 0xc0, !PT ;  /* 0x0000ffff1d087812 */ /* 0x000fc600078ec0ff */
[----:B------:R-:W3:Y:S04]  /*21e110*/  LDL.LU R28, [R1+0x1734] ;  /* 0x00173400011c7983 */ /* 0x000ee80000300800 */
[----:B------:R-:W3:Y:S01]  /*21e120*/  LDL.LU R29, [R1+0x1730] ;  /* 0x00173000011d7983 */ /* 0x000ee20000300800 */
[----:B------:R-:W-:Y:S01]  /*21e130*/  BAR.SYNC.DEFER_BLOCKING 0x0 ;  /* 0x0000000000007b1d */ /* 0x000fe20000010000 */
[----:B--2---:R-:W-:-:S05]  /*21e140*/  LOP3.LUT R7, R23, 0xffff, RZ, 0xc0, !PT ;  /* 0x0000ffff17077812 */ /* 0x004fca00078ec0ff */
[----:B------:R-:W2:Y:S04]  /*21e150*/  LDL.LU R23, [R1+0x874] ;  /* 0x0008740001177983 */ /* 0x000ea80000300800 */
[----:B------:R-:W2:Y:S01]  /*21e160*/  LDL.LU R19, [R1+0x86c] ;  /* 0x00086c0001137983 */ /* 0x000ea20000300800 */
[----:B------:R-:W-:-:S03]  /*21e170*/  LOP3.LUT R3, R22, 0xffff, RZ, 0xc0, !PT ;  /* 0x0000ffff16037812 */ /* 0x000fc600078ec0ff */
[----:B--2---:R0:W-:Y:S04]  /*21e180*/  STL [R1+0x7fa0], R19 ;  /* 0x007fa01301007387 */ /* 0x0041e80000100800 */
[----:B------:R-:W2:Y:S04]  /*21e190*/  LDL.LU R20, [R1+0x868] ;  /* 0x0008680001147983 */ /* 0x000ea80000300800 */
[----:B------:R-:W2:Y:S04]  /*21e1a0*/  LDL.LU R21, [R1+0x878] ;  /* 0x0008780001157983 */ /* 0x000ea80000300800 */
[----:B------:R-:W2:Y:S01]  /*21e1b0*/  LDL.LU R22, [R1+0x7f4] ;  /* 0x0007f40001167983 */ /* 0x000ea20000300800 */
[----:B---3--:R-:W-:-:S02]  /*21e1c0*/  LOP3.LUT R2, R4, 0xffff, RZ, 0xc0, !PT ;  /* 0x0000ffff04027812 */ /* 0x008fc400078ec0ff */
[----:B------:R-:W-:Y:S02]  /*21e1d0*/  PRMT R16, R16, 0x4210, R8 ;  /* 0x0000421010107816 */ /* 0x000fe40000000008 */
[----:B------:R-:W-:Y:S02]  /*21e1e0*/  PRMT R17, R17, 0x4210, R7 ;  /* 0x0000421011117816 */ /* 0x000fe40000000007 */
[----:B------:R-:W-:Y:S02]  /*21e1f0*/  PRMT R18, R18, 0x4210, R3 ;  /* 0x0000421012127816 */ /* 0x000fe40000000003 */
[----:B0-----:R-:W-:Y:S01]  /*21e200*/  PRMT R19, R11, 0x4210, R2 ;  /* 0x000042100b137816 */ /* 0x001fe20000000002 */
[----:B--2---:R-:W-:Y:S04]  /*21e210*/  STL.64 [R1+0x7fb0], R22 ;  /* 0x007fb01601007387 */ /* 0x004fe80000100a00 */
[----:B------:R-:W-:Y:S04]  /*21e220*/  STL.64 [R1+0x7fa8], R20 ;  /* 0x007fa81401007387 */ /* 0x000fe80000100a00 */
[----:B------:R-:W0:Y:S01]  /*21e230*/  LDS.128 R20, [R27] ;  /* 0x000000001b147984 */ /* 0x000e220000000c00 */
[----:B------:R-:W-:Y:S06]  /*21e240*/  BAR.SYNC.DEFER_BLOCKING 0x0 ;  /* 0x0000000000007b1d */ /* 0x000fec0000010000 */
[----:B0-----:R-:W-:Y:S04]  /*21e250*/  STL.64 [R1+0x790], R20 ;  /* 0x0007901401007387 */ /* 0x001fe80000100a00 */
[----:B------:R0:W-:Y:S04]  /*21e260*/  STL.64 [R1+0x798], R22 ;  /* 0x0007981601007387 */ /* 0x0001e80000100a00 */
[----:B0-----:R-:W2:Y:S04]  /*21e270*/  LDL.LU.64 R22, [R1+0x7fb0] ;  /* 0x007fb00001167983 */ /* 0x001ea80000300a00 */
[----:B------:R-:W3:Y:S04]  /*21e280*/  LDL.LU.64 R20, [R1+0x7fa8] ;  /* 0x007fa80001147983 */ /* 0x000ee80000300a00 */
[----:B------:R-:W-:Y:S01]  /*21e290*/  STSM.16.M88.4 [R26], R16 ;  /* 0x000000101a007844 */ /* 0x000fe20000000200 */
[----:B------:R-:W-:Y:S06]  /*21e2a0*/  BAR.SYNC.DEFER_BLOCKING 0x0 ;  /* 0x0000000000007b1d */ /* 0x000fec0000010000 */
[----:B------:R-:W0:Y:S01]  /*21e2b0*/  LDS.128 R16, [R27] ;  /* 0x000000001b107984 */ /* 0x000e220000000c00 */
[----:B----4-:R-:W-:-:S02]  /*21e2c0*/  LOP3.LUT R4, R5, 0xffff, RZ, 0xc0, !PT ;  /* 0x0000ffff05047812 */ /* 0x010fc400078ec0ff */
        /* <DEDUP_REMOVED lines=9> */
[----:B------:R-:W-:-:S03]  /*21e360*/  PRMT R5, R29, 0x5210, R5 ;  /* 0x000052101d057816 */ /* 0x000fc60000000005 */
[----:B0-----:R-:W-:Y:S04]  /*21e370*/  STL.64 [R1+0x7a0], R16 ;  /* 0x0007a01001007387 */ /* 0x001fe80000100a00 */
[----:B------:R0:W-:Y:S04]  /*21e380*/  STL.64 [R1+0x7a8], R18 ;  /* 0x0007a81201007387 */ /* 0x0001e80000100a00 */
[----:B------:R3:W-:Y:S04]  /*21e390*/  STSM.16.M88.4 [R26], R12 ;  /* 0x0000000c1a007844 */ /* 0x0007e80000000200 */
[----:B0-----:R-:W4:Y:S04]  /*21e3a0*/  LDL.LU R19, [R1+0x7fa0] ;  /* 0x007fa00001137983 */ /* 0x001f280000300800 */
[----:B------:R-:W4:Y:S04]  /*21e3b0*/  LDL.LU R28, [R1+0x54f8] ;  /* 0x0054f800011c7983 */ /* 0x000f280000300800 */
[----:B------:R-:W4:Y:S01]  /*21e3c0*/  LDL.LU R29, [R1+0x54f4] ;  /* 0x0054f400011d7983 */ /* 0x000f220000300800 */
[----:B--2---:R-:W-:-:S03]  /*21e3d0*/  PRMT R6, R23, 0x5210, R6 ;  /* 0x0000521017067816 */ /* 0x004fc60000000006 */
[----:B------:R-:W2:Y:S01]  /*21e3e0*/  LDL.LU R23, [R1+0x7f0] ;  /* 0x0007f00001177983 */ /* 0x000ea20000300800 */
[----:B---3--:R-:W-:-:S03]  /*21e3f0*/  PRMT R12, R20, 0x5210, R7 ;  /* 0x00005210140c7816 */ /* 0x008fc60000000007 */
[----:B------:R-:W3:Y:S01]  /*21e400*/  LDL.LU R7, [R1+0x54c0] ;  /* 0x0054c00001077983 */ /* 0x000ee20000300800 */
[----:B------:R-:W-:Y:S02]  /*21e410*/  PRMT R3, R21, 0x5210, R3 ;  /* 0x0000521015037816 */ /* 0x000fe40000000003 */
[----:B------:R-:W-:Y:S01]  /*21e420*/  PRMT R2, R22, 0x5210, R2 ;  /* 0x0000521016027816 */ /* 0x000fe20000000002 */
[----:B------:R-:W-:Y:S06]  /*21e430*/  BAR.SYNC.DEFER_BLOCKING 0x0 ;  /* 0x0000000000007b1d */ /* 0x000fec0000010000 */
[----:B---3--:R-:W-:Y:S04]  /*21e440*/  STL [R1+0x7f80], R7 ;  /* 0x007f800701007387 */ /* 0x008fe80000100800 */
[----:B------:R-:W3:Y:S04]  /*21e450*/  LDL.LU R9, [R1+0x54bc] ;  /* 0x0054bc0001097983 */ /* 0x000ee80000300800 */
[----:B------:R-:W2:Y:S04]  /*21e460*/  LDL.LU R10, [R1+0x3030] ;  /* 0x00303000010a7983 */ /* 0x000ea80000300800 */
[----:B------:R-:W2:Y:S01]  /*21e470*/  LDL.LU R11, [R1+0x302c] ;  /* 0x00302c00010b7983 */ /* 0x000ea20000300800 */
[----:B----4-:R-:W-:-:S03]  /*21e480*/  PRMT R8, R19, 0x5210, R8 ;  /* 0x0000521013087816 */ /* 0x010fc60000000008 */
[----:B--2---:R0:W-:Y:S04]  /*21e490*/  STL.64 [R1+0x7f88], R10 ;  /* 0x007f880a01007387 */ /* 0x0041e80000100a00 */
[----:B---3--:R1:W-:Y:S01]  /*21e4a0*/  STL [R1+0x7f84], R9 ;  /* 0x007f840901007387 */ /* 0x0083e20000100800 */
[----:B0-----:R-:W-:Y:S02]  /*21e4b0*/  IMAD.MOV.U32 R10, RZ, RZ, R3 ;  /* 0x000000ffff0a7224 */ /* 0x001fe400078e0003 */
[----:B------:R-:W-:Y:S02]  /*21e4c0*/  IMAD.MOV.U32 R11, RZ, RZ, R2 ;  /* 0x000000ffff0b7224 */ /* 0x000fe400078e0002 */
[----:B-1----:R-:W-:-:S03]  /*21e4d0*/  IMAD.MOV.U32 R9, RZ, RZ, R12 ;  /* 0x000000ffff097224 */ /* 0x002fc600078e000c */
[----:B------:R-:W-:Y:S04]  /*21e4e0*/  STL.64 [R1+0x7f98], R10 ;  /* 0x007f980a01007387 */ /* 0x000fe80000100a00 */
[----:B------:R-:W-:Y:S04]  /*21e4f0*/  STL.64 [R1+0x7f90], R8 ;  /* 0x007f900801007387 */ /* 0x000fe80000100a00 */
[----:B------:R-:W0:Y:S04]  /*21e500*/  LDS.128 R8, [R27] ;  /* 0x000000001b087984 */ /* 0x000e280000000c00 */
[----:B------:R-:W2:Y:S04]  /*21e510*/  LDL.LU R12, [R1+0x2ff0] ;  /* 0x002ff000010c7983 */ /* 0x000ea80000300800 */
        /* <DEDUP_REMOVED lines=15> */
[----:B--2---:R-:W-:Y:S02]  /*21e610*/  STSM.16.M88.4 [R26], R8 ;  /* 0x000000081a007844 */ /* 0x004fe40000000200 */
[----:B------:R-:W-:Y:S06]  /*21e620*/  BAR.SYNC.DEFER_BLOCKING 0x0 ;  /* 0x0000000000007b1d */ /* 0x000fec0000010000 */
[----:B------:R-:W0:Y:S02]  /*21e630*/  LDS.128 R8, [R27] ;  /* 0x000000001b087984 */ /* 0x000e240000000c00 */
[----:B------:R-:W-:Y:S06]  /*21e640*/  BAR.SYNC.DEFER_BLOCKING 0x0 ;  /* 0x0000000000007b1d */ /* 0x000fec0000010000 */
[----:B------:R-:W-:Y:S04]  /*21e650*/  STSM.16.M88.4 [R26], R4 ;  /* 0x000000041a007844 */ /* 0x000fe80000000200 */
[----:B0-----:R0:W-:Y:S04]  /*21e660*/  STL.64 [R1+0x7c0], R8 ;  /* 0x0007c00801007387 */ /* 0x0011e80000100a00 */
[----:B------:R1:W-:Y:S01]  /*21e670*/  STL.64 [R1+0x7c8], R10 ;  /* 0x0007c80a01007387 */ /* 0x0003e20000100a00 */
[----:B0-----:R-:W-:-:S03]  /*21e680*/  LOP3.LUT R8, R28, 0xffff, RZ, 0xc0, !PT ;  /* 0x0000ffff1c087812 */ /* 0x001fc600078ec0ff */
[----:B-1----:R-:W2:Y:S04]  /*21e690*/  LDL.LU.64 R10, [R1+0x7f88] ;  /* 0x007f8800010a7983 */ /* 0x002ea80000300a00 */
[----:B------:R-:W2:Y:S04]  /*21e6a0*/  LDL.LU R9, [R1+0x7f84] ;  /* 0x007f840001097983 */ /* 0x000ea80000300800 */
[----:B------:R-:W2:Y:S04]  /*21e6b0*/  LDL.LU R7, [R1+0x7f80] ;  /* 0x007f800001077983 */ /* 0x000ea80000300800 */
[----:B------:R-:W2:Y:S04]  /*21e6c0*/  LDL.LU R28, [R1+0x1a5c] ;  /* 0x001a5c00011c7983 */ /* 0x000ea80000300800 */
[----:B------:R-:W2:Y:S04]  /*21e6d0*/  LDL.LU R21, [R1+0x1a58] ;  /* 0x001a580001157983 */ /* 0x000ea80000300800 */
[----:B------:R-:W2:Y:S01]  /*21e6e0*/  LDL.LU R23, [R1+0x1a54] ;  /* 0x001a540001177983 */ /* 0x000ea20000300800 */
[----:B------:R-:W-:-:S02]  /*21e6f0*/  LOP3.LUT R24, R29, 0xffff, RZ, 0xc0, !PT ;  /* 0x0000ffff1d187812 */ /* 0x000fc400078ec0ff */
[----:B------:R-:W-:Y:S02]  /*21e700*/  LOP3.LUT R6, R12, 0xffff, RZ, 0xc0, !PT ;  /* 0x0000ffff0c067812 */ /* 0x000fe400078ec0ff */
[----:B---3--:R-:W-:Y:S01]  /*21e710*/  LOP3.LUT R0, R13, 0xffff, RZ, 0xc0, !PT ;  /* 0x0000ffff0d007812 */ /* 0x008fe200078ec0ff */
[----:B------:R-:W-:Y:S06]  /*21e720*/  BAR.SYNC.DEFER_BLOCKING 0x0 ;  /* 0x0000000000007b1d */ /* 0x000fec0000010000 */
[----:B--2---:R-:W-:Y:S04]  /*21e730*/  STL [R1+0x7f7c], R23 ;  /* 0x007f7c1701007387 */ /* 0x004fe80000100800 */
[----:B------:R-:W-:Y:S04]  /*21e740*/  STL [R1+0x7f78], R21 ;  /* 0x007f781501007387 */ /* 0x000fe80000100800 */
[----:B------:R-:W2:Y:S01]  /*21e750*/  LDL.LU R29, [R1+0x1a50] ;  /* 0x001a5000011d7983 */ /* 0x000ea20000300800 */
[----:B------:R-:W-:-:S02]  /*21e760*/  LOP3.LUT R4, R10, 0xffff, RZ, 0xc0, !PT ;  /* 0x0000ffff0a047812 */ /* 0x000fc400078ec0ff */
[----:B------:R-:W-:Y:S02]  /*21e770*/  LOP3.LUT R3, R7, 0xffff, RZ, 0xc0, !PT ;  /* 0x0000ffff07037812 */ /* 0x000fe400078ec0ff */
[----:B------:R-:W-:Y:S02]  /*21e780*/  LOP3.LUT R5, R11, 0xffff, RZ, 0xc0, !PT ;  /* 0x0000ffff0b057812 */ /* 0x000fe400078ec0ff */
[----:B----4-:R-:W-:Y:S02]  /*21e790*/  PRMT R12, R14, 0x4210, R4 ;  /* 0x000042100e0c7816 */ /* 0x010fe40000000004 */
[----:B------:R-:W-:Y:S02]  /*21e7a0*/  LOP3.LUT R2, R9, 0xffff, RZ, 0xc0, !PT ;  /* 0x0000ffff09027812 */ /* 0x000fe400078ec0ff */
[----:B------:R-:W-:Y:S02]  /*21e7b0*/  PRMT R14, R16, 0x4210, R6 ;  /* 0x00004210100e7816 */ /* 0x000fe40000000006 */
[----:B------:R-:W-:-:S02]  /*21e7c0*/  PRMT R16, R17, 0x4210, R8 ;  /* 0x0000421011107816 */ /* 0x000fc40000000008 */
[----:B------:R-:W-:Y:S02]  /*21e7d0*/  PRMT R17, R18, 0x4210, R24 ;  /* 0x0000421012117816 */ /* 0x000fe40000000018 */
[----:B------:R-:W-:Y:S02]  /*21e7e0*/  PRMT R13, R15, 0x4210, R5 ;  /* 0x000042100f0d7816 */ /* 0x000fe40000000005 */
[----:B------:R-:W-:Y:S02]  /*21e7f0*/  PRMT R18, R19, 0x4210, R3 ;  /* 0x0000421013127816 */ /* 0x000fe40000000003 */
[----:B------:R-:W-:Y:S02]  /*21e800*/  PRMT R19, R20, 0x4210, R2 ;  /* 0x0000421014137816 */ /* 0x000fe40000000002 */
[----:B------:R-:W-:Y:S02]  /*21e810*/  PRMT R15, R22, 0x4210, R0 ;  /* 0x00004210160f7816 */ /* 0x000fe40000000000 */
[----:B------:R-:W0:Y:S01]  /*21e820*/  LDS.128 R20, [R27] ;  /* 0x000000001b147984 */ /* 0x000e220000000c00 */
[----:B------:R-:W-:Y:S06]  /*21e830*/  BAR.SYNC.DEFER_BLOCKING 0x0 ;  /* 0x0000000000007b1d */ /* 0x000fec0000010000 */
[----:B------:R-:W-:Y:S02]  /*21e840*/  STSM.16.M88.4 [R26], R16 ;  /* 0x000000101a007844 */ /* 0x000fe40000000200 */
[----:B------:R-:W-:Y:S06]  /*21e850*/  BAR.SYNC.DEFER_BLOCKING 0x0 ;  /* 0x0000000000007b1d */ /* 0x000fec0000010000 */
[----:B------:R-:W1:Y:S02]  /*21e860*/  LDS.128 R16, [R27] ;  /* 0x000000001b107984 */ /* 0x000e640000000c00 */
[----:B------:R-:W-:Y:S06]  /*21e870*/  BAR.SYNC.DEFER_BLOCKING 0x0 ;  /* 0x0000000000007b1d */ /* 0x000fec0000010000 */
[----:B0-----:R-:W-:Y:S04]  /*21e880*/  STL.64 [R1+0x7d0], R20 ;  /* 0x0007d01401007387 */ /* 0x001fe80000100a00 */
[----:B------:R0:W-:Y:S01]  /*21e890*/  STL.64 [R1+0x7d8], R22 ;  /* 0x0007d81601007387 */ /* 0x0001e20000100a00 */
[----:B------:R-:W-:-:S03]  /*21e8a0*/  PRMT R4, R28, 0x5210, R4 ;  /* 0x000052101c047816 */ /* 0x000fc60000000004 */
[----:B0-----:R-:W3:Y:S04]  /*21e8b0*/  LDL.LU R23, [R1+0x7f7c] ;  /* 0x007f7c0001177983 */ /* 0x001ee80000300800 */
[----:B------:R-:W4:Y:S04]  /*21e8c0*/  LDL.LU R21, [R1+0x7f78] ;  /* 0x007f780001157983 */ /* 0x000f280000300800 */
[----:B------:R-:W4:Y:S04]  /*21e8d0*/  LDL.LU R25, [R1+0x173c] ;  /* 0x00173c0001197983 */ /* 0x000f280000300800 */
[----:B------:R-:W4:Y:S04]  /*21e8e0*/  LDL.LU R7, [R1+0x1738] ;  /* 0x0017380001077983 */ /* 0x000f280000300800 */
[----:B-1----:R-:W-:Y:S04]  /*21e8f0*/  STL.64 [R1+0x7e0], R16 ;  /* 0x0007e01001007387 */ /* 0x002fe80000100a00 */
[----:B------:R0:W-:Y:S04]  /*21e900*/  STL.64 [R1+0x7e8], R18 ;  /* 0x0007e81201007387 */ /* 0x0001e80000100a00 */
[----:B------:R2:W-:Y:S04]  /*21e910*/  STSM.16.M88.4 [R26], R12 ;  /* 0x0000000c1a007844 */ /* 0x0005e80000000200 */
[----:B0-----:R-:W4:Y:S04]  /*21e920*/  LDL.LU R18, [R1+0x7fc] ;  /* 0x0007fc0001127983 */ /* 0x001f280000300800 */
[----:B------:R-:W4:Y:S04]  /*21e930*/  LDL.LU R22, [R1+0x7f8] ;  /* 0x0007f80001167983 */ /* 0x000f280000300800 */
[----:B------:R-:W4:Y:S01]  /*21e940*/  LDL.LU R28, [R1+0x5500] ;  /* 0x00550000011c7983 */ /* 0x000f220000300800 */
[----:B--2---:R-:W-:-:S03]  /*21e950*/  PRMT R12, R29, 0x5210, R8 ;  /* 0x000052101d0c7816 */ /* 0x004fc60000000008 */
[----:B------:R-:W2:Y:S04]  /*21e960*/  LDL.LU R8, [R1+0x54fc] ;  /* 0x0054fc0001087983 */ /* 0x000ea80000300800 */
[----:B------:R-:W2:Y:S04]  /*21e970*/  LDL.LU R9, [R1+0x54d0] ;  /* 0x0054d00001097983 */ /* 0x000ea80000300800 */
[----:B------:R-:W2:Y:S04]  /*21e980*/  LDL.LU R10, [R1+0x54cc] ;  /* 0x0054cc00010a7983 */ /* 0x000ea80000300800 */
[----:B------:R-:W2:Y:S01]  /*21e990*/  LDL.LU R11, [R1+0x303c] ;  /* 0x00303c00010b7983 */ /* 0x000ea20000300800 */
[----:B---3--:R-:W-:-:S02]  /*21e9a0*/  PRMT R6, R23, 0x5210, R6 ;  /* 0x0000521017067816 */ /* 0x008fc40000000006 */
[----:B----4-:R-:W-:Y:S01]  /*21e9b0*/  PRMT R5, R21, 0x5210, R5 ;  /* 0x0000521015057816 */ /* 0x010fe20000000005 */
[----:B--2---:R-:W-:Y:S04]  /*21e9c0*/  STL.64 [R1+0x7f60], R10 ;  /* 0x007f600a01007387 */ /* 0x004fe80000100a00 */
[----:B------:R0:W-:Y:S02]  /*21e9d0*/  STL.64 [R1+0x7f58], R8 ;  /* 0x007f580801007387 */ /* 0x0001e40000100a00 */
[----:B0-----:R-:W-:Y:S02]  /*21e9e0*/  IMAD.MOV.U32 R8, RZ, RZ, R12 ;  /* 0x000000ffff087224 */ /* 0x001fe400078e000c */
[----:B------:R-:W2:Y:S04]  /*21e9f0*/  LDL.LU R12, [R1+0x3038] ;  /* 0x00303800010c7983 */ /* 0x000ea80000300800 */
[----:B------:R-:W3:Y:S04]  /*21ea00*/  LDL.LU R29, [R1+0x2ffc] ;  /* 0x002ffc00011d7983 */ /* 0x000ee80000300800 */
[----:B------:R-:W2:Y:S04]  /*21ea10*/  LDL.LU R13, [R1+0x2ff8] ;  /* 0x002ff800010d7983 */ /* 0x000ea80000300800 */
[----:B------:R-:W4:Y:S04]  /*21ea20*/  LDL.LU R14, [R1+0x317c] ;  /* 0x00317c00010e7983 */ /* 0x000f280000300800 */
[----:B------:R-:W4:Y:S01]  /*21ea30*/  LDL.LU R15, [R1+0x3174] ;  /* 0x00317400010f7983 */ /* 0x000f220000300800 */
[----:B------:R-:W-:-:S02]  /*21ea40*/  PRMT R9, R25, 0x5210, R24 ;  /* 0x0000521019097816 */ /* 0x000fc40000000018 */
[----:B------:R-:W-:Y:S02]  /*21ea50*/  PRMT R10, R7, 0x5210, R3 ;  /* 0x00005210070a7816 */ /* 0x000fe40000000003 */
[----:B------:R-:W-:Y:S01]  /*21ea60*/  PRMT R11, R18, 0x5210, R2 ;  /* 0x00005210120b7816 */ /* 0x000fe20000000002 */
[----:B------:R-:W-:Y:S06]  /*21ea70*/  BAR.SYNC.DEFER_BLOCKING 0x0 ;  /* 0x0000000000007b1d */ /* 0x000fec0000010000 */
[----:B----4-:R-:W-:Y:S04]  /*21ea80*/  STL.64 [R1+0x7f70], R14 ;  /* 0x007f700e01007387 */ /* 0x010fe80000100a00 */
[----:B--2---:R-:W-:Y:S04]  /*21ea90*/  STL.64 [R1+0x7f68], R12 ;  /* 0x007f680c01007387 */ /* 0x004fe80000100a00 */
[----:B------:R-:W0:Y:S01]  /*21eaa0*/  LDS.128 R12, [R27] ;  /* 0x000000001b0c7984 */ /* 0x000e220000000c00 */
[----:B------:R-:W-:Y:S06]  /*21eab0*/  BAR.SYNC.DEFER_BLOCKING 0x0 ;  /* 0x0000000000007b1d */ /* 0x000fec0000010000 */
[----:B------:R-:W2:Y:S04]  /*21eac0*/  LDL.LU R16, [R1+0x3178] ;  /* 0x0031780001107983 */ /* 0x000ea80000300800 */
[----:B------:R-:W4:Y:S04]  /*21ead0*/  LDL.LU R17, [R1+0x3170] ;  /* 0x0031700001117983 */ /* 0x000f280000300800 */
[----:B------:R-:W2:Y:S04]  /*21eae0*/  LDL.LU R19, [R1+0x3160] ;  /* 0x0031600001137983 */ /* 0x000ea80000300800 */
[----:B------:R-:W2:Y:S04]  /*21eaf0*/  LDL.LU R20, [R1+0x3164] ;  /* 0x0031640001147983 */ /* 0x000ea80000300800 */
[----:B------:R-:W-:Y:S01]  /*21eb00*/  STSM.16.M88.4 [R26], R8 ;  /* 0x000000081a007844 */ /* 0x000fe20000000200 */
[----:B------:R-:W-:Y:S06]  /*21eb10*/  BAR.SYNC.DEFER_BLOCKING 0x0 ;  /* 0x0000000000007b1d */ /* 0x000fec0000010000 */
[----:B------:R-:W2:Y:S04]  /*21eb20*/  LDL.LU R21, [R1+0x1b24] ;  /* 0x001b240001157983 */ /* 0x000ea80000300800 */
[----:B------:R-:W2:Y:S04]  /*21eb30*/  LDL.LU R23, [R1+0x3168] ;  /* 0x0031680001177983 */ /* 0x000ea80000300800 */
[----:B------:R-:W1:Y:S04]  /*21eb40*/  LDS.128 R8, [R27] ;  /* 0x000000001b087984 */ /* 0x000e680000000c00 */
[----:B0-----:R-:W-:Y:S04]  /*21eb50*/  STL.64 [R1+0x740], R12 ;  /* 0x0007400c01007387 */ /* 0x001fe80000100a00 */
[----:B------:R0:W-:Y:S04]  /*21eb60*/  STL.64 [R1+0x748], R14 ;  /* 0x0007480e01007387 */ /* 0x0001e80000100a00 */
[----:B0-----:R-:W2:Y:S04]  /*21eb70*/  LDL.LU.64 R14, [R1+0x7f70] ;  /* 0x007f7000010e7983 */ /* 0x001ea80000300a00 */
[----:B------:R-:W2:Y:S04]  /*21eb80*/  LDL.LU.64 R12, [R1+0x7f68] ;  /* 0x007f6800010c7983 */ /* 0x000ea80000300a00 */
[----:B-1----:R-:W-:Y:S04]  /*21eb90*/  STL.64 [R1+0x800], R8 ;  /* 0x0008000801007387 */ /* 0x002fe80000100a00 */
[----:B------:R0:W-:Y:S04]  /*21eba0*/  STL.64 [R1+0x808], R10 ;  /* 0x0008080a01007387 */ /* 0x0001e80000100a00 */
[----:B0-----:R-:W4:Y:S04]  /*21ebb0*/  LDL.LU.64 R10, [R1+0x7f60] ;  /* 0x007f6000010a7983 */ /* 0x001f280000300a00 */
[----:B------:R-:W4:Y:S04]  /*21ebc0*/  LDL.LU.64 R8, [R1+0x7f58] ;  /* 0x007f580001087983 */ /* 0x000f280000300a00 */
[----:B------:R-:W4:Y:S01]  /*21ebd0*/  LDL.LU R18, [R1+0x1a74] ;  /* 0x001a740001127983 */ /* 0x000f220000300800 */
[----:B------:R-:W-:Y:S01]  /*21ebe0*/  PRMT R7, R22, 0x5210, R0 ;  /* 0x0000521016077816 */ /* 0x000fe20000000000 */
[----:B------:R-:W-:Y:S01]  /*21ebf0*/  BAR.SYNC.DEFER_BLOCKING 0x0 ;  /* 0x0000000000007b1d */ /* 0x000fe20000010000 */
[----:B------:R-:W-:-:S02]  /*21ec00*/  LOP3.LUT R28, R28, 0xffff, RZ, 0xc0, !PT ;  /* 0x0000ffff1c1c7812 */ /* 0x000fc400078ec0ff */
[----:B---3--:R-:W-:-:S03]  /*21ec10*/  LOP3.LUT R29, R29, 0xffff, RZ, 0xc0, !PT ;  /* 0x0000ffff1d1d7812 */ /* 0x008fc600078ec0ff */
[----:B------:R2:W-:Y:S02]  /*21ec20*/  STSM.16.M88.4 [R26], R4 ;  /* 0x000000041a007844 */ /* 0x0005e40000000200 */
[----:B------:R-:W-:Y:S01]  /*21ec30*/  BAR.SYNC.DEFER_BLOCKING 0x0 ;  /* 0x0000000000007b1d */ /* 0x000fe20000010000 */
[----:B--2---:R-:W-:Y:S02]  /*21ec40*/  LOP3.LUT R5, R12, 0xffff, RZ, 0xc0, !PT ;  /* 0x0000ffff0c057812 */ /* 0x004fe400078ec0ff */
[----:B------:R-:W-:Y:S02]  /*21ec50*/  LOP3.LUT R0, R13, 0xffff, RZ, 0xc0, !PT ;  /* 0x0000ffff0d007812 */ /* 0x000fe400078ec0ff */
[----:B----4-:R-:W-:Y:S02]  /*21ec60*/  PRMT R12, R17, 0x4210, R28 ;  /* 0x00004210110c7816 */ /* 0x010fe4000000001c */
[----:B------:R-:W-:Y:S02]  /*21ec70*/  LOP3.LUT R2, R10, 0xffff, RZ, 0xc0, !PT ;  /* 0x0000ffff0a027812 */ /* 0x000fe400078ec0ff */
[----:B------:R-:W-:-:S02]  /*21ec80*/  LOP3.LUT R24, R8, 0xffff, RZ, 0xc0, !PT ;  /* 0x0000ffff08187812 */ /* 0x000fc400078ec0ff */
[----:B------:R-:W-:Y:S01]  /*21ec90*/  PRMT R10, R16, 0x4210, R29 ;  /* 0x00004210100a7816 */ /* 0x000fe2000000001d */
[----:B------:R-:W-:Y:S01]  /*21eca0*/  STL [R1+0x7f50], R18 ;  /* 0x007f501201007387 */ /* 0x000fe20000100800 */
[----:B------:R-:W-:-:S03]  /*21ecb0*/  PRMT R13, R19, 0x4210, R24 ;  /* 0x00004210130d7816 */ /* 0x000fc60000000018 */
[----:B------:R-:W0:Y:S01]  /*21ecc0*/  LDS.128 R16, [R27] ;  /* 0x000000001b107984 */ /* 0x000e220000000c00 */
[----:B------:R-:W-:Y:S02]  /*21ecd0*/  LOP3.LUT R4, R11, 0xffff, RZ, 0xc0, !PT ;  /* 0x0000ffff0b047812 */ /* 0x000fe400078ec0ff */
[----:B------:R-:W-:Y:S01]  /*21ece0*/  LOP3.LUT R3, R9, 0xffff, RZ, 0xc0, !PT ;  /* 0x0000ffff09037812 */ /* 0x000fe200078ec0ff */
[----:B------:R-:W2:Y:S01]  /*21ecf0*/  LDL.LU R22, [R1+0x1a70] ;  /* 0x001a700001167983 */ /* 0x000ea20000300800 */
[----:B------:R-:W-:Y:S02]  /*21ed00*/  PRMT R8, R14, 0x4210, R4 ;  /* 0x000042100e087816 */ /* 0x000fe40000000004 */
[----:B------:R-:W-:Y:S02]  /*21ed10*/  PRMT R9, R15, 0x4210, R5 ;  /* 0x000042100f097816 */ /* 0x000fe40000000005 */
[----:B------:R-:W-:Y:S02]  /*21ed20*/  PRMT R14, R20, 0x4210, R3 ;  /* 0x00004210140e7816 */ /* 0x000fe40000000003 */
[----:B------:R-:W-:Y:S01]  /*21ed30*/  PRMT R15, R21, 0x4210, R2 ;  /* 0x00004210150f7816 */ /* 0x000fe20000000002 */
[----:B------:R-:W-:Y:S06]  /*21ed40*/  BAR.SYNC.DEFER_BLOCKING 0x0 ;  /* 0x0000000000007b1d */ /* 0x000fec0000010000 */
[----:B------:R-:W-:Y:S02]  /*21ed50*/  STSM.16.M88.4 [R26], R12 ;  /* 0x0000000c1a007844 */ /* 0x000fe40000000200 */
[----:B------:R-:W-:Y:S06]  /*21ed60*/  BAR.SYNC.DEFER_BLOCKING 0x0 ;  /* 0x0000000000007b1d */ /* 0x000fec0000010000 */
[----:B------:R-:W1:Y:S04]  /*21ed70*/  LDS.128 R12, [R27] ;  /* 0x000000001b0c7984 */ /* 0x000e680000000c00 */
[----:B0-----:R-:W-:Y:S01]  /*21ed80*/  STL.64 [R1+0x810], R16 ;  /* 0x0008101001007387 */ /* 0x001fe20000100a00 */
[----:B------:R-:W-:Y:S01]  /*21ed90*/  PRMT R11, R23, 0x4210, R0 ;  /* 0x00004210170b7816 */ /* 0x000fe20000000000 */
[----:B------:R-:W-:Y:S06]  /*21eda0*/  BAR.SYNC.DEFER_BLOCKING 0x0 ;  /* 0x0000000000007b1d */ /* 0x000fec0000010000 */
[----:B------:R0:W-:Y:S04]  /*21edb0*/  STL.64 [R1+0x818], R18 ;  /* 0x0008181201007387 */ /* 0x0001e80000100a00 */
[----:B0-----:R-:W3:Y:S04]  /*21edc0*/  LDL.LU R18, [R1+0x7f50] ;  /* 0x007f500001127983 */ /* 0x001ee80000300800 */
[----:B------:R-:W4:Y:S04]  /*21edd0*/  LDL.LU R6, [R1+0x1a6c] ;  /* 0x001a6c0001067983 */ /* 0x000f280000300800 */
[----:B------:R-:W2:Y:S04]  /*21ede0*/  LDL.LU R25, [R1+0x1a68] ;  /* 0x001a680001197983 */ /* 0x000ea80000300800 */
[----:B------:R-:W2:Y:S04]  /*21edf0*/  LDL.LU R23, [R1+0x1a64] ;  /* 0x001a640001177983 */ /* 0x000ea80000300800 */
[----:B------:R-:W2:Y:S04]  /*21ee00*/  LDL.LU R19, [R1+0x1a60] ;  /* 0x001a600001137983 */ /* 0x000ea80000300800 */
[----:B------:R-:W2:Y:S04]  /*21ee10*/  LDL.LU R20, [R1+0x820] ;  /* 0x0008200001147983 */ /* 0x000ea80000300800 */
[----:B-1----:R-:W-:Y:S04]  /*21ee20*/  STL.64 [R1+0x830], R12 ;  /* 0x0008300c01007387 */ /* 0x002fe80000100a00 */
[----:B------:R-:W-:Y:S04]  /*21ee30*/  STL.64 [R1+0x838], R14 ;  /* 0x0008380e01007387 */ /* 0x000fe80000100a00 */
[----:B------:R-:W2:Y:S04]  /*21ee40*/  LDL.LU R21, [R1+0x824] ;  /* 0x0008240001157983 */ /* 0x000ea80000300800 */
[----:B------:R0:W-:Y:S04]  /*21ee50*/  STSM.16.M88.4 [R26], R8 ;  /* 0x000000081a007844 */ /* 0x0001e80000000200 */
[----:B0-----:R-:W2:Y:S04]  /*21ee60*/  LDL.LU R8, [R1+0x5508] ;  /* 0x0055080001087983 */ /* 0x001ea80000300800 */
[----:B------:R-:W2:Y:S01]  /*21ee70*/  LDL.LU R7, [R1+0x5504] ;  /* 0x0055040001077983 */ /* 0x000ea20000300800 */
[----:B------:R-:W-:Y:S06]  /*21ee80*/  BAR.SYNC.DEFER_BLOCKING 0x0 ;  /* 0x0000000000007b1d */ /* 0x000fec0000010000 */
[----:B--2---:R-:W-:Y:S04]  /*21ee90*/  STL [R1+0x7f20], R7 ;  /* 0x007f200701007387 */ /* 0x004fe80000100800 */
[----:B------:R-:W2:Y:S04]  /*21eea0*/  LDL.LU R9, [R1+0x54e0] ;  /* 0x0054e00001097983 */ /* 0x000ea80000300800 */
[----:B------:R-:W2:Y:S04]  /*21eeb0*/  LDL.LU R10, [R1+0x54dc] ;  /* 0x0054dc00010a7983 */ /* 0x000ea80000300800 */
[----:B------:R-:W2:Y:S04]  /*21eec0*/  LDL.LU R11, [R1+0x3044] ;  /* 0x00304400010b7983 */ /* 0x000ea80000300800 */
[----:B--2---:R-:W-:Y:S04]  /*21eed0*/  STL.64 [R1+0x7f30], R10 ;  /* 0x007f300a01007387 */ /* 0x004fe80000100a00 */
[----:B------:R0:W-:Y:S04]  /*21eee0*/  STL.64 [R1+0x7f28], R8 ;  /* 0x007f280801007387 */ /* 0x0001e80000100a00 */
[----:B------:R-:W2:Y:S04]  /*21eef0*/  LDL.LU R12, [R1+0x3040] ;  /* 0x00304000010c7983 */ /* 0x000ea80000300800 */
[----:B------:R-:W2:Y:S04]  /*21ef00*/  LDL.LU R13, [R1+0x3014] ;  /* 0x00301400010d7983 */ /* 0x000ea80000300800 */
[----:B------:R-:W2:Y:S04]  /*21ef10*/  LDL.LU R14, [R1+0x3010] ;  /* 0x00301000010e7983 */ /* 0x000ea80000300800 */
[----:B------:R-:W2:Y:S01]  /*21ef20*/  LDL.LU R15, [R1+0x319c] ;  /* 0x00319c00010f7983 */ /* 0x000ea20000300800 */
[----:B0-----:R-:W-:-:S02]  /*21ef30*/  PRMT R8, R25, 0x5210, R28 ;  /* 0x0000521019087816 */ /* 0x001fc4000000001c */
[----:B------:R-:W-:Y:S02]  /*21ef40*/  PRMT R9, R23, 0x5210, R24 ;  /* 0x0000521017097816 */ /* 0x000fe40000000018 */
[----:B------:R-:W-:Y:S02]  /*21ef50*/  PRMT R10, R19, 0x5210, R3 ;  /* 0x00005210130a7816 */ /* 0x000fe40000000003 */
[----:B------:R-:W-:Y:S02]  /*21ef60*/  PRMT R11, R20, 0x5210, R2 ;  /* 0x00005210140b7816 */ /* 0x000fe40000000002 */
[----:B---3--:R-:W-:Y:S02]  /*21ef70*/  PRMT R4, R18, 0x5210, R4 ;  /* 0x0000521012047816 */ /* 0x008fe40000000004 */
[----:B------:R-:W-:Y:S02]  /*21ef80*/  PRMT R5, R22, 0x5210, R5 ;  /* 0x0000521016057816 */ /* 0x000fe40000000005 */
[----:B----4-:R-:W-:-:S02]  /*21ef90*/  PRMT R6, R6, 0x5210, R29 ;  /* 0x0000521006067816 */ /* 0x010fc4000000001d */
[----:B------:R-:W-:Y:S01]  /*21efa0*/  PRMT R7, R21, 0x5210, R0 ;  /* 0x0000521015077816 */ /* 0x000fe20000000000 */
[----:B--2---:R-:W-:Y:S04]  /*21efb0*/  STL.64 [R1+0x7f40], R14 ;  /* 0x007f400e01007387 */ /* 0x004fe80000100a00 */
[----:B------:R-:W-:Y:S04]  /*21efc0*/  STL.64 [R1+0x7f38], R12 ;  /* 0x007f380c01007387 */ /* 0x000fe80000100a00 */
        /* <DEDUP_REMOVED lines=11> */
[----:B------:R-:W1:Y:S01]  /*21f080*/  LDS.128 R8, [R27] ;  /* 0x000000001b087984 */ /* 0x000e620000000c00 */
[----:B------:R-:W-:Y:S06]  /*21f090*/  BAR.SYNC.DEFER_BLOCKING 0x0 ;  /* 0x0000000000007b1d */ /* 0x000fec0000010000 */
[----:B0-----:R-:W-:Y:S04]  /*21f0a0*/  STL.64 [R1+0x730], R12 ;  /* 0x0007300c01007387 */ /* 0x001fe80000100a00 */
[----:B------:R0:W-:Y:S04]  /*21f0b0*/  STL.64 [R1+0x738], R14 ;  /* 0x0007380e01007387 */ /* 0x0001e80000100a00 */
[----:B0-----:R-:W2:Y:S04]  /*21f0c0*/  LDL.LU.64 R14, [R1+0x7f40] ;  /* 0x007f4000010e7983 */ /* 0x001ea80000300a00 */
[----:B------:R-:W3:Y:S04]  /*21f0d0*/  LDL.LU.64 R12, [R1+0x7f38] ;  /* 0x007f3800010c7983 */ /* 0x000ee80000300a00 */
[----:B------:R-:W-:Y:S04]  /*21f0e0*/  STSM.16.M88.4 [R26], R4 ;  /* 0x000000041a007844 */ /* 0x000fe80000000200 */
[----:B-1----:R-:W-:Y:S04]  /*21f0f0*/  STL.64 [R1+0x7f0], R8 ;  /* 0x0007f00801007387 */ /* 0x002fe80000100a00 */
[----:B------:R0:W-:Y:S04]  /*21f100*/  STL.64 [R1+0x7f8], R10 ;  /* 0x0007f80a01007387 */ /* 0x0001e80000100a00 */
[----:B0-----:R-:W4:Y:S04]  /*21f110*/  LDL.LU.64 R10, [R1+0x7f30] ;  /* 0x007f3000010a7983 */ /* 0x001f280000300a00 */
[----:B------:R-:W4:Y:S04]  /*21f120*/  LDL.LU.64 R8, [R1+0x7f28] ;  /* 0x007f280001087983 */ /* 0x000f280000300a00 */
[----:B------:R-:W4:Y:S04]  /*21f130*/  LDL.LU R7, [R1+0x7f20] ;  /* 0x007f200001077983 */ /* 0x000f280000300800 */
[----:B------:R-:W4:Y:S04]  /*21f140*/  LDL.LU R19, [R1+0x1bf8] ;  /* 0x001bf80001137983 */ /* 0x000f280000300800 */
[----:B------:R-:W4:Y:S04]  /*21f150*/  LDL.LU R20, [R1+0x318c] ;  /* 0x00318c0001147983 */ /* 0x000f280000300800 */
[----:B------:R-:W4:Y:S04]  /*21f160*/  LDL.LU R21, [R1+0x1a8c] ;  /* 0x001a8c0001157983 */ /* 0x000f280000300800 */
[----:B------:R-:W4:Y:S01]  /*21f170*/  LDL.LU R5, [R1+0x1a88] ;  /* 0x001a880001057983 */ /* 0x000f220000300800 */
[----:B------:R-:W-:Y:S01]  /*21f180*/  BAR.SYNC.DEFER_BLOCKING 0x0 ;  /* 0x0000000000007b1d */ /* 0x000fe20000010000 */
[----:B--2---:R-:W-:-:S05]  /*21f190*/  LOP3.LUT R0, R14, 0xffff, RZ, 0xc0, !PT ;  /* 0x0000ffff0e007812 */ /* 0x004fca00078ec0ff */
[----:B------:R-:W2:Y:S01]  /*21f1a0*/  LDL.LU R14, [R1+0x1a80] ;  /* 0x001a8000010e7983 */ /* 0x000ea20000300800 */
[----:B---3--:R-:W-:Y:S02]  /*21f1b0*/  LOP3.LUT R24, R12, 0xffff, RZ, 0xc0, !PT ;  /* 0x0000ffff0c187812 */ /* 0x008fe400078ec0ff */
[----:B----4-:R-:W-:Y:S02]  /*21f1c0*/  LOP3.LUT R4, R11, 0xffff, RZ, 0xc0, !PT ;  /* 0x0000ffff0b047812 */ /* 0x010fe400078ec0ff */
[----:B------:R-:W-:Y:S02]  /*21f1d0*/  LOP3.LUT R2, R10, 0xffff, RZ, 0xc0, !PT ;  /* 0x0000ffff0a027812 */ /* 0x000fe400078ec0ff */
[----:B------:R-:W-:Y:S02]  /*21f1e0*/  LOP3.LUT R7, R7, 0xffff, RZ, 0xc0, !PT ;  /* 0x0000ffff07077812 */ /* 0x000fe400078ec0ff */
[----:B------:R-:W-:Y:S02]  /*21f1f0*/  PRMT R12, R15, 0x4210, R4 ;  /* 0x000042100f0c7816 */ /* 0x000fe40000000004 */
[----:B------:R-:W-:-:S02]  /*21f200*/  PRMT R10, R22, 0x4210, R7 ;  /* 0x00004210160a7816 */ /* 0x000fc40000000007 */
[----:B------:R-:W3:Y:S04]  /*21f210*/  LDL.LU R22, [R1+0x1a7c] ;  /* 0x001a7c0001167983 */ /* 0x000ee80000300800 */
[----:B------:R-:W2:Y:S01]  /*21f220*/  LDL.LU R15, [R1+0x1a78] ;  /* 0x001a7800010f7983 */ /* 0x000ea20000300800 */
[----:B------:R-:W-:Y:S02]  /*21f230*/  LOP3.LUT R6, R13, 0xffff, RZ, 0xc0, !PT ;  /* 0x0000ffff0d067812 */ /* 0x000fe400078ec0ff */
[----:B------:R-:W-:Y:S02]  /*21f240*/  PRMT R13, R16, 0x4210, R24 ;  /* 0x00004210100d7816 */ /* 0x000fe40000000018 */
[----:B------:R-:W-:Y:S02]  /*21f250*/  PRMT R16, R17, 0x4210, R6 ;  /* 0x0000421011107816 */ /* 0x000fe40000000006 */
[----:B------:R-:W-:Y:S01]  /*21f260*/  LOP3.LUT R8, R8, 0xffff, RZ, 0xc0, !PT ;  /* 0x0000ffff08087812 */ /* 0x000fe200078ec0ff */
[----:B--2---:R0:W-:Y:S04]  /*21f270*/  STL.64 [R1+0x7f10], R14 ;  /* 0x007f100e01007387 */ /* 0x0041e80000100a00 */
[----:B------:R-:W2:Y:S01]  /*21f280*/  LDL.LU R17, [R1+0x1a84] ;  /* 0x001a840001117983 */ /* 0x000ea20000300800 */
[----:B------:R-:W-:-:S02]  /*21f290*/  LOP3.LUT R3, R9, 0xffff, RZ, 0xc0, !PT ;  /* 0x0000ffff09037812 */ /* 0x000fc400078ec0ff */
[----:B------:R-:W-:Y:S02]  /*21f2a0*/  PRMT R11, R18, 0x4210, R8 ;  /* 0x00004210120b7816 */ /* 0x000fe40000000008 */
[----:B------:R-:W-:Y:S01]  /*21f2b0*/  PRMT R9, R23, 0x4210, R3 ;  /* 0x0000421017097816 */ /* 0x000fe20000000003 */
[----:B0-----:R-:W-:Y:S02]  /*21f2c0*/  IMAD.MOV.U32 R14, RZ, RZ, R16 ;  /* 0x000000ffff0e7224 */ /* 0x001fe400078e0010 */
[----:B------:R-:W-:Y:S02]  /*21f2d0*/  IMAD.MOV.U32 R16, RZ, RZ, R11 ;  /* 0x000000ffff107224 */ /* 0x000fe400078e000b */
[----:B------:R-:W-:Y:S01]  /*21f2e0*/  IMAD.MOV.U32 R18, RZ, RZ, R9 ;  /* 0x000000ffff127224 */ /* 0x000fe200078e0009 */
[----:B------:R-:W-:Y:S02]  /*21f2f0*/  PRMT R19, R19, 0x4210, R2 ;  /* 0x0000421013137816 */ /* 0x000fe40000000002 */
[----:B------:R-:W-:Y:S01]  /*21f300*/  PRMT R15, R20, 0x4210, R0 ;  /* 0x00004210140f7816 */ /* 0x000fe20000000000 */
[----:B--2---:R0:W-:Y:S04]  /*21f310*/  STL [R1+0x7f18], R17 ;  /* 0x007f181101007387 */ /* 0x0041e80000100800 */
[----:B------:R-:W-:Y:S04]  /*21f320*/  STL [R1+0x7f1c], R8 ;  /* 0x007f1c0801007387 */ /* 0x000fe80000100800 */
[----:B------:R-:W2:Y:S01]  /*21f330*/  LDL.LU R23, [R1+0x82c] ;  /* 0x00082c0001177983 */ /* 0x000ea20000300800 */
[----:B0-----:R-:W-:-:S03]  /*21f340*/  IMAD.MOV.U32 R17, RZ, RZ, R10 ;  /* 0x000000ffff117224 */ /* 0x001fc600078e000a */
[----:B------:R-:W0:Y:S01]  /*21f350*/  LDS.128 R8, [R27] ;  /* 0x000000001b087984 */ /* 0x000e220000000c00 */
[----:B------:R-:W-:Y:S06]  /*21f360*/  BAR.SYNC.DEFER_BLOCKING 0x0 ;  /* 0x0000000000007b1d */ /* 0x000fec0000010000 */
[----:B------:R-:W-:Y:S02]  /*21f370*/  STSM.16.M88.4 [R26], R16 ;  /* 0x000000101a007844 */ /* 0x000fe40000000200 */
[----:B------:R-:W-:Y:S06]  /*21f380*/  BAR.SYNC.DEFER_BLOCKING 0x0 ;  /* 0x0000000000007b1d */ /* 0x000fec0000010000 */
[----:B------:R-:W1:Y:S02]  /*21f390*/  LDS.128 R16, [R27] ;  /* 0x000000001b107984 */ /* 0x000e640000000c00 */
[----:B------:R-:W-:Y:S06]  /*21f3a0*/  BAR.SYNC.DEFER_BLOCKING 0x0 ;  /* 0x0000000000007b1d */ /* 0x000fec0000010000 */
[----:B0-----:R0:W-:Y:S04]  /*21f3b0*/  STL.64 [R1+0x850], R8 ;  /* 0x0008500801007387 */ /* 0x0011e80000100a00 */
[----:B------:R-:W-:Y:S04]  /*21f3c0*/  STL.64 [R1+0x858], R10 ;  /* 0x0008580a01007387 */ /* 0x000fe80000100a00 */
[----:B0-----:R-:W3:Y:S04]  /*21f3d0*/  LDL.LU R8, [R1+0x7f1c] ;  /* 0x007f1c0001087983 */ /* 0x001ee80000300800 */
[----:B------:R-:W-:Y:S04]  /*21f3e0*/  STSM.16.M88.4 [R26], R12 ;  /* 0x0000000c1a007844 */ /* 0x000fe80000000200 */
[----:B-1----:R0:W-:Y:S04]  /*21f3f0*/  STL.64 [R1+0x860], R16 ;  /* 0x0008601001007387 */ /* 0x0021e80000100a00 */
[----:B------:R-:W-:Y:S04]  /*21f400*/  STL.64 [R1+0x868], R18 ;  /* 0x0008681201007387 */ /* 0x000fe80000100a00 */
[----:B0-----:R-:W4:Y:S04]  /*21f410*/  LDL.LU R17, [R1+0x7f18] ;  /* 0x007f180001117983 */ /* 0x001f280000300800 */
[----:B------:R-:W2:Y:S04]  /*21f420*/  LDL.LU.64 R14, [R1+0x7f10] ;  /* 0x007f1000010e7983 */ /* 0x000ea80000300a00 */
[----:B------:R-:W2:Y:S04]  /*21f430*/  LDL.LU R9, [R1+0x5510] ;  /* 0x0055100001097983 */ /* 0x000ea80000300800 */
[----:B------:R-:W2:Y:S04]  /*21f440*/  LDL.LU R10, [R1+0x550c] ;  /* 0x00550c00010a7983 */ /* 0x000ea80000300800 */
[----:B------:R-:W2:Y:S01]  /*21f450*/  LDL.LU R11, [R1+0x54f0] ;  /* 0x0054f000010b7983 */ /* 0x000ea20000300800 */
[----:B------:R-:W-:Y:S01]  /*21f460*/  PRMT R4, R21, 0x5210, R4 ;  /* 0x0000521015047816 */ /* 0x000fe20000000004 */
[----:B------:R-:W-:Y:S06]  /*21f470*/  BAR.SYNC.DEFER_BLOCKING 0x0 ;  /* 0x0000000000007b1d */ /* 0x000fec0000010000 */
[----:B--2---:R-:W-:Y:S04]  /*21f480*/  STL.64 [R1+0x7f00], R10 ;  /* 0x007f000a01007387 */ /* 0x004fe80000100a00 */
[----:B------:R0:W-:Y:S04]  /*21f490*/  STL [R1+0x7ef8], R9 ;  /* 0x007ef80901007387 */ /* 0x0001e80000100800 */
[----:B------:R-:W2:Y:S04]  /*21f4a0*/  LDL.LU R12, [R1+0x54ec] ;  /* 0x0054ec00010c7983 */ /* 0x000ea80000300800 */
[----:B------:R-:W2:Y:S01]  /*21f4b0*/  LDL.LU R13, [R1+0x3050] ;  /* 0x00305000010d7983 */ /* 0x000ea20000300800 */
[----:B------:R-:W-:-:S02]  /*21f4c0*/  PRMT R6, R14, 0x5210, R6 ;  /* 0x000052100e067816 */ /* 0x000fc40000000006 */
[----:B0-----:R-:W-:Y:S02]  /*21f4d0*/  PRMT R9, R15, 0x5210, R7 ;  /* 0x000052100f097816 */ /* 0x001fe40000000007 */
[----:B---3--:R-:W-:Y:S02]  /*21f4e0*/  PRMT R8, R22, 0x5210, R8 ;  /* 0x0000521016087816 */ /* 0x008fe40000000008 */
[----:B----4-:R-:W-:Y:S02]  /*21f4f0*/  PRMT R10, R17, 0x5210, R3 ;  /* 0x00005210110a7816 */ /* 0x010fe40000000003 */
[----:B------:R-:W-:Y:S01]  /*21f500*/  PRMT R11, R23, 0x5210, R2 ;  /* 0x00005210170b7816 */ /* 0x000fe20000000002 */
[----:B--2---:R-:W-:Y:S04]  /*21f510*/  STL.64 [R1+0x7f08], R12 ;  /* 0x007f080c01007387 */ /* 0x004fe80000100a00 */
        /* <DEDUP_REMOVED lines=13> */
[----:B------:R-:W-:Y:S04]  /*21f5f0*/  STL.64 [R1+0x728], R14 ;  /* 0x0007280e01007387 */ /* 0x000fe80000100a00 */
[----:B0-----:R-:W2:Y:S04]  /*21f600*/  LDL.LU.64 R12, [R1+0x7f08] ;  /* 0x007f0800010c7983 */ /* 0x001ea80000300a00 */
[----:B-1----:R-:W-:Y:S04]  /*21f610*/  STL.64 [R1+0x7b0], R8 ;  /* 0x0007b00801007387 */ /* 0x002fe80000100a00 */
[----:B------:R0:W-:Y:S04]  /*21f620*/  STL.64 [R1+0x7b8], R10 ;  /* 0x0007b80a01007387 */ /* 0x0001e80000100a00 */
[----:B0-----:R-:W2:Y:S04]  /*21f630*/  LDL.LU.64 R10, [R1+0x7f00] ;  /* 0x007f0000010a7983 */ /* 0x001ea80000300a00 */
[----:B------:R-:W2:Y:S01]  /*21f640*/  LDL.LU R9, [R1+0x7ef8] ;  /* 0x007ef80001097983 */ /* 0x000ea20000300800 */
[----:B------:R-:W-:-:S02]  /*21f650*/  PRMT R5, R5, 0x5210, R24 ;  /* 0x0000521005057816 */ /* 0x000fc40000000018 */
[----:B------:R-:W-:Y:S01]  /*21f660*/  PRMT R7, R28, 0x5210, R0 ;  /* 0x000052101c077816 */ /* 0x000fe20000000000 */
[----:B------:R-:W-:Y:S06]  /*21f670*/  BAR.SYNC.DEFER_BLOCKING 0x0 ;  /* 0x0000000000007b1d */ /* 0x000fec0000010000 */
[----:B------:R-:W2:Y:S04]  /*21f680*/  LDL.LU R17, [R1+0x31a4] ;  /* 0x0031a40001117983 */ /* 0x000ea80000300800 */
[----:B------:R-:W2:Y:S04]  /*21f690*/  LDL.LU R14, [R1+0x31a8] ;  /* 0x0031a800010e7983 */ /* 0x000ea80000300800 */
[----:B------:R-:W2:Y:S04]  /*21f6a0*/  LDL.LU R15, [R1+0x1c0c] ;  /* 0x001c0c00010f7983 */ /* 0x000ea80000300800 */
[----:B------:R-:W2:Y:S04]  /*21f6b0*/  LDL.LU R28, [R1+0x31b0] ;  /* 0x0031b000011c7983 */ /* 0x000ea80000300800 */
[----:B------:R2:W-:Y:S01]  /*21f6c0*/  STSM.16.M88.4 [R26], R4 ;  /* 0x000000041a007844 */ /* 0x0005e20000000200 */
[----:B---3--:R-:W-:-:S02]  /*21f6d0*/  LOP3.LUT R2, R18, 0xffff, RZ, 0xc0, !PT ;  /* 0x0000ffff12027812 */ /* 0x008fc400078ec0ff */
[----:B----4-:R-:W-:Y:S02]  /*21f6e0*/  LOP3.LUT R0, R19, 0xffff, RZ, 0xc0, !PT ;  /* 0x0000ffff13007812 */ /* 0x010fe400078ec0ff */
[----:B--2---:R-:W-:Y:S02]  /*21f6f0*/  LOP3.LUT R6, R11, 0xffff, RZ, 0xc0, !PT ;  /* 0x0000ffff0b067812 */ /* 0x004fe400078ec0ff */
[----:B------:R-:W-:Y:S02]  /*21f700*/  LOP3.LUT R8, R9, 0xffff, RZ, 0xc0, !PT ;  /* 0x0000ffff09087812 */ /* 0x000fe400078ec0ff */
[----:B------:R-:W2:Y:S04]  /*21f710*/  LDL.LU R9, [R1+0x1a98] ;  /* 0x001a980001097983 */ /* 0x000ea80000300800 */
[----:B------:R-:W3:Y:S04]  /*21f720*/  LDL.LU R11, [R1+0x1a90] ;  /* 0x001a9000010b7983 */ /* 0x000ee80000300800 */
[----:B------:R-:W4:Y:S04]  /*21f730*/  LDL.LU R18, [R1+0x1a94] ;  /* 0x001a940001127983 */ /* 0x000f280000300800 */
[----:B------:R-:W4:Y:S01]  /*21f740*/  LDL R19, [R1+0x375c] ;  /* 0x00375c0001137983 */ /* 0x000f220000100800 */
[----:B------:R-:W-:-:S02]  /*21f750*/  LOP3.LUT R4, R13, 0xffff, RZ, 0xc0, !PT ;  /* 0x0000ffff0d047812 */ /* 0x000fc400078ec0ff */
[----:B------:R-:W-:Y:S02]  /*21f760*/  LOP3.LUT R3, R16, 0xffff, RZ, 0xc0, !PT ;  /* 0x0000ffff10037812 */ /* 0x000fe400078ec0ff */
[----:B------:R-:W-:Y:S02]  /*21f770*/  LOP3.LUT R7, R10, 0xffff, RZ, 0xc0, !PT ;  /* 0x0000ffff0a077812 */ /* 0x000fe400078ec0ff */
[----:B------:R-:W-:Y:S02]  /*21f780*/  PRMT R10, R22, 0x4210, R2 ;  /* 0x00004210160a7816 */ /* 0x000fe40000000002 */
[----:B------:R-:W-:Y:S02]  /*21f790*/  LOP3.LUT R5, R12, 0xffff, RZ, 0xc0, !PT ;  /* 0x0000ffff0c057812 */ /* 0x000fe400078ec0ff */
[----:B------:R-:W-:Y:S02]  /*21f7a0*/  PRMT R13, R20, 0x4210, R4 ;  /* 0x00004210140d7816 */ /* 0x000fe40000000004 */
[----:B------:R-:W-:-:S02]  /*21f7b0*/  PRMT R12, R21, 0x4210, R3 ;  /* 0x00004210150c7816 */ /* 0x000fc40000000003 */
[----:B------:R-:W-:Y:S01]  /*21f7c0*/  PRMT R16, R23, 0x4210, R8 ;  /* 0x0000421017107816 */ /* 0x000fe20000000008 */
[----:B------:R-:W-:Y:S06]  /*21f7d0*/  BAR.SYNC.DEFER_BLOCKING 0x0 ;  /* 0x0000000000007b1d */ /* 0x000fec0000010000 */
[----:B----4-:R0:W-:Y:S04]  /*21f7e0*/  STL.64 [R1+0x7ee8], R18 ;  /* 0x007ee81201007387 */ /* 0x0101e80000100a00 */
[----:B------:R-:W4:Y:S04]  /*21f7f0*/  LDL.LU R22, [R1+0x6f0] ;  /* 0x0006f00001167983 */ /* 0x000f280000300800 */
[----:B------:R-:W2:Y:S04]  /*21f800*/  LDL.LU R20, [R1+0x1aa4] ;  /* 0x001aa40001147983 */ /* 0x000ea80000300800 */
[----:B------:R-:W2:Y:S04]  /*21f810*/  LDL.LU R21, [R1+0x1aa0] ;  /* 0x001aa00001157983 */ /* 0x000ea80000300800 */
[----:B------:R-:W4:Y:S01]  /*21f820*/  LDL.LU R23, [R1+0x1a9c] ;  /* 0x001a9c0001177983 */ /* 0x000f220000300800 */
[----:B0-----:R-:W-:-:S02]  /*21f830*/  PRMT R18, R14, 0x4210, R6 ;  /* 0x000042100e127816 */ /* 0x001fc40000000006 */
[----:B------:R-:W-:Y:S02]  /*21f840*/  PRMT R19, R15, 0x4210, R5 ;  /* 0x000042100f137816 */ /* 0x000fe40000000005 */
[----:B------:R-:W-:Y:S01]  /*21f850*/  PRMT R17, R17, 0x4210, R7 ;  /* 0x0000421011117816 */ /* 0x000fe20000000007 */
[----:B----4-:R-:W-:Y:S04]  /*21f860*/  STL.64 [R1+0x7ed8], R22 ;  /* 0x007ed81601007387 */ /* 0x010fe80000100a00 */
[----:B--2---:R0:W-:Y:S02]  /*21f870*/  STL.64 [R1+0x7ed0], R20 ;  /* 0x007ed01401007387 */ /* 0x0041e40000100a00 */
[----:B0-----:R-:W-:Y:S02]  /*21f880*/  IMAD.MOV.U32 R20, RZ, RZ, R13 ;  /* 0x000000ffff147224 */ /* 0x001fe400078e000d */
[----:B------:R-:W-:-:S02]  /*21f890*/  IMAD.MOV.U32 R21, RZ, RZ, R12 ;  /* 0x000000ffff157224 */ /* 0x000fc400078e000c */
[----:B------:R-:W0:Y:S01]  /*21f8a0*/  LDS.128 R12, [R27] ;  /* 0x000000001b0c7984 */ /* 0x000e220000000c00 */
[----:B------:R-:W-:Y:S01]  /*21f8b0*/  IMAD.MOV.U32 R22, RZ, RZ, R10 ;  /* 0x000000ffff167224 */ /* 0x000fe200078e000a */
[----:B------:R-:W-:Y:S06]  /*21f8c0*/  BAR.SYNC.DEFER_BLOCKING 0x0 ;  /* 0x0000000000007b1d */ /* 0x000fec0000010000 */
[----:B0-----:R0:W-:Y:S04]  /*21f8d0*/  STL.64 [R1+0x840], R12 ;  /* 0x0008400c01007387 */ /* 0x0011e80000100a00 */
[----:B------:R-:W-:Y:S04]  /*21f8e0*/  STL.64 [R1+0x848], R14 ;  /* 0x0008480e01007387 */ /* 0x000fe80000100a00 */
[----:B0-----:R-:W2:Y:S04]  /*21f8f0*/  LDL.LU.64 R12, [R1+0x7ef0] ;  /* 0x007ef000010c7983 */ /* 0x001ea80000300a00 */
[----:B------:R-:W4:Y:S04]  /*21f900*/  LDL.LU R10, [R1+0x7c] ;  /* 0x00007c00010a7983 */ /* 0x000f280000300800 */
[----:B------:R-:W-:Y:S01]  /*21f910*/  STSM.16.M88.4 [R26], R16 ;  /* 0x000000101a007844 */ /* 0x000fe20000000200 */
[----:B------:R-:W-:Y:S06]  /*21f920*/  BAR.SYNC.DEFER_BLOCKING 0x0 ;  /* 0x0000000000007b1d */ /* 0x000fec0000010000 */
[----:B------:R-:W0:Y:S01]  /*21f930*/  LDS.128 R16, [R27] ;  /* 0x000000001b107984 */ /* 0x000e220000000c00 */
[----:B------:R-:W-:Y:S01]  /*21f940*/  PRMT R23, R28, 0x4210, R0 ;  /* 0x000042101c177816 */ /* 0x000fe20000000000 */
[----:B------:R-:W-:Y:S06]  /*21f950*/  BAR.SYNC.DEFER_BLOCKING 0x0 ;  /* 0x0000000000007b1d */ /* 0x000fec0000010000 */
[----:B------:R-:W-:Y:S02]  /*21f960*/  STSM.16.M88.4 [R26], R20 ;  /* 0x000000141a007844 */ /* 0x000fe40000000200 */
[----:B------:R-:W-:Y:S06]  /*21f970*/  BAR.SYNC.DEFER_BLOCKING 0x0 ;  /* 0x0000000000007b1d */ /* 0x000fec0000010000 */
[----:B------:R-:W1:Y:S01]  /*21f980*/  LDS.128 R20, [R27] ;  /* 0x000000001b147984 */ /* 0x000e620000000c00 */
[----:B0-----:R-:W-:Y:S01]  /*21f990*/  IMAD.MOV.U32 R28, RZ, RZ, R17 ;  /* 0x000000ffff1c7224 */ /* 0x001fe200078e0011 */
[----:B------:R-:W-:-:S02]  /*21f9a0*/  PRMT R8, R9, 0x5210, R8 ;  /* 0x0000521009087816 */ /* 0x000fc40000000008 */
[----:B---3--:R-:W-:Y:S01]  /*21f9b0*/  PRMT R9, R11, 0x5210, R7 ;  /* 0x000052100b097816 */ /* 0x008fe20000000007 */
[----:B------:R-:W-:Y:S06]  /*21f9c0*/  BAR.SYNC.DEFER_BLOCKING 0x0 ;  /* 0x0000000000007b1d */ /* 0x000fec0000010000 */
[----:B----4-:R-:W-:Y:S04]  /*21f9d0*/  STL [R1+0x7ec8], R10 ;  /* 0x007ec80a01007387 */ /* 0x010fe80000100800 */
[----:B------:R-:W3:Y:S04]  /*21f9e0*/  LDL.LU.64 R14, [R1+0x8b8] ;  /* 0x0008b800010e7983 */ /* 0x000ee80000300a00 */
[----:B------:R-:W-:Y:S04]  /*21f9f0*/  STL [R1+0x820], R16 ;  /* 0x0008201001007387 */ /* 0x000fe80000100800 */
[----:B------:R0:W-:Y:S04]  /*21fa00*/  STL.64 [R1+0x828], R18 ;  /* 0x0008281201007387 */ /* 0x0001e80000100a00 */
[----:B0-----:R-:W4:Y:S01]  /*21fa10*/  LDL.LU.64 R18, [R1+0x7ee8] ;  /* 0x007ee80001127983 */ /* 0x001f220000300a00 */
[----:B--2---:R-:W-:-:S03]  /*21fa20*/  PRMT R11, R12, 0x5210, R5 ;  /* 0x000052100c0b7816 */ /* 0x004fc60000000005 */
[----:B------:R-:W2:Y:S04]  /*21fa30*/  LDL.LU.64 R16, [R1+0x8b0] ;  /* 0x0008b00001107983 */ /* 0x000ea80000300a00 */
[----:B------:R0:W-:Y:S04]  /*21fa40*/  STL [R1+0x74f8], R28 ;  /* 0x0074f81c01007387 */ /* 0x0001e80000100800 */
[----:B------:R-:W2:Y:S04]  /*21fa50*/  LDL.LU R12, [R1+0x7ee0] ;  /* 0x007ee000010c7983 */ /* 0x000ea80000300800 */
[----:B-1----:R-:W-:Y:S01]  /*21fa60*/  STL [R1+0x714], R21 ;  /* 0x0007141501007387 */ /* 0x002fe20000100800 */
[----:B0-----:R-:W-:-:S03]  /*21fa70*/  IMAD.MOV.U32 R28, RZ, RZ, R20 ;  /* 0x000000ffff1c7224 */ /* 0x001fc600078e0014 */
[----:B------:R0:W-:Y:S04]  /*21fa80*/  STL.64 [R1+0x718], R22 ;  /* 0x0007181601007387 */ /* 0x0001e80000100a00 */
[----:B0-----:R-:W2:Y:S04]  /*21fa90*/  LDL.LU.64 R22, [R1+0x7ed8] ;  /* 0x007ed80001167983 */ /* 0x001ea80000300a00 */
[----:B------:R-:W2:Y:S01]  /*21faa0*/  LDL.LU.64 R20, [R1+0x7ed0] ;  /* 0x007ed00001147983 */ /* 0x000ea20000300a00 */
[----:B------:R-:W-:Y:S02]  /*21fab0*/  PRMT R7, R29, 0x5210, R0 ;  /* 0x000052101d077816 */ /* 0x000fe40000000000 */
[----:B----4-:R-:W-:-:S05]  /*21fac0*/  PRMT R10, R18, 0x5210, R6 ;  /* 0x00005210120a7816 */ /* 0x010fca0000000006 */
[----:B------:R-:W-:Y:S01]  /*21fad0*/  STSM.16.M88.4 [R26], R8 ;  /* 0x000000081a007844 */ /* 0x000fe20000000200 */
[----:B------:R-:W-:Y:S06]  /*21fae0*/  BAR.SYNC.DEFER_BLOCKING 0x0 ;  /* 0x0000000000007b1d */ /* 0x000fec0000010000 */
[----:B------:R-:W0:Y:S02]  /*21faf0*/  LDS.128 R8, [R27] ;  /* 0x000000001b087984 */ /* 0x000e240000000c00 */
[----:B------:R-:W-:Y:S01]  /*21fb00*/  BAR.SYNC.DEFER_BLOCKING 0x0 ;  /* 0x0000000000007b1d */ /* 0x000fe20000010000 */
[----:B------:R-:W-:-:S02]  /*21fb10*/  ISETP.LT.AND P0, PT, R19, UR7, !P0 ;  /* 0x0000000713007c0c */ /* 0x000fc4000c701270 */
[----:B--2---:R-:W-:Y:S02]  /*21fb20*/  PRMT R4, R20, 0x5210, R4 ;  /* 0x0000521014047816 */ /* 0x004fe40000000004 */
[----:B------:R-:W-:Y:S01]  /*21fb30*/  PRMT R5, R21, 0x5210, R3 ;  /* 0x0000521015057816 */ /* 0x000fe20000000003 */
[----:B------:R-:W1:Y:S01]  /*21fb40*/  LDCU UR7, c[0x0][0x39c] ;  /* 0x00007380ff0777ac */ /* 0x000e620008000800 */
[----:B------:R-:W2:Y:S01]  /*21fb50*/  LDL.LU.64 R18, [R1+0x8a8] ;  /* 0x0008a80001127983 */ /* 0x000ea20000300a00 */
[----:B0-----:R-:W-:-:S03]  /*21fb60*/  IMAD.MOV.U32 R29, RZ, RZ, R8 ;  /* 0x000000ffff1d7224 */ /* 0x001fc600078e0008 */
[----:B------:R-:W-:Y:S04]  /*21fb70*/  STL [R1+0x784], R9 ;  /* 0x0007840901007387 */ /* 0x000fe80000100800 */
[----:B------:R0:W-:Y:S04]  /*21fb80*/  STL.64 [R1+0x788], R10 ;  /* 0x0007880a01007387 */ /* 0x0001e80000100a00 */
[----:B0-----:R-:W4:Y:S04]  /*21fb90*/  LDL.LU R10, [R1+0x7ec8] ;  /* 0x007ec800010a7983 */ /* 0x001f280000300800 */
[----:B------:R0:W-:Y:S04]  /*21fba0*/  STL.64 [R1+0x7508], R28 ;  /* 0x0075081c01007387 */ /* 0x0001e80000100a00 */
[----:B------:R-:W2:Y:S04]  /*21fbb0*/  LDL.LU.64 R20, [R1+0x8a0] ;  /* 0x0008a00001147983 */ /* 0x000ea80000300a00 */
[----:B------:R-:W2:Y:S04]  /*21fbc0*/  LDL.LU R0, [R1+0x6e0] ;  /* 0x0006e00001007983 */ /* 0x000ea80000300800 */
[----:B0-----:R-:W2:Y:S04]  /*21fbd0*/  LDL.LU.64 R28, [R1+0x880] ;  /* 0x00088000011c7983 */ /* 0x001ea80000300a00 */
[----:B--2---:R0:W-:Y:S04]  /*21fbe0*/  STL.64 [R1+0x7eb0], R28 ;  /* 0x007eb01c01007387 */ /* 0x0041e80000100a00 */
[----:B0-----:R-:W2:Y:S04]  /*21fbf0*/  LDL.LU.64 R28, [R1+0x888] ;  /* 0x00088800011c7983 */ /* 0x001ea80000300a00 */
[----:B--2---:R0:W-:Y:S04]  /*21fc00*/  STL.64 [R1+0x7eb8], R28 ;  /* 0x007eb81c01007387 */ /* 0x0041e80000100a00 */
[----:B0-----:R-:W2:Y:S01]  /*21fc10*/  LDL.LU.64 R28, [R1+0x890] ;  /* 0x00089000011c7983 */ /* 0x001ea20000300a00 */
[----:B------:R-:W-:-:S05]  /*21fc20*/  PRMT R6, R23, 0x5210, R2 ;  /* 0x0000521017067816 */ /* 0x000fca0000000002 */
[----:B------:R0:W-:Y:S01]  /*21fc30*/  STSM.16.M88.4 [R26], R4 ;  /* 0x000000041a007844 */ /* 0x0001e20000000200 */
[C---:B------:R-:W-:Y:S01]  /*21fc40*/  PRMT R2, R22.reuse, 0x7770, RZ ;  /* 0x0000777016027816 */ /* 0x040fe200000000ff */
[----:B------:R-:W-:Y:S01]  /*21fc50*/  BAR.SYNC.DEFER_BLOCKING 0x0 ;  /* 0x0000000000007b1d */ /* 0x000fe20000010000 */
[----:B0-----:R-:W-:-:S05]  /*21fc60*/  PRMT R26, R22, 0x7771, RZ ;  /* 0x00007771161a7816 */ /* 0x001fca00000000ff */
[----:B--2---:R0:W-:Y:S04]  /*21fc70*/  STL.64 [R1+0x7ec0], R28 ;  /* 0x007ec01c01007387 */ /* 0x0041e80000100a00 */
[----:B0-----:R-:W2:Y:S04]  /*21fc80*/  LDL.LU.64 R28, [R1+0x898] ;  /* 0x00089800011c7983 */ /* 0x001ea80000300a00 */
[----:B---3--:R0:W-:Y:S04]  /*21fc90*/  @P0 STG.E.U8 desc[UR4][R14.64], R2 ;  /* 0x000000020e000986 */ /* 0x0081e8000c101104 */
[----:B------:R3:W-:Y:S04]  /*21fca0*/  @P6 STG.E.U8 desc[UR4][R16.64], R26 ;  /* 0x0000001a10006986 */ /* 0x0007e8000c101104 */
[----:B------:R-:W4:Y:S04]  /*21fcb0*/  LDL.LU.64 R24, [R1+0x908] ;  /* 0x0009080001187983 */ /* 0x000f280000300a00 */
[----:B0-----:R-:W4:Y:S01]  /*21fcc0*/  LDL.LU.64 R2, [R1+0x900] ;  /* 0x0009000001027983 */ /* 0x001f220000300a00 */
[----:B---3--:R-:W-:-:S03]  /*21fcd0*/  PRMT R26, R22, 0x7772, RZ ;  /* 0x00007772161a7816 */ /* 0x008fc600000000ff */
[----:B------:R-:W3:Y:S04]  /*21fce0*/  LDL.LU R11, [R1+0x6d0] ;  /* 0x0006d000010b7983 */ /* 0x000ee80000300800 */
[----:B------:R0:W-:Y:S04]  /*21fcf0*/  @P5 STG.E.U8 desc[UR4][R18.64], R26 ;  /* 0x0000001a12005986 */ /* 0x0001e8000c101104 */
[----:B------:R-:W3:Y:S04]  /*21fd00*/  LDL.LU R23, [R1+0x6c0] ;  /* 0x0006c00001177983 */ /* 0x000ee80000300800 */
[----:B------:R-:W3:Y:S01]  /*21fd10*/  LDL.LU.64 R4, [R1+0x8e8] ;  /* 0x0008e80001047983 */ /* 0x000ee20000300a00 */
[----:B0-----:R-:W-:-:S03]  /*21fd20*/  PRMT R26, R22, 0x7773, RZ ;  /* 0x00007773161a7816 */ /* 0x001fc600000000ff */
[----:B------:R-:W3:Y:S04]  /*21fd30*/  LDL.LU.64 R6, [R1+0x8e0] ;  /* 0x0008e00001067983 */ /* 0x000ee80000300a00 */
[----:B------:R0:W-:Y:S04]  /*21fd40*/  @P4 STG.E.U8 desc[UR4][R20.64], R26 ;  /* 0x0000001a14004986 */ /* 0x0001e8000c101104 */
[----:B------:R-:W3:Y:S04]  /*21fd50*/  LDL.LU.64 R8, [R1+0x8d8] ;  /* 0x0008d80001087983 */ /* 0x000ee80000300a00 */
[----:B------:R-:W3:Y:S01]  /*21fd60*/  LDL.LU.64 R14, [R1+0x8d0] ;  /* 0x0008d000010e7983 */ /* 0x000ee20000300a00 */
[----:B0-----:R-:W-:-:S03]  /*21fd70*/  PRMT R26, R0, 0x7770, RZ ;  /* 0x00007770001a7816 */ /* 0x001fc600000000ff */
[----:B------:R-:W3:Y:S04]  /*21fd80*/  LDL.LU.64 R16, [R1+0x8c8] ;  /* 0x0008c80001107983 */ /* 0x000ee80000300a00 */
[----:B------:R-:W3:Y:S04]  /*21fd90*/  LDL.LU.64 R18, [R1+0x8c0] ;  /* 0x0008c00001127983 */ /* 0x000ee80000300a00 */
[----:B------:R-:W3:Y:S04]  /*21fda0*/  LDL.LU.64 R20, [R1+0x920] ;  /* 0x0009200001147983 */ /* 0x000ee80000300a00 */
[----:B------:R-:W3:Y:S04]  /*21fdb0*/  LDL.LU R22, [R1+0x6f4] ;  /* 0x0006f40001167983 */ /* 0x000ee80000300800 */
[----:B--2---:R0:W-:Y:S04]  /*21fdc0*/  @P3 STG.E.U8 desc[UR4][R28.64], R26 ;  /* 0x0000001a1c003986 */ /* 0x0041e8000c101104 */
[----:B0-----:R-:W2:Y:S01]  /*21fdd0*/  LDL.LU.64 R28, [R1+0x7ec0] ;  /* 0x007ec000011c7983 */ /* 0x001ea20000300a00 */
[----:B------:R-:W-:-:S05]  /*21fde0*/  PRMT R26, R0, 0x7771, RZ ;  /* 0x00007771001a7816 */ /* 0x000fca00000000ff */
[----:B--2---:R0:W-:Y:S04]  /*21fdf0*/  @P2 STG.E.U8 desc[UR4][R28.64], R26 ;  /* 0x0000001a1c002986 */ /* 0x0041e8000c101104 */
[----:B0-----:R-:W2:Y:S01]  /*21fe00*/  LDL.LU.64 R28, [R1+0x7eb8] ;  /* 0x007eb800011c7983 */ /* 0x001ea20000300a00 */
[----:B------:R-:W-:Y:S02]  /*21fe10*/  PRMT R26, R0, 0x7772, RZ ;  /* 0x00007772001a7816 */ /* 0x000fe400000000ff */
[----:B------:R-:W-:Y:S02]  /*21fe20*/  LOP3.LUT P6, RZ, R12, 0x200, RZ, 0xc0, !PT ;  /* 0x000002000cff7812 */ /* 0x000fe400078cc0ff */
[C---:B----4-:R-:W-:Y:S02]  /*21fe30*/  LOP3.LUT P0, RZ, R10.reuse, 0x10000, RZ, 0xc0, !PT ;  /* 0x000100000aff7812 */ /* 0x050fe4000780c0ff */
[----:B------:R-:W-:-:S09]  /*21fe40*/  LOP3.LUT R10, R10, 0xffffbfff, RZ, 0xc0, !PT ;  /* 0xffffbfff0a0a7812 */ /* 0x000fd200078ec0ff */
[----:B------:R-:W-:Y:S02]  /*21fe50*/  @P6 LOP3.LUT R10, R10, 0x4000, RZ, 0xfc, !PT ;  /* 0x000040000a0a6812 */ /* 0x000fe400078efcff */
[----:B------:R-:W-:Y:S01]  /*21fe60*/  LOP3.LUT P6, RZ, R12, 0x4, RZ, 0xc0, !PT ;  /* 0x000000040cff7812 */ /* 0x000fe200078cc0ff */
[----:B--2---:R0:W-:Y:S04]  /*21fe70*/  @P1 STG.E.U8 desc[UR4][R28.64], R26 ;  /* 0x0000001a1c001986 */ /* 0x0041e8000c101104 */
[----:B0-----:R-:W2:Y:S01]  /*21fe80*/  LDL.LU.64 R28, [R1+0x7eb0] ;  /* 0x007eb000011c7983 */ /* 0x001ea20000300a00 */
[----:B------:R-:W-:-:S07]  /*21fe90*/  LOP3.LUT R10, R10, 0xffff7fff, RZ, 0xc0, !PT ;  /* 0xffff7fff0a0a7812 */ /* 0x000fce00078ec0ff */
[----:B------:R-:W-:Y:S02]  /*21fea0*/  @P6 LOP3.LUT R10, R10, 0x8000, RZ, 0xfc, !PT ;  /* 0x000080000a0a6812 */ /* 0x000fe400078efcff */
[----:B------:R-:W-:Y:S02]  /*21feb0*/  LOP3.LUT P6, RZ, R12, 0x2, RZ, 0xc0, !PT ;  /* 0x000000020cff7812 */ /* 0x000fe400078cc0ff */
[----:B------:R-:W-:Y:S02]  /*21fec0*/  PRMT R26, R0, 0x7773, RZ ;  /* 0x00007773001a7816 */ /* 0x000fe400000000ff */
[C---:B------:R-:W-:Y:S02]  /*21fed0*/  LOP3.LUT P1, RZ, R12.reuse, 0x10, RZ, 0xc0, !PT ;  /* 0x000000100cff7812 */ /* 0x040fe4000782c0ff */
[C---:B------:R-:W-:Y:S02]  /*21fee0*/  LOP3.LUT P2, RZ, R12.reuse, 0x20, RZ, 0xc0, !PT ;  /* 0x000000200cff7812 */ /* 0x040fe4000784c0ff */
[----:B------:R-:W-:-:S02]  /*21fef0*/  LOP3.LUT P3, RZ, R12, 0x40, RZ, 0xc0, !PT ;  /* 0x000000400cff7812 */ /* 0x000fc4000786c0ff */
[C---:B------:R-:W-:Y:S02]  /*21ff00*/  LOP3.LUT P4, RZ, R12.reuse, 0x80, RZ, 0xc0, !PT ;  /* 0x000000800cff7812 */ /* 0x040fe4000788c0ff */
[----:B------:R-:W-:Y:S01]  /*21ff10*/  LOP3.LUT P5, RZ, R12, 0x100, RZ, 0xc0, !PT ;  /* 0x000001000cff7812 */ /* 0x000fe200078ac0ff */
[----:B--2---:R3:W-:Y:S02]  /*21ff20*/  @P0 STG.E.U8 desc[UR4][R28.64], R26 ;  /* 0x0000001a1c000986 */ /* 0x0047e4000c101104 */
[----:B---3--:R-:W-:-:S05]  /*21ff30*/  PRMT R26, R11, 0x7770, RZ ;  /* 0x000077700b1a7816 */ /* 0x008fca00000000ff */
[----:B------:R0:W-:Y:S01]  /*21ff40*/  @P6 STG.E.U8 desc[UR4][R24.64], R26 ;  /* 0x0000001a18006986 */ /* 0x0001e2000c101104 */
[----:B------:R-:W-:Y:S02]  /*21ff50*/  LOP3.LUT P6, RZ, R10, 0x8000, RZ, 0xc0, !PT ;  /* 0x000080000aff7812 */ /* 0x000fe400078cc0ff */
[----:B------:R-:W-:Y:S02]  /*21ff60*/  LOP3.LUT P0, RZ, R12, 0x8, RZ, 0xc0, !PT ;  /* 0x000000080cff7812 */ /* 0x000fe4000780c0ff */
[----:B0-----:R-:W-:-:S09]  /*21ff70*/  PRMT R26, R11, 0x7771, RZ ;  /* 0x000077710b1a7816 */ /* 0x001fd200000000ff */
[----:B------:R0:W-:Y:S02]  /*21ff80*/  @P6 STG.E.U8 desc[UR4][R2.64], R26 ;  /* 0x0000001a02006986 */ /* 0x0001e4000c101104 */
[----:B0-----:R-:W-:-:S05]  /*21ff90*/  PRMT R26, R11, 0x7772, RZ ;  /* 0x000077720b1a7816 */ /* 0x001fca00000000ff */
[----:B------:R0:W-:Y:S02]  /*21ffa0*/  @P0 STG.E.U8 desc[UR4][R4.64], R26 ;  /* 0x0000001a04000986 */ /* 0x0001e4000c101104 */
[----:B0-----:R-:W-:-:S05]  /*21ffb0*/  PRMT R26, R11, 0x7773, RZ ;  /* 0x000077730b1a7816 */ /* 0x001fca00000000ff */
[----:B------:R0:W-:Y:S02]  /*21ffc0*/  @P1 STG.E.U8 desc[UR4][R6.64], R26 ;  /* 0x0000001a06001986 */ /* 0x0001e4000c101104 */
[----:B0-----:R-:W-:-:S05]  /*21ffd0*/  PRMT R26, R23, 0x7770, RZ ;  /* 0x00007770171a7816 */ /* 0x001fca00000000ff */
[----:B------:R0:W-:Y:S01]  /*21ffe0*/  @P2 STG.E.U8 desc[UR4][R8.64], R26 ;  /* 0x0000001a08002986 */ /* 0x0001e2000c101104 */
[----:B------:R-:W-:Y:S02]  /*21fff0*/  LOP3.LUT P6, RZ, R10, 0x4000, RZ, 0xc0, !PT ;  /* 0x000040000aff7812 */ /* 0x000fe400078cc0ff */
[----:B0-----:R-:W-:-:S05]  /*220000*/  PRMT R26, R23, 0x7771, RZ ;  /* 0x00007771171a7816 */ /* 0x001fca00000000ff */
[----:B------:R0:W-:Y:S02]  /*220010*/  @P3 STG.E.U8 desc[UR4][R14.64], R26 ;  /* 0x0000001a0e003986 */ /* 0x0001e4000c101104 */
[----:B0-----:R-:W-:-:S05]  /*220020*/  PRMT R26, R23, 0x7772, RZ ;  /* 0x00007772171a7816 */ /* 0x001fca00000000ff */
[----:B------:R0:W-:Y:S02]  /*220030*/  @P4 STG.E.U8 desc[UR4][R16.64], R26 ;  /* 0x0000001a10004986 */ /* 0x0001e4000c101104 */
[----:B0-----:R-:W-:-:S05]  /*220040*/  PRMT R26, R23, 0x7773, RZ ;  /* 0x00007773171a7816 */ /* 0x001fca00000000ff */
[----:B------:R0:W-:Y:S02]  /*220050*/  @P5 STG.E.U8 desc[UR4][R18.64], R26 ;  /* 0x0000001a12005986 */ /* 0x0001e4000c101104 */
[----:B0-----:R-:W-:-:S05]  /*220060*/  PRMT R26, R22, 0x7770, RZ ;  /* 0x00007770161a7816 */ /* 0x001fca00000000ff */
[----:B------:R0:W-:Y:S04]  /*220070*/  @P6 STG.E.U8 desc[UR4][R20.64], R26 ;  /* 0x0000001a14006986 */ /* 0x0001e8000c101104 */
[----:B0-----:R-:W2:Y:S01]  /*220080*/  LDL.LU.64 R20, [R1+0x950] ;  /* 0x0009500001147983 */ /* 0x001ea20000300a00 */
[----:B------:R-:W-:Y:S02]  /*220090*/  LOP3.LUT P4, RZ, R12, 0x400, RZ, 0xc0, !PT ;  /* 0x000004000cff7812 */ /* 0x000fe4000788c0ff */
[----:B------:R-:W-:Y:S01]  /*2200a0*/  PRMT R26, R22, 0x7771, RZ ;  /* 0x00007771161a7816 */ /* 0x000fe200000000ff */
[----:B------:R-:W3:Y:S04]  /*2200b0*/  LDL.LU.64 R8, [R1+0x948] ;  /* 0x0009480001087983 */ /* 0x000ee80000300a00 */
[----:B------:R-:W4:Y:S04]  /*2200c0*/  LDL.LU.64 R14, [R1+0x940] ;  /* 0x00094000010e7983 */ /* 0x000f280000300a00 */
[----:B------:R-:W3:Y:S04]  /*2200d0*/  LDL.LU.64 R16, [R1+0x938] ;  /* 0x0009380001107983 */ /* 0x000ee80000300a00 */
[----:B------:R-:W3:Y:S04]  /*2200e0*/  LDL.LU.64 R18, [R1+0x930] ;  /* 0x0009300001127983 */ /* 0x000ee80000300a00 */
[----:B------:R-:W3:Y:S04]  /*2200f0*/  LDL.LU R23, [R1+0x6e4] ;  /* 0x0006e40001177983 */ /* 0x000ee80000300800 */
[----:B--2---:R0:W-:Y:S04]  /*220100*/  @P4 STG.E.U8 desc[UR4][R20.64], R26 ;  /* 0x0000001a14004986 */ /* 0x0041e8000c101104 */
[----:B0-----:R-:W2:Y:S04]  /*220110*/  LDL.LU.64 R20, [R1+0x928] ;  /* 0x0009280001147983 */ /* 0x001ea80000300a00 */
[----:B------:R-:W2:Y:S04]  /*220120*/  LDL.LU.64 R28, [R1+0x9a8] ;  /* 0x0009a800011c7983 */ /* 0x000ea80000300a00 */
[----:B--2---:R0:W-:Y:S04]  /*220130*/  STL.64 [R1+0x7ea0], R28 ;  /* 0x007ea01c01007387 */ /* 0x0041e80000100a00 */
[----:B0-----:R-:W2:Y:S01]  /*220140*/  LDL.LU.64 R28, [R1+0x958] ;  /* 0x00095800011c7983 */ /* 0x001ea20000300a00 */
[----:B------:R-:W-:-:S02]  /*220150*/  LOP3.LUT P0, RZ, R12, 0x400000, RZ, 0xc0, !PT ;  /* 0x004000000cff7812 */ /* 0x000fc4000780c0ff */
[----:B------:R-:W-:-:S11]  /*220160*/  LOP3.LUT R10, R10, 0xffffffdf, RZ, 0xc0, !PT ;  /* 0xffffffdf0a0a7812 */ /* 0x000fd600078ec0ff */
[----:B------:R-:W-:Y:S02]  /*220170*/  @P0 LOP3.LUT R10, R10, 0x20, RZ, 0xfc, !PT ;  /* 0x000000200a0a0812 */ /* 0x000fe400078efcff */
[----:B------:R-:W-:Y:S02]  /*220180*/  LOP3.LUT P0, RZ, R12, 0x200000, RZ, 0xc0, !PT ;  /* 0x002000000cff7812 */ /* 0x000fe4000780c0ff */
        /* <DEDUP_REMOVED lines=14> */
[----:B------:R-:W-:Y:S01]  /*220270*/  LOP3.LUT P0, RZ, R12, 0x10000, RZ, 0xc0, !PT ;  /* 0x000100000cff7812 */ /* 0x000fe2000780c0ff */
[----:B--2---:R0:W-:Y:S04]  /*220280*/  STL.64 [R1+0x7ea8], R28 ;  /* 0x007ea81c01007387 */ /* 0x0041e80000100a00 */
[----:B0-----:R-:W2:Y:S01]  /*220290*/  LDL.LU.64 R28, [R1+0x970] ;  /* 0x00097000011c7983 */ /* 0x001ea20000300a00 */
[----:B------:R-:W-:Y:S02]  /*2202a0*/  LOP3.LUT R10, R10, 0xfffff7ff, RZ, 0xc0, !PT ;  /* 0xfffff7ff0a0a7812 */ /* 0x000fe400078ec0ff */
[----:B------:R-:W-:Y:S01]  /*2202b0*/  LOP3.LUT P5, RZ, R12, 0x800, RZ, 0xc0, !PT ;  /* 0x000008000cff7812 */ /* 0x000fe200078ac0ff */
[----:B------:R-:W2:Y:S04]  /*2202c0*/  LDL.LU.64 R24, [R1+0x9a0] ;  /* 0x0009a00001187983 */ /* 0x000ea80000300a00 */
[----:B------:R-:W-:-:S02]  /*2202d0*/  @P0 LOP3.LUT R10, R10, 0x800, RZ, 0xfc, !PT ;  /* 0x000008000a0a0812 */ /* 0x000fc400078efcff */
[----:B------:R-:W-:Y:S01]  /*2202e0*/  LOP3.LUT P0, RZ, R12, 0x8000, RZ, 0xc0, !PT ;  /* 0x000080000cff7812 */ /* 0x000fe2000780c0ff */
[----:B------:R-:W2:Y:S01]  /*2202f0*/  LDL.LU.64 R2, [R1+0x998] ;  /* 0x0009980001027983 */ /* 0x000ea20000300a00 */
[----:B------:R-:W-:Y:S02]  /*220300*/  LOP3.LUT R10, R10, 0xffffefff, RZ, 0xc0, !PT ;  /* 0xffffefff0a0a7812 */ /* 0x000fe400078ec0ff */
[----:B------:R-:W-:Y:S01]  /*220310*/  LOP3.LUT P6, RZ, R12, 0x1000, RZ, 0xc0, !PT ;  /* 0x000010000cff7812 */ /* 0x000fe200078cc0ff */
[----:B------:R-:W2:Y:S01]  /*220320*/  LDL.LU R11, [R1+0x6c4] ;  /* 0x0006c400010b7983 */ /* 0x000ea20000300800 */
[----:B------:R-:W-:-:S03]  /*220330*/  PRMT R26, R22, 0x7772, RZ ;  /* 0x00007772161a7816 */ /* 0x000fc600000000ff */
[----:B------:R-:W2:Y:S04]  /*220340*/  LDL.LU.64 R4, [R1+0x990] ;  /* 0x0009900001047983 */ /* 0x000ea80000300a00 */
[----:B------:R-:W-:Y:S01]  /*220350*/  @P0 LOP3.LUT R10, R10, 0x1000, RZ, 0xfc, !PT ;  /* 0x000010000a0a0812 */ /* 0x000fe200078efcff */
[----:B---3--:R0:W-:Y:S01]  /*220360*/  @P5 STG.E.U8 desc[UR4][R8.64], R26 ;  /* 0x0000001a08005986 */ /* 0x0081e2000c101104 */
[----:B------:R-:W-:Y:S02]  /*220370*/  LOP3.LUT P0, RZ, R12, 0x4000, RZ, 0xc0, !PT ;  /* 0x000040000cff7812 */ /* 0x000fe4000780c0ff */
[----:B------:R-:W-:Y:S01]  /*220380*/  LOP3.LUT R10, R10, 0xffffdfff, RZ, 0xc0, !PT ;  /* 0xffffdfff0a0a7812 */ /* 0x000fe200078ec0ff */
[----:B------:R-:W3:Y:S01]  /*220390*/  LDL.LU.64 R6, [R1+0x988] ;  /* 0x0009880001067983 */ /* 0x000ee20000300a00 */
[----:B0-----:R-:W-:-:S03]  /*2203a0*/  PRMT R26, R22, 0x7773, RZ ;  /* 0x00007773161a7816 */ /* 0x001fc600000000ff */
[----:B------:R-:W3:Y:S06]  /*2203b0*/  LDL.LU.64 R8, [R1+0x980] ;  /* 0x0009800001087983 */ /* 0x000eec0000300a00 */
[----:B------:R-:W-:Y:S02]  /*2203c0*/  @P0 LOP3.LUT R10, R10, 0x2000, RZ, 0xfc, !PT ;  /* 0x000020000a0a0812 */ /* 0x000fe400078efcff */
[----:B------:R-:W-:Y:S01]  /*2203d0*/  LOP3.LUT P0, RZ, R12, 0x2000, RZ, 0xc0, !PT ;  /* 0x000020000cff7812 */ /* 0x000fe2000780c0ff */
[----:B----4-:R0:W-:Y:S02]  /*2203e0*/  @P6 STG.E.U8 desc[UR4][R14.64], R26 ;  /* 0x0000001a0e006986 */ /* 0x0101e4000c101104 */
[----:B0-----:R-:W-:-:S02]  /*2203f0*/  PRMT R26, R23, 0x7770, RZ ;  /* 0x00007770171a7816 */ /* 0x001fc400000000ff */
[----:B------:R-:W4:Y:S08]  /*220400*/  LDL.LU.64 R14, [R1+0x978] ;  /* 0x00097800010e7983 */ /* 0x000f300000300a00 */
[----:B------:R0:W-:Y:S01]  /*220410*/  @P0 STG.E.U8 desc[UR4][R16.64], R26 ;  /* 0x0000001a10000986 */ /* 0x0001e2000c101104 */
[C---:B------:R-:W-:Y:S02]  /*220420*/  LOP3.LUT P0, RZ, R10.reuse, 0x2000, RZ, 0xc0, !PT ;  /* 0x000020000aff7812 */ /* 0x040fe4000780c0ff */
[----:B0-----:R-:W-:Y:S01]  /*220430*/  PRMT R26, R23, 0x7771, RZ ;  /* 0x00007771171a7816 */ /* 0x001fe200000000ff */
[----:B------:R-:W3:Y:S10]  /*220440*/  LDL.LU.64 R16, [R1+0x9b0] ;  /* 0x0009b00001107983 */ /* 0x000ef40000300a00 */
[----:B------:R0:W-:Y:S01]  /*220450*/  @P0 STG.E.U8 desc[UR4][R18.64], R26 ;  /* 0x0000001a12000986 */ /* 0x0001e2000c101104 */
[----:B------:R-:W-:-:S02]  /*220460*/  LOP3.LUT P0, RZ, R10, 0x1000, RZ, 0xc0, !PT ;  /* 0x000010000aff7812 */ /* 0x000fc4000780c0ff */
[----:B0-----:R-:W-:Y:S01]  /*220470*/  PRMT R26, R23, 0x7772, RZ ;  /* 0x00007772171a7816 */ /* 0x001fe200000000ff */
[----:B------:R-:W3:Y:S10]  /*220480*/  LDL.LU.64 R18, [R1+0x9c8] ;  /* 0x0009c80001127983 */ /* 0x000ef40000300a00 */
[----:B------:R0:W-:Y:S01]  /*220490*/  @P0 STG.E.U8 desc[UR4][R20.64], R26 ;  /* 0x0000001a14000986 */ /* 0x0001e2000c101104 */
[----:B------:R-:W-:-:S02]  /*2204a0*/  LOP3.LUT P0, RZ, R10, 0x800, RZ, 0xc0, !PT ;  /* 0x000008000aff7812 */ /* 0x000fc4000780c0ff */
[----:B0-----:R-:W-:Y:S01]  /*2204b0*/  PRMT R26, R23, 0x7773, RZ ;  /* 0x00007773171a7816 */ /* 0x001fe200000000ff */
[----:B------:R-:W3:Y:S04]  /*2204c0*/  LDL.LU.64 R20, [R1+0x9c0] ;  /* 0x0009c00001147983 */ /* 0x000ee80000300a00 */
[----:B------:R-:W3:Y:S06]  /*2204d0*/  LDL.LU.64 R22, [R1+0x9b8] ;  /* 0x0009b80001167983 */ /* 0x000eec0000300a00 */
[----:B--2---:R0:W-:Y:S04]  /*2204e0*/  @P0 STG.E.U8 desc[UR4][R28.64], R26 ;  /* 0x0000001a1c000986 */ /* 0x0041e8000c101104 */
[----:B0-----:R-:W2:Y:S01]  /*2204f0*/  LDL.LU.64 R28, [R1+0x7ea8] ;  /* 0x007ea800011c7983 */ /* 0x001ea20000300a00 */
[----:B------:R-:W-:-:S02]  /*220500*/  LOP3.LUT P0, RZ, R10, 0x400, RZ, 0xc0, !PT ;  /* 0x000004000aff7812 */ /* 0x000fc4000780c0ff */
[----:B------:R-:W-:-:S11]  /*220510*/  PRMT R26, R13, 0x7770, RZ ;  /* 0x000077700d1a7816 */ /* 0x000fd600000000ff */
[----:B--2---:R0:W-:Y:S04]  /*220520*/  @P0 STG.E.U8 desc[UR4][R28.64], R26 ;  /* 0x0000001a1c000986 */ /* 0x0041e8000c101104 */
[----:B0-----:R-:W2:Y:S01]  /*220530*/  LDL.LU.64 R28, [R1+0x7ea0] ;  /* 0x007ea000011c7983 */ /* 0x001ea20000300a00 */
[----:B------:R-:W-:Y:S02]  /*220540*/  LOP3.LUT P0, RZ, R10, 0x200, RZ, 0xc0, !PT ;  /* 0x000002000aff7812 */ /* 0x000fe4000780c0ff */
[----:B------:R-:W-:-:S11]  /*220550*/  PRMT R26, R13, 0x7771, RZ ;  /* 0x000077710d1a7816 */ /* 0x000fd600000000ff */
[----:B--2---:R0:W-:Y:S01]  /*220560*/  @P0 STG.E.U8 desc[UR4][R28.64], R26 ;  /* 0x0000001a1c000986 */ /* 0x0041e2000c101104 */
[----:B------:R-:W-:Y:S02]  /*220570*/  LOP3.LUT P0, RZ, R10, 0x100, RZ, 0xc0, !PT ;  /* 0x000001000aff7812 */ /* 0x000fe4000780c0ff */
[----:B0-----:R-:W-:-:S11]  /*220580*/  PRMT R26, R13, 0x7772, RZ ;  /* 0x000077720d1a7816 */ /* 0x001fd600000000ff */
[----:B------:R0:W-:Y:S02]  /*220590*/  @P0 STG.E.U8 desc[UR4][R24.64], R26 ;  /* 0x0000001a18000986 */ /* 0x0001e4000c101104 */
[----:B0-----:R-:W-:Y:S02]  /*2205a0*/  PRMT R26, R13, 0x7773, RZ ;  /* 0x000077730d1a7816 */ /* 0x001fe400000000ff */
[----:B------:R-:W2:Y:S01]  /*2205b0*/  LDL.LU R13, [R1+0x7e9c] ;  /* 0x007e9c00010d7983 */ /* 0x000ea20000300800 */
[----:B------:R-:W-:-:S13]  /*2205c0*/  LOP3.LUT P0, RZ, R10, 0x80, RZ, 0xc0, !PT ;  /* 0x000000800aff7812 */ /* 0x000fda000780c0ff */
[----:B------:R0:W-:Y:S01]  /*2205d0*/  @P0 STG.E.U8 desc[UR4][R2.64], R26 ;  /* 0x0000001a02000986 */ /* 0x0001e2000c101104 */
[----:B------:R-:W-:Y:S02]  /*2205e0*/  LOP3.LUT P0, RZ, R10, 0x40, RZ, 0xc0, !PT ;  /* 0x000000400aff7812 */ /* 0x000fe4000780c0ff */
[----:B0-----:R-:W-:-:S11]  /*2205f0*/  PRMT R26, R11, 0x7770, RZ ;  /* 0x000077700b1a7816 */ /* 0x001fd600000000ff */
[----:B------:R0:W-:Y:S01]  /*220600*/  @P0 STG.E.U8 desc[UR4][R4.64], R26 ;  /* 0x0000001a04000986 */ /* 0x0001e2000c101104 */
[----:B------:R-:W-:Y:S02]  /*220610*/  LOP3.LUT P0, RZ, R10, 0x20, RZ, 0xc0, !PT ;  /* 0x000000200aff7812 */ /* 0x000fe4000780c0ff */
[C---:B------:R-:W-:Y:S02]  /*220620*/  LOP3.LUT P1, RZ, R12.reuse, 0x800000, RZ, 0xc0, !PT ;  /* 0x008000000cff7812 */ /* 0x040fe4000782c0ff */
[----:B------:R-:W-:Y:S02]  /*220630*/  LOP3.LUT P2, RZ, R12, 0x1000000, RZ, 0xc0, !PT ;  /* 0x010000000cff7812 */ /* 0x000fe4000784c0ff */
[----:B0-----:R-:W-:-:S07]  /*220640*/  PRMT R26, R11, 0x7771, RZ ;  /* 0x000077710b1a7816 */ /* 0x001fce00000000ff */
[----:B---3--:R0:W-:Y:S01]  /*220650*/  @P0 STG.E.U8 desc[UR4][R6.64], R26 ;  /* 0x0000001a06000986 */ /* 0x0081e2000c101104 */
[----:B------:R-:W-:Y:S02]  /*220660*/  LOP3.LUT P3, RZ, R12, 0x2000000, RZ, 0xc0, !PT ;  /* 0x020000000cff7812 */ /* 0x000fe4000786c0ff */
[----:B0-----:R-:W-:-:S05]  /*220670*/  PRMT R26, R11, 0x7772, RZ ;  /* 0x000077720b1a7816 */ /* 0x001fca00000000ff */
[----:B------:R0:W-:Y:S01]  /*220680*/  @P1 STG.E.U8 desc[UR4][R8.64], R26 ;  /* 0x0000001a08001986 */ /* 0x0001e2000c101104 */
[----:B------:R-:W-:Y:S02]  /*220690*/  LOP3.LUT P4, RZ, R12, 0x4000000, RZ, 0xc0, !PT ;  /* 0x040000000cff7812 */ /* 0x000fe4000788c0ff */
[----:B0-----:R-:W-:-:S05]  /*2206a0*/  PRMT R26, R11, 0x7773, RZ ;  /* 0x000077730b1a7816 */ /* 0x001fca00000000ff */
[----:B----4-:R2:W-:Y:S01]  /*2206b0*/  @P2 STG.E.U8 desc[UR4][R14.64], R26 ;  /* 0x0000001a0e002986 */ /* 0x0105e2000c101104 */
[C---:B------:R-:W-:Y:S02]  /*2206c0*/  LOP3.LUT P5, RZ, R12.reuse, 0x8000000, RZ, 0xc0, !PT ;  /* 0x080000000cff7812 */ /* 0x040fe400078ac0ff */
[----:B------:R-:W-:Y:S02]  /*2206d0*/  LOP3.LUT P6, RZ, R12, 0x10000000, RZ, 0xc0, !PT ;  /* 0x100000000cff7812 */ /* 0x000fe400078cc0ff */
[----:B--2---:R-:W-:-:S05]  /*2206e0*/  PRMT R26, R13, 0x7770, RZ ;  /* 0x000077700d1a7816 */ /* 0x004fca00000000ff */
[----:B------:R0:W-:Y:S02]  /*2206f0*/  @P3 STG.E.U8 desc[UR4][R16.64], R26 ;  /* 0x0000001a10003986 */ /* 0x0001e4000c101104 */
[----:B0-----:R-:W-:-:S05]  /*220700*/  PRMT R26, R13, 0x7771, RZ ;  /* 0x000077710d1a7816 */ /* 0x001fca00000000ff */
[----:B------:R0:W-:Y:S02]  /*220710*/  @P4 STG.E.U8 desc[UR4][R18.64], R26 ;  /* 0x0000001a12004986 */ /* 0x0001e4000c101104 */
[----:B0-----:R-:W-:-:S05]  /*220720*/  PRMT R26, R13, 0x7772, RZ ;  /* 0x000077720d1a7816 */ /* 0x001fca00000000ff */
[----:B------:R0:W-:Y:S02]  /*220730*/  @P5 STG.E.U8 desc[UR4][R20.64], R26 ;  /* 0x0000001a14005986 */ /* 0x0001e4000c101104 */
[----:B0-----:R-:W-:Y:S02]  /*220740*/  PRMT R26, R13, 0x7773, RZ ;  /* 0x000077730d1a7816 */ /* 0x001fe400000000ff */
[----:B------:R-:W2:Y:S04]  /*220750*/  LDL.LU R13, [R1+0x7e98] ;  /* 0x007e9800010d7983 */ /* 0x000ea80000300800 */
[----:B------:R0:W-:Y:S04]  /*220760*/  @P6 STG.E.U8 desc[UR4][R22.64], R26 ;  /* 0x0000001a16006986 */ /* 0x0001e8000c101104 */
[----:B------:R-:W3:Y:S04]  /*220770*/  LDL.LU.64 R20, [R1+0x9f0] ;  /* 0x0009f00001147983 */ /* 0x000ee80000300a00 */
[----:B0-----:R-:W4:Y:S04]  /*220780*/  LDL.LU.64 R22, [R1+0x9e8] ;  /* 0x0009e80001167983 */ /* 0x001f280000300a00 */
[----:B------:R-:W2:Y:S04]  /*220790*/  LDL.LU.64 R8, [R1+0x9e0] ;  /* 0x0009e00001087983 */ /* 0x000ea80000300a00 */
[----:B------:R-:W2:Y:S01]  /*2207a0*/  LDL.LU R15, [R1+0x6e8] ;  /* 0x0006e800010f7983 */ /* 0x000ea20000300800 */
[----:B------:R-:W-:-:S02]  /*2207b0*/  LOP3.LUT P4, RZ, R12, 0x20000000, RZ, 0xc0, !PT ;  /* 0x200000000cff7812 */ /* 0x000fc4000788c0ff */
[----:B------:R-:W-:Y:S01]  /*2207c0*/  LOP3.LUT P5, RZ, R12, 0x40000000, RZ, 0xc0, !PT ;  /* 0x400000000cff7812 */ /* 0x000fe200078ac0ff */
[----:B------:R-:W3:Y:S04]  /*2207d0*/  LDL.LU.64 R16, [R1+0xa00] ;  /* 0x000a000001107983 */ /* 0x000ee80000300a00 */
[----:B------:R-:W4:Y:S04]  /*2207e0*/  LDL.LU.64 R18, [R1+0x9f8] ;  /* 0x0009f80001127983 */ /* 0x000f280000300a00 */
[----:B------:R-:W4:Y:S01]  /*2207f0*/  LDL.LU R0, [R1+0x6d8] ;  /* 0x0006d80001007983 */ /* 0x000f220000300800 */
[----:B--2---:R-:W-:-:S05]  /*220800*/  PRMT R26, R15, 0x7770, RZ ;  /* 0x000077700f1a7816 */ /* 0x004fca00000000ff */
[----:B---3--:R0:W-:Y:S02]  /*220810*/  @P4 STG.E.U8 desc[UR4][R20.64], R26 ;  /* 0x0000001a14004986 */ /* 0x0081e4000c101104 */
[----:B0-----:R-:W-:Y:S02]  /*220820*/  PRMT R26, R15, 0x7771, RZ ;  /* 0x000077710f1a7816 */ /* 0x001fe400000000ff */
[----:B------:R-:W2:Y:S04]  /*220830*/  LDL.LU.64 R20, [R1+0xa38] ;  /* 0x000a380001147983 */ /* 0x000ea80000300a00 */
[----:B----4-:R0:W-:Y:S04]  /*220840*/  @P5 STG.E.U8 desc[UR4][R22.64], R26 ;  /* 0x0000001a16005986 */ /* 0x0101e8000c101104 */
[----:B0-----:R-:W3:Y:S01]  /*220850*/  LDL.LU.64 R22, [R1+0xa28] ;  /* 0x000a280001167983 */ /* 0x001ee20000300a00 */
[----:B------:R-:W-:-:S02]  /*220860*/  LOP3.LUT P0, RZ, R13, 0x200, RZ, 0xc0, !PT ;  /* 0x000002000dff7812 */ /* 0x000fc4000780c0ff */
[C---:B------:R-:W-:Y:S02]  /*220870*/  LOP3.LUT P6, RZ, R12.reuse, 0x80000000, RZ, 0xc0, !PT ;  /* 0x800000000cff7812 */ /* 0x040fe400078cc0ff */
[----:B------:R-:W-:-:S09]  /*220880*/  LOP3.LUT R12, R12, 0xefffffff, RZ, 0xc0, !PT ;  /* 0xefffffff0c0c7812 */ /* 0x000fd200078ec0ff */
        /* <DEDUP_REMOVED lines=14> */
[----:B------:R-:W-:Y:S01]  /*220970*/  LOP3.LUT R10, R10, 0xfffffffd, RZ, 0xc0, !PT ;  /* 0xfffffffd0a0a7812 */ /* 0x000fe200078ec0ff */
[----:B---3--:R0:W-:Y:S04]  /*220980*/  STL.64 [R1+0x7e90], R22 ;  /* 0x007e901601007387 */ /* 0x0081e80000100a00 */
[----:B0-----:R-:W3:Y:S04]  /*220990*/  LDL.LU.64 R22, [R1+0xa30] ;  /* 0x000a300001167983 */ /* 0x001ee80000300a00 */
[----:B------:R-:W4:Y:S02]  /*2209a0*/  LDL.LU.64 R28, [R1+0xa18] ;  /* 0x000a1800011c7983 */ /* 0x000f240000300a00 */
[----:B------:R-:W-:-:S02]  /*2209b0*/  @P0 LOP3.LUT R10, R10, 0x2, RZ, 0xfc, !PT ;  /* 0x000000020a0a0812 */ /* 0x000fc400078efcff */
[----:B------:R-:W-:Y:S02]  /*2209c0*/  LOP3.LUT P0, RZ, R13, 0x8, RZ, 0xc0, !PT ;  /* 0x000000080dff7812 */ /* 0x000fe4000780c0ff */
[----:B------:R-:W-:-:S11]  /*2209d0*/  LOP3.LUT R10, R10, 0xfffffffb, RZ, 0xc0, !PT ;  /* 0xfffffffb0a0a7812 */ /* 0x000fd600078ec0ff */
[----:B------:R-:W-:Y:S02]  /*2209e0*/  @P0 LOP3.LUT R10, R10, 0x4, RZ, 0xfc, !PT ;  /* 0x000000040a0a0812 */ /* 0x000fe400078efcff */
[----:B------:R-:W-:Y:S02]  /*2209f0*/  LOP3.LUT P0, RZ, R13, 0x4, RZ, 0xc0, !PT ;  /* 0x000000040dff7812 */ /* 0x000fe4000780c0ff */
[----:B------:R-:W-:-:S11]  /*220a00*/  LOP3.LUT R10, R10, 0xfffffff7, RZ, 0xc0, !PT ;  /* 0xfffffff70a0a7812 */ /* 0x000fd600078ec0ff */
[----:B------:R-:W-:Y:S02]  /*220a10*/  @P0 LOP3.LUT R10, R10, 0x8, RZ, 0xfc, !PT ;  /* 0x000000080a0a0812 */ /* 0x000fe400078efcff */
[----:B------:R-:W-:Y:S02]  /*220a20*/  LOP3.LUT P0, RZ, R13, 0x2, RZ, 0xc0, !PT ;  /* 0x000000020dff7812 */ /* 0x000fe4000780c0ff */
[----:B------:R-:W-:Y:S02]  /*220a30*/  LOP3.LUT R10, R10, 0xffffffef, RZ, 0xc0, !PT ;  /* 0xffffffef0a0a7812 */ /* 0x000fe400078ec0ff */
[----:B------:R-:W-:-:S09]  /*220a40*/  PRMT R26, R15, 0x7772, RZ ;  /* 0x000077720f1a7816 */ /* 0x000fd200000000ff */
[----:B------:R-:W-:Y:S02]  /*220a50*/  @P0 LOP3.LUT R10, R10, 0x10, RZ, 0xfc, !PT ;  /* 0x000000100a0a0812 */ /* 0x000fe400078efcff */
[----:B------:R-:W-:Y:S01]  /*220a60*/  LOP3.LUT P0, RZ, R13, 0x1, RZ, 0xc0, !PT ;  /* 0x000000010dff7812 */ /* 0x000fe2000780c0ff */
[----:B------:R0:W-:Y:S02]  /*220a70*/  @P6 STG.E.U8 desc[UR4][R8.64], R26 ;  /* 0x0000001a08006986 */ /* 0x0001e4000c101104 */
[----:B0-----:R-:W-:-:S10]  /*220a80*/  PRMT R26, R15, 0x7773, RZ ;  /* 0x000077730f1a7816 */ /* 0x001fd400000000ff */
[----:B------:R0:W-:Y:S01]  /*220a90*/  @P0 STG.E.U8 desc[UR4][R16.64], R26 ;  /* 0x0000001a10000986 */ /* 0x0001e2000c101104 */
[----:B------:R-:W-:Y:S02]  /*220aa0*/  LOP3.LUT P0, RZ, R10, 0x10, RZ, 0xc0, !PT ;  /* 0x000000100aff7812 */ /* 0x000fe4000780c0ff */
[----:B0-----:R-:W-:-:S11]  /*220ab0*/  PRMT R26, R0, 0x7770, RZ ;  /* 0x00007770001a7816 */ /* 0x001fd600000000ff */
[----:B------:R0:W-:Y:S01]  /*220ac0*/  @P0 STG.E.U8 desc[UR4][R18.64], R26 ;  /* 0x0000001a12000986 */ /* 0x0001e2000c101104 */
[----:B------:R-:W-:Y:S02]  /*220ad0*/  LOP3.LUT P0, RZ, R10, 0x8, RZ, 0xc0, !PT ;  /* 0x000000080aff7812 */ /* 0x000fe4000780c0ff */
[----:B0-----:R-:W-:-:S11]  /*220ae0*/  PRMT R26, R0, 0x7771, RZ ;  /* 0x00007771001a7816 */ /* 0x001fd600000000ff */
[----:B--2---:R0:W-:Y:S01]  /*220af0*/  @P0 STG.E.U8 desc[UR4][R20.64], R26 ;  /* 0x0000001a14000986 */ /* 0x0041e2000c101104 */
[----:B------:R-:W-:Y:S02]  /*220b00*/  LOP3.LUT P0, RZ, R10, 0x4, RZ, 0xc0, !PT ;  /* 0x000000040aff7812 */ /* 0x000fe4000780c0ff */
[----:B0-----:R-:W-:Y:S01]  /*220b10*/  PRMT R26, R0, 0x7772, RZ ;  /* 0x00007772001a7816 */ /* 0x001fe200000000ff */
[----:B----4-:R0:W-:Y:S04]  /*220b20*/  STL.64 [R1+0x7e80], R28 ;  /* 0x007e801c01007387 */ /* 0x0101e80000100a00 */
[----:B0-----:R-:W2:Y:S04]  /*220b30*/  LDL.LU.64 R28, [R1+0xa20] ;  /* 0x000a2000011c7983 */ /* 0x001ea80000300a00 */
[----:B------:R-:W4:Y:S04]  /*220b40*/  LDL.LU.64 R24, [R1+0xa10] ;  /* 0x000a100001187983 */ /* 0x000f280000300a00 */
[----:B------:R-:W2:Y:S04]  /*220b50*/  LDL.LU R11, [R1+0x6fc] ;  /* 0x0006fc00010b7983 */ /* 0x000ea80000300800 */
[----:B------:R-:W2:Y:S04]  /*220b60*/  LDL.LU.64 R2, [R1+0xa08] ;  /* 0x000a080001027983 */ /* 0x000ea80000300a00 */
[----:B------:R-:W2:Y:S04]  /*220b70*/  LDL.LU.64 R4, [R1+0xa40] ;  /* 0x000a400001047983 */ /* 0x000ea80000300a00 */
[----:B------:R-:W2:Y:S04]  /*220b80*/  LDL.LU.64 R6, [R1+0xa70] ;  /* 0x000a700001067983 */ /* 0x000ea80000300a00 */
[----:B------:R-:W2:Y:S04]  /*220b90*/  LDL.LU.64 R8, [R1+0xa68] ;  /* 0x000a680001087983 */ /* 0x000ea80000300a00 */
[----:B------:R-:W2:Y:S04]  /*220ba0*/  LDL.LU.64 R14, [R1+0xa60] ;  /* 0x000a6000010e7983 */ /* 0x000ea80000300a00 */
[----:B------:R-:W2:Y:S04]  /*220bb0*/  LDL.LU.64 R16, [R1+0xa58] ;  /* 0x000a580001107983 */ /* 0x000ea80000300a00 */
[----:B------:R-:W2:Y:S04]  /*220bc0*/  LDL.LU.64 R18, [R1+0xa50] ;  /* 0x000a500001127983 */ /* 0x000ea80000300a00 */
[----:B------:R-:W2:Y:S04]  /*220bd0*/  LDL.LU.64 R20, [R1+0xa48] ;  /* 0x000a480001147983 */ /* 0x000ea80000300a00 */
[----:B---3--:R0:W-:Y:S04]  /*220be0*/  @P0 STG.E.U8 desc[UR4][R22.64], R26 ;  /* 0x0000001a16000986 */ /* 0x0081e8000c101104 */
[----:B0-----:R-:W3:Y:S01]  /*220bf0*/  LDL.LU.64 R22, [R1+0x7e90] ;  /* 0x007e900001167983 */ /* 0x001ee20000300a00 */
[----:B------:R-:W-:-:S02]  /*220c00*/  LOP3.LUT P0, RZ, R10, 0x2, RZ, 0xc0, !PT ;  /* 0x000000020aff7812 */ /* 0x000fc4000780c0ff */
[----:B------:R-:W-:-:S11]  /*220c10*/  PRMT R26, R0, 0x7773, RZ ;  /* 0x00007773001a7816 */ /* 0x000fd600000000ff */
[----:B---3--:R0:W-:Y:S04]  /*220c20*/  @P0 STG.E.U8 desc[UR4][R22.64], R26 ;  /* 0x0000001a16000986 */ /* 0x0081e8000c101104 */
[----:B0-----:R-:W3:Y:S01]  /*220c30*/  LDL.LU.64 R22, [R1+0x7e88] ;  /* 0x007e880001167983 */ /* 0x001ee20000300a00 */
[----:B------:R-:W-:Y:S02]  /*220c40*/  LOP3.LUT P0, RZ, R10, 0x1, RZ, 0xc0, !PT ;  /* 0x000000010aff7812 */ /* 0x000fe4000780c0ff */
[----:B---3--:R-:W-:-:S11]  /*220c50*/  PRMT R26, R23, 0x7770, RZ ;  /* 0x00007770171a7816 */ /* 0x008fd600000000ff */
[----:B--2---:R0:W-:Y:S04]  /*220c60*/  @P0 STG.E.U8 desc[UR4][R28.64], R26 ;  /* 0x0000001a1c000986 */ /* 0x0041e8000c101104 */
[----:B0-----:R-:W2:Y:S01]  /*220c70*/  LDL.LU.64 R28, [R1+0x7e80] ;  /* 0x007e8000011c7983 */ /* 0x001ea20000300a00 */
[----:B------:R-:W-:Y:S02]  /*220c80*/  LOP3.LUT P0, RZ, R12, 0x80000000, RZ, 0xc0, !PT ;  /* 0x800000000cff7812 */ /* 0x000fe4000780c0ff */
[----:B------:R-:W-:Y:S02]  /*220c90*/  PRMT R26, R23, 0x7771, RZ ;  /* 0x00007771171a7816 */ /* 0x000fe400000000ff */
[----:B------:R-:W-:-:S09]  /*220ca0*/  LOP3.LUT P1, RZ, R13, 0x800, RZ, 0xc0, !PT ;  /* 0x000008000dff7812 */ /* 0x000fd2000782c0ff */
[----:B--2---:R0:W-:Y:S01]  /*220cb0*/  @P0 STG.E.U8 desc[UR4][R28.64], R26 ;  /* 0x0000001a1c000986 */ /* 0x0041e2000c101104 */
[----:B------:R-:W-:Y:S02]  /*220cc0*/  LOP3.LUT P0, RZ, R12, 0x40000000, RZ, 0xc0, !PT ;  /* 0x400000000cff7812 */ /* 0x000fe4000780c0ff */
[----:B0-----:R-:W-:-:S11]  /*220cd0*/  PRMT R26, R23, 0x7772, RZ ;  /* 0x00007772171a7816 */ /* 0x001fd600000000ff */
[----:B----4-:R0:W-:Y:S02]  /*220ce0*/  @P0 STG.E.U8 desc[UR4][R24.64], R26 ;  /* 0x0000001a18000986 */ /* 0x0101e4000c101104 */
[----:B0-----:R-:W-:Y:S02]  /*220cf0*/  PRMT R26, R23, 0x7773, RZ ;  /* 0x00007773171a7816 */ /* 0x001fe400000000ff */
[----:B------:R-:W2:Y:S01]  /*220d00*/  LDL.LU R23, [R1+0x7e7c] ;  /* 0x007e7c0001177983 */ /* 0x000ea20000300800 */
[----:B------:R-:W-:-:S13]  /*220d10*/  LOP3.LUT P0, RZ, R12, 0x20000000, RZ, 0xc0, !PT ;  /* 0x200000000cff7812 */ /* 0x000fda000780c0ff */
[----:B------:R0:W-:Y:S01]  /*220d20*/  @P0 STG.E.U8 desc[UR4][R2.64], R26 ;  /* 0x0000001a02000986 */ /* 0x0001e2000c101104 */
[----:B------:R-:W-:Y:S02]  /*220d30*/  LOP3.LUT P0, RZ, R12, 0x10000000, RZ, 0xc0, !PT ;  /* 0x100000000cff7812 */ /* 0x000fe4000780c0ff */
[----:B------:R-:W-:Y:S02]  /*220d40*/  LOP3.LUT P2, RZ, R13, 0x1000, RZ, 0xc0, !PT ;  /* 0x000010000dff7812 */ /* 0x000fe4000784c0ff */
[----:B0-----:R-:W-:-:S09]  /*220d50*/  PRMT R26, R11, 0x7770, RZ ;  /* 0x000077700b1a7816 */ /* 0x001fd200000000ff */
[----:B------:R0:W-:Y:S01]  /*220d60*/  @P0 STG.E.U8 desc[UR4][R4.64], R26 ;  /* 0x0000001a04000986 */ /* 0x0001e2000c101104 */
[----:B------:R-:W-:Y:S02]  /*220d70*/  LOP3.LUT P3, RZ, R13, 0x2000, RZ, 0xc0, !PT ;  /* 0x000020000dff7812 */ /* 0x000fe4000786c0ff */
[----:B0-----:R-:W-:-:S05]  /*220d80*/  PRMT R26, R11, 0x7771, RZ ;  /* 0x000077710b1a7816 */ /* 0x001fca00000000ff */
[----:B------:R0:W-:Y:S01]  /*220d90*/  @P1 STG.E.U8 desc[UR4][R6.64], R26 ;  /* 0x0000001a06001986 */ /* 0x0001e2000c101104 */
[----:B------:R-:W-:Y:S02]  /*220da0*/  LOP3.LUT P4, RZ, R13, 0x4000, RZ, 0xc0, !PT ;  /* 0x000040000dff7812 */ /* 0x000fe4000788c0ff */
[----:B0-----:R-:W-:-:S05]  /*220db0*/  PRMT R26, R11, 0x7772, RZ ;  /* 0x000077720b1a7816 */ /* 0x001fca00000000ff */
[----:B------:R0:W-:Y:S01]  /*220dc0*/  @P2 STG.E.U8 desc[UR4][R8.64], R26 ;  /* 0x0000001a08002986 */ /* 0x0001e2000c101104 */
[----:B------:R-:W-:Y:S02]  /*220dd0*/  LOP3.LUT P5, RZ, R13, 0x8000, RZ, 0xc0, !PT ;  /* 0x000080000dff7812 */ /* 0x000fe400078ac0ff */
[----:B0-----:R-:W-:Y:S01]  /*220de0*/  PRMT R26, R11, 0x7773, RZ ;  /* 0x000077730b1a7816 */ /* 0x001fe200000000ff */
[----:B------:R-:W3:Y:S04]  /*220df0*/  LDL.LU.64 R8, [R1+0xa80] ;  /* 0x000a800001087983 */ /* 0x000ee80000300a00 */
[----:B------:R2:W-:Y:S01]  /*220e00*/  @P3 STG.E.U8 desc[UR4][R14.64], R26 ;  /* 0x0000001a0e003986 */ /* 0x0005e2000c101104 */
[----:B------:R-:W-:Y:S02]  /*220e10*/  LOP3.LUT P6, RZ, R13, 0x10000, RZ, 0xc0, !PT ;  /* 0x000100000dff7812 */ /* 0x000fe400078cc0ff */
[----:B--2---:R-:W-:-:S05]  /*220e20*/  PRMT R26, R23, 0x7770, RZ ;  /* 0x00007770171a7816 */ /* 0x004fca00000000ff */
[----:B------:R0:W-:Y:S02]  /*220e30*/  @P4 STG.E.U8 desc[UR4][R16.64], R26 ;  /* 0x0000001a10004986 */ /* 0x0001e4000c101104 */
[----:B0-----:R-:W-:-:S05]  /*220e40*/  PRMT R26, R23, 0x7771, RZ ;  /* 0x00007771171a7816 */ /* 0x001fca00000000ff */
[----:B------:R0:W-:Y:S02]  /*220e50*/  @P5 STG.E.U8 desc[UR4][R18.64], R26 ;  /* 0x0000001a12005986 */ /* 0x0001e4000c101104 */
[----:B0-----:R-:W-:Y:S02]  /*220e60*/  PRMT R26, R23, 0x7772, RZ ;  /* 0x00007772171a7816 */ /* 0x001fe400000000ff */
[----:B------:R-:W2:Y:S04]  /*220e70*/  LDL.LU.64 R18, [R1+0xa78] ;  /* 0x000a780001127983 */ /* 0x000ea80000300a00 */
[----:B------:R-:W4:Y:S04]  /*220e80*/  LDL.LU.64 R10, [R1+0xab8] ;  /* 0x000ab800010a7983 */ /* 0x000f280000300a00 */
[----:B------:R0:W-:Y:S04]  /*220e90*/  @P6 STG.E.U8 desc[UR4][R20.64], R26 ;  /* 0x0000001a14006986 */ /* 0x0001e8000c101104 */
[----:B------:R-:W2:Y:S04]  /*220ea0*/  LDL.LU.64 R14, [R1+0xab0] ;  /* 0x000ab000010e7983 */ /* 0x000ea80000300a00 */
[----:B0-----:R-:W2:Y:S01]  /*220eb0*/  LDL.LU R21, [R1+0x6dc] ;  /* 0x0006dc0001157983 */ /* 0x001ea20000300800 */
[----:B------:R-:W-:-:S02]  /*220ec0*/  LOP3.LUT P4, RZ, R13, 0x20000, RZ, 0xc0, !PT ;  /* 0x000200000dff7812 */ /* 0x000fc4000788c0ff */
[----:B------:R-:W-:Y:S02]  /*220ed0*/  LOP3.LUT P5, RZ, R13, 0x40000, RZ, 0xc0, !PT ;  /* 0x000400000dff7812 */ /* 0x000fe400078ac0ff */
[----:B------:R-:W-:Y:S02]  /*220ee0*/  PRMT R26, R23, 0x7773, RZ ;  /* 0x00007773171a7816 */ /* 0x000fe400000000ff */
[----:B------:R-:W4:Y:S04]  /*220ef0*/  LDL.LU R23, [R1+0x7e78] ;  /* 0x007e780001177983 */ /* 0x000f280000300800 */
[----:B------:R-:W4:Y:S04]  /*220f00*/  LDL.LU.64 R16, [R1+0xaa8] ;  /* 0x000aa80001107983 */ /* 0x000f280000300a00 */
[----:B------:R-:W4:Y:S04]  /*220f10*/  LDL.LU R0, [R1+0x6cc] ;  /* 0x0006cc0001007983 */ /* 0x000f280000300800 */
[----:B---3--:R2:W-:Y:S04]  /*220f20*/  @P4 STG.E.U8 desc[UR4][R8.64], R26 ;  /* 0x0000001a08004986 */ /* 0x0085e8000c101104 */
[----:B------:R-:W-:Y:S01]  /*220f30*/  STL [R1+0x7bc4], R13 ;  /* 0x007bc40d01007387 */ /* 0x000fe20000100800 */
[----:B--2---:R-:W-:-:S05]  /*220f40*/  PRMT R26, R21, 0x7770, RZ ;  /* 0x00007770151a7816 */ /* 0x004fca00000000ff */
[----:B------:R0:W-:Y:S04]  /*220f50*/  @P5 STG.E.U8 desc[UR4][R18.64], R26 ;  /* 0x0000001a12005986 */ /* 0x0001e8000c101104 */
[----:B0-----:R-:W2:Y:S04]  /*220f60*/  LDL.LU.64 R18, [R1+0xaa0] ;  /* 0x000aa00001127983 */ /* 0x001ea80000300a00 */
[----:B------:R-:W3:Y:S04]  /*220f70*/  LDL.LU R3, [R1+0x6b0] ;  /* 0x0006b00001037983 */ /* 0x000ee80000300800 */
[----:B---3--:R0:W-:Y:S04]  /*220f80*/  STL [R1+0x7e60], R3 ;  /* 0x007e600301007387 */ /* 0x0081e80000100800 */
[----:B0-----:R-:W3:Y:S04]  /*220f90*/  LDL.LU.64 R2, [R1+0xa88] ;  /* 0x000a880001027983 */ /* 0x001ee80000300a00 */
[----:B---3--:R0:W-:Y:S04]  /*220fa0*/  STL.64 [R1+0x7e68], R2 ;  /* 0x007e680201007387 */ /* 0x0081e80000100a00 */
[----:B0-----:R-:W3:Y:S01]  /*220fb0*/  LDL.LU.64 R2, [R1+0xa90] ;  /* 0x000a900001027983 */ /* 0x001ee20000300a00 */
        /* <DEDUP_REMOVED lines=19> */
[----:B---3--:R0:W-:Y:S04]  /*2210f0*/  STL.64 [R1+0x7e70], R2 ;  /* 0x007e700201007387 */ /* 0x0081e80000100a00 */
[----:B0-----:R-:W3:Y:S01]  /*221100*/  LDL.LU.64 R2, [R1+0xa98] ;  /* 0x000a980001027983 */ /* 0x001ee20000300a00 */
[----:B------:R-:W-:-:S07]  /*221110*/  LOP3.LUT R12, R12, 0xfdffffff, RZ, 0xc0, !PT ;  /* 0xfdffffff0c0c7812 */ /* 0x000fce00078ec0ff */
[----:B------:R-:W-:Y:S02]  /*221120*/  @P0 LOP3.LUT R12, R12, 0x2000000, RZ, 0xfc, !PT ;  /* 0x020000000c0c0812 */ /* 0x000fe400078efcff */
[C---:B------:R-:W-:Y:S02]  /*221130*/  LOP3.LUT P0, RZ, R13.reuse, 0x400000, RZ, 0xc0, !PT ;  /* 0x004000000dff7812 */ /* 0x040fe4000780c0ff */
[----:B------:R-:W-:Y:S02]  /*221140*/  LOP3.LUT R12, R12, 0xfbffffff, RZ, 0xc0, !PT ;  /* 0xfbffffff0c0c7812 */ /* 0x000fe400078ec0ff */
[----:B------:R-:W-:-:S09]  /*221150*/  LOP3.LUT P6, RZ, R13, 0x80000, RZ, 0xc0, !PT ;  /* 0x000800000dff7812 */ /* 0x000fd200078cc0ff */
[----:B------:R-:W-:Y:S02]  /*221160*/  @P0 LOP3.LUT R12, R12, 0x4000000, RZ, 0xfc, !PT ;  /* 0x040000000c0c0812 */ /* 0x000fe400078efcff */
[----:B------:R-:W-:Y:S02]  /*221170*/  LOP3.LUT P0, RZ, R13, 0x200000, RZ, 0xc0, !PT ;  /* 0x002000000dff7812 */ /* 0x000fe4000780c0ff */
[----:B------:R-:W-:Y:S02]  /*221180*/  LOP3.LUT R12, R12, 0xf7ffffff, RZ, 0xc0, !PT ;  /* 0xf7ffffff0c0c7812 */ /* 0x000fe400078ec0ff */
[----:B------:R-:W-:-:S09]  /*221190*/  PRMT R26, R21, 0x7771, RZ ;  /* 0x00007771151a7816 */ /* 0x000fd200000000ff */
[----:B------:R-:W-:Y:S02]  /*2211a0*/  @P0 LOP3.LUT R12, R12, 0x8000000, RZ, 0xfc, !PT ;  /* 0x080000000c0c0812 */ /* 0x000fe400078efcff */
[----:B------:R-:W-:Y:S01]  /*2211b0*/  LOP3.LUT P0, RZ, R13, 0x100000, RZ, 0xc0, !PT ;  /* 0x001000000dff7812 */ /* 0x000fe2000780c0ff */
[----:B----4-:R0:W-:Y:S02]  /*2211c0*/  @P6 STG.E.U8 desc[UR4][R10.64], R26 ;  /* 0x0000001a0a006986 */ /* 0x0101e4000c101104 */
[----:B0-----:R-:W-:-:S10]  /*2211d0*/  PRMT R26, R21, 0x7772, RZ ;  /* 0x00007772151a7816 */ /* 0x001fd400000000ff */
[----:B------:R0:W-:Y:S01]  /*2211e0*/  @P0 STG.E.U8 desc[UR4][R14.64], R26 ;  /* 0x0000001a0e000986 */ /* 0x0001e2000c101104 */
[----:B------:R-:W-:Y:S02]  /*2211f0*/  LOP3.LUT P0, RZ, R12, 0x8000000, RZ, 0xc0, !PT ;  /* 0x080000000cff7812 */ /* 0x000fe4000780c0ff */
[----:B0-----:R-:W-:-:S11]  /*221200*/  PRMT R26, R21, 0x7773, RZ ;  /* 0x00007773151a7816 */ /* 0x001fd600000000ff */
[----:B------:R0:W-:Y:S01]  /*221210*/  @P0 STG.E.U8 desc[UR4][R16.64], R26 ;  /* 0x0000001a10000986 */ /* 0x0001e2000c101104 */
[----:B------:R-:W-:Y:S02]  /*221220*/  LOP3.LUT P0, RZ, R12, 0x4000000, RZ, 0xc0, !PT ;  /* 0x040000000cff7812 */ /* 0x000fe4000780c0ff */
[C---:B------:R-:W-:Y:S01]  /*221230*/  LOP3.LUT P3, RZ, R23.reuse, 0x1, RZ, 0xc0, !PT ;  /* 0x0000000117ff7812 */ /* 0x040fe2000786c0ff */
[----:B------:R4:W-:Y:S01]  /*221240*/  STL.64 [R1+0x7e58], R22 ;  /* 0x007e581601007387 */ /* 0x0009e20000100a00 */
[C---:B------:R-:W-:Y:S02]  /*221250*/  LOP3.LUT P4, RZ, R23.reuse, 0x2, RZ, 0xc0, !PT ;  /* 0x0000000217ff7812 */ /* 0x040fe4000788c0ff */
[----:B0-----:R-:W-:Y:S02]  /*221260*/  PRMT R26, R0, 0x7770, RZ ;  /* 0x00007770001a7816 */ /* 0x001fe400000000ff */
[----:B------:R-:W-:-:S05]  /*221270*/  LOP3.LUT P5, RZ, R23, 0x4, RZ, 0xc0, !PT ;  /* 0x0000000417ff7812 */ /* 0x000fca00078ac0ff */
[----:B--2---:R0:W-:Y:S01]  /*221280*/  @P0 STG.E.U8 desc[UR4][R18.64], R26 ;  /* 0x0000001a12000986 */ /* 0x0041e2000c101104 */
[----:B------:R-:W-:Y:S02]  /*221290*/  LOP3.LUT P0, RZ, R12, 0x2000000, RZ, 0xc0, !PT ;  /* 0x020000000cff7812 */ /* 0x000fe4000780c0ff */
[----:B------:R-:W-:Y:S02]  /*2212a0*/  LOP3.LUT P6, RZ, R23, 0x8, RZ, 0xc0, !PT ;  /* 0x0000000817ff7812 */ /* 0x000fe400078cc0ff */
[----:B----4-:R-:W2:Y:S04]  /*2212b0*/  LDL.LU.64 R22, [R1+0xac0] ;  /* 0x000ac00001167983 */ /* 0x010ea80000300a00 */
[----:B------:R-:W4:Y:S04]  /*2212c0*/  LDL.LU.64 R28, [R1+0xaf0] ;  /* 0x000af000011c7983 */ /* 0x000f280000300a00 */
[----:B------:R-:W2:Y:S01]  /*2212d0*/  LDL.LU.64 R24, [R1+0xae8] ;  /* 0x000ae80001187983 */ /* 0x000ea20000300a00 */
[----:B0-----:R-:W-:-:S03]  /*2212e0*/  PRMT R26, R0, 0x7771, RZ ;  /* 0x00007771001a7816 */ /* 0x001fc600000000ff */
[----:B------:R-:W2:Y:S04]  /*2212f0*/  LDL.LU R20, [R1+0x6a0] ;  /* 0x0006a00001147983 */ /* 0x000ea80000300800 */
[----:B------:R-:W2:Y:S04]  /*221300*/  LDL.LU.64 R4, [R1+0xae0] ;  /* 0x000ae00001047983 */ /* 0x000ea80000300a00 */
[----:B------:R-:W2:Y:S04]  /*221310*/  LDL.LU.64 R6, [R1+0xad8] ;  /* 0x000ad80001067983 */ /* 0x000ea80000300a00 */
[----:B------:R-:W2:Y:S04]  /*221320*/  LDL.LU.64 R8, [R1+0xad0] ;  /* 0x000ad00001087983 */ /* 0x000ea80000300a00 */
[----:B------:R-:W2:Y:S04]  /*221330*/  LDL.LU.64 R10, [R1+0xac8] ;  /* 0x000ac800010a7983 */ /* 0x000ea80000300a00 */
[----:B------:R-:W2:Y:S04]  /*221340*/  LDL.LU R21, [R1+0x690] ;  /* 0x0006900001157983 */ /* 0x000ea80000300800 */
        /* <DEDUP_REMOVED lines=10> */
[----:B------:R-:W-:-:S11]  /*2213f0*/  PRMT R26, R0, 0x7773, RZ ;  /* 0x00007773001a7816 */ /* 0x000fd600000000ff */
[----:B---3--:R0:W-:Y:S04]  /*221400*/  @P0 STG.E.U8 desc[UR4][R2.64], R26 ;  /* 0x0000001a02000986 */ /* 0x0081e8000c101104 */
[----:B0-----:R-:W3:Y:S01]  /*221410*/  LDL.LU R3, [R1+0x7e60] ;  /* 0x007e600001037983 */ /* 0x001ee20000300800 */
[----:B------:R-:W-:Y:S02]  /*221420*/  LOP3.LUT P0, RZ, R12, 0x400000, RZ, 0xc0, !PT ;  /* 0x004000000cff7812 */ /* 0x000fe4000780c0ff */
[C---:B------:R-:W-:Y:S02]  /*221430*/  LOP3.LUT P1, RZ, R13.reuse, 0x40000000, RZ, 0xc0, !PT ;  /* 0x400000000dff7812 */ /* 0x040fe4000782c0ff */
[----:B------:R-:W-:Y:S02]  /*221440*/  LOP3.LUT P2, RZ, R13, 0x80000000, RZ, 0xc0, !PT ;  /* 0x800000000dff7812 */ /* 0x000fe4000784c0ff */
[----:B---3--:R-:W-:-:S07]  /*221450*/  PRMT R26, R3, 0x7770, RZ ;  /* 0x00007770031a7816 */ /* 0x008fce00000000ff */
[----:B--2---:R0:W-:Y:S01]  /*221460*/  @P0 STG.E.U8 desc[UR4][R22.64], R26 ;  /* 0x0000001a16000986 */ /* 0x0041e2000c101104 */
[C---:B------:R-:W-:Y:S02]  /*221470*/  LOP3.LUT P0, RZ, R12.reuse, 0x200000, RZ, 0xc0, !PT ;  /* 0x002000000cff7812 */ /* 0x040fe4000780c0ff */
[----:B0-----:R-:W-:Y:S01]  /*221480*/  PRMT R26, R3, 0x7771, RZ ;  /* 0x00007771031a7816 */ /* 0x001fe200000000ff */
[----:B------:R-:W2:Y:S10]  /*221490*/  LDL.LU.64 R22, [R1+0x7e58] ;  /* 0x007e580001167983 */ /* 0x000eb40000300a00 */
[----:B----4-:R0:W-:Y:S01]  /*2214a0*/  @P0 STG.E.U8 desc[UR4][R28.64], R26 ;  /* 0x0000001a1c000986 */ /* 0x0101e2000c101104 */
[----:B------:R-:W-:-:S02]  /*2214b0*/  LOP3.LUT P0, RZ, R12, 0x100000, RZ, 0xc0, !PT ;  /* 0x001000000cff7812 */ /* 0x000fc4000780c0ff */
[----:B0-----:R-:W-:-:S11]  /*2214c0*/  PRMT R26, R3, 0x7772, RZ ;  /* 0x00007772031a7816 */ /* 0x001fd600000000ff */
[----:B------:R0:W-:Y:S01]  /*2214d0*/  @P0 STG.E.U8 desc[UR4][R24.64], R26 ;  /* 0x0000001a18000986 */ /* 0x0001e2000c101104 */
[----:B------:R-:W-:Y:S02]  /*2214e0*/  LOP3.LUT P0, RZ, R12, 0x80000, RZ, 0xc0, !PT ;  /* 0x000800000cff7812 */ /* 0x000fe4000780c0ff */
[----:B0-----:R-:W-:-:S11]  /*2214f0*/  PRMT R26, R3, 0x7773, RZ ;  /* 0x00007773031a7816 */ /* 0x001fd600000000ff */
[----:B------:R0:W-:Y:S02]  /*221500*/  @P0 STG.E.U8 desc[UR4][R4.64], R26 ;  /* 0x0000001a04000986 */ /* 0x0001e4000c101104 */
[----:B0-----:R-:W-:-:S05]  /*221510*/  PRMT R26, R20, 0x7770, RZ ;  /* 0x00007770141a7816 */ /* 0x001fca00000000ff */
        /* <DEDUP_REMOVED lines=11> */
[----:B0-----:R-:W3:Y:S01]  /*2215d0*/  LDL.LU.64 R18, [R1+0xb28] ;  /* 0x000b280001127983 */ /* 0x001ee20000300a00 */
[----:B------:R-:W-:-:S03]  /*2215e0*/  PRMT R26, R21, 0x7772, RZ ;  /* 0x00007772151a7816 */ /* 0x000fc600000000ff */
[----:B------:R-:W4:Y:S04]  /*2215f0*/  LDL.LU.64 R8, [R1+0xb20] ;  /* 0x000b200001087983 */ /* 0x000f280000300a00 */
[----:B------:R-:W4:Y:S04]  /*221600*/  LDL.LU.64 R10, [R1+0xb18] ;  /* 0x000b1800010a7983 */ /* 0x000f280000300a00 */
[----:B------:R-:W4:Y:S04]  /*221610*/  LDL.LU.64 R14, [R1+0xb10] ;  /* 0x000b1000010e7983 */ /* 0x000f280000300a00 */
[----:B------:R-:W4:Y:S04]  /*221620*/  LDL.LU.64 R16, [R1+0xb08] ;  /* 0x000b080001107983 */ /* 0x000f280000300a00 */
[----:B------:R-:W4:Y:S01]  /*221630*/  LDL.LU R20, [R1+0x680] ;  /* 0x0006800001147983 */ /* 0x000f220000300800 */
[----:B--2---:R-:W-:-:S13]  /*221640*/  LOP3.LUT P4, RZ, R23, 0x10, RZ, 0xc0, !PT ;  /* 0x0000001017ff7812 */ /* 0x004fda000788c0ff */
[----:B---3--:R0:W-:Y:S04]  /*221650*/  @P4 STG.E.U8 desc[UR4][R18.64], R26 ;  /* 0x0000001a12004986 */ /* 0x0081e8000c101104 */
[----:B0-----:R-:W2:Y:S04]  /*221660*/  LDL.LU.64 R18, [R1+0xb40] ;  /* 0x000b400001127983 */ /* 0x001ea80000300a00 */
[----:B------:R-:W3:Y:S04]  /*221670*/  LDL.LU R0, [R1+0x6b4] ;  /* 0x0006b40001007983 */ /* 0x000ee80000300800 */
[----:B------:R-:W2:Y:S04]  /*221680*/  LDL.LU.64 R28, [R1+0xb68] ;  /* 0x000b6800011c7983 */ /* 0x000ea80000300a00 */
[----:B--2---:R0:W-:Y:S04]  /*221690*/  STL.64 [R1+0x7e40], R28 ;  /* 0x007e401c01007387 */ /* 0x0041e80000100a00 */
[----:B0-----:R-:W2:Y:S04]  /*2216a0*/  LDL.LU.64 R28, [R1+0xb70] ;  /* 0x000b7000011c7983 */ /* 0x001ea80000300a00 */
        /* <DEDUP_REMOVED lines=20> */
[C---:B------:R-:W-:Y:S01]  /*2217f0*/  LOP3.LUT P0, RZ, R23.reuse, 0x400, RZ, 0xc0, !PT ;  /* 0x0000040017ff7812 */ /* 0x040fe2000780c0ff */
[----:B--2---:R0:W-:Y:S04]  /*221800*/  STL.64 [R1+0x7e50], R28 ;  /* 0x007e501c01007387 */ /* 0x0041e80000100a00 */
[----:B0-----:R-:W2:Y:S01]  /*221810*/  LDL.LU.64 R28, [R1+0xb38] ;  /* 0x000b3800011c7983 */ /* 0x001ea20000300a00 */
[----:B------:R-:W-:Y:S02]  /*221820*/  LOP3.LUT R12, R12, 0xfffeffff, RZ, 0xc0, !PT ;  /* 0xfffeffff0c0c7812 */ /* 0x000fe400078ec0ff */
[----:B------:R-:W-:Y:S01]  /*221830*/  LOP3.LUT P5, RZ, R23, 0x20, RZ, 0xc0, !PT ;  /* 0x0000002017ff7812 */ /* 0x000fe200078ac0ff */
[----:B------:R-:W2:Y:S04]  /*221840*/  LDL.LU.64 R24, [R1+0xb60] ;  /* 0x000b600001187983 */ /* 0x000ea80000300a00 */
[----:B------:R-:W-:-:S02]  /*221850*/  @P0 LOP3.LUT R12, R12, 0x10000, RZ, 0xfc, !PT ;  /* 0x000100000c0c0812 */ /* 0x000fc400078efcff */
[C---:B------:R-:W-:Y:S02]  /*221860*/  LOP3.LUT P0, RZ, R23.reuse, 0x200, RZ, 0xc0, !PT ;  /* 0x0000020017ff7812 */ /* 0x040fe4000780c0ff */
[----:B------:R-:W-:Y:S02]  /*221870*/  LOP3.LUT R12, R12, 0xfffdffff, RZ, 0xc0, !PT ;  /* 0xfffdffff0c0c7812 */ /* 0x000fe400078ec0ff */
[----:B------:R-:W-:-:S09]  /*221880*/  LOP3.LUT P6, RZ, R23, 0x40, RZ, 0xc0, !PT ;  /* 0x0000004017ff7812 */ /* 0x000fd200078cc0ff */
[----:B------:R-:W-:Y:S02]  /*221890*/  @P0 LOP3.LUT R12, R12, 0x20000, RZ, 0xfc, !PT ;  /* 0x000200000c0c0812 */ /* 0x000fe400078efcff */
[----:B------:R-:W-:Y:S02]  /*2218a0*/  LOP3.LUT P0, RZ, R23, 0x100, RZ, 0xc0, !PT ;  /* 0x0000010017ff7812 */ /* 0x000fe4000780c0ff */
[----:B------:R-:W-:Y:S02]  /*2218b0*/  LOP3.LUT R12, R12, 0xfffbffff, RZ, 0xc0, !PT ;  /* 0xfffbffff0c0c7812 */ /* 0x000fe400078ec0ff */
[----:B------:R-:W-:Y:S02]  /*2218c0*/  PRMT R26, R21, 0x7773, RZ ;  /* 0x00007773151a7816 */ /* 0x000fe400000000ff */
[----:B------:R-:W2:Y:S04]  /*2218d0*/  LDL.LU R21, [R1+0x6a4] ;  /* 0x0006a40001157983 */ /* 0x000ea80000300800 */
[----:B----4-:R0:W-:Y:S03]  /*2218e0*/  @P5 STG.E.U8 desc[UR4][R8.64], R26 ;  /* 0x0000001a08005986 */ /* 0x0101e6000c101104 */
[----:B------:R-:W-:Y:S01]  /*2218f0*/  @P0 LOP3.LUT R12, R12, 0x40000, RZ, 0xfc, !PT ;  /* 0x000400000c0c0812 */ /* 0x000fe200078efcff */
[----:B------:R-:W4:Y:S01]  /*221900*/  LDL.LU.64 R2, [R1+0xb58] ;  /* 0x000b580001027983 */ /* 0x000f220000300a00 */
[----:B------:R-:W-:-:S03]  /*221910*/  LOP3.LUT P0, RZ, R23, 0x80, RZ, 0xc0, !PT ;  /* 0x0000008017ff7812 */ /* 0x000fc6000780c0ff */
[----:B------:R-:W4:Y:S01]  /*221920*/  LDL.LU.64 R4, [R1+0xb50] ;  /* 0x000b500001047983 */ /* 0x000f220000300a00 */
[----:B0-----:R-:W-:-:S03]  /*221930*/  PRMT R26, R20, 0x7770, RZ ;  /* 0x00007770141a7816 */ /* 0x001fc600000000ff */
[----:B------:R-:W4:Y:S04]  /*221940*/  LDL.LU.64 R6, [R1+0xb48] ;  /* 0x000b480001067983 */ /* 0x000f280000300a00 */
[----:B------:R0:W-:Y:S04]  /*221950*/  @P6 STG.E.U8 desc[UR4][R10.64], R26 ;  /* 0x0000001a0a006986 */ /* 0x0001e8000c101104 */
[----:B------:R-:W4:Y:S01]  /*221960*/  LDL.LU.64 R8, [R1+0xb80] ;  /* 0x000b800001087983 */ /* 0x000f220000300a00 */
[----:B0-----:R-:W-:-:S03]  /*221970*/  PRMT R26, R20, 0x7771, RZ ;  /* 0x00007771141a7816 */ /* 0x001fc600000000ff */
[----:B------:R-:W4:Y:S04]  /*221980*/  LDL.LU.64 R10, [R1+0xbb0] ;  /* 0x000bb000010a7983 */ /* 0x000f280000300a00 */
[----:B------:R0:W-:Y:S01]  /*221990*/  @P0 STG.E.U8 desc[UR4][R14.64], R26 ;  /* 0x0000001a0e000986 */ /* 0x0001e2000c101104 */
[----:B------:R-:W-:Y:S02]  /*2219a0*/  LOP3.LUT P0, RZ, R12, 0x40000, RZ, 0xc0, !PT ;  /* 0x000400000cff7812 */ /* 0x000fe4000780c0ff */
[----:B0-----:R-:W-:Y:S01]  /*2219b0*/  PRMT R26, R20, 0x7772, RZ ;  /* 0x00007772141a7816 */ /* 0x001fe200000000ff */
[----:B------:R-:W4:Y:S10]  /*2219c0*/  LDL.LU.64 R14, [R1+0xba8] ;  /* 0x000ba800010e7983 */ /* 0x000f340000300a00 */
[----:B------:R0:W-:Y:S01]  /*2219d0*/  @P0 STG.E.U8 desc[UR4][R16.64], R26 ;  /* 0x0000001a10000986 */ /* 0x0001e2000c101104 */
[----:B------:R-:W-:-:S02]  /*2219e0*/  LOP3.LUT P0, RZ, R12, 0x20000, RZ, 0xc0, !PT ;  /* 0x000200000cff7812 */ /* 0x000fc4000780c0ff */
[----:B0-----:R-:W-:Y:S01]  /*2219f0*/  PRMT R26, R20, 0x7773, RZ ;  /* 0x00007773141a7816 */ /* 0x001fe200000000ff */
[----:B------:R-:W4:Y:S10]  /*221a00*/  LDL.LU.64 R16, [R1+0xba0] ;  /* 0x000ba00001107983 */ /* 0x000f340000300a00 */
[----:B------:R3:W-:Y:S01]  /*221a10*/  @P0 STG.E.U8 desc[UR4][R18.64], R26 ;  /* 0x0000001a12000986 */ /* 0x0007e2000c101104 */
[----:B------:R-:W-:-:S02]  /*221a20*/  LOP3.LUT P0, RZ, R12, 0x10000, RZ, 0xc0, !PT ;  /* 0x000100000cff7812 */ /* 0x000fc4000780c0ff */
[----:B---3--:R-:W-:Y:S01]  /*221a30*/  PRMT R26, R0, 0x7770, RZ ;  /* 0x00007770001a7816 */ /* 0x008fe200000000ff */
[----:B------:R-:W3:Y:S04]  /*221a40*/  LDL.LU.64 R18, [R1+0xb98] ;  /* 0x000b980001127983 */ /* 0x000ee80000300a00 */
[----:B------:R-:W3:Y:S06]  /*221a50*/  LDL.LU R20, [R1+0x684] ;  /* 0x0006840001147983 */ /* 0x000eec0000300800 */
        /* <DEDUP_REMOVED lines=8> */
[----:B--2---:R0:W-:Y:S04]  /*221ae0*/  @P0 STG.E.U8 desc[UR4][R28.64], R26 ;  /* 0x0000001a1c000986 */ /* 0x0041e8000c101104 */
[----:B0-----:R-:W2:Y:S01]  /*221af0*/  LDL.LU.64 R28, [R1+0x7e40] ;  /* 0x007e4000011c7983 */ /* 0x001ea20000300a00 */
[----:B------:R-:W-:Y:S02]  /*221b00*/  LOP3.LUT P0, RZ, R12, 0x2000, RZ, 0xc0, !PT ;  /* 0x000020000cff7812 */ /* 0x000fe4000780c0ff */
[----:B------:R-:W-:Y:S02]  /*221b10*/  PRMT R26, R0, 0x7773, RZ ;  /* 0x00007773001a7816 */ /* 0x000fe400000000ff */
[C---:B------:R-:W-:Y:S02]  /*221b20*/  LOP3.LUT P1, RZ, R23.reuse, 0x20000, RZ, 0xc0, !PT ;  /* 0x0002000017ff7812 */ /* 0x040fe4000782c0ff */
[----:B------:R-:W-:-:S02]  /*221b30*/  LOP3.LUT P2, RZ, R23, 0x40000, RZ, 0xc0, !PT ;  /* 0x0004000017ff7812 */ /* 0x000fc4000784c0ff */
[C---:B------:R-:W-:Y:S02]  /*221b40*/  LOP3.LUT P3, RZ, R23.reuse, 0x80000, RZ, 0xc0, !PT ;  /* 0x0008000017ff7812 */ /* 0x040fe4000786c0ff */
[C---:B------:R-:W-:Y:S02]  /*221b50*/  LOP3.LUT P4, RZ, R23.reuse, 0x100000, RZ, 0xc0, !PT ;  /* 0x0010000017ff7812 */ /* 0x040fe4000788c0ff */
[----:B------:R-:W-:Y:S01]  /*221b60*/  LOP3.LUT P5, RZ, R23, 0x200000, RZ, 0xc0, !PT ;  /* 0x0020000017ff7812 */ /* 0x000fe200078ac0ff */
[----:B--2---:R0:W-:Y:S01]  /*221b70*/  @P0 STG.E.U8 desc[UR4][R28.64], R26 ;  /* 0x0000001a1c000986 */ /* 0x0041e2000c101104 */
[----:B------:R-:W-:Y:S02]  /*221b80*/  LOP3.LUT P0, RZ, R12, 0x1000, RZ, 0xc0, !PT ;  /* 0x000010000cff7812 */ /* 0x000fe4000780c0ff */
[----:B0-----:R-:W-:-:S11]  /*221b90*/  PRMT R26, R21, 0x7770, RZ ;  /* 0x00007770151a7816 */ /* 0x001fd600000000ff */
[----:B------:R0:W-:Y:S01]  /*221ba0*/  @P0 STG.E.U8 desc[UR4][R24.64], R26 ;  /* 0x0000001a18000986 */ /* 0x0001e2000c101104 */
[----:B------:R-:W-:Y:S02]  /*221bb0*/  LOP3.LUT P0, RZ, R12, 0x800, RZ, 0xc0, !PT ;  /* 0x000008000cff7812 */ /* 0x000fe4000780c0ff */
[----:B0-----:R-:W-:-:S11]  /*221bc0*/  PRMT R26, R21, 0x7771, RZ ;  /* 0x00007771151a7816 */ /* 0x001fd600000000ff */
[----:B----4-:R0:W-:Y:S01]  /*221bd0*/  @P0 STG.E.U8 desc[UR4][R2.64], R26 ;  /* 0x0000001a02000986 */ /* 0x0101e2000c101104 */
        /* <DEDUP_REMOVED lines=14> */
[----:B0-----:R-:W4:Y:S01]  /*221cc0*/  LDL.LU.64 R16, [R1+0xb90] ;  /* 0x000b900001107983 */ /* 0x001f220000300a00 */
[----:B------:R-:W-:-:S02]  /*221cd0*/  LOP3.LUT P6, RZ, R23, 0x400000, RZ, 0xc0, !PT ;  /* 0x0040000017ff7812 */ /* 0x000fc400078cc0ff */
[----:B------:R-:W-:Y:S01]  /*221ce0*/  LOP3.LUT P4, RZ, R23, 0x800000, RZ, 0xc0, !PT ;  /* 0x0080000017ff7812 */ /* 0x000fe2000788c0ff */
[----:B------:R-:W2:Y:S01]  /*221cf0*/  LDL.LU.64 R8, [R1+0xb88] ;  /* 0x000b880001087983 */ /* 0x000ea20000300a00 */
[----:B---3--:R-:W-:-:S09]  /*221d00*/  PRMT R26, R20, 0x7770, RZ ;  /* 0x00007770141a7816 */ /* 0x008fd200000000ff */
[----:B------:R0:W-:Y:S02]  /*221d10*/  @P6 STG.E.U8 desc[UR4][R18.64], R26 ;  /* 0x0000001a12006986 */ /* 0x0001e4000c101104 */
[----:B0-----:R-:W-:Y:S02]  /*221d20*/  PRMT R26, R20, 0x7771, RZ ;  /* 0x00007771141a7816 */ /* 0x001fe400000000ff */
[----:B------:R-:W3:Y:S04]  /*221d30*/  LDL.LU.64 R18, [R1+0xbc0] ;  /* 0x000bc00001127983 */ /* 0x000ee80000300a00 */
[----:B------:R-:W2:Y:S04]  /*221d40*/  LDL.LU.64 R10, [R1+0xbb8] ;  /* 0x000bb800010a7983 */ /* 0x000ea80000300a00 */
[----:B------:R-:W2:Y:S04]  /*221d50*/  LDL.LU.64 R14, [R1+0xbf8] ;  /* 0x000bf800010e7983 */ /* 0x000ea80000300a00 */
[----:B------:R-:W2:Y:S04]  /*221d60*/  LDL.LU R21, [R1+0x6b8] ;  /* 0x0006b80001157983 */ /* 0x000ea80000300800 */
[----:B----4-:R0:W-:Y:S04]  /*221d70*/  @P4 STG.E.U8 desc[UR4][R16.64], R26 ;  /* 0x0000001a10004986 */ /* 0x0101e8000c101104 */
[----:B0-----:R-:W4:Y:S04]  /*221d80*/  LDL.LU.64 R16, [R1+0xbf0] ;  /* 0x000bf00001107983 */ /* 0x001f280000300a00 */
[----:B------:R-:W2:Y:S04]  /*221d90*/  LDL.LU R0, [R1+0x6a8] ;  /* 0x0006a80001007983 */ /* 0x000ea80000300800 */
        /* <DEDUP_REMOVED lines=36> */
[----:B------:R-:W-:-:S05]  /*221fe0*/  PRMT R26, R20, 0x7772, RZ ;  /* 0x00007772141a7816 */ /* 0x000fca00000000ff */
[----:B------:R0:W-:Y:S04]  /*221ff0*/  @P5 STG.E.U8 desc[UR4][R8.64], R26 ;  /* 0x0000001a08005986 */ /* 0x0001e8000c101104 */
[----:B------:R-:W-:Y:S02]  /*222000*/  @P0 LOP3.LUT R12, R12, 0x200, RZ, 0xfc, !PT ;  /* 0x000002000c0c0812 */ /* 0x000fe400078efcff */
[----:B------:R-:W-:Y:S02]  /*222010*/  LOP3.LUT P0, RZ, R23, 0x4000000, RZ, 0xc0, !PT ;  /* 0x0400000017ff7812 */ /* 0x000fe4000780c0ff */
[----:B0-----:R-:W-:-:S05]  /*222020*/  PRMT R26, R20, 0x7773, RZ ;  /* 0x00007773141a7816 */ /* 0x001fca00000000ff */
[----:B---3--:R0:W-:Y:S02]  /*222030*/  @P6 STG.E.U8 desc[UR4][R18.64], R26 ;  /* 0x0000001a12006986 */ /* 0x0081e4000c101104 */
[----:B0-----:R-:W-:Y:S02]  /*222040*/  PRMT R26, R21, 0x7770, RZ ;  /* 0x00007770151a7816 */ /* 0x001fe400000000ff */
[----:B------:R-:W3:Y:S04]  /*222050*/  LDL.LU R18, [R1+0x698] ;  /* 0x0006980001127983 */ /* 0x000ee80000300800 */
[----:B------:R0:W-:Y:S01]  /*222060*/  @P0 STG.E.U8 desc[UR4][R10.64], R26 ;  /* 0x0000001a0a000986 */ /* 0x0001e2000c101104 */
[----:B------:R-:W-:-:S03]  /*222070*/  LOP3.LUT P0, RZ, R12, 0x200, RZ, 0xc0, !PT ;  /* 0x000002000cff7812 */ /* 0x000fc6000780c0ff */
[----:B------:R-:W3:Y:S04]  /*222080*/  LDL.LU.64 R2, [R1+0xc00] ;  /* 0x000c000001027983 */ /* 0x000ee80000300a00 */
[----:B------:R-:W3:Y:S01]  /*222090*/  LDL.LU.64 R4, [R1+0xc30] ;  /* 0x000c300001047983 */ /* 0x000ee20000300a00 */
[----:B0-----:R-:W-:-:S03]  /*2220a0*/  PRMT R26, R21, 0x7771, RZ ;  /* 0x00007771151a7816 */ /* 0x001fc600000000ff */
[----:B------:R-:W3:Y:S04]  /*2220b0*/  LDL.LU R19, [R1+0x688] ;  /* 0x0006880001137983 */ /* 0x000ee80000300800 */
[----:B------:R0:W-:Y:S01]  /*2220c0*/  @P0 STG.E.U8 desc[UR4][R14.64], R26 ;  /* 0x0000001a0e000986 */ /* 0x0001e2000c101104 */
[----:B------:R-:W-:-:S03]  /*2220d0*/  LOP3.LUT P0, RZ, R12, 0x100, RZ, 0xc0, !PT ;  /* 0x000001000cff7812 */ /* 0x000fc6000780c0ff */
[----:B------:R-:W3:Y:S04]  /*2220e0*/  LDL.LU.64 R6, [R1+0xc28] ;  /* 0x000c280001067983 */ /* 0x000ee80000300a00 */
[----:B------:R-:W3:Y:S01]  /*2220f0*/  LDL.LU.64 R8, [R1+0xc20] ;  /* 0x000c200001087983 */ /* 0x000ee20000300a00 */
[----:B0-----:R-:W-:-:S03]  /*222100*/  PRMT R26, R21, 0x7772, RZ ;  /* 0x00007772151a7816 */ /* 0x001fc600000000ff */
[----:B------:R-:W3:Y:S04]  /*222110*/  LDL.LU.64 R10, [R1+0xc18] ;  /* 0x000c1800010a7983 */ /* 0x000ee80000300a00 */
[----:B----4-:R0:W-:Y:S01]  /*222120*/  @P0 STG.E.U8 desc[UR4][R16.64], R26 ;  /* 0x0000001a10000986 */ /* 0x0101e2000c101104 */
[----:B------:R-:W-:-:S03]  /*222130*/  LOP3.LUT P0, RZ, R12, 0x80, RZ, 0xc0, !PT ;  /* 0x000000800cff7812 */ /* 0x000fc6000780c0ff */
[----:B------:R-:W4:Y:S01]  /*222140*/  LDL.LU.64 R14, [R1+0xc10] ;  /* 0x000c1000010e7983 */ /* 0x000f220000300a00 */
[----:B0-----:R-:W-:-:S03]  /*222150*/  PRMT R26, R21, 0x7773, RZ ;  /* 0x00007773151a7816 */ /* 0x001fc600000000ff */
[----:B------:R-:W3:Y:S04]  /*222160*/  LDL.LU.64 R16, [R1+0xc08] ;  /* 0x000c080001107983 */ /* 0x000ee80000300a00 */
[----:B------:R-:W3:Y:S04]  /*222170*/  LDL.LU.64 R20, [R1+0xc38] ;  /* 0x000c380001147983 */ /* 0x000ee80000300a00 */
        /* <DEDUP_REMOVED lines=23> */
[----:B---3--:R-:W-:-:S11]  /*2222f0*/  PRMT R26, R18, 0x7770, RZ ;  /* 0x00007770121a7816 */ /* 0x008fd600000000ff */
        /* <DEDUP_REMOVED lines=11> */
[----:B----4-:R0:W-:Y:S02]  /*2223b0*/  @P4 STG.E.U8 desc[UR4][R14.64], R26 ;  /* 0x0000001a0e004986 */ /* 0x0101e4000c101104 */
[----:B0-----:R-:W-:-:S05]  /*2223c0*/  PRMT R26, R19, 0x7772, RZ ;  /* 0x00007772131a7816 */ /* 0x001fca00000000ff */
[----:B------:R0:W-:Y:S02]  /*2223d0*/  @P5 STG.E.U8 desc[UR4][R16.64], R26 ;  /* 0x0000001a10005986 */ /* 0x0001e4000c101104 */
[----:B0-----:R-:W-:Y:S02]  /*2223e0*/  PRMT R26, R19, 0x7773, RZ ;  /* 0x00007773131a7816 */ /* 0x001fe400000000ff */
[----:B------:R-:W2:Y:S04]  /*2223f0*/  LDL.LU.64 R16, [R1+0xc40] ;  /* 0x000c400001107983 */ /* 0x000ea80000300a00 */
[----:B------:R0:W-:Y:S04]  /*222400*/  @P6 STG.E.U8 desc[UR4][R20.64], R26 ;  /* 0x0000001a14006986 */ /* 0x0001e8000c101104 */
[----:B------:R-:W3:Y:S04]  /*222410*/  LDL.LU.64 R8, [R1+0xc78] ;  /* 0x000c780001087983 */ /* 0x000ee80000300a00 */
[----:B0-----:R-:W4:Y:S04]  /*222420*/  LDL.LU.64 R20, [R1+0xc70] ;  /* 0x000c700001147983 */ /* 0x001f280000300a00 */
[----:B------:R-:W2:Y:S01]  /*222430*/  LDL.LU R18, [R1+0x6bc] ;  /* 0x0006bc0001127983 */ /* 0x000ea20000300800 */
[----:B------:R-:W-:-:S02]  /*222440*/  LOP3.LUT P4, RZ, R22, 0x400, RZ, 0xc0, !PT ;  /* 0x0000040016ff7812 */ /* 0x000fc4000788c0ff */
[C---:B------:R-:W-:Y:S01]  /*222450*/  LOP3.LUT P5, RZ, R22.reuse, 0x800, RZ, 0xc0, !PT ;  /* 0x0000080016ff7812 */ /* 0x040fe200078ac0ff */
[----:B------:R-:W3:Y:S01]  /*222460*/  LDL.LU.64 R10, [R1+0xc68] ;  /* 0x000c6800010a7983 */ /* 0x000ee20000300a00 */
[----:B------:R-:W-:-:S03]  /*222470*/  LOP3.LUT P6, RZ, R22, 0x1000, RZ, 0xc0, !PT ;  /* 0x0000100016ff7812 */ /* 0x000fc600078cc0ff */
[----:B------:R-:W3:Y:S04]  /*222480*/  LDL.LU.64 R14, [R1+0xc60] ;  /* 0x000c6000010e7983 */ /* 0x000ee80000300a00 */
[----:B------:R-:W3:Y:S01]  /*222490*/  LDL.LU R0, [R1+0x6ac] ;  /* 0x0006ac0001007983 */ /* 0x000ee20000300800 */
[----:B--2---:R-:W-:-:S05]  /*2224a0*/  PRMT R26, R18, 0x7770, RZ ;  /* 0x00007770121a7816 */ /* 0x004fca00000000ff */
[----:B------:R0:W-:Y:S02]  /*2224b0*/  @P4 STG.E.U8 desc[UR4][R16.64], R26 ;  /* 0x0000001a10004986 */ /* 0x0001e4000c101104 */
[C---:B0-----:R-:W-:Y:S02]  /*2224c0*/  PRMT R26, R18.reuse, 0x7771, RZ ;  /* 0x00007771121a7816 */ /* 0x041fe400000000ff */
[----:B------:R-:W2:Y:S04]  /*2224d0*/  LDL.LU.64 R16, [R1+0xc58] ;  /* 0x000c580001107983 */ /* 0x000ea80000300a00 */
[----:B---3--:R0:W-:Y:S04]  /*2224e0*/  @P5 STG.E.U8 desc[UR4][R8.64], R26 ;  /* 0x0000001a08005986 */ /* 0x0081e8000c101104 */
[----:B------:R-:W3:Y:S01]  /*2224f0*/  LDL.LU R19, [R1+0x69c] ;  /* 0x00069c0001137983 */ /* 0x000ee20000300800 */
[----:B0-----:R-:W-:-:S05]  /*222500*/  PRMT R26, R18, 0x7772, RZ ;  /* 0x00007772121a7816 */ /* 0x001fca00000000ff */
[----:B----4-:R0:W-:Y:S04]  /*222510*/  @P6 STG.E.U8 desc[UR4][R20.64], R26 ;  /* 0x0000001a14006986 */ /* 0x0101e8000c101104 */
[----:B0-----:R-:W4:Y:S04]  /*222520*/  LDL.LU.64 R20, [R1+0xc80] ;  /* 0x000c800001147983 */ /* 0x001f280000300a00 */
[----:B----4-:R0:W-:Y:S04]  /*222530*/  STL.64 [R1+0x7e10], R20 ;  /* 0x007e101401007387 */ /* 0x0101e80000100a00 */
[----:B0-----:R-:W4:Y:S01]  /*222540*/  LDL.LU.64 R20, [R1+0xc48] ;  /* 0x000c480001147983 */ /* 0x001f220000300a00 */
        /* <DEDUP_REMOVED lines=19> */
[----:B----4-:R0:W-:Y:S04]  /*222680*/  STL.64 [R1+0x7e18], R20 ;  /* 0x007e181401007387 */ /* 0x0101e80000100a00 */
[----:B0-----:R-:W4:Y:S01]  /*222690*/  LDL.LU.64 R20, [R1+0xc50] ;  /* 0x000c500001147983 */ /* 0x001f220000300a00 */
[----:B------:R-:W-:Y:S02]  /*2226a0*/  LOP3.LUT R23, R23, 0xbfffffff, RZ, 0xc0, !PT ;  /* 0xbfffffff17177812 */ /* 0x000fe400078ec0ff */
[----:B------:R-:W-:Y:S01]  /*2226b0*/  LOP3.LUT R12, R12, 0xfffffffe, RZ, 0xc0, !PT ;  /* 0xfffffffe0c0c7812 */ /* 0x000fe200078ec0ff */
[----:B------:R-:W3:Y:S04]  /*2226c0*/  LDL.LU.64 R28, [R1+0xca8] ;  /* 0x000ca800011c7983 */ /* 0x000ee80000300a00 */
[----:B------:R-:W-:-:S02]  /*2226d0*/  @P0 LOP3.LUT R23, R23, 0x40000000, RZ, 0xfc, !PT ;  /* 0x4000000017170812 */ /* 0x000fc400078efcff */
[----:B------:R-:W-:Y:S01]  /*2226e0*/  LOP3.LUT P0, RZ, R22, 0x8000, RZ, 0xc0, !PT ;  /* 0x0000800016ff7812 */ /* 0x000fe2000780c0ff */
[----:B------:R-:W3:Y:S01]  /*2226f0*/  LDL.LU.64 R24, [R1+0xca0] ;  /* 0x000ca00001187983 */ /* 0x000ee20000300a00 */
[----:B------:R-:W-:-:S11]  /*222700*/  LOP3.LUT R23, R23, 0x7fffffff, RZ, 0xc0, !PT ;  /* 0x7fffffff17177812 */ /* 0x000fd600078ec0ff */
[----:B------:R-:W-:Y:S02]  /*222710*/  @P0 LOP3.LUT R23, R23, 0x80000000, RZ, 0xfc, !PT ;  /* 0x8000000017170812 */ /* 0x000fe400078efcff */
[----:B------:R-:W-:Y:S02]  /*222720*/  LOP3.LUT P0, RZ, R22, 0x4000, RZ, 0xc0, !PT ;  /* 0x0000400016ff7812 */ /* 0x000fe4000780c0ff */
[----:B------:R-:W-:-:S11]  /*222730*/  PRMT R26, R18, 0x7773, RZ ;  /* 0x00007773121a7816 */ /* 0x000fd600000000ff */
[----:B------:R-:W-:Y:S02]  /*222740*/  @P0 LOP3.LUT R12, R12, 0x1, RZ, 0xfc, !PT ;  /* 0x000000010c0c0812 */ /* 0x000fe400078efcff */
[----:B------:R-:W-:-:S13]  /*222750*/  LOP3.LUT P0, RZ, R22, 0x2000, RZ, 0xc0, !PT ;  /* 0x0000200016ff7812 */ /* 0x000fda000780c0ff */
[----:B------:R-:W-:Y:S01]  /*222760*/  @P0 STG.E.U8 desc[UR4][R10.64], R26 ;  /* 0x0000001a0a000986 */ /* 0x000fe2000c101104 */
[----:B------:R-:W-:Y:S02]  /*222770*/  LOP3.LUT P0, RZ, R12, 0x1, RZ, 0xc0, !PT ;  /* 0x000000010cff7812 */ /* 0x000fe4000780c0ff */
[----:B------:R-:W-:-:S11]  /*222780*/  PRMT R12, R0, 0x7770, RZ ;  /* 0x00007770000c7816 */ /* 0x000fd600000000ff */
[----:B------:R0:W-:Y:S01]  /*222790*/  @P0 STG.E.U8 desc[UR4][R14.64], R12 ;  /* 0x0000000c0e000986 */ /* 0x0001e2000c101104 */
[----:B------:R-:W-:Y:S02]  /*2227a0*/  LOP3.LUT P0, RZ, R23, 0x80000000, RZ, 0xc0, !PT ;  /* 0x8000000017ff7812 */ /* 0x000fe4000780c0ff */
[----:B0-----:R-:W-:-:S11]  /*2227b0*/  PRMT R12, R0, 0x7771, RZ ;  /* 0x00007771000c7816 */ /* 0x001fd600000000ff */
[----:B--2---:R-:W-:Y:S01]  /*2227c0*/  @P0 STG.E.U8 desc[UR4][R16.64], R12 ;  /* 0x0000000c10000986 */ /* 0x004fe2000c101104 */
[----:B------:R-:W-:-:S03]  /*2227d0*/  LOP3.LUT P0, RZ, R23, 0x40000000, RZ, 0xc0, !PT ;  /* 0x4000000017ff7812 */ /* 0x000fc6000780c0ff */
[----:B------:R0:W-:Y:S04]  /*2227e0*/  STL [R1+0x7514], R27 ;  /* 0x0075141b01007387 */ /* 0x0001e80000100800 */
[----:B0-----:R-:W2:Y:S01]  /*2227f0*/  LDL.LU.64 R26, [R1+0xcb0] ;  /* 0x000cb000011a7983 */ /* 0x001ea20000300a00 */
[----:B------:R-:W-:-:S03]  /*222800*/  PRMT R12, R0, 0x7772, RZ ;  /* 0x00007772000c7816 */ /* 0x000fc600000000ff */
        /* <DEDUP_REMOVED lines=8> */
[----:B----4-:R0:W-:Y:S04]  /*222890*/  @P0 STG.E.U8 desc[UR4][R20.64], R12 ;  /* 0x0000000c14000986 */ /* 0x0101e8000c101104 */
[----:B0-----:R-:W4:Y:S01]  /*2228a0*/  LDL.LU.64 R20, [R1+0x7e18] ;  /* 0x007e180001147983 */ /* 0x001f220000300a00 */
[----:B------:R-:W-:-:S02]  /*2228b0*/  LOP3.LUT P0, RZ, R23, 0x20000000, RZ, 0xc0, !PT ;  /* 0x2000000017ff7812 */ /* 0x000fc4000780c0ff */
[----:B------:R-:W-:-:S11]  /*2228c0*/  PRMT R12, R0, 0x7773, RZ ;  /* 0x00007773000c7816 */ /* 0x000fd600000000ff */
[----:B----4-:R0:W-:Y:S04]  /*2228d0*/  @P0 STG.E.U8 desc[UR4][R20.64], R12 ;  /* 0x0000000c14000986 */ /* 0x0101e8000c101104 */
[----:B0-----:R-:W4:Y:S01]  /*2228e0*/  LDL.LU.64 R20, [R1+0x7e10] ;  /* 0x007e100001147983 */ /* 0x001f220000300a00 */
[----:B------:R-:W-:Y:S02]  /*2228f0*/  LOP3.LUT P0, RZ, R23, 0x10000000, RZ, 0xc0, !PT ;  /* 0x1000000017ff7812 */ /* 0x000fe4000780c0ff */
[----:B---3--:R-:W-:-:S11]  /*222900*/  PRMT R12, R19, 0x7770, RZ ;  /* 0x00007770130c7816 */ /* 0x008fd600000000ff */
[----:B----4-:R0:W-:Y:S04]  /*222910*/  @P0 STG.E.U8 desc[UR4][R20.64], R12 ;  /* 0x0000000c14000986 */ /* 0x0101e8000c101104 */
[----:B0-----:R-:W3:Y:S01]  /*222920*/  LDL.LU.64 R20, [R1+0x7e08] ;  /* 0x007e080001147983 */ /* 0x001ee20000300a00 */
[----:B------:R-:W-:Y:S02]  /*222930*/  LOP3.LUT P0, RZ, R23, 0x8000000, RZ, 0xc0, !PT ;  /* 0x0800000017ff7812 */ /* 0x000fe4000780c0ff */
[----:B------:R-:W-:-:S11]  /*222940*/  PRMT R12, R19, 0x7771, RZ ;  /* 0x00007771130c7816 */ /* 0x000fd600000000ff */
[----:B--2---:R0:W-:Y:S01]  /*222950*/  @P0 STG.E.U8 desc[UR4][R26.64], R12 ;  /* 0x0000000c1a000986 */ /* 0x0041e2000c101104 */
[----:B------:R-:W-:Y:S02]  /*222960*/  LOP3.LUT P0, RZ, R23, 0x4000000, RZ, 0xc0, !PT ;  /* 0x0400000017ff7812 */ /* 0x000fe4000780c0ff */
[----:B0-----:R-:W-:-:S11]  /*222970*/  PRMT R12, R19, 0x7772, RZ ;  /* 0x00007772130c7816 */ /* 0x001fd600000000ff */
[----:B------:R0:W-:Y:S01]  /*222980*/  @P0 STG.E.U8 desc[UR4][R28.64], R12 ;  /* 0x0000000c1c000986 */ /* 0x0001e2000c101104 */
[----:B------:R-:W-:Y:S02]  /*222990*/  LOP3.LUT P0, RZ, R23, 0x2000000, RZ, 0xc0, !PT ;  /* 0x0200000017ff7812 */ /* 0x000fe4000780c0ff */
[----:B0-----:R-:W-:-:S11]  /*2229a0*/  PRMT R12, R19, 0x7773, RZ ;  /* 0x00007773130c7816 */ /* 0x001fd600000000ff */
[----:B------:R3:W-:Y:S01]  /*2229b0*/  @P0 STG.E.U8 desc[UR4][R24.64], R12 ;  /* 0x0000000c18000986 */ /* 0x0007e2000c101104 */
[----:B------:R-:W-:Y:S02]  /*2229c0*/  LOP3.LUT P0, RZ, R23, 0x1000000, RZ, 0xc0, !PT ;  /* 0x0100000017ff7812 */ /* 0x000fe4000780c0ff */
[C---:B------:R-:W-:Y:S02]  /*2229d0*/  LOP3.LUT P1, RZ, R22.reuse, 0x800000, RZ, 0xc0, !PT ;  /* 0x0080000016ff7812 */ /* 0x040fe4000782c0ff */
[C---:B------:R-:W-:Y:S02]  /*2229e0*/  LOP3.LUT P2, RZ, R22.reuse, 0x1000000, RZ, 0xc0, !PT ;  /* 0x0100000016ff7812 */ /* 0x040fe4000784c0ff */
[C---:B------:R-:W-:Y:S02]  /*2229f0*/  LOP3.LUT P3, RZ, R22.reuse, 0x2000000, RZ, 0xc0, !PT ;  /* 0x0200000016ff7812 */ /* 0x040fe4000786c0ff */
[C---:B------:R-:W-:Y:S02]  /*222a00*/  LOP3.LUT P4, RZ, R22.reuse, 0x4000000, RZ, 0xc0, !PT ;  /* 0x0400000016ff7812 */ /* 0x040fe4000788c0ff */
[----:B------:R-:W-:-:S02]  /*222a10*/  LOP3.LUT P5, RZ, R22, 0x8000000, RZ, 0xc0, !PT ;  /* 0x0800000016ff7812 */ /* 0x000fc400078ac0ff */
[----:B------:R-:W-:Y:S02]  /*222a20*/  LOP3.LUT P6, RZ, R22, 0x10000000, RZ, 0xc0, !PT ;  /* 0x1000000016ff7812 */ /* 0x000fe400078cc0ff */
[----:B---3--:R-:W-:-:S05]  /*222a30*/  PRMT R12, R21, 0x7770, RZ ;  /* 0x00007770150c7816 */ /* 0x008fca00000000ff */
[----:B------:R0:W-:Y:S02]  /*222a40*/  @P0 STG.E.U8 desc[UR4][R2.64], R12 ;  /* 0x0000000c02000986 */ /* 0x0001e4000c101104 */
[----:B0-----:R-:W-:-:S05]  /*222a50*/  PRMT R12, R21, 0x7771, RZ ;  /* 0x00007771150c7816 */ /* 0x001fca00000000ff */
[----:B------:R0:W-:Y:S02]  /*222a60*/  @P1 STG.E.U8 desc[UR4][R4.64], R12 ;  /* 0x0000000c04001986 */ /* 0x0001e4000c101104 */
[----:B0-----:R-:W-:-:S05]  /*222a70*/  PRMT R12, R21, 0x7772, RZ ;  /* 0x00007772150c7816 */ /* 0x001fca00000000ff */
[----:B------:R0:W-:Y:S02]  /*222a80*/  @P2 STG.E.U8 desc[UR4][R6.64], R12 ;  /* 0x0000000c06002986 */ /* 0x0001e4000c101104 */
[----:B0-----:R-:W-:Y:S02]  /*222a90*/  PRMT R12, R21, 0x7773, RZ ;  /* 0x00007773150c7816 */ /* 0x001fe400000000ff */
[----:B------:R-:W2:Y:S04]  /*222aa0*/  LDL.LU R21, [R1+0x7e00] ;  /* 0x007e000001157983 */ /* 0x000ea80000300800 */
        /* <DEDUP_REMOVED lines=8> */
[----:B------:R-:W-:Y:S02]  /*222b30*/  LOP3.LUT P4, RZ, R22, 0x20000000, RZ, 0xc0, !PT ;  /* 0x2000000016ff7812 */ /* 0x000fe4000788c0ff */
[----:B------:R-:W-:Y:S01]  /*222b40*/  PRMT R12, R18, 0x7773, RZ ;  /* 0x00007773120c7816 */ /* 0x000fe200000000ff */
[----:B------:R-:W4:Y:S04]  /*222b50*/  LDL.LU.64 R6, [R1+0xce0] ;  /* 0x000ce00001067983 */ /* 0x000f280000300a00 */
[----:B------:R-:W2:Y:S04]  /*222b60*/  LDL.LU.64 R8, [R1+0xcd8] ;  /* 0x000cd80001087983 */ /* 0x000ea80000300a00 */
[----:B------:R-:W2:Y:S04]  /*222b70*/  LDL.LU.64 R10, [R1+0xcd0] ;  /* 0x000cd000010a7983 */ /* 0x000ea80000300a00 */
[----:B------:R-:W2:Y:S04]  /*222b80*/  LDL.LU R19, [R1+0x660] ;  /* 0x0006600001137983 */ /* 0x000ea80000300800 */
[----:B------:R-:W2:Y:S04]  /*222b90*/  LDL.LU.64 R14, [R1+0xcc8] ;  /* 0x000cc800010e7983 */ /* 0x000ea80000300a00 */
[----:B---3--:R0:W-:Y:S04]  /*222ba0*/  @P4 STG.E.U8 desc[UR4][R16.64], R12 ;  /* 0x0000000c10004986 */ /* 0x0081e8000c101104 */
[----:B0-----:R-:W3:Y:S04]  /*222bb0*/  LDL.LU.64 R16, [R1+0xd00] ;  /* 0x000d000001107983 */ /* 0x001ee80000300a00 */
        /* <DEDUP_REMOVED lines=35> */
[----:B------:R-:W2:Y:S01]  /*222df0*/  LDL.LU.64 R2, [R1+0xd50] ;  /* 0x000d500001027983 */ /* 0x000ea20000300a00 */
[----:B------:R-:W-:-:S03]  /*222e00*/  PRMT R12, R19, 0x7770, RZ ;  /* 0x00007770130c7816 */ /* 0x000fc600000000ff */
[----:B------:R-:W2:Y:S04]  /*222e10*/  LDL.LU.64 R4, [R1+0xd48] ;  /* 0x000d480001047983 */ /* 0x000ea80000300a00 */
[----:B------:R-:W-:Y:S02]  /*222e20*/  @P0 LOP3.LUT R23, R23, 0x400000, RZ, 0xfc, !PT ;  /* 0x0040000017170812 */ /* 0x000fe400078efcff */
[----:B------:R-:W-:Y:S02]  /*222e30*/  LOP3.LUT P0, RZ, R21, 0x2, RZ, 0xc0, !PT ;  /* 0x0000000215ff7812 */ /* 0x000fe4000780c0ff */
[----:B------:R-:W-:Y:S01]  /*222e40*/  LOP3.LUT R23, R23, 0xff7fffff, RZ, 0xc0, !PT ;  /* 0xff7fffff17177812 */ /* 0x000fe200078ec0ff */
[----:B----4-:R0:W-:Y:S10]  /*222e50*/  @P5 STG.E.U8 desc[UR4][R6.64], R12 ;  /* 0x0000000c06005986 */ /* 0x0101f4000c101104 */
[----:B------:R-:W-:-:S02]  /*222e60*/  @P0 LOP3.LUT R23, R23, 0x800000, RZ, 0xfc, !PT ;  /* 0x0080000017170812 */ /* 0x000fc400078efcff */
[----:B------:R-:W-:Y:S01]  /*222e70*/  LOP3.LUT P0, RZ, R21, 0x1, RZ, 0xc0, !PT ;  /* 0x0000000115ff7812 */ /* 0x000fe2000780c0ff */
[----:B0-----:R-:W4:Y:S01]  /*222e80*/  LDL.LU.64 R6, [R1+0xd88] ;  /* 0x000d880001067983 */ /* 0x001f220000300a00 */
[----:B------:R-:W-:-:S05]  /*222e90*/  PRMT R12, R19, 0x7771, RZ ;  /* 0x00007771130c7816 */ /* 0x000fca00000000ff */
[----:B------:R0:W-:Y:S02]  /*222ea0*/  @P6 STG.E.U8 desc[UR4][R8.64], R12 ;  /* 0x0000000c08006986 */ /* 0x0001e4000c101104 */
[----:B0-----:R-:W-:Y:S02]  /*222eb0*/  PRMT R12, R19, 0x7772, RZ ;  /* 0x00007772130c7816 */ /* 0x001fe400000000ff */
[----:B------:R-:W4:Y:S04]  /*222ec0*/  LDL.LU.64 R8, [R1+0xd80] ;  /* 0x000d800001087983 */ /* 0x000f280000300a00 */
[----:B------:R0:W-:Y:S01]  /*222ed0*/  @P0 STG.E.U8 desc[UR4][R10.64], R12 ;  /* 0x0000000c0a000986 */ /* 0x0001e2000c101104 */
[----:B------:R-:W-:Y:S02]  /*222ee0*/  LOP3.LUT P0, RZ, R23, 0x800000, RZ, 0xc0, !PT ;  /* 0x0080000017ff7812 */ /* 0x000fe4000780c0ff */
[----:B0-----:R-:W-:-:S02]  /*222ef0*/  PRMT R12, R19, 0x7773, RZ ;  /* 0x00007773130c7816 */ /* 0x001fc400000000ff */
[----:B------:R-:W4:Y:S09]  /*222f00*/  LDL.LU R19, [R1+0x664] ;  /* 0x0006640001137983 */ /* 0x000f320000300800 */
[----:B------:R0:W-:Y:S01]  /*222f10*/  @P0 STG.E.U8 desc[UR4][R14.64], R12 ;  /* 0x0000000c0e000986 */ /* 0x0001e2000c101104 */
[----:B------:R-:W-:-:S03]  /*222f20*/  LOP3.LUT P0, RZ, R23, 0x400000, RZ, 0xc0, !PT ;  /* 0x0040000017ff7812 */ /* 0x000fc6000780c0ff */
[----:B------:R-:W4:Y:S01]  /*222f30*/  LDL.LU.64 R10, [R1+0xd78] ;  /* 0x000d7800010a7983 */ /* 0x000f220000300a00 */
[----:B0-----:R-:W-:-:S03]  /*222f40*/  PRMT R12, R20, 0x7770, RZ ;  /* 0x00007770140c7816 */ /* 0x001fc600000000ff */
[----:B------:R-:W4:Y:S06]  /*222f50*/  LDL.LU.64 R14, [R1+0xd70] ;  /* 0x000d7000010e7983 */ /* 0x000f2c0000300a00 */
[----:B---3--:R0:W-:Y:S01]  /*222f60*/  @P0 STG.E.U8 desc[UR4][R16.64], R12 ;  /* 0x0000000c10000986 */ /* 0x0081e2000c101104 */
[C---:B------:R-:W-:Y:S02]  /*222f70*/  LOP3.LUT P0, RZ, R23.reuse, 0x200000, RZ, 0xc0, !PT ;  /* 0x0020000017ff7812 */ /* 0x040fe4000780c0ff */
[----:B0-----:R-:W-:Y:S01]  /*222f80*/  PRMT R12, R20, 0x7771, RZ ;  /* 0x00007771140c7816 */ /* 0x001fe200000000ff */
[----:B------:R-:W3:Y:S10]  /*222f90*/  LDL.LU.64 R16, [R1+0xd68] ;  /* 0x000d680001107983 */ /* 0x000ef40000300a00 */
[----:B--2---:R0:W-:Y:S04]  /*222fa0*/  @P0 STG.E.U8 desc[UR4][R26.64], R12 ;  /* 0x0000000c1a000986 */ /* 0x0041e8000c101104 */
[----:B0-----:R-:W2:Y:S01]  /*222fb0*/  LDL.LU.64 R26, [R1+0x7df8] ;  /* 0x007df800011a7983 */ /* 0x001ea20000300a00 */
[----:B------:R-:W-:-:S02]  /*222fc0*/  LOP3.LUT P0, RZ, R23, 0x100000, RZ, 0xc0, !PT ;  /* 0x0010000017ff7812 */ /* 0x000fc4000780c0ff */
[----:B------:R-:W-:-:S11]  /*222fd0*/  PRMT R12, R20, 0x7772, RZ ;  /* 0x00007772140c7816 */ /* 0x000fd600000000ff */
[----:B--2---:R0:W-:Y:S04]  /*222fe0*/  @P0 STG.E.U8 desc[UR4][R26.64], R12 ;  /* 0x0000000c1a000986 */ /* 0x0041e8000c101104 */
[----:B0-----:R-:W2:Y:S01]  /*222ff0*/  LDL.LU.64 R26, [R1+0x7df0] ;  /* 0x007df000011a7983 */ /* 0x001ea20000300a00 */
[C---:B------:R-:W-:Y:S02]  /*223000*/  LOP3.LUT P0, RZ, R23.reuse, 0x80000, RZ, 0xc0, !PT ;  /* 0x0008000017ff7812 */ /* 0x040fe4000780c0ff */
[----:B------:R-:W-:Y:S02]  /*223010*/  PRMT R12, R20, 0x7773, RZ ;  /* 0x00007773140c7816 */ /* 0x000fe400000000ff */
[----:B------:R-:W3:Y:S09]  /*223020*/  LDL.LU R20, [R1+0x7de8] ;  /* 0x007de80001147983 */ /* 0x000ef20000300800 */
[----:B--2---:R0:W-:Y:S04]  /*223030*/  @P0 STG.E.U8 desc[UR4][R26.64], R12 ;  /* 0x0000000c1a000986 */ /* 0x0041e8000c101104 */
[----:B0-----:R-:W2:Y:S01]  /*223040*/  LDL.LU.64 R26, [R1+0x7de0] ;  /* 0x007de000011a7983 */ /* 0x001ea20000300a00 */
[----:B------:R-:W-:-:S02]  /*223050*/  LOP3.LUT P0, RZ, R23, 0x40000, RZ, 0xc0, !PT ;  /* 0x0004000017ff7812 */ /* 0x000fc4000780c0ff */
[----:B------:R-:W-:Y:S02]  /*223060*/  PRMT R12, R18, 0x7770, RZ ;  /* 0x00007770120c7816 */ /* 0x000fe400000000ff */
[C---:B------:R-:W-:Y:S02]  /*223070*/  LOP3.LUT P1, RZ, R21.reuse, 0x400, RZ, 0xc0, !PT ;  /* 0x0000040015ff7812 */ /* 0x040fe4000782c0ff */
[C---:B------:R-:W-:Y:S02]  /*223080*/  LOP3.LUT P2, RZ, R21.reuse, 0x800, RZ, 0xc0, !PT ;  /* 0x0000080015ff7812 */ /* 0x040fe4000784c0ff */
[----:B------:R-:W-:-:S05]  /*223090*/  LOP3.LUT P3, RZ, R21, 0x1000, RZ, 0xc0, !PT ;  /* 0x0000100015ff7812 */ /* 0x000fca000786c0ff */
        /* <DEDUP_REMOVED lines=8> */
[----:B0-----:R-:W-:-:S11]  /*223120*/  PRMT R12, R18, 0x7773, RZ ;  /* 0x00007773120c7816 */ /* 0x001fd600000000ff */
[----:B------:R3:W-:Y:S02]  /*223130*/  @P0 STG.E.U8 desc[UR4][R2.64], R12 ;  /* 0x0000000c02000986 */ /* 0x0007e4000c101104 */
[----:B---3--:R-:W-:-:S05]  /*223140*/  PRMT R12, R20, 0x7770, RZ ;  /* 0x00007770140c7816 */ /* 0x008fca00000000ff */
[----:B------:R0:W-:Y:S02]  /*223150*/  @P1 STG.E.U8 desc[UR4][R4.64], R12 ;  /* 0x0000000c04001986 */ /* 0x0001e4000c101104 */
[----:B0-----:R-:W-:-:S05]  /*223160*/  PRMT R12, R20, 0x7771, RZ ;  /* 0x00007771140c7816 */ /* 0x001fca00000000ff */
[----:B----4-:R0:W-:Y:S02]  /*223170*/  @P2 STG.E.U8 desc[UR4][R6.64], R12 ;  /* 0x0000000c06002986 */ /* 0x0101e4000c101104 */
[----:B0-----:R-:W-:-:S05]  /*223180*/  PRMT R12, R20, 0x7772, RZ ;  /* 0x00007772140c7816 */ /* 0x001fca00000000ff */
[----:B------:R0:W-:Y:S02]  /*223190*/  @P3 STG.E.U8 desc[UR4][R8.64], R12 ;  /* 0x0000000c08003986 */ /* 0x0001e4000c101104 */
[----:B0-----:R-:W-:Y:S02]  /*2231a0*/  PRMT R12, R20, 0x7773, RZ ;  /* 0x00007773140c7816 */ /* 0x001fe400000000ff */
[----:B------:R-:W2:Y:S04]  /*2231b0*/  LDL.LU R20, [R1+0x7dd8] ;  /* 0x007dd80001147983 */ /* 0x000ea80000300800 */
[----:B------:R-:W3:Y:S01]  /*2231c0*/  LDL.LU.64 R4, [R1+0xd60] ;  /* 0x000d600001047983 */ /* 0x000ee20000300a00 */
[C---:B------:R-:W-:Y:S02]  /*2231d0*/  LOP3.LUT P4, RZ, R21.reuse, 0x2000, RZ, 0xc0, !PT ;  /* 0x0000200015ff7812 */ /* 0x040fe4000788c0ff */
[C---:B------:R-:W-:Y:S01]  /*2231e0*/  LOP3.LUT P5, RZ, R21.reuse, 0x4000, RZ, 0xc0, !PT ;  /* 0x0000400015ff7812 */ /* 0x040fe200078ac0ff */
[----:B------:R-:W4:Y:S01]  /*2231f0*/  LDL.LU.64 R6, [R1+0xd58] ;  /* 0x000d580001067983 */ /* 0x000f220000300a00 */
[----:B------:R-:W-:-:S03]  /*223200*/  LOP3.LUT P6, RZ, R21, 0x8000, RZ, 0xc0, !PT ;  /* 0x0000800015ff7812 */ /* 0x000fc600078cc0ff */
[----:B------:R-:W2:Y:S06]  /*223210*/  LDL.LU.64 R8, [R1+0xd90] ;  /* 0x000d900001087983 */ /* 0x000eac0000300a00 */
[----:B------:R0:W-:Y:S01]  /*223220*/  @P4 STG.E.U8 desc[UR4][R10.64], R12 ;  /* 0x0000000c0a004986 */ /* 0x0001e2000c101104 */
[----:B------:R-:W-:Y:S02]  /*223230*/  LOP3.LUT P4, RZ, R21, 0x10000, RZ, 0xc0, !PT ;  /* 0x0001000015ff7812 */ /* 0x000fe4000788c0ff */
[----:B0-----:R-:W-:-:S05]  /*223240*/  PRMT R12, R19, 0x7770, RZ ;  /* 0x00007770130c7816 */ /* 0x001fca00000000ff */
[----:B------:R0:W-:Y:S02]  /*223250*/  @P5 STG.E.U8 desc[UR4][R14.64], R12 ;  /* 0x0000000c0e005986 */ /* 0x0001e4000c101104 */
[C---:B0-----:R-:W-:Y:S02]  /*223260*/  PRMT R12, R19.reuse, 0x7771, RZ ;  /* 0x00007771130c7816 */ /* 0x041fe400000000ff */
[----:B------:R-:W2:Y:S04]  /*223270*/  LDL.LU.64 R14, [R1+0xdc0] ;  /* 0x000dc000010e7983 */ /* 0x000ea80000300a00 */
[----:B------:R0:W-:Y:S04]  /*223280*/  @P6 STG.E.U8 desc[UR4][R16.64], R12 ;  /* 0x0000000c10006986 */ /* 0x0001e8000c101104 */
[----:B------:R-:W2:Y:S01]  /*223290*/  LDL.LU.64 R10, [R1+0xdb8] ;  /* 0x000db800010a7983 */ /* 0x000ea20000300a00 */
[----:B0-----:R-:W-:-:S03]  /*2232a0*/  PRMT R12, R19, 0x7772, RZ ;  /* 0x00007772130c7816 */ /* 0x001fc600000000ff */
[----:B------:R-:W2:Y:S04]  /*2232b0*/  LDL.LU R17, [R1+0x654] ;  /* 0x0006540001117983 */ /* 0x000ea80000300800 */
[----:B---3--:R0:W-:Y:S02]  /*2232c0*/  @P4 STG.E.U8 desc[UR4][R4.64], R12 ;  /* 0x0000000c04004986 */ /* 0x0081e4000c101104 */
[----:B0-----:R-:W-:Y:S02]  /*2232d0*/  PRMT R12, R19, 0x7773, RZ ;  /* 0x00007773130c7816 */ /* 0x001fe400000000ff */
[----:B------:R-:W3:Y:S04]  /*2232e0*/  LDL.LU.64 R18, [R1+0xdb0] ;  /* 0x000db00001127983 */ /* 0x000ee80000300a00 */
[----:B------:R-:W2:Y:S04]  /*2232f0*/  LDL.LU R0, [R1+0x644] ;  /* 0x0006440001007983 */ /* 0x000ea80000300800 */
[----:B------:R-:W2:Y:S04]  /*223300*/  LDL.LU R3, [R1+0x678] ;  /* 0x0006780001037983 */ /* 0x000ea80000300800 */
[----:B--2---:R0:W-:Y:S04]  /*223310*/  STL [R1+0x7db8], R3 ;  /* 0x007db80301007387 */ /* 0x0041e80000100800 */
[----:B0-----:R-:W2:Y:S04]  /*223320*/  LDL.LU.64 R2, [R1+0xdd0] ;  /* 0x000dd00001027983 */ /* 0x001ea80000300a00 */
        /* <DEDUP_REMOVED lines=32> */
[----:B------:R-:W-:-:S09]  /*223530*/  LOP3.LUT P6, RZ, R21, 0x40000, RZ, 0xc0, !PT ;  /* 0x0004000015ff7812 */ /* 0x000fd200078cc0ff */
[----:B------:R-:W-:Y:S02]  /*223540*/  @P0 LOP3.LUT R23, R23, 0x2000, RZ, 0xfc, !PT ;  /* 0x0000200017170812 */ /* 0x000fe400078efcff */
[----:B------:R-:W-:Y:S02]  /*223550*/  LOP3.LUT P0, RZ, R21, 0x100000, RZ, 0xc0, !PT ;  /* 0x0010000015ff7812 */ /* 0x000fe4000780c0ff */
[----:B------:R-:W-:Y:S01]  /*223560*/  LOP3.LUT R23, R23, 0xffffbfff, RZ, 0xc0, !PT ;  /* 0xffffbfff17177812 */ /* 0x000fe200078ec0ff */
[----:B----4-:R0:W-:Y:S10]  /*223570*/  @P5 STG.E.U8 desc[UR4][R6.64], R12 ;  /* 0x0000000c06005986 */ /* 0x0101f4000c101104 */
[----:B------:R-:W-:-:S02]  /*223580*/  @P0 LOP3.LUT R23, R23, 0x4000, RZ, 0xfc, !PT ;  /* 0x0000400017170812 */ /* 0x000fc400078efcff */
[----:B------:R-:W-:Y:S02]  /*223590*/  LOP3.LUT P0, RZ, R21, 0x80000, RZ, 0xc0, !PT ;  /* 0x0008000015ff7812 */ /* 0x000fe4000780c0ff */
[----:B0-----:R-:W-:-:S05]  /*2235a0*/  PRMT R12, R17, 0x7770, RZ ;  /* 0x00007770110c7816 */ /* 0x001fca00000000ff */
[----:B------:R0:W-:Y:S02]  /*2235b0*/  @P6 STG.E.U8 desc[UR4][R8.64], R12 ;  /* 0x0000000c08006986 */ /* 0x0001e4000c101104 */
[----:B0-----:R-:W-:-:S05]  /*2235c0*/  PRMT R12, R17, 0x7771, RZ ;  /* 0x00007771110c7816 */ /* 0x001fca00000000ff */
[----:B------:R0:W-:Y:S01]  /*2235d0*/  @P0 STG.E.U8 desc[UR4][R14.64], R12 ;  /* 0x0000000c0e000986 */ /* 0x0001e2000c101104 */
[----:B------:R-:W-:Y:S02]  /*2235e0*/  LOP3.LUT P0, RZ, R23, 0x4000, RZ, 0xc0, !PT ;  /* 0x0000400017ff7812 */ /* 0x000fe4000780c0ff */
[----:B0-----:R-:W-:Y:S01]  /*2235f0*/  PRMT R12, R17, 0x7772, RZ ;  /* 0x00007772110c7816 */ /* 0x001fe200000000ff */
[----:B------:R-:W4:Y:S10]  /*223600*/  LDL.LU R15, [R1+0x668] ;  /* 0x00066800010f7983 */ /* 0x000f340000300800 */
[----:B------:R0:W-:Y:S01]  /*223610*/  @P0 STG.E.U8 desc[UR4][R10.64], R12 ;  /* 0x0000000c0a000986 */ /* 0x0001e2000c101104 */
[----:B------:R-:W-:-:S03]  /*223620*/  LOP3.LUT P0, RZ, R23, 0x2000, RZ, 0xc0, !PT ;  /* 0x0000200017ff7812 */ /* 0x000fc6000780c0ff */
[----:B------:R-:W4:Y:S04]  /*223630*/  LDL.LU.64 R24, [R1+0xdf8] ;  /* 0x000df80001187983 */ /* 0x000f280000300a00 */
[----:B------:R-:W4:Y:S01]  /*223640*/  LDL.LU.64 R4, [R1+0xdf0] ;  /* 0x000df00001047983 */ /* 0x000f220000300a00 */
[----:B0-----:R-:W-:-:S03]  /*223650*/  PRMT R12, R17, 0x7773, RZ ;  /* 0x00007773110c7816 */ /* 0x001fc600000000ff */
[----:B------:R-:W4:Y:S04]  /*223660*/  LDL.LU.64 R6, [R1+0xde8] ;  /* 0x000de80001067983 */ /* 0x000f280000300a00 */
[----:B---3--:R0:W-:Y:S01]  /*223670*/  @P0 STG.E.U8 desc[UR4][R18.64], R12 ;  /* 0x0000000c12000986 */ /* 0x0081e2000c101104 */
[----:B------:R-:W-:-:S03]  /*223680*/  LOP3.LUT P0, RZ, R23, 0x1000, RZ, 0xc0, !PT ;  /* 0x0000100017ff7812 */ /* 0x000fc6000780c0ff */
[----:B------:R-:W3:Y:S04]  /*223690*/  LDL.LU.64 R8, [R1+0xde0] ;  /* 0x000de00001087983 */ /* 0x000ee80000300a00 */
[----:B------:R-:W3:Y:S01]  /*2236a0*/  LDL.LU.64 R10, [R1+0xdd8] ;  /* 0x000dd800010a7983 */ /* 0x000ee20000300a00 */
[----:B0-----:R-:W-:-:S03]  /*2236b0*/  PRMT R12, R0, 0x7770, RZ ;  /* 0x00007770000c7816 */ /* 0x001fc600000000ff */
[----:B------:R-:W3:Y:S04]  /*2236c0*/  LDL.LU.64 R16, [R1+0xe10] ;  /* 0x000e100001107983 */ /* 0x000ee80000300a00 */
[----:B------:R-:W3:Y:S04]  /*2236d0*/  LDL.LU.64 R18, [R1+0xe08] ;  /* 0x000e080001127983 */ /* 0x000ee80000300a00 */
[----:B------:R-:W3:Y:S04]  /*2236e0*/  LDL.LU R14, [R1+0x658] ;  /* 0x00065800010e7983 */ /* 0x000ee80000300800 */
        /* <DEDUP_REMOVED lines=11> */
[----:B------:R-:W-:-:S11]  /*2237a0*/  PRMT R12, R0, 0x7773, RZ ;  /* 0x00007773000c7816 */ /* 0x000fd600000000ff */
[----:B--2---:R0:W-:Y:S04]  /*2237b0*/  @P0 STG.E.U8 desc[UR4][R2.64], R12 ;  /* 0x0000000c02000986 */ /* 0x0041e8000c101104 */
[----:B0-----:R-:W2:Y:S01]  /*2237c0*/  LDL.LU R3, [R1+0x7db8] ;  /* 0x007db80001037983 */ /* 0x001ea20000300800 */
[----:B------:R-:W-:Y:S02]  /*2237d0*/  LOP3.LUT P0, RZ, R23, 0x100, RZ, 0xc0, !PT ;  /* 0x0000010017ff7812 */ /* 0x000fe4000780c0ff */
[C---:B------:R-:W-:Y:S02]  /*2237e0*/  LOP3.LUT P1, RZ, R21.reuse, 0x20000000, RZ, 0xc0, !PT ;  /* 0x2000000015ff7812 */ /* 0x040fe4000782c0ff */
[C---:B------:R-:W-:Y:S02]  /*2237f0*/  LOP3.LUT P2, RZ, R21.reuse, 0x40000000, RZ, 0xc0, !PT ;  /* 0x4000000015ff7812 */ /* 0x040fe4000784c0ff */
[----:B------:R-:W-:-:S02]  /*223800*/  LOP3.LUT P3, RZ, R21, 0x80000000, RZ, 0xc0, !PT ;  /* 0x8000000015ff7812 */ /* 0x000fc4000786c0ff */
[C---:B------:R-:W-:Y:S02]  /*223810*/  LOP3.LUT P4, RZ, R20.reuse, 0x1, RZ, 0xc0, !PT ;  /* 0x0000000114ff7812 */ /* 0x040fe4000788c0ff */
[C---:B------:R-:W-:Y:S02]  /*223820*/  LOP3.LUT P5, RZ, R20.reuse, 0x2, RZ, 0xc0, !PT ;  /* 0x0000000214ff7812 */ /* 0x040fe400078ac0ff */
[----:B------:R-:W-:Y:S02]  /*223830*/  LOP3.LUT P6, RZ, R20, 0x4, RZ, 0xc0, !PT ;  /* 0x0000000414ff7812 */ /* 0x000fe400078cc0ff */
[----:B--2---:R-:W-:-:S05]  /*223840*/  PRMT R12, R3, 0x7770, RZ ;  /* 0x00007770030c7816 */ /* 0x004fca00000000ff */
[----:B------:R0:W-:Y:S01]  /*223850*/  @P0 STG.E.U8 desc[UR4][R26.64], R12 ;  /* 0x0000000c1a000986 */ /* 0x0001e2000c101104 */
[----:B------:R-:W-:Y:S02]  /*223860*/  LOP3.LUT P0, RZ, R23, 0x80, RZ, 0xc0, !PT ;  /* 0x0000008017ff7812 */ /* 0x000fe4000780c0ff */
[----:B0-----:R-:W-:-:S11]  /*223870*/  PRMT R12, R3, 0x7771, RZ ;  /* 0x00007771030c7816 */ /* 0x001fd600000000ff */
[----:B------:R0:W-:Y:S01]  /*223880*/  @P0 STG.E.U8 desc[UR4][R28.64], R12 ;  /* 0x0000000c1c000986 */ /* 0x0001e2000c101104 */
[----:B------:R-:W-:Y:S02]  /*223890*/  LOP3.LUT P0, RZ, R23, 0x40, RZ, 0xc0, !PT ;  /* 0x0000004017ff7812 */ /* 0x000fe4000780c0ff */
[----:B0-----:R-:W-:-:S11]  /*2238a0*/  PRMT R12, R3, 0x7772, RZ ;  /* 0x00007772030c7816 */ /* 0x001fd600000000ff */
[----:B----4-:R0:W-:Y:S02]  /*2238b0*/  @P0 STG.E.U8 desc[UR4][R24.64], R12 ;  /* 0x0000000c18000986 */ /* 0x0101e4000c101104 */
[----:B0-----:R-:W-:-:S05]  /*2238c0*/  PRMT R12, R3, 0x7773, RZ ;  /* 0x00007773030c7816 */ /* 0x001fca00000000ff */
[----:B------:R0:W-:Y:S02]  /*2238d0*/  @P1 STG.E.U8 desc[UR4][R4.64], R12 ;  /* 0x0000000c04001986 */ /* 0x0001e4000c101104 */
[----:B0-----:R-:W-:-:S05]  /*2238e0*/  PRMT R12, R15, 0x7770, RZ ;  /* 0x000077700f0c7816 */ /* 0x001fca00000000ff */
[----:B------:R0:W-:Y:S02]  /*2238f0*/  @P2 STG.E.U8 desc[UR4][R6.64], R12 ;  /* 0x0000000c06002986 */ /* 0x0001e4000c101104 */
[----:B0-----:R-:W-:-:S05]  /*223900*/  PRMT R12, R15, 0x7771, RZ ;  /* 0x000077710f0c7816 */ /* 0x001fca00000000ff */
[----:B---3--:R0:W-:Y:S02]  /*223910*/  @P3 STG.E.U8 desc[UR4][R8.64], R12 ;  /* 0x0000000c08003986 */ /* 0x0081e4000c101104 */
[----:B0-----:R-:W-:-:S05]  /*223920*/  PRMT R12, R15, 0x7772, RZ ;  /* 0x000077720f0c7816 */ /* 0x001fca00000000ff */
[----:B------:R0:W-:Y:S02]  /*223930*/  @P4 STG.E.U8 desc[UR4][R10.64], R12 ;  /* 0x0000000c0a004986 */ /* 0x0001e4000c101104 */
[----:B0-----:R-:W-:-:S05]  /*223940*/  PRMT R12, R15, 0x7773, RZ ;  /* 0x000077730f0c7816 */ /* 0x001fca00000000ff */
[----:B------:R0:W-:Y:S02]  /*223950*/  @P5 STG.E.U8 desc[UR4][R16.64], R12 ;  /* 0x0000000c10005986 */ /* 0x0001e4000c101104 */
[----:B0-----:R-:W-:Y:S02]  /*223960*/  PRMT R12, R14, 0x7770, RZ ;  /* 0x000077700e0c7816 */ /* 0x001fe400000000ff */
[----:B------:R-:W2:Y:S04]  /*223970*/  LDL.LU.64 R16, [R1+0xe38] ;  /* 0x000e380001107983 */ /* 0x000ea80000300a00 */
[----:B------:R0:W-:Y:S04]  /*223980*/  @P6 STG.E.U8 desc[UR4][R18.64], R12 ;  /* 0x0000000c12006986 */ /* 0x0001e8000c101104 */
[----:B0-----:R-:W3:Y:S01]  /*223990*/  LDL.LU.64 R18, [R1+0xe30] ;  /* 0x000e300001127983 */ /* 0x001ee20000300a00 */
[----:B------:R-:W-:-:S02]  /*2239a0*/  LOP3.LUT P4, RZ, R20, 0x8, RZ, 0xc0, !PT ;  /* 0x0000000814ff7812 */ /* 0x000fc4000788c0ff */
[----:B------:R-:W-:Y:S01]  /*2239b0*/  LOP3.LUT P5, RZ, R20, 0x10, RZ, 0xc0, !PT ;  /* 0x0000001014ff7812 */ /* 0x000fe200078ac0ff */
[----:B------:R-:W4:Y:S01]  /*2239c0*/  LDL.LU.64 R2, [R1+0xe28] ;  /* 0x000e280001027983 */ /* 0x000f220000300a00 */
[----:B------:R-:W-:-:S03]  /*2239d0*/  PRMT R12, R14, 0x7771, RZ ;  /* 0x000077710e0c7816 */ /* 0x000fc600000000ff */
[----:B------:R-:W4:Y:S04]  /*2239e0*/  LDL.LU.64 R6, [R1+0xe20] ;  /* 0x000e200001067983 */ /* 0x000f280000300a00 */
[----:B------:R-:W4:Y:S04]  /*2239f0*/  LDL.LU.64 R8, [R1+0xe18] ;  /* 0x000e180001087983 */ /* 0x000f280000300a00 */
[----:B------:R-:W4:Y:S04]  /*223a00*/  LDL.LU.64 R10, [R1+0xe50] ;  /* 0x000e5000010a7983 */ /* 0x000f280000300a00 */
[----:B------:R-:W4:Y:S04]  /*223a10*/  LDL.LU R15, [R1+0x648] ;  /* 0x00064800010f7983 */ /* 0x000f280000300800 */
[----:B--2---:R0:W-:Y:S02]  /*223a20*/  @P4 STG.E.U8 desc[UR4][R16.64], R12 ;  /* 0x0000000c10004986 */ /* 0x0041e4000c101104 */
[----:B0-----:R-:W-:-:S02]  /*223a30*/  PRMT R12, R14, 0x7772, RZ ;  /* 0x000077720e0c7816 */ /* 0x001fc400000000ff */
[----:B------:R-:W2:Y:S04]  /*223a40*/  LDL.LU.64 R16, [R1+0xe48] ;  /* 0x000e480001107983 */ /* 0x000ea80000300a00 */
[----:B------:R-:W2:Y:S04]  /*223a50*/  LDL.LU R4, [R1+0x67c] ;  /* 0x00067c0001047983 */ /* 0x000ea80000300800 */
[----:B---3--:R0:W-:Y:S04]  /*223a60*/  @P5 STG.E.U8 desc[UR4][R18.64], R12 ;  /* 0x0000000c12005986 */ /* 0x0081e8000c101104 */
        /* <DEDUP_REMOVED lines=22> */
[----:B0-----:R-:W3:Y:S06]  /*223bd0*/  LDL.LU.64 R18, [R1+0xe40] ;  /* 0x000e400001127983 */ /* 0x001eec0000300a00 */
[----:B------:R-:W-:-:S02]  /*223be0*/  @P0 LOP3.LUT R23, R23, 0x8, RZ, 0xfc, !PT ;  /* 0x0000000817170812 */ /* 0x000fc400078efcff */
[C---:B------:R-:W-:Y:S01]  /*223bf0*/  LOP3.LUT P0, RZ, R20.reuse, 0x100, RZ, 0xc0, !PT ;  /* 0x0000010014ff7812 */ /* 0x040fe2000780c0ff */
[----:B------:R-:W3:Y:S01]  /*223c00*/  LDL.LU.64 R26, [R1+0xe78] ;  /* 0x000e7800011a7983 */ /* 0x000ee20000300a00 */
[----:B------:R-:W-:Y:S02]  /*223c10*/  LOP3.LUT R23, R23, 0xffffffef, RZ, 0xc0, !PT ;  /* 0xffffffef17177812 */ /* 0x000fe400078ec0ff */
[----:B------:R-:W-:Y:S01]  /*223c20*/  LOP3.LUT P6, RZ, R20, 0x20, RZ, 0xc0, !PT ;  /* 0x0000002014ff7812 */ /* 0x000fe200078cc0ff */
[----:B------:R-:W3:Y:S01]  /*223c30*/  LDL.LU R5, [R1+0x66c] ;  /* 0x00066c0001057983 */ /* 0x000ee20000300800 */
[----:B------:R-:W-:-:S03]  /*223c40*/  PRMT R12, R14, 0x7773, RZ ;  /* 0x000077730e0c7816 */ /* 0x000fc600000000ff */
[----:B------:R-:W3:Y:S04]  /*223c50*/  LDL.LU.64 R28, [R1+0xe70] ;  /* 0x000e7000011c7983 */ /* 0x000ee80000300a00 */
[----:B------:R-:W-:Y:S01]  /*223c60*/  @P0 LOP3.LUT R23, R23, 0x10, RZ, 0xfc, !PT ;  /* 0x0000001017170812 */ /* 0x000fe200078efcff */
[----:B------:R-:W3:Y:S01]  /*223c70*/  LDL.LU.64 R24, [R1+0xe58] ;  /* 0x000e580001187983 */ /* 0x000ee20000300a00 */
[----:B------:R-:W-:Y:S02]  /*223c80*/  LOP3.LUT P0, RZ, R20, 0x80, RZ, 0xc0, !PT ;  /* 0x0000008014ff7812 */ /* 0x000fe4000780c0ff */
[----:B------:R-:W-:Y:S01]  /*223c90*/  LOP3.LUT R23, R23, 0xffffffdf, RZ, 0xc0, !PT ;  /* 0xffffffdf17177812 */ /* 0x000fe200078ec0ff */
[----:B----4-:R0:W-:Y:S10]  /*223ca0*/  @P6 STG.E.U8 desc[UR4][R2.64], R12 ;  /* 0x0000000c02006986 */ /* 0x0101f4000c101104 */
[----:B------:R-:W-:-:S02]  /*223cb0*/  @P0 LOP3.LUT R23, R23, 0x20, RZ, 0xfc, !PT ;  /* 0x0000002017170812 */ /* 0x000fc400078efcff */
[----:B------:R-:W-:Y:S01]  /*223cc0*/  LOP3.LUT P0, RZ, R20, 0x40, RZ, 0xc0, !PT ;  /* 0x0000004014ff7812 */ /* 0x000fe2000780c0ff */
[----:B0-----:R-:W4:Y:S01]  /*223cd0*/  LDL.LU.64 R2, [R1+0xeb0] ;  /* 0x000eb00001027983 */ /* 0x001f220000300a00 */
[----:B------:R-:W-:-:S11]  /*223ce0*/  PRMT R12, R15, 0x7770, RZ ;  /* 0x000077700f0c7816 */ /* 0x000fd600000000ff */
        /* <DEDUP_REMOVED lines=10> */
[----:B0-----:R-:W-:Y:S01]  /*223d90*/  PRMT R12, R15, 0x7773, RZ ;  /* 0x000077730f0c7816 */ /* 0x001fe200000000ff */
[----:B------:R-:W4:Y:S10]  /*223da0*/  LDL.LU.64 R10, [R1+0xed8] ;  /* 0x000ed800010a7983 */ /* 0x000f340000300a00 */
[----:B--2---:R0:W-:Y:S01]  /*223db0*/  @P0 STG.E.U8 desc[UR4][R16.64], R12 ;  /* 0x0000000c10000986 */ /* 0x0041e2000c101104 */
[----:B------:R-:W-:-:S03]  /*223dc0*/  LOP3.LUT P0, RZ, R23, 0x4, RZ, 0xc0, !PT ;  /* 0x0000000417ff7812 */ /* 0x000fc6000780c0ff */
[----:B------:R-:W2:Y:S01]  /*223dd0*/  LDL.LU.64 R14, [R1+0xed0] ;  /* 0x000ed000010e7983 */ /* 0x000ea20000300a00 */
[----:B0-----:R-:W-:-:S03]  /*223de0*/  PRMT R12, R4, 0x7770, RZ ;  /* 0x00007770040c7816 */ /* 0x001fc600000000ff */
[----:B------:R-:W2:Y:S06]  /*223df0*/  LDL.LU.64 R16, [R1+0xec8] ;  /* 0x000ec80001107983 */ /* 0x000eac0000300a00 */
[----:B---3--:R0:W-:Y:S04]  /*223e00*/  @P0 STG.E.U8 desc[UR4][R18.64], R12 ;  /* 0x0000000c12000986 */ /* 0x0081e8000c101104 */
[----:B0-----:R-:W3:Y:S01]  /*223e10*/  LDL.LU.64 R18, [R1+0x7db0] ;  /* 0x007db00001127983 */ /* 0x001ee20000300a00 */
[----:B------:R-:W-:-:S02]  /*223e20*/  LOP3.LUT P0, RZ, R23, 0x2, RZ, 0xc0, !PT ;  /* 0x0000000217ff7812 */ /* 0x000fc4000780c0ff */
[----:B------:R-:W-:-:S11]  /*223e30*/  PRMT R12, R4, 0x7771, RZ ;  /* 0x00007771040c7816 */ /* 0x000fd600000000ff */
[----:B---3--:R0:W-:Y:S01]  /*223e40*/  @P0 STG.E.U8 desc[UR4][R18.64], R12 ;  /* 0x0000000c12000986 */ /* 0x0081e2000c101104 */
[----:B------:R-:W-:-:S03]  /*223e50*/  LOP3.LUT P0, RZ, R23, 0x1, RZ, 0xc0, !PT ;  /* 0x0000000117ff7812 */ /* 0x000fc6000780c0ff */
[----:B0-----:R-:W3:Y:S04]  /*223e60*/  LDL.LU.64 R18, [R1+0x7da8] ;  /* 0x007da80001127983 */ /* 0x001ee80000300a00 */
[----:B------:R0:W-:Y:S04]  /*223e70*/  STL [R1+0x7828], R22 ;  /* 0x0078281601007387 */ /* 0x0001e80000100800 */
[----:B0-----:R-:W2:Y:S01]  /*223e80*/  LDL.LU.64 R22, [R1+0xe80] ;  /* 0x000e800001167983 */ /* 0x001ea20000300a00 */
[----:B------:R-:W-:Y:S02]  /*223e90*/  PRMT R12, R4, 0x7772, RZ ;  /* 0x00007772040c7816 */ /* 0x000fe400000000ff */
[----:B------:R-:W-:-:S02]  /*223ea0*/  LOP3.LUT P1, RZ, R20, 0x10000, RZ, 0xc0, !PT ;  /* 0x0001000014ff7812 */ /* 0x000fc4000782c0ff */
[C---:B------:R-:W-:Y:S02]  /*223eb0*/  LOP3.LUT P2, RZ, R20.reuse, 0x20000, RZ, 0xc0, !PT ;  /* 0x0002000014ff7812 */ /* 0x040fe4000784c0ff */
[C---:B------:R-:W-:Y:S02]  /*223ec0*/  LOP3.LUT P3, RZ, R20.reuse, 0x40000, RZ, 0xc0, !PT ;  /* 0x0004000014ff7812 */ /* 0x040fe4000786c0ff */
[C---:B------:R-:W-:Y:S02]  /*223ed0*/  LOP3.LUT P4, RZ, R20.reuse, 0x80000, RZ, 0xc0, !PT ;  /* 0x0008000014ff7812 */ /* 0x040fe4000788c0ff */
[C---:B------:R-:W-:Y:S02]  /*223ee0*/  LOP3.LUT P5, RZ, R20.reuse, 0x100000, RZ, 0xc0, !PT ;  /* 0x0010000014ff7812 */ /* 0x040fe400078ac0ff */
[----:B------:R-:W-:Y:S01]  /*223ef0*/  LOP3.LUT P6, RZ, R20, 0x200000, RZ, 0xc0, !PT ;  /* 0x0020000014ff7812 */ /* 0x000fe200078cc0ff */
[----:B--2---:R0:W-:Y:S01]  /*223f00*/  @P0 STG.E.U8 desc[UR4][R22.64], R12 ;  /* 0x0000000c16000986 */ /* 0x0041e2000c101104 */
[----:B------:R-:W-:-:S02]  /*223f10*/  LOP3.LUT P0, RZ, R21, 0x80000000, RZ, 0xc0, !PT ;  /* 0x8000000015ff7812 */ /* 0x000fc4000780c0ff */
        /* <DEDUP_REMOVED lines=8> */
[----:B0-----:R-:W-:-:S05]  /*223fa0*/  PRMT R12, R5, 0x7772, RZ ;  /* 0x00007772050c7816 */ /* 0x001fca00000000ff */
[----:B----4-:R0:W-:Y:S02]  /*223fb0*/  @P1 STG.E.U8 desc[UR4][R2.64], R12 ;  /* 0x0000000c02001986 */ /* 0x0101e4000c101104 */
[----:B0-----:R-:W-:-:S05]  /*223fc0*/  PRMT R12, R5, 0x7773, RZ ;  /* 0x00007773050c7816 */ /* 0x001fca00000000ff */
[----:B------:R3:W-:Y:S02]  /*223fd0*/  @P2 STG.E.U8 desc[UR4][R6.64], R12 ;  /* 0x0000000c06002986 */ /* 0x0007e4000c101104 */
        /* <DEDUP_REMOVED lines=9> */
[----:B0-----:R-:W3:Y:S04]  /*224070*/  LDL.LU.64 R16, [R1+0xec0] ;  /* 0x000ec00001107983 */ /* 0x001ee80000300a00 */
[----:B------:R-:W4:Y:S04]  /*224080*/  LDL.LU.64 R4, [R1+0xeb8] ;  /* 0x000eb80001047983 */ /* 0x000f280000300a00 */
[----:B------:R-:W2:Y:S04]  /*224090*/  LDL.LU.64 R6, [R1+0xf00] ;  /* 0x000f000001067983 */ /* 0x000ea80000300a00 */
[----:B------:R-:W2:Y:S01]  /*2240a0*/  LDL.LU R9, [R1+0x64c] ;  /* 0x00064c0001097983 */ /* 0x000ea20000300800 */
[----:B------:R-:W-:-:S03]  /*2240b0*/  LOP3.LUT P4, RZ, R20, 0x400000, RZ, 0xc0, !PT ;  /* 0x0040000014ff7812 */ /* 0x000fc6000788c0ff */
[----:B------:R-:W3:Y:S04]  /*2240c0*/  LDL.LU.64 R14, [R1+0xef8] ;  /* 0x000ef800010e7983 */ /* 0x000ee80000300a00 */
[----:B------:R-:W4:Y:S04]  /*2240d0*/  LDL.LU.64 R10, [R1+0xef0] ;  /* 0x000ef000010a7983 */ /* 0x000f280000300a00 */
[----:B------:R-:W4:Y:S01]  /*2240e0*/  LDL.LU R13, [R1+0x630] ;  /* 0x00063000010d7983 */ /* 0x000f220000300800 */
[----:B--2---:R-:W-:-:S05]  /*2240f0*/  PRMT R12, R9, 0x7770, RZ ;  /* 0x00007770090c7816 */ /* 0x004fca00000000ff */
        /* <DEDUP_REMOVED lines=31> */
[----:B------:R-:W3:Y:S04]  /*2242f0*/  LDL.LU.64 R26, [R1+0xf50] ;  /* 0x000f5000011a7983 */ /* 0x000ee80000300a00 */
[----:B------:R-:W-:-:S02]  /*224300*/  @P0 LOP3.LUT R21, R21, 0x4000000, RZ, 0xfc, !PT ;  /* 0x0400000015150812 */ /* 0x000fc400078efcff */
[C---:B------:R-:W-:Y:S01]  /*224310*/  LOP3.LUT P0, RZ, R20.reuse, 0x8000000, RZ, 0xc0, !PT ;  /* 0x0800000014ff7812 */ /* 0x040fe2000780c0ff */
[----:B------:R-:W3:Y:S01]  /*224320*/  LDL.LU.64 R28, [R1+0xf38] ;  /* 0x000f3800011c7983 */ /* 0x000ee20000300a00 */
[----:B------:R-:W-:Y:S02]  /*224330*/  LOP3.LUT R21, R21, 0xf7ffffff, RZ, 0xc0, !PT ;  /* 0xf7ffffff15157812 */ /* 0x000fe400078ec0ff */
[----:B------:R-:W-:-:S09]  /*224340*/  LOP3.LUT P6, RZ, R20, 0x1000000, RZ, 0xc0, !PT ;  /* 0x0100000014ff7812 */ /* 0x000fd200078cc0ff */
[----:B------:R-:W-:Y:S02]  /*224350*/  @P0 LOP3.LUT R21, R21, 0x8000000, RZ, 0xfc, !PT ;  /* 0x0800000015150812 */ /* 0x000fe400078efcff */
[----:B------:R-:W-:Y:S02]  /*224360*/  LOP3.LUT P0, RZ, R20, 0x4000000, RZ, 0xc0, !PT ;  /* 0x0400000014ff7812 */ /* 0x000fe4000780c0ff */
[----:B------:R-:W-:Y:S02]  /*224370*/  LOP3.LUT R21, R21, 0xefffffff, RZ, 0xc0, !PT ;  /* 0xefffffff15157812 */ /* 0x000fe400078ec0ff */
[----:B------:R-:W-:-:S05]  /*224380*/  PRMT R12, R9, 0x7771, RZ ;  /* 0x00007771090c7816 */ /* 0x000fca00000000ff */
[----:B----4-:R0:W-:Y:S04]  /*224390*/  @P5 STG.E.U8 desc[UR4][R4.64], R12 ;  /* 0x0000000c04005986 */ /* 0x0101e8000c101104 */
[----:B------:R-:W-:Y:S02]  /*2243a0*/  @P0 LOP3.LUT R21, R21, 0x10000000, RZ, 0xfc, !PT ;  /* 0x1000000015150812 */ /* 0x000fe400078efcff */
        /* <DEDUP_REMOVED lines=10> */
[----:B------:R-:W3:Y:S04]  /*224450*/  LDL.LU.64 R24, [R1+0xf30] ;  /* 0x000f300001187983 */ /* 0x000ee80000300a00 */
[----:B------:R-:W3:Y:S01]  /*224460*/  LDL.LU.64 R2, [R1+0xf98] ;  /* 0x000f980001027983 */ /* 0x000ee20000300a00 */
[----:B0-----:R-:W-:-:S03]  /*224470*/  PRMT R12, R13, 0x7771, RZ ;  /* 0x000077710d0c7816 */ /* 0x001fc600000000ff */
[----:B------:R-:W3:Y:S04]  /*224480*/  LDL.LU.64 R4, [R1+0xf90] ;  /* 0x000f900001047983 */ /* 0x000ee80000300a00 */
[----:B------:R0:W-:Y:S01]  /*224490*/  @P0 STG.E.U8 desc[UR4][R16.64], R12 ;  /* 0x0000000c10000986 */ /* 0x0001e2000c101104 */
[----:B------:R-:W-:-:S03]  /*2244a0*/  LOP3.LUT P0, RZ, R21, 0x4000000, RZ, 0xc0, !PT ;  /* 0x0400000015ff7812 */ /* 0x000fc6000780c0ff */
[----:B------:R-:W3:Y:S04]  /*2244b0*/  LDL.LU.64 R6, [R1+0xf68] ;  /* 0x000f680001067983 */ /* 0x000ee80000300a00 */
[----:B------:R-:W3:Y:S01]  /*2244c0*/  LDL.LU R14, [R1+0x600] ;  /* 0x00060000010e7983 */ /* 0x000ee20000300800 */
[----:B0-----:R-:W-:-:S03]  /*2244d0*/  PRMT R12, R13, 0x7772, RZ ;  /* 0x000077720d0c7816 */ /* 0x001fc600000000ff */
[----:B------:R-:W3:Y:S04]  /*2244e0*/  LDL.LU.64 R8, [R1+0xf60] ;  /* 0x000f600001087983 */ /* 0x000ee80000300a00 */
        /* <DEDUP_REMOVED lines=9> */
[----:B---3--:R-:W-:-:S11]  /*224580*/  PRMT R12, R0, 0x7770, RZ ;  /* 0x00007770000c7816 */ /* 0x008fd600000000ff */
        /* <DEDUP_REMOVED lines=18> */
[----:B----4-:R-:W-:-:S11]  /*2246b0*/  PRMT R12, R15, 0x7770, RZ ;  /* 0x000077700f0c7816 */ /* 0x010fd600000000ff */
        /* <DEDUP_REMOVED lines=19> */
[----:B------:R-:W3:Y:S04]  /*2247f0*/  LDL.LU R15, [R1+0x634] ;  /* 0x00063400010f7983 */ /* 0x000ee80000300800 */
[----:B------:R-:W3:Y:S04]  /*224800*/  LDL.LU.64 R10, [R1+0xfc8] ;  /* 0x000fc800010a7983 */ /* 0x000ee80000300a00 */
[----:B------:R-:W3:Y:S04]  /*224810*/  LDL.LU R0, [R1+0x624] ;  /* 0x0006240001007983 */ /* 0x000ee80000300800 */
[----:B--2---:R0:W-:Y:S04]  /*224820*/  @P4 STG.E.U8 desc[UR4][R16.64], R12 ;  /* 0x0000000c10004986 */ /* 0x0041e8000c101104 */
[----:B0-----:R-:W2:Y:S04]  /*224830*/  LDL.LU.64 R16, [R1+0xfc0] ;  /* 0x000fc00001107983 */ /* 0x001ea80000300a00 */
        /* <DEDUP_REMOVED lines=31> */
[C---:B------:R-:W-:Y:S01]  /*224a30*/  LOP3.LUT P0, RZ, R18.reuse, 0x4000, RZ, 0xc0, !PT ;  /* 0x0000400012ff7812 */ /* 0x040fe2000780c0ff */
[----:B------:R-:W2:Y:S01]  /*224a40*/  LDL.LU.64 R28, [R1+0x1020] ;  /* 0x00102000011c7983 */ /* 0x000ea20000300a00 */
[----:B------:R-:W-:Y:S02]  /*224a50*/  LOP3.LUT R21, R21, 0xfffbffff, RZ, 0xc0, !PT ;  /* 0xfffbffff15157812 */ /* 0x000fe400078ec0ff */
[----:B------:R-:W-:Y:S01]  /*224a60*/  LOP3.LUT P6, RZ, R18, 0x800, RZ, 0xc0, !PT ;  /* 0x0000080012ff7812 */ /* 0x000fe200078cc0ff */
[----:B------:R-:W2:Y:S01]  /*224a70*/  LDL.LU.64 R24, [R1+0x1018] ;  /* 0x0010180001187983 */ /* 0x000ea20000300a00 */
[----:B---3--:R-:W-:-:S03]  /*224a80*/  PRMT R12, R15, 0x7770, RZ ;  /* 0x000077700f0c7816 */ /* 0x008fc600000000ff */
[----:B------:R-:W3:Y:S04]  /*224a90*/  LDL.LU.64 R2, [R1+0x1010] ;  /* 0x0010100001027983 */ /* 0x000ee80000300a00 */
[----:B------:R-:W-:Y:S02]  /*224aa0*/  @P0 LOP3.LUT R21, R21, 0x40000, RZ, 0xfc, !PT ;  /* 0x0004000015150812 */ /* 0x000fe400078efcff */
[----:B------:R-:W-:Y:S02]  /*224ab0*/  LOP3.LUT P0, RZ, R18, 0x2000, RZ, 0xc0, !PT ;  /* 0x0000200012ff7812 */ /* 0x000fe4000780c0ff */
[----:B------:R-:W-:Y:S01]  /*224ac0*/  LOP3.LUT R21, R21, 0xfff7ffff, RZ, 0xc0, !PT ;  /* 0xfff7ffff15157812 */ /* 0x000fe200078ec0ff */
[----:B------:R0:W-:Y:S10]  /*224ad0*/  @P5 STG.E.U8 desc[UR4][R4.64], R12 ;  /* 0x0000000c04005986 */ /* 0x0001f4000c101104 */
[----:B------:R-:W-:-:S02]  /*224ae0*/  @P0 LOP3.LUT R21, R21, 0x80000, RZ, 0xfc, !PT ;  /* 0x0008000015150812 */ /* 0x000fc400078efcff */
[----:B------:R-:W-:Y:S01]  /*224af0*/  LOP3.LUT P0, RZ, R18, 0x1000, RZ, 0xc0, !PT ;  /* 0x0000100012ff7812 */ /* 0x000fe2000780c0ff */
[----:B0-----:R-:W3:Y:S01]  /*224b00*/  LDL.LU.64 R4, [R1+0x1008] ;  /* 0x0010080001047983 */ /* 0x001ee20000300a00 */
[----:B------:R-:W-:-:S05]  /*224b10*/  PRMT R12, R15, 0x7771, RZ ;  /* 0x000077710f0c7816 */ /* 0x000fca00000000ff */
[----:B----4-:R0:W-:Y:S02]  /*224b20*/  @P6 STG.E.U8 desc[UR4][R6.64], R12 ;  /* 0x0000000c06006986 */ /* 0x0101e4000c101104 */
[----:B0-----:R-:W-:Y:S02]  /*224b30*/  PRMT R12, R15, 0x7772, RZ ;  /* 0x000077720f0c7816 */ /* 0x001fe400000000ff */
[----:B------:R-:W4:Y:S04]  /*224b40*/  LDL.LU.64 R6, [R1+0x1050] ;  /* 0x0010500001067983 */ /* 0x000f280000300a00 */
[----:B------:R0:W-:Y:S01]  /*224b50*/  @P0 STG.E.U8 desc[UR4][R8.64], R12 ;  /* 0x0000000c08000986 */ /* 0x0001e2000c101104 */
[----:B------:R-:W-:Y:S02]  /*224b60*/  LOP3.LUT P0, RZ, R21, 0x80000, RZ, 0xc0, !PT ;  /* 0x0008000015ff7812 */ /* 0x000fe4000780c0ff */
[----:B0-----:R-:W-:-:S02]  /*224b70*/  PRMT R12, R15, 0x7773, RZ ;  /* 0x000077730f0c7816 */ /* 0x001fc400000000ff */
[----:B------:R-:W3:Y:S09]  /*224b80*/  LDL.LU R15, [R1+0x638] ;  /* 0x00063800010f7983 */ /* 0x000ef20000300800 */
[----:B------:R0:W-:Y:S01]  /*224b90*/  @P0 STG.E.U8 desc[UR4][R10.64], R12 ;  /* 0x0000000c0a000986 */ /* 0x0001e2000c101104 */
[----:B------:R-:W-:-:S03]  /*224ba0*/  LOP3.LUT P0, RZ, R21, 0x40000, RZ, 0xc0, !PT ;  /* 0x0004000015ff7812 */ /* 0x000fc6000780c0ff */
[----:B------:R-:W3:Y:S01]  /*224bb0*/  LDL.LU.64 R8, [R1+0x1048] ;  /* 0x0010480001087983 */ /* 0x000ee20000300a00 */
[----:B0-----:R-:W-:-:S03]  /*224bc0*/  PRMT R12, R0, 0x7770, RZ ;  /* 0x00007770000c7816 */ /* 0x001fc600000000ff */
[----:B------:R-:W3:Y:S06]  /*224bd0*/  LDL.LU.64 R10, [R1+0x1040] ;  /* 0x00104000010a7983 */ /* 0x000eec0000300a00 */
[----:B------:R0:W-:Y:S01]  /*224be0*/  @P0 STG.E.U8 desc[UR4][R16.64], R12 ;  /* 0x0000000c10000986 */ /* 0x0001e2000c101104 */
        /* <DEDUP_REMOVED lines=32> */
[----:B---3--:R0:W-:Y:S02]  /*224df0*/  @P1 STG.E.U8 desc[UR4][R2.64], R12 ;  /* 0x0000000c02001986 */ /* 0x0081e4000c101104 */
[----:B0-----:R-:W-:-:S05]  /*224e00*/  PRMT R12, R19, 0x7771, RZ ;  /* 0x00007771130c7816 */ /* 0x001fca00000000ff */
[----:B------:R0:W-:Y:S02]  /*224e10*/  @P2 STG.E.U8 desc[UR4][R4.64], R12 ;  /* 0x0000000c04002986 */ /* 0x0001e4000c101104 */
[----:B0-----:R-:W-:-:S05]  /*224e20*/  PRMT R12, R19, 0x7772, RZ ;  /* 0x00007772130c7816 */ /* 0x001fca00000000ff */
[----:B----4-:R0:W-:Y:S02]  /*224e30*/  @P3 STG.E.U8 desc[UR4][R6.64], R12 ;  /* 0x0000000c06003986 */ /* 0x0101e4000c101104 */
[----:B0-----:R-:W-:Y:S02]  /*224e40*/  PRMT R12, R19, 0x7773, RZ ;  /* 0x00007773130c7816 */ /* 0x001fe400000000ff */
[----:B------:R-:W2:Y:S04]  /*224e50*/  LDL.LU R19, [R1+0x7d68] ;  /* 0x007d680001137983 */ /* 0x000ea80000300800 */
[----:B------:R0:W-:Y:S02]  /*224e60*/  @P4 STG.E.U8 desc[UR4][R8.64], R12 ;  /* 0x0000000c08004986 */ /* 0x0001e4000c101104 */
[----:B0-----:R-:W-:-:S05]  /*224e70*/  PRMT R12, R15, 0x7770, RZ ;  /* 0x000077700f0c7816 */ /* 0x001fca00000000ff */
[----:B------:R0:W-:Y:S02]  /*224e80*/  @P5 STG.E.U8 desc[UR4][R10.64], R12 ;  /* 0x0000000c0a005986 */ /* 0x0001e4000c101104 */
[----:B0-----:R-:W-:Y:S02]  /*224e90*/  PRMT R12, R15, 0x7771, RZ ;  /* 0x000077710f0c7816 */ /* 0x001fe400000000ff */
[----:B------:R-:W3:Y:S04]  /*224ea0*/  LDL.LU.64 R10, [R1+0x1070] ;  /* 0x00107000010a7983 */ /* 0x000ee80000300a00 */
[----:B------:R0:W-:Y:S04]  /*224eb0*/  @P6 STG.E.U8 desc[UR4][R16.64], R12 ;  /* 0x0000000c10006986 */ /* 0x0001e8000c101104 */
[----:B------:R-:W4:Y:S04]  /*224ec0*/  LDL.LU.64 R4, [R1+0x1068] ;  /* 0x0010680001047983 */ /* 0x000f280000300a00 */
[----:B0-----:R-:W2:Y:S04]  /*224ed0*/  LDL.LU.64 R16, [R1+0x1060] ;  /* 0x0010600001107983 */ /* 0x001ea80000300a00 */
[----:B------:R-:W2:Y:S04]  /*224ee0*/  LDL.LU.64 R6, [R1+0x1058] ;  /* 0x0010580001067983 */ /* 0x000ea80000300a00 */
[----:B------:R-:W2:Y:S04]  /*224ef0*/  LDL.LU.64 R8, [R1+0x10a0] ;  /* 0x0010a00001087983 */ /* 0x000ea80000300a00 */
[----:B------:R-:W2:Y:S01]  /*224f00*/  LDL.LU R14, [R1+0x628] ;  /* 0x00062800010e7983 */ /* 0x000ea20000300800 */
[----:B------:R-:W-:-:S02]  /*224f10*/  LOP3.LUT P4, RZ, R18, 0x10000000, RZ, 0xc0, !PT ;  /* 0x1000000012ff7812 */ /* 0x000fc4000788c0ff */
[C---:B------:R-:W-:Y:S02]  /*224f20*/  LOP3.LUT P5, RZ, R18.reuse, 0x20000000, RZ, 0xc0, !PT ;  /* 0x2000000012ff7812 */ /* 0x040fe400078ac0ff */
[----:B------:R-:W-:Y:S02]  /*224f30*/  PRMT R12, R15, 0x7772, RZ ;  /* 0x000077720f0c7816 */ /* 0x000fe400000000ff */
[----:B------:R-:W-:-:S07]  /*224f40*/  LOP3.LUT P6, RZ, R18, 0x40000000, RZ, 0xc0, !PT ;  /* 0x4000000012ff7812 */ /* 0x000fce00078cc0ff */
[----:B---3--:R0:W-:Y:S02]  /*224f50*/  @P4 STG.E.U8 desc[UR4][R10.64], R12 ;  /* 0x0000000c0a004986 */ /* 0x0081e4000c101104 */
[----:B0-----:R-:W-:Y:S02]  /*224f60*/  PRMT R12, R15, 0x7773, RZ ;  /* 0x000077730f0c7816 */ /* 0x001fe400000000ff */
[----:B------:R-:W3:Y:S04]  /*224f70*/  LDL.LU.64 R10, [R1+0x1098] ;  /* 0x00109800010a7983 */ /* 0x000ee80000300a00 */
[----:B----4-:R2:W-:Y:S04]  /*224f80*/  @P5 STG.E.U8 desc[UR4][R4.64], R12 ;  /* 0x0000000c04005986 */ /* 0x0105e8000c101104 */
[----:B------:R-:W4:Y:S01]  /*224f90*/  LDL.LU R0, [R1+0x618] ;  /* 0x0006180001007983 */ /* 0x000f220000300800 */
[----:B--2---:R-:W-:-:S05]  /*224fa0*/  PRMT R12, R14, 0x7770, RZ ;  /* 0x000077700e0c7816 */ /* 0x004fca00000000ff */
[----:B------:R0:W-:Y:S04]  /*224fb0*/  @P6 STG.E.U8 desc[UR4][R16.64], R12 ;  /* 0x0000000c10006986 */ /* 0x0001e8000c101104 */
        /* <DEDUP_REMOVED lines=27> */
[----:B------:R-:W-:Y:S01]  /*225170*/  PRMT R12, R14, 0x7771, RZ ;  /* 0x000077710e0c7816 */ /* 0x000fe200000000ff */
[----:B------:R-:W2:Y:S04]  /*225180*/  LDL.LU.64 R22, [R1+0x10b0] ;  /* 0x0010b00001167983 */ /* 0x000ea80000300a00 */
[----:B------:R-:W-:-:S02]  /*225190*/  @P0 LOP3.LUT R21, R21, 0x100, RZ, 0xfc, !PT ;  /* 0x0000010015150812 */ /* 0x000fc400078efcff */
[----:B------:R-:W-:Y:S01]  /*2251a0*/  LOP3.LUT P0, RZ, R19, 0x2, RZ, 0xc0, !PT ;  /* 0x0000000213ff7812 */ /* 0x000fe2000780c0ff */
[----:B------:R-:W2:Y:S01]  /*2251b0*/  LDL.LU R15, [R1+0x608] ;  /* 0x00060800010f7983 */ /* 0x000ea20000300800 */
[----:B------:R-:W-:-:S03]  /*2251c0*/  LOP3.LUT R21, R21, 0xfffffdff, RZ, 0xc0, !PT ;  /* 0xfffffdff15157812 */ /* 0x000fc600078ec0ff */
[----:B------:R-:W2:Y:S04]  /*2251d0*/  LDL.LU.64 R26, [R1+0x10a8] ;  /* 0x0010a800011a7983 */ /* 0x000ea80000300a00 */
[----:B------:R-:W2:Y:S04]  /*2251e0*/  LDL.LU.64 R28, [R1+0x10f0] ;  /* 0x0010f000011c7983 */ /* 0x000ea80000300a00 */
[----:B------:R-:W-:Y:S01]  /*2251f0*/  @P0 LOP3.LUT R21, R21, 0x200, RZ, 0xfc, !PT ;  /* 0x0000020015150812 */ /* 0x000fe200078efcff */
[----:B------:R-:W2:Y:S01]  /*225200*/  LDL.LU.64 R24, [R1+0x10e8] ;  /* 0x0010e80001187983 */ /* 0x000ea20000300a00 */
[----:B------:R-:W-:-:S02]  /*225210*/  LOP3.LUT P0, RZ, R19, 0x1, RZ, 0xc0, !PT ;  /* 0x0000000113ff7812 */ /* 0x000fc4000780c0ff */
[----:B------:R-:W-:Y:S01]  /*225220*/  LOP3.LUT R21, R21, 0xfffffbff, RZ, 0xc0, !PT ;  /* 0xfffffbff15157812 */ /* 0x000fe200078ec0ff */
[----:B------:R-:W2:Y:S04]  /*225230*/  LDL.LU.64 R2, [R1+0x10e0] ;  /* 0x0010e00001027983 */ /* 0x000ea80000300a00 */
[----:B------:R-:W2:Y:S06]  /*225240*/  LDL.LU.64 R4, [R1+0x1120] ;  /* 0x0011200001047983 */ /* 0x000eac0000300a00 */
[----:B------:R-:W-:-:S02]  /*225250*/  @P0 LOP3.LUT R21, R21, 0x400, RZ, 0xfc, !PT ;  /* 0x0000040015150812 */ /* 0x000fc400078efcff */
[----:B------:R-:W-:-:S13]  /*225260*/  LOP3.LUT P0, RZ, R18, 0x80000000, RZ, 0xc0, !PT ;  /* 0x8000000012ff7812 */ /* 0x000fda000780c0ff */
[----:B------:R0:W-:Y:S01]  /*225270*/  @P0 STG.E.U8 desc[UR4][R6.64], R12 ;  /* 0x0000000c06000986 */ /* 0x0001e2000c101104 */
[C---:B------:R-:W-:Y:S02]  /*225280*/  LOP3.LUT P0, RZ, R21.reuse, 0x400, RZ, 0xc0, !PT ;  /* 0x0000040015ff7812 */ /* 0x040fe4000780c0ff */
[----:B0-----:R-:W-:Y:S01]  /*225290*/  PRMT R12, R14, 0x7772, RZ ;  /* 0x000077720e0c7816 */ /* 0x001fe200000000ff */
[----:B------:R-:W2:Y:S10]  /*2252a0*/  LDL.LU.64 R6, [R1+0x1118] ;  /* 0x0011180001067983 */ /* 0x000eb40000300a00 */
[----:B------:R0:W-:Y:S01]  /*2252b0*/  @P0 STG.E.U8 desc[UR4][R8.64], R12 ;  /* 0x0000000c08000986 */ /* 0x0001e2000c101104 */
[----:B------:R-:W-:-:S02]  /*2252c0*/  LOP3.LUT P0, RZ, R21, 0x200, RZ, 0xc0, !PT ;  /* 0x0000020015ff7812 */ /* 0x000fc4000780c0ff */
[----:B0-----:R-:W-:Y:S01]  /*2252d0*/  PRMT R12, R14, 0x7773, RZ ;  /* 0x000077730e0c7816 */ /* 0x001fe200000000ff */
[----:B------:R-:W2:Y:S10]  /*2252e0*/  LDL.LU.64 R8, [R1+0x1110] ;  /* 0x0011100001087983 */ /* 0x000eb40000300a00 */
[----:B---3--:R4:W-:Y:S01]  /*2252f0*/  @P0 STG.E.U8 desc[UR4][R10.64], R12 ;  /* 0x0000000c0a000986 */ /* 0x0089e2000c101104 */
[----:B------:R-:W-:-:S02]  /*225300*/  LOP3.LUT P0, RZ, R21, 0x100, RZ, 0xc0, !PT ;  /* 0x0000010015ff7812 */ /* 0x000fc4000780c0ff */
[----:B----4-:R-:W-:Y:S01]  /*225310*/  PRMT R12, R0, 0x7770, RZ ;  /* 0x00007770000c7816 */ /* 0x010fe200000000ff */
[----:B------:R-:W3:Y:S04]  /*225320*/  LDL.LU.64 R10, [R1+0x10f8] ;  /* 0x0010f800010a7983 */ /* 0x000ee80000300a00 */
[----:B------:R-:W4:Y:S06]  /*225330*/  LDL.LU R14, [R1+0x62c] ;  /* 0x00062c00010e7983 */ /* 0x000f2c0000300800 */
        /* <DEDUP_REMOVED lines=13> */
[----:B------:R-:W-:-:S07]  /*225410*/  LOP3.LUT P2, RZ, R19, 0x400, RZ, 0xc0, !PT ;  /* 0x0000040013ff7812 */ /* 0x000fce000784c0ff */
[----:B--2---:R0:W-:Y:S04]  /*225420*/  @P0 STG.E.U8 desc[UR4][R16.64], R12 ;  /* 0x0000000c10000986 */ /* 0x0041e8000c101104 */
[----:B0-----:R-:W2:Y:S01]  /*225430*/  LDL.LU.64 R16, [R1+0x7d48] ;  /* 0x007d480001107983 */ /* 0x001ea20000300a00 */
[----:B------:R-:W-:Y:S02]  /*225440*/  LOP3.LUT P0, RZ, R21, 0x10, RZ, 0xc0, !PT ;  /* 0x0000001015ff7812 */ /* 0x000fe4000780c0ff */
[----:B------:R-:W-:-:S11]  /*225450*/  PRMT R12, R15, 0x7770, RZ ;  /* 0x000077700f0c7816 */ /* 0x000fd600000000ff */
[----:B------:R0:W-:Y:S01]  /*225460*/  @P0 STG.E.U8 desc[UR4][R22.64], R12 ;  /* 0x0000000c16000986 */ /* 0x0001e2000c101104 */
[----:B------:R-:W-:Y:S02]  /*225470*/  LOP3.LUT P0, RZ, R21, 0x8, RZ, 0xc0, !PT ;  /* 0x0000000815ff7812 */ /* 0x000fe4000780c0ff */
[----:B0-----:R-:W-:-:S11]  /*225480*/  PRMT R12, R15, 0x7771, RZ ;  /* 0x000077710f0c7816 */ /* 0x001fd600000000ff */
[----:B------:R0:W-:Y:S01]  /*225490*/  @P0 STG.E.U8 desc[UR4][R26.64], R12 ;  /* 0x0000000c1a000986 */ /* 0x0001e2000c101104 */
[----:B------:R-:W-:Y:S02]  /*2254a0*/  LOP3.LUT P0, RZ, R21, 0x4, RZ, 0xc0, !PT ;  /* 0x0000000415ff7812 */ /* 0x000fe4000780c0ff */
[----:B0-----:R-:W-:-:S11]  /*2254b0*/  PRMT R12, R15, 0x7772, RZ ;  /* 0x000077720f0c7816 */ /* 0x001fd600000000ff */
[----:B------:R0:W-:Y:S01]  /*2254c0*/  @P0 STG.E.U8 desc[UR4][R28.64], R12 ;  /* 0x0000000c1c000986 */ /* 0x0001e2000c101104 */
[----:B------:R-:W-:Y:S02]  /*2254d0*/  LOP3.LUT P3, RZ, R19, 0x800, RZ, 0xc0, !PT ;  /* 0x0000080013ff7812 */ /* 0x000fe4000786c0ff */
[----:B0-----:R-:W-:-:S05]  /*2254e0*/  PRMT R12, R15, 0x7773, RZ ;  /* 0x000077730f0c7816 */ /* 0x001fca00000000ff */
[----:B------:R2:W-:Y:S01]  /*2254f0*/  @P1 STG.E.U8 desc[UR4][R24.64], R12 ;  /* 0x0000000c18001986 */ /* 0x0005e2000c101104 */
[C---:B------:R-:W-:Y:S02]  /*225500*/  LOP3.LUT P4, RZ, R19.reuse, 0x1000, RZ, 0xc0, !PT ;  /* 0x0000100013ff7812 */ /* 0x040fe4000788c0ff */
        /* <DEDUP_REMOVED lines=10> */
[----:B------:R-:W2:Y:S04]  /*2255b0*/  LDL.LU.64 R2, [R1+0x1128] ;  /* 0x0011280001027983 */ /* 0x000ea80000300a00 */
[----:B------:R4:W-:Y:S02]  /*2255c0*/  @P5 STG.E.U8 desc[UR4][R8.64], R12 ;  /* 0x0000000c08005986 */ /* 0x0009e4000c101104 */
[----:B----4-:R-:W-:-:S02]  /*2255d0*/  PRMT R12, R14, 0x7770, RZ ;  /* 0x000077700e0c7816 */ /* 0x010fc400000000ff */
[----:B------:R-:W4:Y:S04]  /*2255e0*/  LDL.LU.64 R8, [R1+0x1140] ;  /* 0x0011400001087983 */ /* 0x000f280000300a00 */
[----:B---3--:R0:W-:Y:S04]  /*2255f0*/  @P6 STG.E.U8 desc[UR4][R10.64], R12 ;  /* 0x0000000c0a006986 */ /* 0x0081e8000c101104 */
[----:B0-----:R-:W3:Y:S01]  /*225600*/  LDL.LU.64 R10, [R1+0x1138] ;  /* 0x00113800010a7983 */ /* 0x001ee20000300a00 */
[C---:B------:R-:W-:Y:S02]  /*225610*/  LOP3.LUT P4, RZ, R19.reuse, 0x8000, RZ, 0xc0, !PT ;  /* 0x0000800013ff7812 */ /* 0x040fe4000788c0ff */
[----:B------:R-:W-:Y:S01]  /*225620*/  LOP3.LUT P5, RZ, R19, 0x10000, RZ, 0xc0, !PT ;  /* 0x0001000013ff7812 */ /* 0x000fe200078ac0ff */
[----:B------:R-:W3:Y:S01]  /*225630*/  LDL.LU.64 R4, [R1+0x1130] ;  /* 0x0011300001047983 */ /* 0x000ee20000300a00 */
[----:B------:R-:W-:-:S02]  /*225640*/  PRMT R12, R14, 0x7771, RZ ;  /* 0x000077710e0c7816 */ /* 0x000fc400000000ff */
[----:B------:R-:W-:Y:S01]  /*225650*/  LOP3.LUT P6, RZ, R19, 0x20000, RZ, 0xc0, !PT ;  /* 0x0002000013ff7812 */ /* 0x000fe200078cc0ff */
[----:B------:R-:W3:Y:S04]  /*225660*/  LDL.LU.64 R6, [R1+0x1b18] ;  /* 0x001b180001067983 */ /* 0x000ee80000300a00 */
[----:B------:R-:W3:Y:S04]  /*225670*/  LDL.LU R15, [R1+0x61c] ;  /* 0x00061c00010f7983 */ /* 0x000ee80000300800 */
[----:B--2---:R0:W-:Y:S02]  /*225680*/  @P4 STG.E.U8 desc[UR4][R2.64], R12 ;  /* 0x0000000c02004986 */ /* 0x0041e4000c101104 */
[----:B0-----:R-:W-:-:S05]  /*225690*/  PRMT R12, R14, 0x7772, RZ ;  /* 0x000077720e0c7816 */ /* 0x001fca00000000ff */
[----:B----4-:R0:W-:Y:S01]  /*2256a0*/  @P5 STG.E.U8 desc[UR4][R8.64], R12 ;  /* 0x0000000c08005986 */ /* 0x0101e2000c101104 */
[C---:B------:R-:W-:Y:S02]  /*2256b0*/  LOP3.LUT P5, RZ, R17.reuse, 0x1, RZ, 0xc0, !PT ;  /* 0x0000000111ff7812 */ /* 0x040fe400078ac0ff */
[----:B0-----:R-:W-:Y:S01]  /*2256c0*/  PRMT R12, R14, 0x7773, RZ ;  /* 0x000077730e0c7816 */ /* 0x001fe200000000ff */
[----:B------:R-:W2:Y:S04]  /*2256d0*/  LDL.LU.64 R8, [R1+0x1b10] ;  /* 0x001b100001087983 */ /* 0x000ea80000300a00 */
[----:B------:R-:W4:Y:S04]  /*2256e0*/  LDL.LU R0, [R1+0x60c] ;  /* 0x00060c0001007983 */ /* 0x000f280000300800 */
[----:B---3--:R0:W-:Y:S01]  /*2256f0*/  @P6 STG.E.U8 desc[UR4][R10.64], R12 ;  /* 0x0000000c0a006986 */ /* 0x0081e2000c101104 */
[----:B------:R-:W-:-:S03]  /*225700*/  LOP3.LUT P6, RZ, R17, 0x2, RZ, 0xc0, !PT ;  /* 0x0000000211ff7812 */ /* 0x000fc600078cc0ff */
[----:B0-----:R-:W3:Y:S04]  /*225710*/  LDL.LU R10, [R1+0x5f0] ;  /* 0x0005f000010a7983 */ /* 0x001ee80000300800 */
[----:B------:R0:W-:Y:S04]  /*225720*/  STL.64 [R1+0x7d28], R16 ;  /* 0x007d281001007387 */ /* 0x0001e80000100a00 */
        /* <DEDUP_REMOVED lines=25> */
[----:B------:R-:W-:Y:S01]  /*2258c0*/  LOP3.LUT R21, R21, 0xfffffffe, RZ, 0xc0, !PT ;  /* 0xfffffffe15157812 */ /* 0x000fe200078ec0ff */
[----:B------:R-:W3:Y:S04]  /*2258d0*/  LDL.LU.64 R22, [R1+0x1d18] ;  /* 0x001d180001167983 */ /* 0x000ee80000300a00 */
[----:B------:R-:W-:-:S02]  /*2258e0*/  @P0 LOP3.LUT R18, R18, 0x80000000, RZ, 0xfc, !PT ;  /* 0x8000000012120812 */ /* 0x000fc400078efcff */
[----:B------:R-:W-:Y:S01]  /*2258f0*/  LOP3.LUT P0, RZ, R19, 0x100000, RZ, 0xc0, !PT ;  /* 0x0010000013ff7812 */ /* 0x000fe2000780c0ff */
[----:B------:R-:W3:Y:S01]  /*225900*/  LDL.LU.64 R26, [R1+0x1d10] ;  /* 0x001d1000011a7983 */ /* 0x000ee20000300a00 */
[----:B------:R-:W-:-:S03]  /*225910*/  PRMT R12, R15, 0x7770, RZ ;  /* 0x000077700f0c7816 */ /* 0x000fc600000000ff */
[----:B------:R-:W3:Y:S04]  /*225920*/  LDL.LU.64 R28, [R1+0x1ed8] ;  /* 0x001ed800011c7983 */ /* 0x000ee80000300a00 */
[----:B------:R-:W3:Y:S04]  /*225930*/  LDL.LU.64 R24, [R1+0x1ed0] ;  /* 0x001ed00001187983 */ /* 0x000ee80000300a00 */
[----:B------:R-:W-:Y:S01]  /*225940*/  @P0 LOP3.LUT R21, R21, 0x1, RZ, 0xfc, !PT ;  /* 0x0000000115150812 */ /* 0x000fe200078efcff */
[----:B------:R-:W3:Y:S01]  /*225950*/  LDL.LU.64 R2, [R1+0x1d38] ;  /* 0x001d380001027983 */ /* 0x000ee20000300a00 */
[----:B------:R-:W-:-:S02]  /*225960*/  LOP3.LUT P0, RZ, R19, 0x80000, RZ, 0xc0, !PT ;  /* 0x0008000013ff7812 */ /* 0x000fc4000780c0ff */
[----:B------:R-:W-:-:S11]  /*225970*/  LOP3.LUT R21, R21, 0xfffffffd, RZ, 0xc0, !PT ;  /* 0xfffffffd15157812 */ /* 0x000fd600078ec0ff */
[----:B------:R-:W-:Y:S02]  /*225980*/  @P0 LOP3.LUT R21, R21, 0x2, RZ, 0xfc, !PT ;  /* 0x0000000215150812 */ /* 0x000fe400078efcff */
[----:B------:R-:W-:-:S13]  /*225990*/  LOP3.LUT P0, RZ, R19, 0x40000, RZ, 0xc0, !PT ;  /* 0x0004000013ff7812 */ /* 0x000fda000780c0ff */
[----:B------:R0:W-:Y:S01]  /*2259a0*/  @P0 STG.E.U8 desc[UR4][R4.64], R12 ;  /* 0x0000000c04000986 */ /* 0x0001e2000c101104 */
[----:B------:R-:W-:Y:S02]  /*2259b0*/  LOP3.LUT P0, RZ, R21, 0x2, RZ, 0xc0, !PT ;  /* 0x0000000215ff7812 */ /* 0x000fe4000780c0ff */
[----:B0-----:R-:W-:Y:S01]  /*2259c0*/  PRMT R12, R15, 0x7771, RZ ;  /* 0x000077710f0c7816 */ /* 0x001fe200000000ff */
[----:B------:R-:W3:Y:S10]  /*2259d0*/  LDL.LU.64 R4, [R1+0x1d30] ;  /* 0x001d300001047983 */ /* 0x000ef40000300a00 */
[----:B------:R0:W-:Y:S01]  /*2259e0*/  @P0 STG.E.U8 desc[UR4][R6.64], R12 ;  /* 0x0000000c06000986 */ /* 0x0001e2000c101104 */
[----:B------:R-:W-:-:S03]  /*2259f0*/  LOP3.LUT P0, RZ, R21, 0x1, RZ, 0xc0, !PT ;  /* 0x0000000115ff7812 */ /* 0x000fc6000780c0ff */
[----:B------:R-:W3:Y:S01]  /*225a00*/  LDL.LU R11, [R1+0x5e0] ;  /* 0x0005e000010b7983 */ /* 0x000ee20000300800 */
[----:B0-----:R-:W-:-:S09]  /*225a10*/  PRMT R12, R15, 0x7772, RZ ;  /* 0x000077720f0c7816 */ /* 0x001fd200000000ff */
[----:B------:R0:W-:Y:S01]  /*225a20*/  @P0 STG.E.U8 desc[UR4][R8.64], R12 ;  /* 0x0000000c08000986 */ /* 0x0001e2000c101104 */
[----:B------:R-:W-:-:S03]  /*225a30*/  LOP3.LUT P0, RZ, R18, 0x80000000, RZ, 0xc0, !PT ;  /* 0x8000000012ff7812 */ /* 0x000fc6000780c0ff */
[----:B------:R1:W-:Y:S01]  /*225a40*/  STL [R1+0x77b0], R20 ;  /* 0x0077b01401007387 */ /* 0x0003e20000100800 */
[----:B0-----:R-:W-:-:S03]  /*225a50*/  PRMT R12, R15, 0x7773, RZ ;  /* 0x000077730f0c7816 */ /* 0x001fc600000000ff */
[----:B-1----:R-:W3:Y:S04]  /*225a60*/  LDL.LU.64 R20, [R1+0x1d20] ;  /* 0x001d200001147983 */ /* 0x002ee80000300a00 */
[----:B------:R-:W3:Y:S04]  /*225a70*/  LDL.LU.64 R6, [R1+0x1d28] ;  /* 0x001d280001067983 */ /* 0x000ee80000300a00 */
[----:B------:R-:W3:Y:S04]  /*225a80*/  LDL.LU.64 R8, [R1+0x1ef0] ;  /* 0x001ef00001087983 */ /* 0x000ee80000300a00 */
[----:B------:R-:W3:Y:S04]  /*225a90*/  LDL.LU.64 R14, [R1+0x1ee8] ;  /* 0x001ee800010e7983 */ /* 0x000ee80000300a00 */
[----:B--2---:R0:W-:Y:S04]  /*225aa0*/  @P0 STG.E.U8 desc[UR4][R16.64], R12 ;  /* 0x0000000c10000986 */ /* 0x0041e8000c101104 */
[----:B0-----:R-:W2:Y:S01]  /*225ab0*/  LDL.LU.64 R16, [R1+0x7d38] ;  /* 0x007d380001107983 */ /* 0x001ea20000300a00 */
[----:B------:R-:W-:-:S02]  /*225ac0*/  LOP3.LUT P0, RZ, R18, 0x40000000, RZ, 0xc0, !PT ;  /* 0x4000000012ff7812 */ /* 0x000fc4000780c0ff */
[----:B----4-:R-:W-:-:S11]  /*225ad0*/  PRMT R12, R0, 0x7770, RZ ;  /* 0x00007770000c7816 */ /* 0x010fd600000000ff */
[----:B--2---:R0:W-:Y:S04]  /*225ae0*/  @P0 STG.E.U8 desc[UR4][R16.64], R12 ;  /* 0x0000000c10000986 */ /* 0x0041e8000c101104 */
[----:B0-----:R-:W2:Y:S01]  /*225af0*/  LDL.LU.64 R16, [R1+0x7d30] ;  /* 0x007d300001107983 */ /* 0x001ea20000300a00 */
[----:B------:R-:W-:Y:S02]  /*225b00*/  LOP3.LUT P0, RZ, R18, 0x20000000, RZ, 0xc0, !PT ;  /* 0x2000000012ff7812 */ /* 0x000fe4000780c0ff */
[----:B------:R-:W-:Y:S02]  /*225b10*/  PRMT R12, R0, 0x7771, RZ ;  /* 0x00007771000c7816 */ /* 0x000fe400000000ff */
[C---:B------:R-:W-:Y:S02]  /*225b20*/  LOP3.LUT P1, RZ, R19.reuse, 0x10000000, RZ, 0xc0, !PT ;  /* 0x1000000013ff7812 */ /* 0x040fe4000782c0ff */
[----:B------:R-:W-:-:S02]  /*225b30*/  LOP3.LUT P2, RZ, R19, 0x20000000, RZ, 0xc0, !PT ;  /* 0x2000000013ff7812 */ /* 0x000fc4000784c0ff */
[C---:B------:R-:W-:Y:S02]  /*225b40*/  LOP3.LUT P3, RZ, R19.reuse, 0x40000000, RZ, 0xc0, !PT ;  /* 0x4000000013ff7812 */ /* 0x040fe4000786c0ff */
[----:B------:R-:W-:-:S03]  /*225b50*/  LOP3.LUT P4, RZ, R19, 0x80000000, RZ, 0xc0, !PT ;  /* 0x8000000013ff7812 */ /* 0x000fc6000788c0ff */
[----:B--2---:R0:W-:Y:S01]  /*225b60*/  @P0 STG.E.U8 desc[UR4][R16.64], R12 ;  /* 0x0000000c10000986 */ /* 0x0041e2000c101104 */
[----:B------:R-:W-:Y:S02]  /*225b70*/  LOP3.LUT P0, RZ, R18, 0x10000000, RZ, 0xc0, !PT ;  /* 0x1000000012ff7812 */ /* 0x000fe4000780c0ff */
[----:B0-----:R-:W-:Y:S01]  /*225b80*/  PRMT R12, R0, 0x7772, RZ ;  /* 0x00007772000c7816 */ /* 0x001fe200000000ff */
[----:B------:R-:W2:Y:S10]  /*225b90*/  LDL.LU.64 R16, [R1+0x7d28] ;  /* 0x007d280001107983 */ /* 0x000eb40000300a00 */
[----:B---3--:R0:W-:Y:S01]  /*225ba0*/  @P0 STG.E.U8 desc[UR4][R20.64], R12 ;  /* 0x0000000c14000986 */ /* 0x0081e2000c101104 */
        /* <DEDUP_REMOVED lines=21> */
[----:B0-----:R-:W3:Y:S04]  /*225d00*/  LDL.LU.64 R14, [R1+0x1ee0] ;  /* 0x001ee000010e7983 */ /* 0x001ee80000300a00 */
[----:B------:R-:W4:Y:S04]  /*225d10*/  LDL.LU.64 R2, [R1+0x1f18] ;  /* 0x001f180001027983 */ /* 0x000f280000300a00 */
[----:B------:R-:W3:Y:S04]  /*225d20*/  LDL.LU.64 R4, [R1+0x1f10] ;  /* 0x001f100001047983 */ /* 0x000ee80000300a00 */
[----:B------:R-:W3:Y:S04]  /*225d30*/  LDL.LU R10, [R1+0x5d0] ;  /* 0x0005d000010a7983 */ /* 0x000ee80000300800 */
[----:B------:R-:W4:Y:S04]  /*225d40*/  LDL.LU.64 R6, [R1+0x1f08] ;  /* 0x001f080001067983 */ /* 0x000f280000300a00 */
[----:B------:R-:W4:Y:S01]  /*225d50*/  LDL.LU.64 R8, [R1+0x1f00] ;  /* 0x001f000001087983 */ /* 0x000f220000300a00 */
[----:B--2---:R-:W-:-:S02]  /*225d60*/  LOP3.LUT P4, RZ, R17, 0x4, RZ, 0xc0, !PT ;  /* 0x0000000411ff7812 */ /* 0x004fc4000788c0ff */
[----:B---3--:R-:W-:-:S11]  /*225d70*/  PRMT R12, R10, 0x7770, RZ ;  /* 0x000077700a0c7816 */ /* 0x008fd600000000ff */
[----:B------:R0:W-:Y:S04]  /*225d80*/  @P4 STG.E.U8 desc[UR4][R14.64], R12 ;  /* 0x0000000c0e004986 */ /* 0x0001e8000c101104 */
        /* <DEDUP_REMOVED lines=35> */
[----:B------:R-:W-:Y:S01]  /*225fc0*/  LOP3.LUT P6, RZ, R17, 0x10, RZ, 0xc0, !PT ;  /* 0x0000001011ff7812 */ /* 0x000fe200078cc0ff */
[----:B------:R-:W3:Y:S01]  /*225fd0*/  LDL.LU.64 R28, [R1+0x1f40] ;  /* 0x001f4000011c7983 */ /* 0x000ee20000300a00 */
[----:B------:R-:W-:-:S03]  /*225fe0*/  PRMT R12, R10, 0x7771, RZ ;  /* 0x000077710a0c7816 */ /* 0x000fc600000000ff */
[----:B------:R-:W3:Y:S04]  /*225ff0*/  LDL.LU.64 R24, [R1+0x1f38] ;  /* 0x001f380001187983 */ /* 0x000ee80000300a00 */
        /* <DEDUP_REMOVED lines=10> */
[----:B------:R-:W3:Y:S04]  /*2260a0*/  LDL.LU.64 R4, [R1+0x1f68] ;  /* 0x001f680001047983 */ /* 0x000ee80000300a00 */
[----:B------:R0:W-:Y:S01]  /*2260b0*/  @P0 STG.E.U8 desc[UR4][R6.64], R12 ;  /* 0x0000000c06000986 */ /* 0x0001e2000c101104 */
[----:B------:R-:W-:-:S03]  /*2260c0*/  LOP3.LUT P0, RZ, R18, 0x1000000, RZ, 0xc0, !PT ;  /* 0x0100000012ff7812 */ /* 0x000fc6000780c0ff */
[----:B------:R-:W3:Y:S01]  /*2260d0*/  LDL.LU R10, [R1+0x5d4] ;  /* 0x0005d400010a7983 */ /* 0x000ee20000300800 */
[----:B0-----:R-:W-:-:S03]  /*2260e0*/  PRMT R12, R16, 0x7770, RZ ;  /* 0x00007770100c7816 */ /* 0x001fc600000000ff */
[----:B------:R-:W3:Y:S06]  /*2260f0*/  LDL.LU.64 R6, [R1+0x1f60] ;  /* 0x001f600001067983 */ /* 0x000eec0000300a00 */
[----:B------:R0:W-:Y:S01]  /*226100*/  @P0 STG.E.U8 desc[UR4][R8.64], R12 ;  /* 0x0000000c08000986 */ /* 0x0001e2000c101104 */
[----:B------:R-:W-:Y:S02]  /*226110*/  LOP3.LUT P0, RZ, R18, 0x800000, RZ, 0xc0, !PT ;  /* 0x0080000012ff7812 */ /* 0x000fe4000780c0ff */
[----:B0-----:R-:W-:Y:S01]  /*226120*/  PRMT R12, R16, 0x7771, RZ ;  /* 0x00007771100c7816 */ /* 0x001fe200000000ff */
[----:B------:R-:W3:Y:S10]  /*226130*/  LDL.LU.64 R8, [R1+0x1f98] ;  /* 0x001f980001087983 */ /* 0x000ef40000300a00 */
[----:B------:R0:W-:Y:S01]  /*226140*/  @P0 STG.E.U8 desc[UR4][R14.64], R12 ;  /* 0x0000000c0e000986 */ /* 0x0001e2000c101104 */
[----:B------:R-:W-:-:S02]  /*226150*/  LOP3.LUT P0, RZ, R18, 0x400000, RZ, 0xc0, !PT ;  /* 0x0040000012ff7812 */ /* 0x000fc4000780c0ff */
[----:B0-----:R-:W-:Y:S01]  /*226160*/  PRMT R12, R16, 0x7772, RZ ;  /* 0x00007772100c7816 */ /* 0x001fe200000000ff */
[----:B------:R-:W3:Y:S10]  /*226170*/  LDL.LU.64 R14, [R1+0x1f90] ;  /* 0x001f9000010e7983 */ /* 0x000ef40000300a00 */
[----:B--2---:R0:W-:Y:S04]  /*226180*/  @P0 STG.E.U8 desc[UR4][R20.64], R12 ;  /* 0x0000000c14000986 */ /* 0x0041e8000c101104 */
[----:B0-----:R-:W2:Y:S01]  /*226190*/  LDL.LU.64 R20, [R1+0x7d20] ;  /* 0x007d200001147983 */ /* 0x001ea20000300a00 */
[----:B------:R-:W-:-:S02]  /*2261a0*/  LOP3.LUT P0, RZ, R18, 0x200000, RZ, 0xc0, !PT ;  /* 0x0020000012ff7812 */ /* 0x000fc4000780c0ff */
[----:B------:R-:W-:Y:S02]  /*2261b0*/  PRMT R12, R16, 0x7773, RZ ;  /* 0x00007773100c7816 */ /* 0x000fe400000000ff */
[----:B------:R-:W3:Y:S09]  /*2261c0*/  LDL.LU R16, [R1+0x7d18] ;  /* 0x007d180001107983 */ /* 0x000ef20000300800 */
[----:B--2---:R0:W-:Y:S04]  /*2261d0*/  @P0 STG.E.U8 desc[UR4][R20.64], R12 ;  /* 0x0000000c14000986 */ /* 0x0041e8000c101104 */
[----:B0-----:R-:W2:Y:S01]  /*2261e0*/  LDL.LU.64 R20, [R1+0x7d10] ;  /* 0x007d100001147983 */ /* 0x001ea20000300a00 */
[----:B------:R-:W-:-:S02]  /*2261f0*/  LOP3.LUT P0, RZ, R18, 0x100000, RZ, 0xc0, !PT ;  /* 0x0010000012ff7812 */ /* 0x000fc4000780c0ff */
        /* <DEDUP_REMOVED lines=42> */
[----:B------:R-:W2:Y:S04]  /*2264a0*/  LDL.LU R13, [R1+0x5f8] ;  /* 0x0005f800010d7983 */ /* 0x000ea80000300800 */
        /* <DEDUP_REMOVED lines=37> */
[----:B------:R-:W2:Y:S01]  /*226700*/  LDL.LU R10, [R1+0x5d8] ;  /* 0x0005d800010a7983 */ /* 0x000ea20000300800 */
[----:B------:R-:W-:-:S03]  /*226710*/  PRMT R12, R11, 0x7770, RZ ;  /* 0x000077700b0c7816 */ /* 0x000fc600000000ff */
[----:B------:R-:W2:Y:S04]  /*226720*/  LDL.LU.64 R28, [R1+0x1fe8] ;  /* 0x001fe800011c7983 */ /* 0x000ea80000300a00 */
[----:B------:R-:W-:Y:S01]  /*226730*/  @P0 LOP3.LUT R18, R18, 0x4000, RZ, 0xfc, !PT ;  /* 0x0000400012120812 */ /* 0x000fe200078efcff */
[----:B----4-:R0:W-:Y:S01]  /*226740*/  @P5 STG.E.U8 desc[UR4][R2.64], R12 ;  /* 0x0000000c02005986 */ /* 0x0101e2000c101104 */
[----:B------:R-:W-:Y:S02]  /*226750*/  LOP3.LUT P0, RZ, R17, 0x2000000, RZ, 0xc0, !PT ;  /* 0x0200000011ff7812 */ /* 0x000fe4000780c0ff */
[----:B------:R-:W-:Y:S01]  /*226760*/  LOP3.LUT R18, R18, 0xffff7fff, RZ, 0xc0, !PT ;  /* 0xffff7fff12127812 */ /* 0x000fe200078ec0ff */
[----:B------:R-:W4:Y:S01]  /*226770*/  LDL.LU.64 R24, [R1+0x1fe0] ;  /* 0x001fe00001187983 */ /* 0x000f220000300a00 */
[----:B0-----:R-:W-:-:S03]  /*226780*/  PRMT R12, R11, 0x7771, RZ ;  /* 0x000077710b0c7816 */ /* 0x001fc600000000ff */
[----:B------:R-:W4:Y:S06]  /*226790*/  LDL.LU.64 R2, [R1+0x2018] ;  /* 0x0020180001027983 */ /* 0x000f2c0000300a00 */
[----:B------:R-:W-:Y:S02]  /*2267a0*/  @P0 LOP3.LUT R18, R18, 0x8000, RZ, 0xfc, !PT ;  /* 0x0000800012120812 */ /* 0x000fe400078efcff */
[----:B------:R-:W-:Y:S01]  /*2267b0*/  LOP3.LUT P0, RZ, R17, 0x1000000, RZ, 0xc0, !PT ;  /* 0x0100000011ff7812 */ /* 0x000fe2000780c0ff */
[----:B------:R0:W-:Y:S02]  /*2267c0*/  @P6 STG.E.U8 desc[UR4][R4.64], R12 ;  /* 0x0000000c04006986 */ /* 0x0001e4000c101104 */
[----:B0-----:R-:W-:-:S02]  /*2267d0*/  PRMT R12, R11, 0x7772, RZ ;  /* 0x000077720b0c7816 */ /* 0x001fc400000000ff */
[----:B------:R-:W4:Y:S08]  /*2267e0*/  LDL.LU.64 R4, [R1+0x2010] ;  /* 0x0020100001047983 */ /* 0x000f300000300a00 */
        /* <DEDUP_REMOVED lines=43> */
[C---:B0-----:R-:W-:Y:S02]  /*226aa0*/  PRMT R12, R10.reuse, 0x7771, RZ ;  /* 0x000077710a0c7816 */ /* 0x041fe400000000ff */
[----:B------:R-:W2:Y:S04]  /*226ab0*/  LDL.LU.64 R24, [R1+0x2030] ;  /* 0x0020300001187983 */ /* 0x000ea80000300a00 */
        /* <DEDUP_REMOVED lines=8> */
[----:B------:R-:W4:Y:S04]  /*226b40*/  LDL.LU.64 R8, [R1+0x2028] ;  /* 0x0020280001087983 */ /* 0x000f280000300a00 */
[----:B---3--:R0:W-:Y:S04]  /*226b50*/  @P6 STG.E.U8 desc[UR4][R14.64], R12 ;  /* 0x0000000c0e006986 */ /* 0x0081e8000c101104 */
[----:B0-----:R-:W3:Y:S04]  /*226b60*/  LDL.LU.64 R14, [R1+0x2020] ;  /* 0x00202000010e7983 */ /* 0x001ee80000300a00 */
[----:B------:R-:W3:Y:S04]  /*226b70*/  LDL.LU.64 R2, [R1+0x2058] ;  /* 0x0020580001027983 */ /* 0x000ee80000300a00 */
[----:B------:R-:W3:Y:S04]  /*226b80*/  LDL.LU.64 R4, [R1+0x2050] ;  /* 0x0020500001047983 */ /* 0x000ee80000300a00 */
[----:B------:R-:W3:Y:S01]  /*226b90*/  LDL.LU R10, [R1+0x5fc] ;  /* 0x0005fc00010a7983 */ /* 0x000ee20000300800 */
[----:B------:R-:W-:-:S02]  /*226ba0*/  LOP3.LUT P4, RZ, R16, 0x100, RZ, 0xc0, !PT ;  /* 0x0000010010ff7812 */ /* 0x000fc4000788c0ff */
[C---:B------:R-:W-:Y:S01]  /*226bb0*/  LOP3.LUT P5, RZ, R16.reuse, 0x200, RZ, 0xc0, !PT ;  /* 0x0000020010ff7812 */ /* 0x040fe200078ac0ff */
[----:B------:R-:W3:Y:S01]  /*226bc0*/  LDL.LU.64 R6, [R1+0x2048] ;  /* 0x0020480001067983 */ /* 0x000ee20000300a00 */
[C---:B------:R-:W-:Y:S02]  /*226bd0*/  PRMT R12, R11.reuse, 0x7772, RZ ;  /* 0x000077720b0c7816 */ /* 0x040fe400000000ff */
[----:B------:R-:W-:Y:S01]  /*226be0*/  LOP3.LUT P6, RZ, R16, 0x400, RZ, 0xc0, !PT ;  /* 0x0000040010ff7812 */ /* 0x000fe200078cc0ff */
[----:B------:R-:W3:Y:S06]  /*226bf0*/  LDL.LU R0, [R1+0x5ec] ;  /* 0x0005ec0001007983 */ /* 0x000eec0000300800 */
[----:B--2---:R0:W-:Y:S02]  /*226c00*/  @P4 STG.E.U8 desc[UR4][R24.64], R12 ;  /* 0x0000000c18004986 */ /* 0x0041e4000c101104 */
[----:B0-----:R-:W-:-:S05]  /*226c10*/  PRMT R12, R11, 0x7773, RZ ;  /* 0x000077730b0c7816 */ /* 0x001fca00000000ff */
[----:B----4-:R0:W-:Y:S04]  /*226c20*/  @P5 STG.E.U8 desc[UR4][R8.64], R12 ;  /* 0x0000000c08005986 */ /* 0x0101e8000c101104 */
[----:B0-----:R-:W2:Y:S01]  /*226c30*/  LDL.LU.64 R8, [R1+0x2040] ;  /* 0x0020400001087983 */ /* 0x001ea20000300a00 */
[----:B---3--:R-:W-:-:S05]  /*226c40*/  PRMT R12, R10, 0x7770, RZ ;  /* 0x000077700a0c7816 */ /* 0x008fca00000000ff */
[----:B------:R0:W-:Y:S04]  /*226c50*/  @P6 STG.E.U8 desc[UR4][R14.64], R12 ;  /* 0x0000000c0e006986 */ /* 0x0001e8000c101104 */
        /* <DEDUP_REMOVED lines=26> */
[----:B------:R-:W-:Y:S01]  /*226e00*/  LOP3.LUT P0, RZ, R16, 0x2000, RZ, 0xc0, !PT ;  /* 0x0000200010ff7812 */ /* 0x000fe2000780c0ff */
[----:B------:R-:W4:Y:S01]  /*226e10*/  LDL.LU R11, [R1+0x5dc] ;  /* 0x0005dc00010b7983 */ /* 0x000f220000300800 */
[----:B------:R-:W-:Y:S02]  /*226e20*/  LOP3.LUT R18, R18, 0xffffffdf, RZ, 0xc0, !PT ;  /* 0xffffffdf12127812 */ /* 0x000fe400078ec0ff */
[----:B------:R-:W-:Y:S01]  /*226e30*/  PRMT R12, R10, 0x7771, RZ ;  /* 0x000077710a0c7816 */ /* 0x000fe200000000ff */
[----:B------:R-:W4:Y:S04]  /*226e40*/  LDL.LU.64 R20, [R1+0x2060] ;  /* 0x0020600001147983 */ /* 0x000f280000300a00 */
[----:B------:R-:W4:Y:S04]  /*226e50*/  LDL.LU.64 R22, [R1+0x2098] ;  /* 0x0020980001167983 */ /* 0x000f280000300a00 */
[----:B------:R-:W-:Y:S01]  /*226e60*/  @P0 LOP3.LUT R18, R18, 0x20, RZ, 0xfc, !PT ;  /* 0x0000002012120812 */ /* 0x000fe200078efcff */
[----:B------:R-:W4:Y:S01]  /*226e70*/  LDL.LU.64 R26, [R1+0x2090] ;  /* 0x00209000011a7983 */ /* 0x000f220000300a00 */
[----:B------:R-:W-:-:S02]  /*226e80*/  LOP3.LUT P0, RZ, R16, 0x1000, RZ, 0xc0, !PT ;  /* 0x0000100010ff7812 */ /* 0x000fc4000780c0ff */
[----:B------:R-:W-:Y:S01]  /*226e90*/  LOP3.LUT R18, R18, 0xffffffbf, RZ, 0xc0, !PT ;  /* 0xffffffbf12127812 */ /* 0x000fe200078ec0ff */
[----:B------:R-:W4:Y:S04]  /*226ea0*/  LDL.LU.64 R28, [R1+0x2088] ;  /* 0x00208800011c7983 */ /* 0x000f280000300a00 */
[----:B------:R-:W4:Y:S06]  /*226eb0*/  LDL.LU.64 R24, [R1+0x2080] ;  /* 0x0020800001187983 */ /* 0x000f2c0000300a00 */
[----:B------:R-:W-:-:S02]  /*226ec0*/  @P0 LOP3.LUT R18, R18, 0x40, RZ, 0xfc, !PT ;  /* 0x0000004012120812 */ /* 0x000fc400078efcff */
[----:B------:R-:W-:-:S13]  /*226ed0*/  LOP3.LUT P0, RZ, R16, 0x800, RZ, 0xc0, !PT ;  /* 0x0000080010ff7812 */ /* 0x000fda000780c0ff */
        /* <DEDUP_REMOVED lines=14> */
[----:B------:R-:W2:Y:S01]  /*226fc0*/  LDL.LU R10, [R1+0x5b0] ;  /* 0x0005b000010a7983 */ /* 0x000ea20000300800 */
[----:B0-----:R-:W-:-:S03]  /*226fd0*/  PRMT R12, R0, 0x7771, RZ ;  /* 0x00007771000c7816 */ /* 0x001fc600000000ff */
[----:B------:R-:W2:Y:S06]  /*226fe0*/  LDL.LU.64 R8, [R1+0x27f0] ;  /* 0x0027f00001087983 */ /* 0x000eac0000300a00 */
[----:B---3--:R0:W-:Y:S04]  /*226ff0*/  @P0 STG.E.U8 desc[UR4][R14.64], R12 ;  /* 0x0000000c0e000986 */ /* 0x0081e8000c101104 */
[----:B0-----:R-:W3:Y:S01]  /*227000*/  LDL.LU.64 R14, [R1+0x7ce0] ;  /* 0x007ce000010e7983 */ /* 0x001ee20000300a00 */
[----:B------:R-:W-:-:S02]  /*227010*/  LOP3.LUT P0, RZ, R18, 0x4, RZ, 0xc0, !PT ;  /* 0x0000000412ff7812 */ /* 0x000fc4000780c0ff */
[----:B------:R-:W-:-:S11]  /*227020*/  PRMT R12, R0, 0x7772, RZ ;  /* 0x00007772000c7816 */ /* 0x000fd600000000ff */
[----:B---3--:R0:W-:Y:S04]  /*227030*/  @P0 STG.E.U8 desc[UR4][R14.64], R12 ;  /* 0x0000000c0e000986 */ /* 0x0081e8000c101104 */
[----:B0-----:R-:W3:Y:S01]  /*227040*/  LDL.LU.64 R14, [R1+0x7cd8] ;  /* 0x007cd800010e7983 */ /* 0x001ee20000300a00 */
[----:B------:R-:W-:Y:S02]  /*227050*/  LOP3.LUT P0, RZ, R18, 0x2, RZ, 0xc0, !PT ;  /* 0x0000000212ff7812 */ /* 0x000fe4000780c0ff */
[----:B------:R-:W-:Y:S02]  /*227060*/  PRMT R12, R0, 0x7773, RZ ;  /* 0x00007773000c7816 */ /* 0x000fe400000000ff */
[C---:B------:R-:W-:Y:S02]  /*227070*/  LOP3.LUT P1, RZ, R16.reuse, 0x200000, RZ, 0xc0, !PT ;  /* 0x0020000010ff7812 */ /* 0x040fe4000782c0ff */
[----:B------:R-:W-:-:S07]  /*227080*/  LOP3.LUT P2, RZ, R16, 0x400000, RZ, 0xc0, !PT ;  /* 0x0040000010ff7812 */ /* 0x000fce000784c0ff */
[----:B---3--:R0:W-:Y:S04]  /*227090*/  @P0 STG.E.U8 desc[UR4][R14.64], R12 ;  /* 0x0000000c0e000986 */ /* 0x0081e8000c101104 */
[----:B0-----:R-:W3:Y:S01]  /*2270a0*/  LDL.LU.64 R14, [R1+0x7cd0] ;  /* 0x007cd000010e7983 */ /* 0x001ee20000300a00 */
[----:B------:R-:W-:Y:S02]  /*2270b0*/  LOP3.LUT P0, RZ, R18, 0x1, RZ, 0xc0, !PT ;  /* 0x0000000112ff7812 */ /* 0x000fe4000780c0ff */
[----:B----4-:R-:W-:-:S11]  /*2270c0*/  PRMT R12, R11, 0x7770, RZ ;  /* 0x000077700b0c7816 */ /* 0x010fd600000000ff */
        /* <DEDUP_REMOVED lines=12> */
[----:B------:R-:W-:Y:S01]  /*227190*/  LOP3.LUT P6, RZ, R16, 0x4000000, RZ, 0xc0, !PT ;  /* 0x0400000010ff7812 */ /* 0x000fe200078cc0ff */
[----:B------:R-:W-:Y:S01]  /*2271a0*/  STL [R1+0x7810], R19 ;  /* 0x0078101301007387 */ /* 0x000fe20000100800 */
[----:B---3--:R-:W-:-:S05]  /*2271b0*/  PRMT R12, R15, 0x7770, RZ ;  /* 0x000077700f0c7816 */ /* 0x008fca00000000ff */
[----:B------:R0:W-:Y:S02]  /*2271c0*/  @P2 STG.E.U8 desc[UR4][R24.64], R12 ;  /* 0x0000000c18002986 */ /* 0x0001e4000c101104 */
[----:B0-----:R-:W-:-:S05]  /*2271d0*/  PRMT R12, R15, 0x7771, RZ ;  /* 0x000077710f0c7816 */ /* 0x001fca00000000ff */
[----:B------:R0:W-:Y:S02]  /*2271e0*/  @P3 STG.E.U8 desc[UR4][R2.64], R12 ;  /* 0x0000000c02003986 */ /* 0x0001e4000c101104 */
[----:B0-----:R-:W-:-:S05]  /*2271f0*/  PRMT R12, R15, 0x7772, RZ ;  /* 0x000077720f0c7816 */ /* 0x001fca00000000ff */
[----:B------:R0:W-:Y:S02]  /*227200*/  @P4 STG.E.U8 desc[UR4][R4.64], R12 ;  /* 0x0000000c04004986 */ /* 0x0001e4000c101104 */
[----:B0-----:R-:W-:Y:S02]  /*227210*/  PRMT R12, R15, 0x7773, RZ ;  /* 0x000077730f0c7816 */ /* 0x001fe400000000ff */
[----:B------:R-:W3:Y:S04]  /*227220*/  LDL.LU R15, [R1+0x7cc8] ;  /* 0x007cc800010f7983 */ /* 0x000ee80000300800 */
[----:B------:R2:W-:Y:S02]  /*227230*/  @P5 STG.E.U8 desc[UR4][R6.64], R12 ;  /* 0x0000000c06005986 */ /* 0x0005e4000c101104 */
[----:B--2---:R-:W-:-:S05]  /*227240*/  PRMT R12, R10, 0x7770, RZ ;  /* 0x000077700a0c7816 */ /* 0x004fca00000000ff */
[----:B------:R0:W-:Y:S04]  /*227250*/  @P6 STG.E.U8 desc[UR4][R8.64], R12 ;  /* 0x0000000c08006986 */ /* 0x0001e8000c101104 */
[----:B0-----:R-:W2:Y:S01]  /*227260*/  LDL.LU.64 R8, [R1+0x2828] ;  /* 0x0028280001087983 */ /* 0x001ea20000300a00 */
[----:B------:R-:W-:Y:S02]  /*227270*/  LOP3.LUT P4, RZ, R16, 0x8000000, RZ, 0xc0, !PT ;  /* 0x0800000010ff7812 */ /* 0x000fe4000788c0ff */
[----:B------:R-:W-:Y:S01]  /*227280*/  PRMT R12, R10, 0x7771, RZ ;  /* 0x000077710a0c7816 */ /* 0x000fe200000000ff */
[----:B------:R-:W4:Y:S04]  /*227290*/  LDL.LU.64 R24, [R1+0x2820] ;  /* 0x0028200001187983 */ /* 0x000f280000300a00 */
[----:B------:R-:W3:Y:S04]  /*2272a0*/  LDL.LU.64 R2, [R1+0x2818] ;  /* 0x0028180001027983 */ /* 0x000ee80000300a00 */
        /* <DEDUP_REMOVED lines=8> */
[----:B---3--:R-:W-:-:S02]  /*227330*/  LOP3.LUT P0, RZ, R15, 0x80, RZ, 0xc0, !PT ;  /* 0x000000800fff7812 */ /* 0x008fc4000780c0ff */
        /* <DEDUP_REMOVED lines=22> */
[----:B------:R-:W3:Y:S04]  /*2274a0*/  LDL.LU.64 R20, [R1+0x2860] ;  /* 0x0028600001147983 */ /* 0x000ee80000300a00 */
[----:B------:R-:W-:-:S02]  /*2274b0*/  @P0 LOP3.LUT R17, R17, 0x8000000, RZ, 0xfc, !PT ;  /* 0x0800000011110812 */ /* 0x000fc400078efcff */
[----:B------:R-:W-:Y:S01]  /*2274c0*/  LOP3.LUT P0, RZ, R15, 0x1, RZ, 0xc0, !PT ;  /* 0x000000010fff7812 */ /* 0x000fe2000780c0ff */
[----:B------:R-:W3:Y:S01]  /*2274d0*/  LDL.LU.64 R22, [R1+0x2858] ;  /* 0x0028580001167983 */ /* 0x000ee20000300a00 */
[----:B------:R-:W-:Y:S02]  /*2274e0*/  LOP3.LUT R17, R17, 0xefffffff, RZ, 0xc0, !PT ;  /* 0xefffffff11117812 */ /* 0x000fe400078ec0ff */
[----:B------:R-:W-:Y:S01]  /*2274f0*/  LOP3.LUT P6, RZ, R16, 0x20000000, RZ, 0xc0, !PT ;  /* 0x2000000010ff7812 */ /* 0x000fe200078cc0ff */
[----:B------:R-:W3:Y:S01]  /*227500*/  LDL.LU R0, [R1+0x580] ;  /* 0x0005800001007983 */ /* 0x000ee20000300800 */
[----:B------:R-:W-:-:S03]  /*227510*/  PRMT R12, R10, 0x7772, RZ ;  /* 0x000077720a0c7816 */ /* 0x000fc600000000ff */
[----:B------:R-:W3:Y:S04]  /*227520*/  LDL.LU.64 R26, [R1+0x2850] ;  /* 0x00285000011a7983 */ /* 0x000ee80000300a00 */
[----:B------:R-:W-:Y:S01]  /*227530*/  @P0 LOP3.LUT R17, R17, 0x10000000, RZ, 0xfc, !PT ;  /* 0x1000000011110812 */ /* 0x000fe200078efcff */
[----:B----4-:R0:W-:Y:S01]  /*227540*/  @P5 STG.E.U8 desc[UR4][R24.64], R12 ;  /* 0x0000000c18005986 */ /* 0x0101e2000c101104 */
[----:B------:R-:W-:Y:S02]  /*227550*/  LOP3.LUT P0, RZ, R16, 0x80000000, RZ, 0xc0, !PT ;  /* 0x8000000010ff7812 */ /* 0x000fe4000780c0ff */
[----:B------:R-:W-:Y:S01]  /*227560*/  LOP3.LUT R17, R17, 0xdfffffff, RZ, 0xc0, !PT ;  /* 0xdfffffff11117812 */ /* 0x000fe200078ec0ff */
[----:B------:R-:W4:Y:S01]  /*227570*/  LDL.LU.64 R28, [R1+0x2848] ;  /* 0x00284800011c7983 */ /* 0x000f220000300a00 */
[----:B0-----:R-:W-:-:S03]  /*227580*/  PRMT R12, R10, 0x7773, RZ ;  /* 0x000077730a0c7816 */ /* 0x001fc600000000ff */
[----:B------:R-:W3:Y:S06]  /*227590*/  LDL.LU.64 R24, [R1+0x2880] ;  /* 0x0028800001187983 */ /* 0x000eec0000300a00 */
[----:B------:R-:W-:Y:S02]  /*2275a0*/  @P0 LOP3.LUT R17, R17, 0x20000000, RZ, 0xfc, !PT ;  /* 0x2000000011110812 */ /* 0x000fe400078efcff */
[----:B------:R-:W-:Y:S01]  /*2275b0*/  LOP3.LUT P0, RZ, R16, 0x40000000, RZ, 0xc0, !PT ;  /* 0x4000000010ff7812 */ /* 0x000fe2000780c0ff */
[----:B------:R0:W-:Y:S02]  /*2275c0*/  @P6 STG.E.U8 desc[UR4][R2.64], R12 ;  /* 0x0000000c02006986 */ /* 0x0001e4000c101104 */
[----:B0-----:R-:W-:-:S02]  /*2275d0*/  PRMT R12, R11, 0x7770, RZ ;  /* 0x000077700b0c7816 */ /* 0x001fc400000000ff */
[----:B------:R-:W3:Y:S08]  /*2275e0*/  LDL.LU.64 R2, [R1+0x2878] ;  /* 0x0028780001027983 */ /* 0x000ef00000300a00 */
        /* <DEDUP_REMOVED lines=24> */
[----:B---3--:R0:W-:Y:S02]  /*227770*/  @P0 STG.E.U8 desc[UR4][R20.64], R12 ;  /* 0x0000000c14000986 */ /* 0x0081e4000c101104 */
        /* <DEDUP_REMOVED lines=11> */
[----:B----4-:R0:W-:Y:S01]  /*227830*/  @P0 STG.E.U8 desc[UR4][R28.64], R12 ;  /* 0x0000000c1c000986 */ /* 0x0101e2000c101104 */
[----:B------:R-:W-:Y:S02]  /*227840*/  LOP3.LUT P3, RZ, R15, 0x400, RZ, 0xc0, !PT ;  /* 0x000004000fff7812 */ /* 0x000fe4000786c0ff */
[----:B0-----:R-:W-:-:S05]  /*227850*/  PRMT R12, R0, 0x7772, RZ ;  /* 0x00007772000c7816 */ /* 0x001fca00000000ff */
[----:B------:R0:W-:Y:S01]  /*227860*/  @P1 STG.E.U8 desc[UR4][R24.64], R12 ;  /* 0x0000000c18001986 */ /* 0x0001e2000c101104 */
[----:B------:R-:W-:Y:S02]  /*227870*/  LOP3.LUT P4, RZ, R15, 0x800, RZ, 0xc0, !PT ;  /* 0x000008000fff7812 */ /* 0x000fe4000788c0ff */
[----:B0-----:R-:W-:-:S05]  /*227880*/  PRMT R12, R0, 0x7773, RZ ;  /* 0x00007773000c7816 */ /* 0x001fca00000000ff */
[----:B------:R2:W-:Y:S01]  /*227890*/  @P2 STG.E.U8 desc[UR4][R2.64], R12 ;  /* 0x0000000c02002986 */ /* 0x0005e2000c101104 */
        /* <DEDUP_REMOVED lines=101> */
[----:B------:R-:W-:Y:S02]  /*227ef0*/  LOP3.LUT P5, RZ, R15, 0x80000000, RZ, 0xc0, !PT ;  /* 0x800000000fff7812 */ /* 0x000fe400078ac0ff */
        /* <DEDUP_REMOVED lines=22> */
[----:B------:R-:W2:Y:S04]  /*228060*/  LDL.LU.64 R6, [R1+0x2938] ;  /* 0x0029380001067983 */ /* 0x000ea80000300a00 */
[----:B------:R0:W-:Y:S04]  /*228070*/  @P6 STG.E.U8 desc[UR4][R10.64], R12 ;  /* 0x0000000c0a006986 */ /* 0x0001e8000c101104 */
[----:B------:R-:W3:Y:S04]  /*228080*/  LDL.LU.64 R24, [R1+0x2930] ;  /* 0x0029300001187983 */ /* 0x000ee80000300a00 */
[----:B0-----:R-:W4:Y:S04]  /*228090*/  LDL.LU.64 R10, [R1+0x2968] ;  /* 0x00296800010a7983 */ /* 0x001f280000300a00 */
[----:B------:R-:W3:Y:S04]  /*2280a0*/  LDL.LU.64 R2, [R1+0x2960] ;  /* 0x0029600001027983 */ /* 0x000ee80000300a00 */
[----:B------:R-:W3:Y:S01]  /*2280b0*/  LDL.LU R9, [R1+0x598] ;  /* 0x0005980001097983 */ /* 0x000ee20000300800 */
[----:B------:R-:W-:-:S02]  /*2280c0*/  LOP3.LUT P4, RZ, R14, 0x2, RZ, 0xc0, !PT ;  /* 0x000000020eff7812 */ /* 0x000fc4000788c0ff */
[----:B------:R-:W-:Y:S01]  /*2280d0*/  LOP3.LUT P5, RZ, R14, 0x4, RZ, 0xc0, !PT ;  /* 0x000000040eff7812 */ /* 0x000fe200078ac0ff */
[----:B------:R-:W4:Y:S01]  /*2280e0*/  LDL.LU.64 R4, [R1+0x2958] ;  /* 0x0029580001047983 */ /* 0x000f220000300a00 */
[----:B------:R-:W-:Y:S02]  /*2280f0*/  PRMT R12, R8, 0x7773, RZ ;  /* 0x00007773080c7816 */ /* 0x000fe400000000ff */
[----:B------:R-:W-:Y:S01]  /*228100*/  LOP3.LUT P6, RZ, R14, 0x8, RZ, 0xc0, !PT ;  /* 0x000000080eff7812 */ /* 0x000fe200078cc0ff */
[----:B------:R-:W4:Y:S06]  /*228110*/  LDL.LU R0, [R1+0x588] ;  /* 0x0005880001007983 */ /* 0x000f2c0000300800 */
[----:B--2---:R0:W-:Y:S04]  /*228120*/  @P4 STG.E.U8 desc[UR4][R6.64], R12 ;  /* 0x0000000c06004986 */ /* 0x0041e8000c101104 */
[----:B0-----:R-:W2:Y:S04]  /*228130*/  LDL.LU.64 R6, [R1+0x2950] ;  /* 0x0029500001067983 */ /* 0x001ea80000300a00 */
[----:B------:R-:W2:Y:S01]  /*228140*/  LDL.LU R8, [R1+0x5bc] ;  /* 0x0005bc0001087983 */ /* 0x000ea20000300800 */
[----:B---3--:R-:W-:-:S05]  /*228150*/  PRMT R12, R9, 0x7770, RZ ;  /* 0x00007770090c7816 */ /* 0x008fca00000000ff */
[----:B------:R0:W-:Y:S02]  /*228160*/  @P5 STG.E.U8 desc[UR4][R24.64], R12 ;  /* 0x0000000c18005986 */ /* 0x0001e4000c101104 */
[----:B0-----:R-:W-:-:S05]  /*228170*/  PRMT R12, R9, 0x7771, RZ ;  /* 0x00007771090c7816 */ /* 0x001fca00000000ff */
[----:B----4-:R0:W-:Y:S04]  /*228180*/  @P6 STG.E.U8 desc[UR4][R10.64], R12 ;  /* 0x0000000c0a006986 */ /* 0x0101e8000c101104 */
[----:B0-----:R-:W3:Y:S04]  /*228190*/  LDL.LU.64 R10, [R1+0x2970] ;  /* 0x00297000010a7983 */ /* 0x001ee80000300a00 */
[----:B---3--:R0:W-:Y:S04]  /*2281a0*/  STL.64 [R1+0x7c80], R10 ;  /* 0x007c800a01007387 */ /* 0x0081e80000100a00 */
        /* <DEDUP_REMOVED lines=24> */
[----:B------:R-:W-:Y:S02]  /*228330*/  LOP3.LUT R17, R17, 0xfffffdff, RZ, 0xc0, !PT ;  /* 0xfffffdff11117812 */ /* 0x000fe400078ec0ff */
[----:B------:R-:W-:Y:S01]  /*228340*/  PRMT R12, R9, 0x7772, RZ ;  /* 0x00007772090c7816 */ /* 0x000fe200000000ff */
[----:B------:R-:W4:Y:S04]  /*228350*/  LDL.LU.64 R18, [R1+0x29a8] ;  /* 0x0029a80001127983 */ /* 0x000f280000300a00 */
[----:B------:R-:W-:-:S02]  /*228360*/  @P0 LOP3.LUT R17, R17, 0x200, RZ, 0xfc, !PT ;  /* 0x0000020011110812 */ /* 0x000fc400078efcff */
[----:B------:R-:W-:Y:S01]  /*228370*/  LOP3.LUT P0, RZ, R14, 0x40, RZ, 0xc0, !PT ;  /* 0x000000400eff7812 */ /* 0x000fe2000780c0ff */
[----:B------:R-:W4:Y:S01]  /*228380*/  LDL.LU.64 R20, [R1+0x29a0] ;  /* 0x0029a00001147983 */ /* 0x000f220000300a00 */
[----:B------:R-:W-:-:S03]  /*228390*/  LOP3.LUT R17, R17, 0xfffffbff, RZ, 0xc0, !PT ;  /* 0xfffffbff11117812 */ /* 0x000fc600078ec0ff */
[----:B------:R-:W4:Y:S04]  /*2283a0*/  LDL.LU.64 R22, [R1+0x2998] ;  /* 0x0029980001167983 */ /* 0x000f280000300a00 */
[----:B------:R-:W4:Y:S04]  /*2283b0*/  LDL.LU.64 R26, [R1+0x2990] ;  /* 0x00299000011a7983 */ /* 0x000f280000300a00 */
[----:B------:R-:W-:Y:S01]  /*2283c0*/  @P0 LOP3.LUT R17, R17, 0x400, RZ, 0xfc, !PT ;  /* 0x0000040011110812 */ /* 0x000fe200078efcff */
[----:B------:R-:W4:Y:S01]  /*2283d0*/  LDL.LU.64 R28, [R1+0x2988] ;  /* 0x00298800011c7983 */ /* 0x000f220000300a00 */
[----:B------:R-:W-:-:S02]  /*2283e0*/  LOP3.LUT P0, RZ, R14, 0x20, RZ, 0xc0, !PT ;  /* 0x000000200eff7812 */ /* 0x000fc4000780c0ff */
[----:B------:R-:W-:Y:S01]  /*2283f0*/  LOP3.LUT R17, R17, 0xfffff7ff, RZ, 0xc0, !PT ;  /* 0xfffff7ff11117812 */ /* 0x000fe200078ec0ff */
[----:B------:R-:W4:Y:S10]  /*228400*/  LDL.LU.64 R24, [R1+0x29c0] ;  /* 0x0029c00001187983 */ /* 0x000f340000300a00 */
[----:B------:R-:W-:-:S02]  /*228410*/  @P0 LOP3.LUT R17, R17, 0x800, RZ, 0xfc, !PT ;  /* 0x0000080011110812 */ /* 0x000fc400078efcff */
[----:B------:R-:W-:-:S13]  /*228420*/  LOP3.LUT P0, RZ, R14, 0x10, RZ, 0xc0, !PT ;  /* 0x000000100eff7812 */ /* 0x000fda000780c0ff */
[----:B------:R0:W-:Y:S01]  /*228430*/  @P0 STG.E.U8 desc[UR4][R2.64], R12 ;  /* 0x0000000c02000986 */ /* 0x0001e2000c101104 */
[----:B------:R-:W-:Y:S02]  /*228440*/  LOP3.LUT P0, RZ, R17, 0x800, RZ, 0xc0, !PT ;  /* 0x0000080011ff7812 */ /* 0x000fe4000780c0ff */
[----:B0-----:R-:W-:Y:S02]  /*228450*/  PRMT R12, R9, 0x7773, RZ ;  /* 0x00007773090c7816 */ /* 0x001fe400000000ff */
[----:B------:R-:W4:Y:S09]  /*228460*/  LDL.LU R9, [R1+0x59c] ;  /* 0x00059c0001097983 */ /* 0x000f320000300800 */
[----:B------:R0:W-:Y:S01]  /*228470*/  @P0 STG.E.U8 desc[UR4][R4.64], R12 ;  /* 0x0000000c04000986 */ /* 0x0001e2000c101104 */
[----:B------:R-:W-:-:S03]  /*228480*/  LOP3.LUT P0, RZ, R17, 0x400, RZ, 0xc0, !PT ;  /* 0x0000040011ff7812 */ /* 0x000fc6000780c0ff */
[----:B------:R-:W4:Y:S01]  /*228490*/  LDL.LU.64 R2, [R1+0x29b8] ;  /* 0x0029b80001027983 */ /* 0x000f220000300a00 */
[----:B0-----:R-:W-:-:S03]  /*2284a0*/  PRMT R12, R0, 0x7770, RZ ;  /* 0x00007770000c7816 */ /* 0x001fc600000000ff */
[----:B------:R-:W4:Y:S06]  /*2284b0*/  LDL.LU.64 R4, [R1+0x29b0] ;  /* 0x0029b00001047983 */ /* 0x000f2c0000300a00 */
[----:B--2---:R0:W-:Y:S01]  /*2284c0*/  @P0 STG.E.U8 desc[UR4][R6.64], R12 ;  /* 0x0000000c06000986 */ /* 0x0041e2000c101104 */
[C---:B------:R-:W-:Y:S02]  /*2284d0*/  LOP3.LUT P0, RZ, R17.reuse, 0x200, RZ, 0xc0, !PT ;  /* 0x0000020011ff7812 */ /* 0x040fe4000780c0ff */
[----:B0-----:R-:W-:Y:S01]  /*2284e0*/  PRMT R12, R0, 0x7771, RZ ;  /* 0x00007771000c7816 */ /* 0x001fe200000000ff */
[----:B------:R-:W2:Y:S10]  /*2284f0*/  LDL.LU.64 R6, [R1+0x29c8] ;  /* 0x0029c80001067983 */ /* 0x000eb40000300a00 */
        /* <DEDUP_REMOVED lines=9> */
[----:B0-----:R-:W3:Y:S01]  /*228590*/  LDL.LU.64 R10, [R1+0x7c80] ;  /* 0x007c8000010a7983 */ /* 0x001ee20000300a00 */
[----:B------:R-:W-:Y:S02]  /*2285a0*/  LOP3.LUT P0, RZ, R17, 0x40, RZ, 0xc0, !PT ;  /* 0x0000004011ff7812 */ /* 0x000fe4000780c0ff */
[----:B------:R-:W-:Y:S02]  /*2285b0*/  PRMT R12, R8, 0x7770, RZ ;  /* 0x00007770080c7816 */ /* 0x000fe400000000ff */
[----:B------:R-:W-:-:S09]  /*2285c0*/  LOP3.LUT P1, RZ, R14, 0x4000, RZ, 0xc0, !PT ;  /* 0x000040000eff7812 */ /* 0x000fd2000782c0ff */
[----:B---3--:R0:W-:Y:S04]  /*2285d0*/  @P0 STG.E.U8 desc[UR4][R10.64], R12 ;  /* 0x0000000c0a000986 */ /* 0x0081e8000c101104 */
[----:B0-----:R-:W3:Y:S01]  /*2285e0*/  LDL.LU.64 R10, [R1+0x7c78] ;  /* 0x007c7800010a7983 */ /* 0x001ee20000300a00 */
[----:B------:R-:W-:Y:S02]  /*2285f0*/  LOP3.LUT P0, RZ, R17, 0x20, RZ, 0xc0, !PT ;  /* 0x0000002011ff7812 */ /* 0x000fe4000780c0ff */
[----:B------:R-:W-:-:S11]  /*228600*/  PRMT R12, R8, 0x7771, RZ ;  /* 0x00007771080c7816 */ /* 0x000fd600000000ff */
[----:B----4-:R0:W-:Y:S01]  /*228610*/  @P0 STG.E.U8 desc[UR4][R18.64], R12 ;  /* 0x0000000c12000986 */ /* 0x0101e2000c101104 */
[----:B------:R-:W-:Y:S02]  /*228620*/  LOP3.LUT P0, RZ, R17, 0x10, RZ, 0xc0, !PT ;  /* 0x0000001011ff7812 */ /* 0x000fe4000780c0ff */
[----:B0-----:R-:W-:-:S11]  /*228630*/  PRMT R12, R8, 0x7772, RZ ;  /* 0x00007772080c7816 */ /* 0x001fd600000000ff */
[----:B------:R0:W-:Y:S01]  /*228640*/  @P0 STG.E.U8 desc[UR4][R20.64], R12 ;  /* 0x0000000c14000986 */ /* 0x0001e2000c101104 */
[----:B------:R-:W-:Y:S02]  /*228650*/  LOP3.LUT P0, RZ, R17, 0x8, RZ, 0xc0, !PT ;  /* 0x0000000811ff7812 */ /* 0x000fe4000780c0ff */
[----:B------:R-:W-:Y:S02]  /*228660*/  LOP3.LUT P2, RZ, R14, 0x8000, RZ, 0xc0, !PT ;  /* 0x000080000eff7812 */ /* 0x000fe4000784c0ff */
[----:B0-----:R-:W-:-:S09]  /*228670*/  PRMT R12, R8, 0x7773, RZ ;  /* 0x00007773080c7816 */ /* 0x001fd200000000ff */
[----:B------:R3:W-:Y:S01]  /*228680*/  @P0 STG.E.U8 desc[UR4][R22.64], R12 ;  /* 0x0000000c16000986 */ /* 0x0007e2000c101104 */
[C---:B------:R-:W-:Y:S02]  /*228690*/  LOP3.LUT P3, RZ, R14.reuse, 0x10000, RZ, 0xc0, !PT ;  /* 0x000100000eff7812 */ /* 0x040fe4000786c0ff */
[C---:B------:R-:W-:Y:S02]  /*2286a0*/  LOP3.LUT P4, RZ, R14.reuse, 0x20000, RZ, 0xc0, !PT ;  /* 0x000200000eff7812 */ /* 0x040fe4000788c0ff */
        /* <DEDUP_REMOVED lines=9> */
[----:B------:R0:W-:Y:S04]  /*228740*/  @P4 STG.E.U8 desc[UR4][R2.64], R12 ;  /* 0x0000000c02004986 */ /* 0x0001e8000c101104 */
[----:B------:R-:W4:Y:S04]  /*228750*/  LDL.LU.64 R26, [R1+0x29e8] ;  /* 0x0029e800011a7983 */ /* 0x000f280000300a00 */
[----:B------:R-:W4:Y:S01]  /*228760*/  LDL.LU.64 R28, [R1+0x29e0] ;  /* 0x0029e000011c7983 */ /* 0x000f220000300a00 */
[----:B0-----:R-:W-:-:S03]  /*228770*/  PRMT R12, R9, 0x7770, RZ ;  /* 0x00007770090c7816 */ /* 0x001fc600000000ff */
[----:B------:R-:W4:Y:S04]  /*228780*/  LDL.LU.64 R24, [R1+0x29d8] ;  /* 0x0029d80001187983 */ /* 0x000f280000300a00 */
[----:B------:R0:W-:Y:S04]  /*228790*/  @P5 STG.E.U8 desc[UR4][R4.64], R12 ;  /* 0x0000000c04005986 */ /* 0x0001e8000c101104 */
[----:B------:R-:W4:Y:S04]  /*2287a0*/  LDL.LU.64 R2, [R1+0x29d0] ;  /* 0x0029d00001027983 */ /* 0x000f280000300a00 */
[----:B0-----:R-:W4:Y:S04]  /*2287b0*/  LDL.LU.64 R4, [R1+0x31d8] ;  /* 0x0031d80001047983 */ /* 0x001f280000300a00 */
[----:B------:R-:W4:Y:S01]  /*2287c0*/  LDL.LU R8, [R1+0x58c] ;  /* 0x00058c0001087983 */ /* 0x000f220000300800 */
[----:B------:R-:W-:-:S02]  /*2287d0*/  LOP3.LUT R15, R15, 0xfbffffff, RZ, 0xc0, !PT ;  /* 0xfbffffff0f0f7812 */ /* 0x000fc400078ec0ff */
[----:B------:R-:W-:Y:S02]  /*2287e0*/  LOP3.LUT R17, R17, 0xfffffffe, RZ, 0xc0, !PT ;  /* 0xfffffffe11117812 */ /* 0x000fe400078ec0ff */
[C---:B------:R-:W-:Y:S02]  /*2287f0*/  LOP3.LUT P6, RZ, R14.reuse, 0x80000, RZ, 0xc0, !PT ;  /* 0x000800000eff7812 */ /* 0x040fe400078cc0ff */
[C---:B------:R-:W-:Y:S02]  /*228800*/  LOP3.LUT P4, RZ, R14.reuse, 0x100000, RZ, 0xc0, !PT ;  /* 0x001000000eff7812 */ /* 0x040fe4000788c0ff */
[----:B------:R-:W-:Y:S02]  /*228810*/  PRMT R12, R9, 0x7771, RZ ;  /* 0x00007771090c7816 */ /* 0x000fe400000000ff */
[----:B------:R-:W-:-:S07]  /*228820*/  LOP3.LUT P5, RZ, R14, 0x200000, RZ, 0xc0, !PT ;  /* 0x002000000eff7812 */ /* 0x000fce00078ac0ff */
[----:B--2---:R0:W-:Y:S01]  /*228830*/  @P6 STG.E.U8 desc[UR4][R6.64], R12 ;  /* 0x0000000c06006986 */ /* 0x0041e2000c101104 */
[----:B------:R-:W-:Y:S02]  /*228840*/  LOP3.LUT P6, RZ, R14, 0x400000, RZ, 0xc0, !PT ;  /* 0x004000000eff7812 */ /* 0x000fe400078cc0ff */
[----:B0-----:R-:W-:Y:S01]  /*228850*/  PRMT R12, R9, 0x7772, RZ ;  /* 0x00007772090c7816 */ /* 0x001fe200000000ff */
[----:B------:R-:W2:Y:S01]  /*228860*/  LDL.LU.64 R6, [R1+0x31d0] ;  /* 0x0031d00001067983 */ /* 0x000ea20000300a00 */
[----:B---3--:R-:W-:-:S13]  /*228870*/  LOP3.LUT P0, RZ, R11, 0x1, RZ, 0xc0, !PT ;  /* 0x000000010bff7812 */ /* 0x008fda000780c0ff */
        /* <DEDUP_REMOVED lines=16> */
[----:B------:R-:W-:-:S13]  /*228980*/  LOP3.LUT P0, RZ, R14, 0x4000000, RZ, 0xc0, !PT ;  /* 0x040000000eff7812 */ /* 0x000fda000780c0ff */
[----:B------:R-:W-:Y:S02]  /*228990*/  @P0 LOP3.LUT R17, R17, 0x1, RZ, 0xfc, !PT ;  /* 0x0000000111110812 */ /* 0x000fe400078efcff */
[----:B------:R-:W-:Y:S02]  /*2289a0*/  LOP3.LUT P0, RZ, R14, 0x2000000, RZ, 0xc0, !PT ;  /* 0x020000000eff7812 */ /* 0x000fe4000780c0ff */
[----:B------:R-:W-:Y:S01]  /*2289b0*/  LOP3.LUT R17, R17, 0xfffffffd, RZ, 0xc0, !PT ;  /* 0xfffffffd11117812 */ /* 0x000fe200078ec0ff */
[----:B----4-:R0:W-:Y:S10]  /*2289c0*/  @P4 STG.E.U8 desc[UR4][R26.64], R12 ;  /* 0x0000000c1a004986 */ /* 0x0101f4000c101104 */
[----:B------:R-:W-:-:S02]  /*2289d0*/  @P0 LOP3.LUT R17, R17, 0x2, RZ, 0xfc, !PT ;  /* 0x0000000211110812 */ /* 0x000fc400078efcff */
[----:B------:R-:W-:Y:S02]  /*2289e0*/  LOP3.LUT P0, RZ, R14, 0x1000000, RZ, 0xc0, !PT ;  /* 0x010000000eff7812 */ /* 0x000fe4000780c0ff */
[----:B0-----:R-:W-:Y:S02]  /*2289f0*/  PRMT R12, R9, 0x7773, RZ ;  /* 0x00007773090c7816 */ /* 0x001fe400000000ff */
[----:B------:R-:W-:-:S03]  /*228a00*/  LOP3.LUT R17, R17, 0xfffffffb, RZ, 0xc0, !PT ;  /* 0xfffffffb11117812 */ /* 0x000fc600078ec0ff */
[----:B------:R0:W-:Y:S04]  /*228a10*/  @P5 STG.E.U8 desc[UR4][R28.64], R12 ;  /* 0x0000000c1c005986 */ /* 0x0001e8000c101104 */
[----:B------:R1:W-:Y:S02]  /*228a20*/  STL.64 [R1+0x7c68], R14 ;  /* 0x007c680e01007387 */ /* 0x0003e40000100a00 */
[----:B------:R-:W-:Y:S02]  /*228a30*/  @P0 LOP3.LUT R17, R17, 0x4, RZ, 0xfc, !PT ;  /* 0x0000000411110812 */ /* 0x000fe400078efcff */
[----:B------:R-:W-:Y:S01]  /*228a40*/  LOP3.LUT P0, RZ, R14, 0x800000, RZ, 0xc0, !PT ;  /* 0x008000000eff7812 */ /* 0x000fe2000780c0ff */
[----:B------:R-:W3:Y:S01]  /*228a50*/  LDL.LU R13, [R1+0x570] ;  /* 0x00057000010d7983 */ /* 0x000ee20000300800 */
[----:B0-----:R-:W-:-:S02]  /*228a60*/  PRMT R12, R8, 0x7770, RZ ;  /* 0x00007770080c7816 */ /* 0x001fc400000000ff */
[C---:B------:R-:W-:Y:S01]  /*228a70*/  LOP3.LUT P1, RZ, R11.reuse, 0x2, RZ, 0xc0, !PT ;  /* 0x000000020bff7812 */ /* 0x040fe2000782c0ff */
[----:B-1----:R-:W4:Y:S01]  /*228a80*/  LDL.LU.64 R14, [R1+0x2f60] ;  /* 0x002f6000010e7983 */ /* 0x002f220000300a00 */
[C---:B------:R-:W-:Y:S02]  /*228a90*/  LOP3.LUT P2, RZ, R11.reuse, 0x4, RZ, 0xc0, !PT ;  /* 0x000000040bff7812 */ /* 0x040fe4000784c0ff */
[C---:B------:R-:W-:Y:S01]  /*228aa0*/  LOP3.LUT P3, RZ, R11.reuse, 0x8, RZ, 0xc0, !PT ;  /* 0x000000080bff7812 */ /* 0x040fe2000786c0ff */
[----:B------:R-:W-:Y:S01]  /*228ab0*/  @P6 STG.E.U8 desc[UR4][R24.64], R12 ;  /* 0x0000000c18006986 */ /* 0x000fe2000c101104 */
[C---:B------:R-:W-:Y:S02]  /*228ac0*/  LOP3.LUT P4, RZ, R11.reuse, 0x10, RZ, 0xc0, !PT ;  /* 0x000000100bff7812 */ /* 0x040fe4000788c0ff */
[C---:B------:R-:W-:Y:S01]  /*228ad0*/  LOP3.LUT P5, RZ, R11.reuse, 0x20, RZ, 0xc0, !PT ;  /* 0x000000200bff7812 */ /* 0x040fe200078ac0ff */
[----:B------:R-:W4:Y:S01]  /*228ae0*/  LDL.LU R0, [R1+0x560] ;  /* 0x0005600001007983 */ /* 0x000f220000300800 */
[----:B------:R-:W-:-:S03]  /*228af0*/  LOP3.LUT P6, RZ, R11, 0x40, RZ, 0xc0, !PT ;  /* 0x000000400bff7812 */ /* 0x000fc600078cc0ff */
[----:B------:R0:W-:Y:S04]  /*228b00*/  STL.64 [R1+0x7c58], R10 ;  /* 0x007c580a01007387 */ /* 0x0001e80000100a00 */
[----:B0-----:R-:W4:Y:S01]  /*228b10*/  LDL.LU.64 R10, [R1+0x31f8] ;  /* 0x0031f800010a7983 */ /* 0x001f220000300a00 */
[----:B------:R-:W-:-:S05]  /*228b20*/  PRMT R12, R8, 0x7771, RZ ;  /* 0x00007771080c7816 */ /* 0x000fca00000000ff */
        /* <DEDUP_REMOVED lines=8> */
[----:B---3--:R-:W-:-:S11]  /*228bb0*/  PRMT R12, R13, 0x7770, RZ ;  /* 0x000077700d0c7816 */ /* 0x008fd600000000ff */
[----:B----4-:R-:W-:Y:S04]  /*228bc0*/  @P0 STG.E.U8 desc[UR4][R14.64], R12 ;  /* 0x0000000c0e000986 */ /* 0x010fe8000c101104 */
[----:B------:R0:W-:Y:S04]  /*228bd0*/  STL.64 [R1+0x7c60], R10 ;  /* 0x007c600a01007387 */ /* 0x0001e80000100a00 */
[----:B0-----:R-:W2:Y:S04]  /*228be0*/  LDL.LU.64 R10, [R1+0x3200] ;  /* 0x00320000010a7983 */ /* 0x001ea80000300a00 */
[----:B------:R-:W3:Y:S04]  /*228bf0*/  LDL.LU.64 R18, [R1+0x31e8] ;  /* 0x0031e80001127983 */ /* 0x000ee80000300a00 */
[----:B------:R-:W4:Y:S04]  /*228c00*/  LDL.LU.64 R20, [R1+0x31e0] ;  /* 0x0031e00001147983 */ /* 0x000f280000300a00 */
[----:B------:R-:W2:Y:S04]  /*228c10*/  LDL.LU.64 R22, [R1+0x3218] ;  /* 0x0032180001167983 */ /* 0x000ea80000300a00 */
[----:B------:R-:W2:Y:S04]  /*228c20*/  LDL.LU R9, [R1+0x550] ;  /* 0x0005500001097983 */ /* 0x000ea80000300800 */
[----:B------:R-:W2:Y:S04]  /*228c30*/  LDL.LU.64 R26, [R1+0x3210] ;  /* 0x00321000011a7983 */ /* 0x000ea80000300a00 */
[----:B------:R-:W2:Y:S04]  /*228c40*/  LDL.LU.64 R28, [R1+0x3208] ;  /* 0x00320800011c7983 */ /* 0x000ea80000300a00 */
[----:B------:R-:W2:Y:S04]  /*228c50*/  LDL.LU.64 R24, [R1+0x3240] ;  /* 0x0032400001187983 */ /* 0x000ea80000300a00 */
[----:B------:R-:W2:Y:S04]  /*228c60*/  LDL.LU.64 R2, [R1+0x3238] ;  /* 0x0032380001027983 */ /* 0x000ea80000300a00 */
[----:B------:R-:W2:Y:S04]  /*228c70*/  LDL.LU.64 R4, [R1+0x3230] ;  /* 0x0032300001047983 */ /* 0x000ea80000300a00 */
[----:B------:R-:W2:Y:S04]  /*228c80*/  LDL.LU.64 R6, [R1+0x3228] ;  /* 0x0032280001067983 */ /* 0x000ea80000300a00 */
[----:B------:R-:W2:Y:S04]  /*228c90*/  LDL.LU R8, [R1+0x540] ;  /* 0x0005400001087983 */ /* 0x000ea80000300800 */
[----:B------:R0:W-:Y:S04]  /*228ca0*/  STL [R1+0x7888], R16 ;  /* 0x0078881001007387 */ /* 0x0001e80000100800 */
[----:B0-----:R-:W2:Y:S04]  /*228cb0*/  LDL.LU.64 R16, [R1+0x31f0] ;  /* 0x0031f00001107983 */ /* 0x001ea80000300a00 */
[----:B------:R-:W2:Y:S01]  /*228cc0*/  LDL.LU.64 R14, [R1+0x7c68] ;  /* 0x007c6800010e7983 */ /* 0x000ea20000300a00 */
[----:B------:R-:W-:-:S02]  /*228cd0*/  PRMT R12, R13, 0x7771, RZ ;  /* 0x000077710d0c7816 */ /* 0x000fc400000000ff */
[----:B--2---:R-:W-:-:S13]  /*228ce0*/  LOP3.LUT P0, RZ, R15, 0x80000000, RZ, 0xc0, !PT ;  /* 0x800000000fff7812 */ /* 0x004fda000780c0ff */
[----:B------:R0:W-:Y:S04]  /*228cf0*/  @P0 STG.E.U8 desc[UR4][R10.64], R12 ;  /* 0x0000000c0a000986 */ /* 0x0001e8000c101104 */
[----:B0-----:R-:W2:Y:S01]  /*228d00*/  LDL.LU.64 R10, [R1+0x7c60] ;  /* 0x007c6000010a7983 */ /* 0x001ea20000300a00 */
[----:B------:R-:W-:Y:S02]  /*228d10*/  LOP3.LUT P0, RZ, R15, 0x40000000, RZ, 0xc0, !PT ;  /* 0x400000000fff7812 */ /* 0x000fe4000780c0ff */
[----:B------:R-:W-:-:S11]  /*228d20*/  PRMT R12, R13, 0x7772, RZ ;  /* 0x000077720d0c7816 */ /* 0x000fd600000000ff */
[----:B--2---:R0:W-:Y:S01]  /*228d30*/  @P0 STG.E.U8 desc[UR4][R10.64], R12 ;  /* 0x0000000c0a000986 */ /* 0x0041e2000c101104 */
[----:B------:R-:W-:Y:S02]  /*228d40*/  LOP3.LUT P0, RZ, R15, 0x20000000, RZ, 0xc0, !PT ;  /* 0x200000000fff7812 */ /* 0x000fe4000780c0ff */
[----:B0-----:R-:W-:Y:S01]  /*228d50*/  PRMT R12, R13, 0x7773, RZ ;  /* 0x000077730d0c7816 */ /* 0x001fe200000000ff */
[----:B------:R-:W2:Y:S10]  /*228d60*/  LDL.LU.64 R10, [R1+0x7c58] ;  /* 0x007c5800010a7983 */ /* 0x000eb40000300a00 */
[----:B------:R0:W-:Y:S01]  /*228d70*/  @P0 STG.E.U8 desc[UR4][R16.64], R12 ;  /* 0x0000000c10000986 */ /* 0x0001e2000c101104 */
[----:B------:R-:W-:-:S02]  /*228d80*/  LOP3.LUT P0, RZ, R15, 0x10000000, RZ, 0xc0, !PT ;  /* 0x100000000fff7812 */ /* 0x000fc4000780c0ff */
[----:B0-----:R-:W-:-:S11]  /*228d90*/  PRMT R12, R0, 0x7770, RZ ;  /* 0x00007770000c7816 */ /* 0x001fd600000000ff */
[----:B---3--:R0:W-:Y:S01]  /*228da0*/  @P0 STG.E.U8 desc[UR4][R18.64], R12 ;  /* 0x0000000c12000986 */ /* 0x0081e2000c101104 */
        /* <DEDUP_REMOVED lines=87> */
[----:B------:R-:W4:Y:S04]  /*229320*/  LDL.LU.64 R6, [R1+0x32d8] ;  /* 0x0032d80001067983 */ /* 0x000f280000300a00 */
[----:B------:R-:W4:Y:S06]  /*229330*/  LDL.LU.64 R8, [R1+0x32d0] ;  /* 0x0032d00001087983 */ /* 0x000f2c0000300a00 */
        /* <DEDUP_REMOVED lines=79> */
[----:B------:R-:W-:-:S02]  /*229830*/  LOP3.LUT P5, RZ, R11, 0x8000000, RZ, 0xc0, !PT ;  /* 0x080000000bff7812 */ /* 0x000fc400078ac0ff */
[----:B------:R-:W-:Y:S02]  /*229840*/  LOP3.LUT P6, RZ, R11, 0x10000000, RZ, 0xc0, !PT ;  /* 0x100000000bff7812 */ /* 0x000fe400078cc0ff */
[----:B------:R-:W-:Y:S02]  /*229850*/  PRMT R12, R3, 0x7771, RZ ;  /* 0x00007771030c7816 */ /* 0x000fe400000000ff */
[----:B------:R-:W-:Y:S02]  /*229860*/  @P0 LOP3.LUT R15, R15, 0x4000, RZ, 0xfc, !PT ;  /* 0x000040000f0f0812 */ /* 0x000fe400078efcff */
[----:B------:R-:W-:Y:S01]  /*229870*/  LOP3.LUT P0, RZ, R11, 0x80000000, RZ, 0xc0, !PT ;  /* 0x800000000bff7812 */ /* 0x000fe2000780c0ff */
[----:B------:R-:W3:Y:S04]  /*229880*/  LDL.LU.64 R18, [R1+0x3338] ;  /* 0x0033380001127983 */ /* 0x000ee80000300a00 */
[----:B------:R-:W3:Y:S01]  /*229890*/  LDL.LU.64 R20, [R1+0x3330] ;  /* 0x0033300001147983 */ /* 0x000ee20000300a00 */
[----:B------:R-:W-:-:S07]  /*2298a0*/  LOP3.LUT R15, R15, 0xffff7fff, RZ, 0xc0, !PT ;  /* 0xffff7fff0f0f7812 */ /* 0x000fce00078ec0ff */
        /* <DEDUP_REMOVED lines=12> */
[----:B------:R-:W4:Y:S04]  /*229970*/  LDL.LU R7, [R1+0x548] ;  /* 0x0005480001077983 */ /* 0x000f280000300800 */
[----:B------:R-:W3:Y:S04]  /*229980*/  LDL.LU.64 R22, [R1+0x3328] ;  /* 0x0033280001167983 */ /* 0x000ee80000300a00 */
[----:B------:R-:W3:Y:S04]  /*229990*/  LDL.LU.64 R26, [R1+0x3320] ;  /* 0x00332000011a7983 */ /* 0x000ee80000300a00 */
[----:B------:R-:W3:Y:S04]  /*2299a0*/  LDL.LU.64 R28, [R1+0x3358] ;  /* 0x00335800011c7983 */ /* 0x000ee80000300a00 */
[----:B------:R0:W-:Y:S01]  /*2299b0*/  @P0 STG.E.U8 desc[UR4][R4.64], R12 ;  /* 0x0000000c04000986 */ /* 0x0001e2000c101104 */
[----:B------:R-:W-:-:S03]  /*2299c0*/  LOP3.LUT P0, RZ, R15, 0x8000, RZ, 0xc0, !PT ;  /* 0x000080000fff7812 */ /* 0x000fc6000780c0ff */
[----:B------:R-:W3:Y:S04]  /*2299d0*/  LDL.LU.64 R24, [R1+0x3350] ;  /* 0x0033500001187983 */ /* 0x000ee80000300a00 */
[----:B------:R-:W3:Y:S04]  /*2299e0*/  LDL.LU R6, [R1+0x57c] ;  /* 0x00057c0001067983 */ /* 0x000ee80000300800 */
[----:B------:R-:W3:Y:S01]  /*2299f0*/  LDL.LU.64 R2, [R1+0x3348] ;  /* 0x0033480001027983 */ /* 0x000ee20000300a00 */
[----:B0-----:R-:W-:-:S03]  /*229a00*/  PRMT R12, R13, 0x7771, RZ ;  /* 0x000077710d0c7816 */ /* 0x001fc600000000ff */
[----:B------:R-:W3:Y:S04]  /*229a10*/  LDL.LU.64 R4, [R1+0x3368] ;  /* 0x0033680001047983 */ /* 0x000ee80000300a00 */
[----:B------:R0:W-:Y:S01]  /*229a20*/  @P0 STG.E.U8 desc[UR4][R8.64], R12 ;  /* 0x0000000c08000986 */ /* 0x0001e2000c101104 */
[----:B------:R-:W-:Y:S02]  /*229a30*/  LOP3.LUT P0, RZ, R15, 0x4000, RZ, 0xc0, !PT ;  /* 0x000040000fff7812 */ /* 0x000fe4000780c0ff */
        /* <DEDUP_REMOVED lines=42> */
[----:B------:R-:W3:Y:S04]  /*229ce0*/  LDL.LU.64 R4, [R1+0x3378] ;  /* 0x0033780001047983 */ /* 0x000ee80000300a00 */
[----:B------:R0:W-:Y:S04]  /*229cf0*/  @P6 STG.E.U8 desc[UR4][R8.64], R12 ;  /* 0x0000000c08006986 */ /* 0x0001e8000c101104 */
[----:B0-----:R-:W4:Y:S04]  /*229d00*/  LDL.LU.64 R8, [R1+0x3370] ;  /* 0x0033700001087983 */ /* 0x001f280000300a00 */
[----:B------:R-:W3:Y:S04]  /*229d10*/  LDL.LU.64 R28, [R1+0x3398] ;  /* 0x00339800011c7983 */ /* 0x000ee80000300a00 */
[----:B------:R-:W3:Y:S01]  /*229d20*/  LDL.LU R7, [R1+0x56c] ;  /* 0x00056c0001077983 */ /* 0x000ee20000300800 */
[----:B------:R-:W-:-:S02]  /*229d30*/  LOP3.LUT P4, RZ, R10, 0x2000, RZ, 0xc0, !PT ;  /* 0x000020000aff7812 */ /* 0x000fc4000788c0ff */
[----:B------:R-:W-:Y:S02]  /*229d40*/  LOP3.LUT P5, RZ, R10, 0x4000, RZ, 0xc0, !PT ;  /* 0x000040000aff7812 */ /* 0x000fe400078ac0ff */
[----:B------:R-:W-:Y:S02]  /*229d50*/  PRMT R12, R6, 0x7773, RZ ;  /* 0x00007773060c7816 */ /* 0x000fe400000000ff */
[----:B------:R-:W-:Y:S01]  /*229d60*/  LOP3.LUT P6, RZ, R10, 0x8000, RZ, 0xc0, !PT ;  /* 0x000080000aff7812 */ /* 0x000fe200078cc0ff */
[----:B------:R-:W4:Y:S04]  /*229d70*/  LDL.LU.64 R24, [R1+0x3390] ;  /* 0x0033900001187983 */ /* 0x000f280000300a00 */
[----:B------:R-:W4:Y:S04]  /*229d80*/  LDL.LU.64 R2, [R1+0x3388] ;  /* 0x0033880001027983 */ /* 0x000f280000300a00 */
[----:B------:R-:W4:Y:S04]  /*229d90*/  LDL.LU R0, [R1+0x55c] ;  /* 0x00055c0001007983 */ /* 0x000f280000300800 */
[----:B--2---:R3:W-:Y:S02]  /*229da0*/  @P4 STG.E.U8 desc[UR4][R26.64], R12 ;  /* 0x0000000c1a004986 */ /* 0x0047e4000c101104 */
[----:B---3--:R-:W-:-:S05]  /*229db0*/  PRMT R12, R7, 0x7770, RZ ;  /* 0x00007770070c7816 */ /* 0x008fca00000000ff */
[----:B------:R0:W-:Y:S02]  /*229dc0*/  @P5 STG.E.U8 desc[UR4][R4.64], R12 ;  /* 0x0000000c04005986 */ /* 0x0001e4000c101104 */
[----:B0-----:R-:W-:Y:S02]  /*229dd0*/  PRMT R12, R7, 0x7771, RZ ;  /* 0x00007771070c7816 */ /* 0x001fe400000000ff */
[----:B------:R-:W2:Y:S04]  /*229de0*/  LDL.LU.64 R4, [R1+0x33c0] ;  /* 0x0033c00001047983 */ /* 0x000ea80000300a00 */
[----:B------:R-:W3:Y:S04]  /*229df0*/  LDL.LU R6, [R1+0x54c] ;  /* 0x00054c0001067983 */ /* 0x000ee80000300800 */
[----:B----4-:R0:W-:Y:S04]  /*229e00*/  @P6 STG.E.U8 desc[UR4][R8.64], R12 ;  /* 0x0000000c08006986 */ /* 0x0101e8000c101104 */
[----:B0-----:R-:W4:Y:S04]  /*229e10*/  LDL.LU.64 R8, [R1+0x33a8] ;  /* 0x0033a80001087983 */ /* 0x001f280000300a00 */
[----:B----4-:R0:W-:Y:S04]  /*229e20*/  STL.64 [R1+0x7c18], R8 ;  /* 0x007c180801007387 */ /* 0x0101e80000100a00 */
[----:B0-----:R-:W4:Y:S01]  /*229e30*/  LDL.LU.64 R8, [R1+0x33b0] ;  /* 0x0033b00001087983 */ /* 0x001f220000300a00 */
[----:B------:R-:W-:-:S02]  /*229e40*/  LOP3.LUT P0, RZ, R10, 0x2000000, RZ, 0xc0, !PT ;  /* 0x020000000aff7812 */ /* 0x000fc4000780c0ff */
[----:B------:R-:W-:Y:S02]  /*229e50*/  LOP3.LUT R11, R11, 0x7fffffff, RZ, 0xc0, !PT ;  /* 0x7fffffff0b0b7812 */ /* 0x000fe400078ec0ff */
[----:B------:R-:W-:-:S09]  /*229e60*/  LOP3.LUT R15, R15, 0xfffffffe, RZ, 0xc0, !PT ;  /* 0xfffffffe0f0f7812 */ /* 0x000fd200078ec0ff */
[----:B------:R-:W-:Y:S02]  /*229e70*/  @P0 LOP3.LUT R11, R11, 0x80000000, RZ, 0xfc, !PT ;  /* 0x800000000b0b0812 */ /* 0x000fe400078efcff */
[----:B------:R-:W-:-:S13]  /*229e80*/  LOP3.LUT P0, RZ, R10, 0x1000000, RZ, 0xc0, !PT ;  /* 0x010000000aff7812 */ /* 0x000fda000780c0ff */
        /* <DEDUP_REMOVED lines=15> */
[----:B----4-:R0:W-:Y:S04]  /*229f80*/  STL.64 [R1+0x7c20], R8 ;  /* 0x007c200801007387 */ /* 0x0101e80000100a00 */
[----:B0-----:R-:W4:Y:S06]  /*229f90*/  LDL.LU.64 R8, [R1+0x33b8] ;  /* 0x0033b80001087983 */ /* 0x001f2c0000300a00 */
[----:B------:R-:W-:-:S02]  /*229fa0*/  @P0 LOP3.LUT R15, R15, 0x20, RZ, 0xfc, !PT ;  /* 0x000000200f0f0812 */ /* 0x000fc400078efcff */
[----:B------:R-:W-:Y:S02]  /*229fb0*/  LOP3.LUT P0, RZ, R10, 0x40000, RZ, 0xc0, !PT ;  /* 0x000400000aff7812 */ /* 0x000fe4000780c0ff */
[----:B------:R-:W-:Y:S01]  /*229fc0*/  PRMT R12, R7, 0x7772, RZ ;  /* 0x00007772070c7816 */ /* 0x000fe200000000ff */
[----:B------:R-:W3:Y:S01]  /*229fd0*/  LDL.LU.64 R16, [R1+0x33a0] ;  /* 0x0033a00001107983 */ /* 0x000ee20000300a00 */
[----:B------:R-:W-:-:S03]  /*229fe0*/  LOP3.LUT R15, R15, 0xffffffbf, RZ, 0xc0, !PT ;  /* 0xffffffbf0f0f7812 */ /* 0x000fc600078ec0ff */
[----:B------:R-:W3:Y:S04]  /*229ff0*/  LDL.LU.64 R18, [R1+0x33d8] ;  /* 0x0033d80001127983 */ /* 0x000ee80000300a00 */
[----:B------:R-:W3:Y:S04]  /*22a000*/  LDL.LU.64 R20, [R1+0x33d0] ;  /* 0x0033d00001147983 */ /* 0x000ee80000300a00 */
[----:B------:R-:W3:Y:S04]  /*22a010*/  LDL.LU.64 R22, [R1+0x33c8] ;  /* 0x0033c80001167983 */ /* 0x000ee80000300a00 */
[----:B------:R-:W3:Y:S01]  /*22a020*/  LDL.LU.64 R26, [R1+0x3400] ;  /* 0x00340000011a7983 */ /* 0x000ee20000300a00 */
[----:B------:R-:W-:-:S02]  /*22a030*/  @P0 LOP3.LUT R15, R15, 0x40, RZ, 0xfc, !PT ;  /* 0x000000400f0f0812 */ /* 0x000fc400078efcff */
[----:B------:R-:W-:Y:S02]  /*22a040*/  LOP3.LUT P0, RZ, R10, 0x20000, RZ, 0xc0, !PT ;  /* 0x000200000aff7812 */ /* 0x000fe4000780c0ff */
        /* <DEDUP_REMOVED lines=15> */
[----:B------:R-:W3:Y:S06]  /*22a140*/  LDL.LU R7, [R1+0x520] ;  /* 0x0005200001077983 */ /* 0x000eec0000300800 */
[----:B--2---:R0:W-:Y:S01]  /*22a150*/  @P0 STG.E.U8 desc[UR4][R4.64], R12 ;  /* 0x0000000c04000986 */ /* 0x0041e2000c101104 */
[----:B------:R-:W-:-:S02]  /*22a160*/  LOP3.LUT P0, RZ, R15, 0x10, RZ, 0xc0, !PT ;  /* 0x000000100fff7812 */ /* 0x000fc4000780c0ff */
[----:B0-----:R-:W-:Y:S01]  /*22a170*/  PRMT R12, R0, 0x7772, RZ ;  /* 0x00007772000c7816 */ /* 0x001fe200000000ff */
[----:B------:R-:W2:Y:S10]  /*22a180*/  LDL.LU.64 R4, [R1+0x33e0] ;  /* 0x0033e00001047983 */ /* 0x000eb40000300a00 */
[----:B----4-:R0:W-:Y:S04]  /*22a190*/  @P0 STG.E.U8 desc[UR4][R8.64], R12 ;  /* 0x0000000c08000986 */ /* 0x0101e8000c101104 */
[----:B0-----:R-:W4:Y:S01]  /*22a1a0*/  LDL.LU.64 R8, [R1+0x7c20] ;  /* 0x007c200001087983 */ /* 0x001f220000300a00 */
[----:B------:R-:W-:-:S02]  /*22a1b0*/  LOP3.LUT P0, RZ, R15, 0x8, RZ, 0xc0, !PT ;  /* 0x000000080fff7812 */ /* 0x000fc4000780c0ff */
[----:B------:R-:W-:-:S11]  /*22a1c0*/  PRMT R12, R0, 0x7773, RZ ;  /* 0x00007773000c7816 */ /* 0x000fd600000000ff */
[----:B----4-:R0:W-:Y:S04]  /*22a1d0*/  @P0 STG.E.U8 desc[UR4][R8.64], R12 ;  /* 0x0000000c08000986 */ /* 0x0101e8000c101104 */
[----:B0-----:R-:W4:Y:S01]  /*22a1e0*/  LDL.LU.64 R8, [R1+0x7c18] ;  /* 0x007c180001087983 */ /* 0x001f220000300a00 */
[----:B------:R-:W-:Y:S02]  /*22a1f0*/  LOP3.LUT P0, RZ, R15, 0x4, RZ, 0xc0, !PT ;  /* 0x000000040fff7812 */ /* 0x000fe4000780c0ff */
[----:B---3--:R-:W-:Y:S02]  /*22a200*/  PRMT R12, R6, 0x7770, RZ ;  /* 0x00007770060c7816 */ /* 0x008fe400000000ff */
[----:B------:R-:W-:-:S09]  /*22a210*/  LOP3.LUT P1, RZ, R10, 0x4000000, RZ, 0xc0, !PT ;  /* 0x040000000aff7812 */ /* 0x000fd2000782c0ff */
[----:B----4-:R0:W-:Y:S04]  /*22a220*/  @P0 STG.E.U8 desc[UR4][R8.64], R12 ;  /* 0x0000000c08000986 */ /* 0x0101e8000c101104 */
[----:B0-----:R-:W3:Y:S01]  /*22a230*/  LDL.LU.64 R8, [R1+0x7c10] ;  /* 0x007c100001087983 */ /* 0x001ee20000300a00 */
[----:B------:R-:W-:Y:S02]  /*22a240*/  LOP3.LUT P0, RZ, R15, 0x2, RZ, 0xc0, !PT ;  /* 0x000000020fff7812 */ /* 0x000fe4000780c0ff */
[----:B------:R-:W-:-:S11]  /*22a250*/  PRMT R12, R6, 0x7771, RZ ;  /* 0x00007771060c7816 */ /* 0x000fd600000000ff */
[----:B------:R0:W-:Y:S01]  /*22a260*/  @P0 STG.E.U8 desc[UR4][R16.64], R12 ;  /* 0x0000000c10000986 */ /* 0x0001e2000c101104 */
        /* <DEDUP_REMOVED lines=21> */
[----:B0-----:R-:W-:-:S05]  /*22a3c0*/  PRMT R12, R7, 0x7770, RZ ;  /* 0x00007770070c7816 */ /* 0x001fca00000000ff */
[----:B------:R0:W-:Y:S02]  /*22a3d0*/  @P5 STG.E.U8 desc[UR4][R2.64], R12 ;  /* 0x0000000c02005986 */ /* 0x0001e4000c101104 */
[----:B0-----:R-:W-:-:S05]  /*22a3e0*/  PRMT R12, R7, 0x7771, RZ ;  /* 0x00007771070c7816 */ /* 0x001fca00000000ff */
[----:B--2---:R0:W-:Y:S04]  /*22a3f0*/  @P6 STG.E.U8 desc[UR4][R4.64], R12 ;  /* 0x0000000c04006986 */ /* 0x0041e8000c101104 */
[----:B0-----:R-:W2:Y:S01]  /*22a400*/  LDL.LU.64 R4, [R1+0x3418] ;  /* 0x0034180001047983 */ /* 0x001ea20000300a00 */
[----:B------:R-:W-:-:S03]  /*22a410*/  PRMT R12, R7, 0x7772, RZ ;  /* 0x00007772070c7816 */ /* 0x000fc600000000ff */
[----:B------:R-:W4:Y:S04]  /*22a420*/  LDL.LU.64 R26, [R1+0x3410] ;  /* 0x00341000011a7983 */ /* 0x000f280000300a00 */
[----:B------:R-:W4:Y:S04]  /*22a430*/  LDL.LU.64 R28, [R1+0x3408] ;  /* 0x00340800011c7983 */ /* 0x000f280000300a00 */
[----:B------:R-:W4:Y:S04]  /*22a440*/  LDL.LU.64 R24, [R1+0x3440] ;  /* 0x0034400001187983 */ /* 0x000f280000300a00 */
[----:B------:R-:W4:Y:S04]  /*22a450*/  LDL.LU.64 R2, [R1+0x3438] ;  /* 0x0034380001027983 */ /* 0x000f280000300a00 */
[----:B------:R-:W4:Y:S01]  /*22a460*/  LDL.LU R6, [R1+0x510] ;  /* 0x0005100001067983 */ /* 0x000f220000300800 */
[----:B---3--:R-:W-:-:S13]  /*22a470*/  LOP3.LUT P4, RZ, R9, 0x1, RZ, 0xc0, !PT ;  /* 0x0000000109ff7812 */ /* 0x008fda000788c0ff */
[----:B--2---:R0:W-:Y:S04]  /*22a480*/  @P4 STG.E.U8 desc[UR4][R4.64], R12 ;  /* 0x0000000c04004986 */ /* 0x0041e8000c101104 */
[----:B0-----:R-:W2:Y:S04]  /*22a490*/  LDL.LU.64 R4, [R1+0x3430] ;  /* 0x0034300001047983 */ /* 0x001ea80000300a00 */
[----:B------:R-:W3:Y:S04]  /*22a4a0*/  LDL.LU.64 R14, [R1+0x3450] ;  /* 0x00345000010e7983 */ /* 0x000ee80000300a00 */
        /* <DEDUP_REMOVED lines=26> */
[----:B------:R-:W-:-:S02]  /*22a650*/  LOP3.LUT P5, RZ, R9, 0x2, RZ, 0xc0, !PT ;  /* 0x0000000209ff7812 */ /* 0x000fc400078ac0ff */
[----:B------:R-:W-:Y:S02]  /*22a660*/  LOP3.LUT P6, RZ, R9, 0x4, RZ, 0xc0, !PT ;  /* 0x0000000409ff7812 */ /* 0x000fe400078cc0ff */
[----:B------:R-:W-:Y:S02]  /*22a670*/  PRMT R12, R7, 0x7773, RZ ;  /* 0x00007773070c7816 */ /* 0x000fe400000000ff */
[----:B------:R-:W-:Y:S02]  /*22a680*/  @P0 LOP3.LUT R11, R11, 0x10000000, RZ, 0xfc, !PT ;  /* 0x100000000b0b0812 */ /* 0x000fe400078efcff */
[----:B------:R-:W-:Y:S01]  /*22a690*/  LOP3.LUT P0, RZ, R9, 0x20, RZ, 0xc0, !PT ;  /* 0x0000002009ff7812 */ /* 0x000fe2000780c0ff */
[----:B------:R-:W3:Y:S04]  /*22a6a0*/  LDL.LU.64 R16, [R1+0x3448] ;  /* 0x0034480001107983 */ /* 0x000ee80000300a00 */
[----:B------:R-:W3:Y:S01]  /*22a6b0*/  LDL.LU R7, [R1+0x534] ;  /* 0x0005340001077983 */ /* 0x000ee20000300800 */
[----:B------:R-:W-:-:S03]  /*22a6c0*/  LOP3.LUT R11, R11, 0xdfffffff, RZ, 0xc0, !PT ;  /* 0xdfffffff0b0b7812 */ /* 0x000fc600078ec0ff */
[----:B------:R-:W3:Y:S04]  /*22a6d0*/  LDL.LU.64 R18, [R1+0x3480] ;  /* 0x0034800001127983 */ /* 0x000ee80000300a00 */
[----:B------:R-:W3:Y:S04]  /*22a6e0*/  LDL.LU.64 R20, [R1+0x3478] ;  /* 0x0034780001147983 */ /* 0x000ee80000300a00 */
[----:B------:R-:W3:Y:S01]  /*22a6f0*/  LDL.LU.64 R22, [R1+0x3470] ;  /* 0x0034700001167983 */ /* 0x000ee20000300a00 */
[----:B------:R-:W-:Y:S02]  /*22a700*/  @P0 LOP3.LUT R11, R11, 0x20000000, RZ, 0xfc, !PT ;  /* 0x200000000b0b0812 */ /* 0x000fe400078efcff */
[----:B------:R-:W-:-:S02]  /*22a710*/  LOP3.LUT P0, RZ, R9, 0x10, RZ, 0xc0, !PT ;  /* 0x0000001009ff7812 */ /* 0x000fc4000780c0ff */
[----:B------:R-:W-:Y:S01]  /*22a720*/  LOP3.LUT R11, R11, 0xbfffffff, RZ, 0xc0, !PT ;  /* 0xbfffffff0b0b7812 */ /* 0x000fe200078ec0ff */
[----:B----4-:R0:W-:Y:S10]  /*22a730*/  @P5 STG.E.U8 desc[UR4][R26.64], R12 ;  /* 0x0000000c1a005986 */ /* 0x0101f4000c101104 */
[----:B------:R-:W-:-:S02]  /*22a740*/  @P0 LOP3.LUT R11, R11, 0x40000000, RZ, 0xfc, !PT ;  /* 0x400000000b0b0812 */ /* 0x000fc400078efcff */
[----:B------:R-:W-:Y:S02]  /*22a750*/  LOP3.LUT P0, RZ, R9, 0x8, RZ, 0xc0, !PT ;  /* 0x0000000809ff7812 */ /* 0x000fe4000780c0ff */
[C---:B0-----:R-:W-:Y:S01]  /*22a760*/  PRMT R12, R6.reuse, 0x7770, RZ ;  /* 0x00007770060c7816 */ /* 0x041fe200000000ff */
[----:B------:R-:W4:Y:S04]  /*22a770*/  LDL.LU.64 R26, [R1+0x3468] ;  /* 0x00346800011a7983 */ /* 0x000f280000300a00 */
[----:B------:R0:W-:Y:S02]  /*22a780*/  @P6 STG.E.U8 desc[UR4][R28.64], R12 ;  /* 0x0000000c1c006986 */ /* 0x0001e4000c101104 */
[----:B0-----:R-:W-:Y:S02]  /*22a790*/  PRMT R12, R6, 0x7771, RZ ;  /* 0x00007771060c7816 */ /* 0x001fe400000000ff */
[----:B------:R-:W4:Y:S04]  /*22a7a0*/  LDL.LU.64 R28, [R1+0x3460] ;  /* 0x00346000011c7983 */ /* 0x000f280000300a00 */
        /* <DEDUP_REMOVED lines=9> */
[----:B------:R-:W-:-:S02]  /*22a840*/  LOP3.LUT P0, RZ, R11, 0x10000000, RZ, 0xc0, !PT ;  /* 0x100000000bff7812 */ /* 0x000fc4000780c0ff */
[----:B0-----:R-:W-:Y:S01]  /*22a850*/  PRMT R12, R8, 0x7770, RZ ;  /* 0x00007770080c7816 */ /* 0x001fe200000000ff */
[----:B------:R-:W2:Y:S04]  /*22a860*/  LDL.LU.64 R4, [R1+0x3488] ;  /* 0x0034880001047983 */ /* 0x000ea80000300a00 */
[----:B------:R-:W2:Y:S06]  /*22a870*/  LDL.LU R6, [R1+0x514] ;  /* 0x0005140001067983 */ /* 0x000eac0000300800 */
        /* <DEDUP_REMOVED lines=10> */
[----:B------:R-:W-:-:S03]  /*22a920*/  PRMT R12, R8, 0x7773, RZ ;  /* 0x00007773080c7816 */ /* 0x000fc600000000ff */
[----:B------:R-:W2:Y:S01]  /*22a930*/  LDL.LU R8, [R1+0x7bec] ;  /* 0x007bec0001087983 */ /* 0x000ea20000300800 */
[----:B------:R-:W-:Y:S02]  /*22a940*/  LOP3.LUT P0, RZ, R11, 0x2000000, RZ, 0xc0, !PT ;  /* 0x020000000bff7812 */ /* 0x000fe4000780c0ff */
[C---:B------:R-:W-:Y:S02]  /*22a950*/  LOP3.LUT P1, RZ, R9.reuse, 0x2000, RZ, 0xc0, !PT ;  /* 0x0000200009ff7812 */ /* 0x040fe4000782c0ff */
[C---:B------:R-:W-:Y:S02]  /*22a960*/  LOP3.LUT P2, RZ, R9.reuse, 0x4000, RZ, 0xc0, !PT ;  /* 0x0000400009ff7812 */ /* 0x040fe4000784c0ff */
[C---:B------:R-:W-:Y:S02]  /*22a970*/  LOP3.LUT P3, RZ, R9.reuse, 0x8000, RZ, 0xc0, !PT ;  /* 0x0000800009ff7812 */ /* 0x040fe4000786c0ff */
[C---:B------:R-:W-:Y:S02]  /*22a980*/  LOP3.LUT P4, RZ, R9.reuse, 0x10000, RZ, 0xc0, !PT ;  /* 0x0001000009ff7812 */ /* 0x040fe4000788c0ff */
[----:B------:R-:W-:-:S03]  /*22a990*/  LOP3.LUT P5, RZ, R9, 0x20000, RZ, 0xc0, !PT ;  /* 0x0002000009ff7812 */ /* 0x000fc600078ac0ff */
[----:B---3--:R0:W-:Y:S01]  /*22a9a0*/  @P0 STG.E.U8 desc[UR4][R14.64], R12 ;  /* 0x0000000c0e000986 */ /* 0x0081e2000c101104 */
        /* <DEDUP_REMOVED lines=11> */
[----:B--2---:R-:W-:-:S05]  /*22aa60*/  PRMT R12, R8, 0x7770, RZ ;  /* 0x00007770080c7816 */ /* 0x004fca00000000ff */
[----:B----4-:R0:W-:Y:S02]  /*22aa70*/  @P2 STG.E.U8 desc[UR4][R26.64], R12 ;  /* 0x0000000c1a002986 */ /* 0x0101e4000c101104 */
[----:B0-----:R-:W-:-:S05]  /*22aa80*/  PRMT R12, R8, 0x7771, RZ ;  /* 0x00007771080c7816 */ /* 0x001fca00000000ff */
[----:B------:R0:W-:Y:S02]  /*22aa90*/  @P3 STG.E.U8 desc[UR4][R28.64], R12 ;  /* 0x0000000c1c003986 */ /* 0x0001e4000c101104 */
[----:B0-----:R-:W-:-:S05]  /*22aaa0*/  PRMT R12, R8, 0x7772, RZ ;  /* 0x00007772080c7816 */ /* 0x001fca00000000ff */
[----:B------:R0:W-:Y:S02]  /*22aab0*/  @P4 STG.E.U8 desc[UR4][R24.64], R12 ;  /* 0x0000000c18004986 */ /* 0x0001e4000c101104 */
[----:B0-----:R-:W-:Y:S02]  /*22aac0*/  PRMT R12, R8, 0x7773, RZ ;  /* 0x00007773080c7816 */ /* 0x001fe400000000ff */
[----:B------:R-:W2:Y:S04]  /*22aad0*/  LDL.LU R8, [R1+0x7be8] ;  /* 0x007be80001087983 */ /* 0x000ea80000300800 */
[----:B------:R0:W-:Y:S04]  /*22aae0*/  @P5 STG.E.U8 desc[UR4][R2.64], R12 ;  /* 0x0000000c02005986 */ /* 0x0001e8000c101104 */
[----:B0-----:R-:W3:Y:S01]  /*22aaf0*/  LDL.LU.64 R2, [R1+0x34c0] ;  /* 0x0034c00001027983 */ /* 0x001ee20000300a00 */
[----:B------:R-:W-:-:S02]  /*22ab00*/  LOP3.LUT P6, RZ, R9, 0x40000, RZ, 0xc0, !PT ;  /* 0x0004000009ff7812 */ /* 0x000fc400078cc0ff */
[----:B------:R-:W-:Y:S02]  /*22ab10*/  LOP3.LUT P4, RZ, R9, 0x80000, RZ, 0xc0, !PT ;  /* 0x0008000009ff7812 */ /* 0x000fe4000788c0ff */
[C---:B------:R-:W-:Y:S01]  /*22ab20*/  PRMT R12, R6.reuse, 0x7770, RZ ;  /* 0x00007770060c7816 */ /* 0x040fe200000000ff */
[----:B------:R-:W4:Y:S08]  /*22ab30*/  LDL.LU.64 R26, [R1+0x34b8] ;  /* 0x0034b800011a7983 */ /* 0x000f300000300a00 */
[----:B------:R0:W-:Y:S02]  /*22ab40*/  @P6 STG.E.U8 desc[UR4][R4.64], R12 ;  /* 0x0000000c04006986 */ /* 0x0001e4000c101104 */
[----:B0-----:R-:W-:-:S02]  /*22ab50*/  PRMT R12, R6, 0x7771, RZ ;  /* 0x00007771060c7816 */ /* 0x001fc400000000ff */
[----:B------:R-:W2:Y:S04]  /*22ab60*/  LDL.LU.64 R4, [R1+0x34b0] ;  /* 0x0034b00001047983 */ /* 0x000ea80000300a00 */
[----:B------:R-:W2:Y:S04]  /*22ab70*/  LDL.LU.64 R28, [R1+0x34a8] ;  /* 0x0034a800011c7983 */ /* 0x000ea80000300a00 */
        /* <DEDUP_REMOVED lines=37> */
[----:B------:R-:W2:Y:S01]  /*22add0*/  LDL.LU.64 R16, [R1+0x34f0] ;  /* 0x0034f00001107983 */ /* 0x000ea20000300a00 */
[----:B------:R-:W-:-:S11]  /*22ade0*/  LOP3.LUT R11, R11, 0xffefffff, RZ, 0xc0, !PT ;  /* 0xffefffff0b0b7812 */ /* 0x000fd600078ec0ff */
        /* <DEDUP_REMOVED lines=8> */
[----:B0-----:R-:W-:Y:S02]  /*22ae70*/  PRMT R12, R7, 0x7770, RZ ;  /* 0x00007770070c7816 */ /* 0x001fe400000000ff */
[----:B------:R-:W4:Y:S04]  /*22ae80*/  LDL.LU R4, [R1+0x528] ;  /* 0x0005280001047983 */ /* 0x000f280000300800 */
[----:B------:R-:W4:Y:S04]  /*22ae90*/  LDL.LU.64 R18, [R1+0x34e8] ;  /* 0x0034e80001127983 */ /* 0x000f280000300a00 */
[----:B------:R-:W4:Y:S04]  /*22aea0*/  LDL.LU.64 R20, [R1+0x34e0] ;  /* 0x0034e00001147983 */ /* 0x000f280000300a00 */
[----:B------:R-:W4:Y:S04]  /*22aeb0*/  LDL.LU R5, [R1+0x518] ;  /* 0x0005180001057983 */ /* 0x000f280000300800 */
[----:B------:R0:W-:Y:S01]  /*22aec0*/  @P0 STG.E.U8 desc[UR4][R28.64], R12 ;  /* 0x0000000c1c000986 */ /* 0x0001e2000c101104 */
[----:B------:R-:W-:-:S03]  /*22aed0*/  LOP3.LUT P0, RZ, R11, 0x200000, RZ, 0xc0, !PT ;  /* 0x002000000bff7812 */ /* 0x000fc6000780c0ff */
[----:B------:R-:W4:Y:S04]  /*22aee0*/  LDL.LU.64 R22, [R1+0x3518] ;  /* 0x0035180001167983 */ /* 0x000f280000300a00 */
[----:B------:R-:W4:Y:S01]  /*22aef0*/  LDL.LU.64 R26, [R1+0x3510] ;  /* 0x00351000011a7983 */ /* 0x000f220000300a00 */
[----:B0-----:R-:W-:-:S03]  /*22af00*/  PRMT R12, R7, 0x7771, RZ ;  /* 0x00007771070c7816 */ /* 0x001fc600000000ff */
[----:B------:R-:W4:Y:S04]  /*22af10*/  LDL.LU.64 R28, [R1+0x3508] ;  /* 0x00350800011c7983 */ /* 0x000f280000300a00 */
[----:B------:R0:W-:Y:S01]  /*22af20*/  @P0 STG.E.U8 desc[UR4][R24.64], R12 ;  /* 0x0000000c18000986 */ /* 0x0001e2000c101104 */
[----:B------:R-:W-:Y:S02]  /*22af30*/  LOP3.LUT P0, RZ, R11, 0x100000, RZ, 0xc0, !PT ;  /* 0x001000000bff7812 */ /* 0x000fe4000780c0ff */
[----:B0-----:R-:W-:Y:S01]  /*22af40*/  PRMT R12, R7, 0x7772, RZ ;  /* 0x00007772070c7816 */ /* 0x001fe200000000ff */
[----:B------:R-:W4:Y:S10]  /*22af50*/  LDL.LU.64 R24, [R1+0x3540] ;  /* 0x0035400001187983 */ /* 0x000f340000300a00 */
[----:B---3--:R0:W-:Y:S01]  /*22af60*/  @P0 STG.E.U8 desc[UR4][R2.64], R12 ;  /* 0x0000000c02000986 */ /* 0x0081e2000c101104 */
        /* <DEDUP_REMOVED lines=27> */
[----:B----4-:R-:W-:-:S11]  /*22b120*/  PRMT R12, R4, 0x7770, RZ ;  /* 0x00007770040c7816 */ /* 0x010fd600000000ff */
        /* <DEDUP_REMOVED lines=13> */
[----:B---3--:R0:W-:Y:S02]  /*22b200*/  @P5 STG.E.U8 desc[UR4][R2.64], R12 ;  /* 0x0000000c02005986 */ /* 0x0081e4000c101104 */
[----:B0-----:R-:W-:Y:S02]  /*22b210*/  PRMT R12, R5, 0x7773, RZ ;  /* 0x00007773050c7816 */ /* 0x001fe400000000ff */
[----:B------:R-:W2:Y:S04]  /*22b220*/  LDL.LU.64 R4, [R1+0x3528] ;  /* 0x0035280001047983 */ /* 0x000ea80000300a00 */
[----:B------:R0:W-:Y:S04]  /*22b230*/  @P6 STG.E.U8 desc[UR4][R6.64], R12 ;  /* 0x0000000c06006986 */ /* 0x0001e8000c101104 */
[----:B------:R-:W3:Y:S04]  /*22b240*/  LDL.LU.64 R28, [R1+0x3520] ;  /* 0x00352000011c7983 */ /* 0x000ee80000300a00 */
[----:B0-----:R-:W4:Y:S04]  /*22b250*/  LDL.LU.64 R6, [R1+0x3558] ;  /* 0x0035580001067983 */ /* 0x001f280000300a00 */
[----:B------:R-:W2:Y:S01]  /*22b260*/  LDL.LU R0, [R1+0x508] ;  /* 0x0005080001007983 */ /* 0x000ea20000300800 */
[----:B------:R-:W-:-:S03]  /*22b270*/  LOP3.LUT P4, RZ, R8, 0x40, RZ, 0xc0, !PT ;  /* 0x0000004008ff7812 */ /* 0x000fc6000788c0ff */
[----:B------:R-:W3:Y:S04]  /*22b280*/  LDL.LU.64 R24, [R1+0x3550] ;  /* 0x0035500001187983 */ /* 0x000ee80000300a00 */
[----:B------:R-:W3:Y:S04]  /*22b290*/  LDL.LU.64 R2, [R1+0x3548] ;  /* 0x0035480001027983 */ /* 0x000ee80000300a00 */
[----:B------:R-:W3:Y:S01]  /*22b2a0*/  LDL.LU R13, [R1+0x53c] ;  /* 0x00053c00010d7983 */ /* 0x000ee20000300800 */
[----:B--2---:R-:W-:-:S05]  /*22b2b0*/  PRMT R12, R0, 0x7770, RZ ;  /* 0x00007770000c7816 */ /* 0x004fca00000000ff */
[----:B------:R0:W-:Y:S04]  /*22b2c0*/  @P4 STG.E.U8 desc[UR4][R4.64], R12 ;  /* 0x0000000c04004986 */ /* 0x0001e8000c101104 */
[----:B0-----:R-:W2:Y:S04]  /*22b2d0*/  LDL.LU.64 R4, [R1+0x3580] ;  /* 0x0035800001047983 */ /* 0x001ea80000300a00 */
[----:B------:R-:W2:Y:S01]  /*22b2e0*/  LDL.LU R17, [R1+0x52c] ;  /* 0x00052c0001117983 */ /* 0x000ea20000300800 */
[C---:B------:R-:W-:Y:S02]  /*22b2f0*/  LOP3.LUT P5, RZ, R8.reuse, 0x80, RZ, 0xc0, !PT ;  /* 0x0000008008ff7812 */ /* 0x040fe400078ac0ff */
[----:B------:R-:W-:-:S02]  /*22b300*/  LOP3.LUT P6, RZ, R8, 0x100, RZ, 0xc0, !PT ;  /* 0x0000010008ff7812 */ /* 0x000fc400078cc0ff */
[C---:B------:R-:W-:Y:S01]  /*22b310*/  PRMT R12, R0.reuse, 0x7771, RZ ;  /* 0x00007771000c7816 */ /* 0x040fe200000000ff */
[----:B--2---:R0:W-:Y:S04]  /*22b320*/  STL [R1+0x7bc0], R17 ;  /* 0x007bc01101007387 */ /* 0x0041e80000100800 */
[----:B0-----:R-:W2:Y:S04]  /*22b330*/  LDL.LU.64 R16, [R1+0x3570] ;  /* 0x0035700001107983 */ /* 0x001ea80000300a00 */
[----:B---3--:R0:W-:Y:S02]  /*22b340*/  @P5 STG.E.U8 desc[UR4][R28.64], R12 ;  /* 0x0000000c1c005986 */ /* 0x0081e4000c101104 */
[----:B0-----:R-:W-:-:S05]  /*22b350*/  PRMT R12, R0, 0x7772, RZ ;  /* 0x00007772000c7816 */ /* 0x001fca00000000ff */
[----:B----4-:R-:W-:Y:S01]  /*22b360*/  @P6 STG.E.U8 desc[UR4][R6.64], R12 ;  /* 0x0000000c06006986 */ /* 0x010fe2000c101104 */
        /* <DEDUP_REMOVED lines=17> */
[----:B0-----:R-:W2:Y:S04]  /*22b480*/  LDL.LU.64 R16, [R1+0x3578] ;  /* 0x0035780001107983 */ /* 0x001ea80000300a00 */
[----:B------:R-:W3:Y:S01]  /*22b490*/  LDL.LU.64 R6, [R1+0x3560] ;  /* 0x0035600001067983 */ /* 0x000ee20000300a00 */
[----:B------:R-:W-:-:S04]  /*22b4a0*/  LOP3.LUT R11, R11, 0xfffffdff, RZ, 0xc0, !PT ;  /* 0xfffffdff0b0b7812 */ /* 0x000fc800078ec0ff */
        /* <DEDUP_REMOVED lines=11> */
[----:B------:R-:W-:-:S13]  /*22b560*/  LOP3.LUT P0, RZ, R8, 0x200, RZ, 0xc0, !PT ;  /* 0x0000020008ff7812 */ /* 0x000fda000780c0ff */
        /* <DEDUP_REMOVED lines=8> */
[----:B0-----:R-:W-:Y:S01]  /*22b5f0*/  PRMT R12, R13, 0x7772, RZ ;  /* 0x000077720d0c7816 */ /* 0x001fe200000000ff */
[----:B---3--:R0:W-:Y:S10]  /*22b600*/  STL.64 [R1+0x7bb8], R6 ;  /* 0x007bb80601007387 */ /* 0x0081f40000100a00 */
[----:B--2---:R1:W-:Y:S04]  /*22b610*/  @P0 STG.E.U8 desc[UR4][R16.64], R12 ;  /* 0x0000000c10000986 */ /* 0x0043e8000c101104 */
[----:B0-----:R-:W2:Y:S04]  /*22b620*/  LDL.LU.64 R6, [R1+0x3568] ;  /* 0x0035680001067983 */ /* 0x001ea80000300a00 */
[----:B------:R-:W3:Y:S04]  /*22b630*/  LDL.LU.64 R14, [R1+0x3598] ;  /* 0x00359800010e7983 */ /* 0x000ee80000300a00 */
[----:B------:R-:W4:Y:S04]  /*22b640*/  LDL.LU.64 R18, [R1+0x3590] ;  /* 0x0035900001127983 */ /* 0x000f280000300a00 */
        /* <DEDUP_REMOVED lines=8> */
[----:B-1----:R-:W2:Y:S01]  /*22b6d0*/  LDL.LU.64 R16, [R1+0x7bc8] ;  /* 0x007bc80001107983 */ /* 0x002ea20000300a00 */
[----:B------:R-:W-:-:S02]  /*22b6e0*/  LOP3.LUT P0, RZ, R11, 0x200, RZ, 0xc0, !PT ;  /* 0x000002000bff7812 */ /* 0x000fc4000780c0ff */
[----:B------:R-:W-:Y:S02]  /*22b6f0*/  PRMT R12, R13, 0x7773, RZ ;  /* 0x000077730d0c7816 */ /* 0x000fe400000000ff */
[----:B------:R-:W3:Y:S09]  /*22b700*/  LDL.LU R13, [R1+0x7bc4] ;  /* 0x007bc400010d7983 */ /* 0x000ef20000300800 */
[----:B--2---:R0:W-:Y:S04]  /*22b710*/  @P0 STG.E.U8 desc[UR4][R16.64], R12 ;  /* 0x0000000c10000986 */ /* 0x0041e8000c101104 */
[----:B0-----:R-:W2:Y:S01]  /*22b720*/  LDL.LU R17, [R1+0x7bc0] ;  /* 0x007bc00001117983 */ /* 0x001ea20000300800 */
[----:B------:R-:W-:-:S02]  /*22b730*/  LOP3.LUT P0, RZ, R11, 0x100, RZ, 0xc0, !PT ;  /* 0x000001000bff7812 */ /* 0x000fc4000780c0ff */
[----:B--2---:R-:W-:-:S11]  /*22b740*/  PRMT R12, R17, 0x7770, RZ ;  /* 0x00007770110c7816 */ /* 0x004fd600000000ff */
[----:B------:R0:W-:Y:S04]  /*22b750*/  @P0 STG.E.U8 desc[UR4][R6.64], R12 ;  /* 0x0000000c06000986 */ /* 0x0001e8000c101104 */
[----:B0-----:R-:W2:Y:S01]  /*22b760*/  LDL.LU.64 R6, [R1+0x7bb8] ;  /* 0x007bb80001067983 */ /* 0x001ea20000300a00 */
[----:B------:R-:W-:Y:S02]  /*22b770*/  LOP3.LUT P0, RZ, R11, 0x80, RZ, 0xc0, !PT ;  /* 0x000000800bff7812 */ /* 0x000fe4000780c0ff */
[----:B------:R-:W-:-:S11]  /*22b780*/  PRMT R12, R17, 0x7771, RZ ;  /* 0x00007771110c7816 */ /* 0x000fd600000000ff */
[----:B--2---:R0:W-:Y:S04]  /*22b790*/  @P0 STG.E.U8 desc[UR4][R6.64], R12 ;  /* 0x0000000c06000986 */ /* 0x0041e8000c101104 */
[----:B0-----:R-:W2:Y:S01]  /*22b7a0*/  LDL.LU.64 R6, [R1+0x7bb0] ;  /* 0x007bb00001067983 */ /* 0x001ea20000300a00 */
[----:B------:R-:W-:Y:S02]  /*22b7b0*/  LOP3.LUT P0, RZ, R11, 0x40, RZ, 0xc0, !PT ;  /* 0x000000400bff7812 */ /* 0x000fe4000780c0ff */
[----:B------:R-:W-:-:S11]  /*22b7c0*/  PRMT R12, R17, 0x7772, RZ ;  /* 0x00007772110c7816 */ /* 0x000fd600000000ff */
[----:B---3--:R0:W-:Y:S01]  /*22b7d0*/  @P0 STG.E.U8 desc[UR4][R14.64], R12 ;  /* 0x0000000c0e000986 */ /* 0x0081e2000c101104 */
[----:B------:R-:W-:Y:S02]  /*22b7e0*/  LOP3.LUT P0, RZ, R11, 0x20, RZ, 0xc0, !PT ;  /* 0x000000200bff7812 */ /* 0x000fe4000780c0ff */
[----:B0-----:R-:W-:-:S11]  /*22b7f0*/  PRMT R12, R17, 0x7773, RZ ;  /* 0x00007773110c7816 */ /* 0x001fd600000000ff */
[----:B----4-:R2:W-:Y:S01]  /*22b800*/  @P0 STG.E.U8 desc[UR4][R18.64], R12 ;  /* 0x0000000c12000986 */ /* 0x0105e2000c101104 */
[----:B------:R-:W-:Y:S02]  /*22b810*/  LOP3.LUT P0, RZ, R11, 0x10, RZ, 0xc0, !PT ;  /* 0x000000100bff7812 */ /* 0x000fe4000780c0ff */
[C---:B------:R-:W-:Y:S02]  /*22b820*/  LOP3.LUT P1, RZ, R8.reuse, 0x80000, RZ, 0xc0, !PT ;  /* 0x0008000008ff7812 */ /* 0x040fe4000782c0ff */
[C---:B------:R-:W-:Y:S02]  /*22b830*/  LOP3.LUT P2, RZ, R8.reuse, 0x100000, RZ, 0xc0, !PT ;  /* 0x0010000008ff7812 */ /* 0x040fe4000784c0ff */
[C---:B------:R-:W-:Y:S02]  /*22b840*/  LOP3.LUT P3, RZ, R8.reuse, 0x200000, RZ, 0xc0, !PT ;  /* 0x0020000008ff7812 */ /* 0x040fe4000786c0ff */
[C---:B------:R-:W-:Y:S02]  /*22b850*/  LOP3.LUT P4, RZ, R8.reuse, 0x400000, RZ, 0xc0, !PT ;  /* 0x0040000008ff7812 */ /* 0x040fe4000788c0ff */
[----:B------:R-:W-:-:S02]  /*22b860*/  LOP3.LUT P5, RZ, R8, 0x800000, RZ, 0xc0, !PT ;  /* 0x0080000008ff7812 */ /* 0x000fc400078ac0ff */
        /* <DEDUP_REMOVED lines=10> */
[----:B------:R-:W3:Y:S01]  /*22b910*/  LDL.LU.64 R20, [R1+0x35d8] ;  /* 0x0035d80001147983 */ /* 0x000ee20000300a00 */
[----:B0-----:R-:W-:-:S05]  /*22b920*/  PRMT R12, R0, 0x7770, RZ ;  /* 0x00007770000c7816 */ /* 0x001fca00000000ff */
[----:B------:R0:W-:Y:S02]  /*22b930*/  @P4 STG.E.U8 desc[UR4][R24.64], R12 ;  /* 0x0000000c18004986 */ /* 0x0001e4000c101104 */
[----:B0-----:R-:W-:-:S05]  /*22b940*/  PRMT R12, R0, 0x7771, RZ ;  /* 0x00007771000c7816 */ /* 0x001fca00000000ff */
[----:B------:R0:W-:Y:S02]  /*22b950*/  @P5 STG.E.U8 desc[UR4][R2.64], R12 ;  /* 0x0000000c02005986 */ /* 0x0001e4000c101104 */
[----:B0-----:R-:W-:Y:S02]  /*22b960*/  PRMT R12, R0, 0x7772, RZ ;  /* 0x00007772000c7816 */ /* 0x001fe400000000ff */
[----:B------:R-:W4:Y:S04]  /*22b970*/  LDL.LU.64 R2, [R1+0x35d0] ;  /* 0x0035d00001027983 */ /* 0x000f280000300a00 */
[----:B------:R-:W3:Y:S04]  /*22b980*/  LDL.LU.64 R22, [R1+0x3600] ;  /* 0x0036000001167983 */ /* 0x000ee80000300a00 */
[----:B------:R-:W3:Y:S04]  /*22b990*/  LDL.LU.64 R26, [R1+0x35f8] ;  /* 0x0035f800011a7983 */ /* 0x000ee80000300a00 */
[----:B------:R0:W-:Y:S04]  /*22b9a0*/  @P6 STG.E.U8 desc[UR4][R4.64], R12 ;  /* 0x0000000c04006986 */ /* 0x0001e8000c101104 */
[----:B0-----:R-:W3:Y:S01]  /*22b9b0*/  LDL.LU R4, [R1+0x4f0] ;  /* 0x0004f00001047983 */ /* 0x001ee20000300800 */
[----:B------:R-:W-:-:S02]  /*22b9c0*/  LOP3.LUT R9, R9, 0xf7ffffff, RZ, 0xc0, !PT ;  /* 0xf7ffffff09097812 */ /* 0x000fc400078ec0ff */
[----:B------:R-:W-:Y:S01]  /*22b9d0*/  LOP3.LUT R11, R11, 0xfffffffe, RZ, 0xc0, !PT ;  /* 0xfffffffe0b0b7812 */ /* 0x000fe200078ec0ff */
[----:B------:R-:W3:Y:S01]  /*22b9e0*/  LDL.LU.64 R28, [R1+0x35f0] ;  /* 0x0035f000011c7983 */ /* 0x000ee20000300a00 */
[----:B------:R-:W-:-:S03]  /*22b9f0*/  LOP3.LUT P4, RZ, R8, 0x2000000, RZ, 0xc0, !PT ;  /* 0x0200000008ff7812 */ /* 0x000fc6000788c0ff */
[----:B------:R-:W3:Y:S04]  /*22ba00*/  LDL.LU.64 R24, [R1+0x35e8] ;  /* 0x0035e80001187983 */ /* 0x000ee80000300a00 */
[----:B------:R-:W3:Y:S01]  /*22ba10*/  LDL.LU R5, [R1+0x4e0] ;  /* 0x0004e00001057983 */ /* 0x000ee20000300800 */
[----:B------:R-:W-:Y:S02]  /*22ba20*/  LOP3.LUT P5, RZ, R8, 0x4000000, RZ, 0xc0, !PT ;  /* 0x0400000008ff7812 */ /* 0x000fe400078ac0ff */
[----:B------:R-:W-:Y:S02]  /*22ba30*/  PRMT R12, R0, 0x7773, RZ ;  /* 0x00007773000c7816 */ /* 0x000fe400000000ff */
[----:B------:R-:W-:Y:S02]  /*22ba40*/  LOP3.LUT P6, RZ, R8, 0x8000000, RZ, 0xc0, !PT ;  /* 0x0800000008ff7812 */ /* 0x000fe400078cc0ff */
[----:B--2---:R-:W-:-:S13]  /*22ba50*/  LOP3.LUT P0, RZ, R7, 0x20, RZ, 0xc0, !PT ;  /* 0x0000002007ff7812 */ /* 0x004fda000780c0ff */
        /* <DEDUP_REMOVED lines=16> */
[----:B------:R-:W-:-:S11]  /*22bb60*/  LOP3.LUT R11, R11, 0xfffffffd, RZ, 0xc0, !PT ;  /* 0xfffffffd0b0b7812 */ /* 0x000fd600078ec0ff */
[----:B------:R-:W-:Y:S02]  /*22bb70*/  @P0 LOP3.LUT R11, R11, 0x2, RZ, 0xfc, !PT ;  /* 0x000000020b0b0812 */ /* 0x000fe400078efcff */
[----:B------:R-:W-:Y:S02]  /*22bb80*/  LOP3.LUT P0, RZ, R8, 0x40000000, RZ, 0xc0, !PT ;  /* 0x4000000008ff7812 */ /* 0x000fe4000780c0ff */
[----:B------:R-:W-:Y:S01]  /*22bb90*/  LOP3.LUT R11, R11, 0xfffffffb, RZ, 0xc0, !PT ;  /* 0xfffffffb0b0b7812 */ /* 0x000fe200078ec0ff */
[----:B---3--:R0:W-:Y:S10]  /*22bba0*/  @P4 STG.E.U8 desc[UR4][R20.64], R12 ;  /* 0x0000000c14004986 */ /* 0x0081f4000c101104 */
[----:B------:R-:W-:-:S02]  /*22bbb0*/  @P0 LOP3.LUT R11, R11, 0x4, RZ, 0xfc, !PT ;  /* 0x000000040b0b0812 */ /* 0x000fc400078efcff */
[----:B------:R-:W-:Y:S02]  /*22bbc0*/  LOP3.LUT P0, RZ, R8, 0x20000000, RZ, 0xc0, !PT ;  /* 0x2000000008ff7812 */ /* 0x000fe4000780c0ff */
[----:B0-----:R-:W-:Y:S02]  /*22bbd0*/  PRMT R12, R4, 0x7770, RZ ;  /* 0x00007770040c7816 */ /* 0x001fe400000000ff */
[----:B------:R-:W-:Y:S01]  /*22bbe0*/  LOP3.LUT R11, R11, 0xfffffff7, RZ, 0xc0, !PT ;  /* 0xfffffff70b0b7812 */ /* 0x000fe200078ec0ff */
[----:B------:R-:W-:Y:S04]  /*22bbf0*/  STL.64 [R1+0x7ba0], R8 ;  /* 0x007ba00801007387 */ /* 0x000fe80000100a00 */
[----:B----4-:R0:W-:Y:S04]  /*22bc00*/  @P5 STG.E.U8 desc[UR4][R2.64], R12 ;  /* 0x0000000c02005986 */ /* 0x0101e8000c101104 */
[----:B------:R-:W-:-:S02]  /*22bc10*/  @P0 LOP3.LUT R11, R11, 0x8, RZ, 0xfc, !PT ;  /* 0x000000080b0b0812 */ /* 0x000fc400078efcff */
[----:B------:R-:W-:Y:S01]  /*22bc20*/  LOP3.LUT P0, RZ, R8, 0x10000000, RZ, 0xc0, !PT ;  /* 0x1000000008ff7812 */ /* 0x000fe2000780c0ff */
[----:B0-----:R-:W2:Y:S04]  /*22bc30*/  LDL.LU.64 R2, [R1+0x35e0] ;  /* 0x0035e00001027983 */ /* 0x001ea80000300a00 */
[----:B------:R-:W3:Y:S04]  /*22bc40*/  LDL.LU.64 R8, [R1+0x3618] ;  /* 0x0036180001087983 */ /* 0x000ee80000300a00 */
[----:B------:R-:W4:Y:S01]  /*22bc50*/  LDL.LU R17, [R1+0x4d0] ;  /* 0x0004d00001117983 */ /* 0x000f220000300800 */
[----:B------:R-:W-:-:S05]  /*22bc60*/  PRMT R12, R4, 0x7771, RZ ;  /* 0x00007771040c7816 */ /* 0x000fca00000000ff */
[----:B------:R0:W-:Y:S02]  /*22bc70*/  @P6 STG.E.U8 desc[UR4][R22.64], R12 ;  /* 0x0000000c16006986 */ /* 0x0001e4000c101104 */
[----:B0-----:R-:W-:-:S05]  /*22bc80*/  PRMT R12, R4, 0x7772, RZ ;  /* 0x00007772040c7816 */ /* 0x001fca00000000ff */
        /* <DEDUP_REMOVED lines=13> */
[----:B0-----:R-:W-:Y:S02]  /*22bd60*/  PRMT R12, R5, 0x7771, RZ ;  /* 0x00007771050c7816 */ /* 0x001fe400000000ff */
[----:B------:R-:W-:-:S03]  /*22bd70*/  LOP3.LUT P6, RZ, R7, 0x800, RZ, 0xc0, !PT ;  /* 0x0000080007ff7812 */ /* 0x000fc600078cc0ff */
[----:B--2---:R-:W-:Y:S04]  /*22bd80*/  @P0 STG.E.U8 desc[UR4][R2.64], R12 ;  /* 0x0000000c02000986 */ /* 0x004fe8000c101104 */
[----:B----4-:R0:W-:Y:S01]  /*22bd90*/  STL [R1+0x7b98], R17 ;  /* 0x007b981101007387 */ /* 0x0101e20000100800 */
[----:B------:R-:W-:-:S03]  /*22bda0*/  LOP3.LUT P0, RZ, R11, 0x1, RZ, 0xc0, !PT ;  /* 0x000000010bff7812 */ /* 0x000fc6000780c0ff */
[----:B0-----:R-:W2:Y:S04]  /*22bdb0*/  LDL.LU.64 R16, [R1+0x3610] ;  /* 0x0036100001107983 */ /* 0x001ea80000300a00 */
[----:B------:R0:W-:Y:S01]  /*22bdc0*/  STL.64 [R1+0x7b90], R6 ;  /* 0x007b900601007387 */ /* 0x0001e20000100a00 */
[----:B------:R-:W-:-:S03]  /*22bdd0*/  PRMT R11, R5, 0x7772, RZ ;  /* 0x00007772050b7816 */ /* 0x000fc600000000ff */
[----:B0-----:R-:W4:Y:S04]  /*22bde0*/  LDL.LU.64 R6, [R1+0x3608] ;  /* 0x0036080001067983 */ /* 0x001f280000300a00 */
        /* <DEDUP_REMOVED lines=9> */
[----:B------:R-:W2:Y:S04]  /*22be80*/  LDL.LU.64 R2, [R1+0x3680] ;  /* 0x0036800001027983 */ /* 0x000ea80000300a00 */
[----:B------:R0:W-:Y:S04]  /*22be90*/  STL [R1+0x7630], R13 ;  /* 0x0076300d01007387 */ /* 0x0001e80000100800 */
[----:B---3--:R1:W-:Y:S04]  /*22bea0*/  @P0 STG.E.U8 desc[UR4][R8.64], R11 ;  /* 0x0000000b08000986 */ /* 0x0083e8000c101104 */
[----:B0-----:R-:W3:Y:S04]  /*22beb0*/  LDL.LU.64 R12, [R1+0x3640] ;  /* 0x00364000010c7983 */ /* 0x001ee80000300a00 */
[----:B-1----:R-:W2:Y:S01]  /*22bec0*/  LDL.LU.64 R8, [R1+0x7ba0] ;  /* 0x007ba00001087983 */ /* 0x002ea20000300a00 */
[----:B------:R-:W-:-:S03]  /*22bed0*/  PRMT R11, R5, 0x7773, RZ ;  /* 0x00007773050b7816 */ /* 0x000fc600000000ff */
[----:B------:R-:W3:Y:S01]  /*22bee0*/  LDL.LU R5, [R1+0x7b9c] ;  /* 0x007b9c0001057983 */ /* 0x000ee20000300800 */
[----:B--2---:R-:W-:-:S13]  /*22bef0*/  LOP3.LUT P0, RZ, R9, 0x80000000, RZ, 0xc0, !PT ;  /* 0x8000000009ff7812 */ /* 0x004fda000780c0ff */
[----:B------:R0:W-:Y:S04]  /*22bf00*/  @P0 STG.E.U8 desc[UR4][R16.64], R11 ;  /* 0x0000000b10000986 */ /* 0x0001e8000c101104 */
[----:B0-----:R-:W2:Y:S01]  /*22bf10*/  LDL.LU R17, [R1+0x7b98] ;  /* 0x007b980001117983 */ /* 0x001ea20000300800 */
[----:B------:R-:W-:Y:S02]  /*22bf20*/  LOP3.LUT P0, RZ, R9, 0x40000000, RZ, 0xc0, !PT ;  /* 0x4000000009ff7812 */ /* 0x000fe4000780c0ff */
[----:B--2---:R-:W-:-:S11]  /*22bf30*/  PRMT R11, R17, 0x7770, RZ ;  /* 0x00007770110b7816 */ /* 0x004fd600000000ff */
[----:B----4-:R0:W-:Y:S01]  /*22bf40*/  @P0 STG.E.U8 desc[UR4][R6.64], R11 ;  /* 0x0000000b06000986 */ /* 0x0101e2000c101104 */
        /* <DEDUP_REMOVED lines=137> */
[----:B------:R-:W4:Y:S04]  /*22c7e0*/  LDL.LU.64 R20, [R1+0x3718] ;  /* 0x0037180001147983 */ /* 0x000f280000300a00 */
[----:B------:R-:W2:Y:S04]  /*22c7f0*/  LDL.LU.64 R22, [R1+0x3710] ;  /* 0x0037100001167983 */ /* 0x000ea80000300a00 */
[----:B------:R-:W2:Y:S04]  /*22c800*/  LDL.LU.64 R26, [R1+0x3708] ;  /* 0x00370800011a7983 */ /* 0x000ea80000300a00 */
[----:B------:R-:W2:Y:S04]  /*22c810*/  LDL.LU.64 R28, [R1+0x3740] ;  /* 0x00374000011c7983 */ /* 0x000ea80000300a00 */
[----:B------:R0:W-:Y:S02]  /*22c820*/  @P6 STG.E.U8 desc[UR4][R2.64], R11 ;  /* 0x0000000b02006986 */ /* 0x0001e4000c101104 */
[----:B0-----:R-:W-:-:S02]  /*22c830*/  PRMT R11, R4, 0x7771, RZ ;  /* 0x00007771040b7816 */ /* 0x001fc400000000ff */
[----:B------:R-:W2:Y:S04]  /*22c840*/  LDL.LU R3, [R1+0x4d8] ;  /* 0x0004d80001037983 */ /* 0x000ea80000300800 */
[----:B---3--:R0:W-:Y:S04]  /*22c850*/  @P4 STG.E.U8 desc[UR4][R24.64], R11 ;  /* 0x0000000b18004986 */ /* 0x0081e8000c101104 */
[----:B0-----:R-:W3:Y:S04]  /*22c860*/  LDL.LU.64 R24, [R1+0x3738] ;  /* 0x0037380001187983 */ /* 0x001ee80000300a00 */
        /* <DEDUP_REMOVED lines=40> */
[----:B0-----:R-:W-:Y:S02]  /*22caf0*/  PRMT R11, R4, 0x7773, RZ ;  /* 0x00007773040b7816 */ /* 0x001fe400000000ff */
[----:B------:R-:W4:Y:S04]  /*22cb00*/  LDL.LU R4, [R1+0x4fc] ;  /* 0x0004fc0001047983 */ /* 0x000f280000300800 */
[----:B------:R0:W-:Y:S04]  /*22cb10*/  @P6 STG.E.U8 desc[UR4][R22.64], R11 ;  /* 0x0000000b16006986 */ /* 0x0001e8000c101104 */
[----:B------:R-:W4:Y:S04]  /*22cb20*/  LDL.LU.64 R16, [R1+0x3748] ;  /* 0x0037480001107983 */ /* 0x000f280000300a00 */
        /* <DEDUP_REMOVED lines=31> */
[----:B------:R-:W-:-:S05]  /*22cd20*/  LOP3.LUT P3, RZ, R6, 0x4000, RZ, 0xc0, !PT ;  /* 0x0000400006ff7812 */ /* 0x000fca000786c0ff */
[----:B--2---:R0:W-:Y:S02]  /*22cd30*/  @P0 STG.E.U8 desc[UR4][R12.64], R11 ;  /* 0x0000000b0c000986 */ /* 0x0041e4000c101104 */
[----:B0-----:R-:W-:Y:S02]  /*22cd40*/  PRMT R11, R5, 0x7773, RZ ;  /* 0x00007773050b7816 */ /* 0x001fe400000000ff */
[----:B------:R-:W2:Y:S01]  /*22cd50*/  LDL.LU R5, [R1+0x7b50] ;  /* 0x007b500001057983 */ /* 0x000ea20000300800 */
[----:B------:R-:W-:-:S13]  /*22cd60*/  LOP3.LUT P0, RZ, R9, 0x800, RZ, 0xc0, !PT ;  /* 0x0000080009ff7812 */ /* 0x000fda000780c0ff */
[----:B------:R4:W-:Y:S01]  /*22cd70*/  @P0 STG.E.U8 desc[UR4][R14.64], R11 ;  /* 0x0000000b0e000986 */ /* 0x0009e2000c101104 */
[----:B------:R-:W-:Y:S02]  /*22cd80*/  LOP3.LUT P0, RZ, R9, 0x400, RZ, 0xc0, !PT ;  /* 0x0000040009ff7812 */ /* 0x000fe4000780c0ff */
[----:B----4-:R-:W-:-:S11]  /*22cd90*/  PRMT R11, R4, 0x7770, RZ ;  /* 0x00007770040b7816 */ /* 0x010fd600000000ff */
[----:B------:R0:W-:Y:S01]  /*22cda0*/  @P0 STG.E.U8 desc[UR4][R16.64], R11 ;  /* 0x0000000b10000986 */ /* 0x0001e2000c101104 */
[----:B------:R-:W-:Y:S02]  /*22cdb0*/  LOP3.LUT P0, RZ, R9, 0x200, RZ, 0xc0, !PT ;  /* 0x0000020009ff7812 */ /* 0x000fe4000780c0ff */
[----:B0-----:R-:W-:-:S11]  /*22cdc0*/  PRMT R11, R4, 0x7771, RZ ;  /* 0x00007771040b7816 */ /* 0x001fd600000000ff */
        /* <DEDUP_REMOVED lines=8> */
[----:B--2---:R-:W-:-:S05]  /*22ce50*/  PRMT R11, R5, 0x7770, RZ ;  /* 0x00007770050b7816 */ /* 0x004fca00000000ff */
[----:B------:R0:W-:Y:S02]  /*22ce60*/  @P3 STG.E.U8 desc[UR4][R26.64], R11 ;  /* 0x0000000b1a003986 */ /* 0x0001e4000c101104 */
[----:B0-----:R-:W-:-:S05]  /*22ce70*/  PRMT R11, R5, 0x7771, RZ ;  /* 0x00007771050b7816 */ /* 0x001fca00000000ff */
[----:B------:R0:W-:Y:S02]  /*22ce80*/  @P4 STG.E.U8 desc[UR4][R28.64], R11 ;  /* 0x0000000b1c004986 */ /* 0x0001e4000c101104 */
[----:B0-----:R-:W-:-:S05]  /*22ce90*/  PRMT R11, R5, 0x7772, RZ ;  /* 0x00007772050b7816 */ /* 0x001fca00000000ff */
[----:B---3--:R0:W-:Y:S02]  /*22cea0*/  @P5 STG.E.U8 desc[UR4][R24.64], R11 ;  /* 0x0000000b18005986 */ /* 0x0081e4000c101104 */
[----:B0-----:R-:W-:Y:S02]  /*22ceb0*/  PRMT R11, R5, 0x7773, RZ ;  /* 0x00007773050b7816 */ /* 0x001fe400000000ff */
[----:B------:R-:W2:Y:S04]  /*22cec0*/  LDL.LU R5, [R1+0x7b4c] ;  /* 0x007b4c0001057983 */ /* 0x000ea80000300800 */
[----:B------:R-:W3:Y:S04]  /*22ced0*/  LDL.LU.64 R28, [R1+0x3790] ;  /* 0x00379000011c7983 */ /* 0x000ee80000300a00 */
[----:B------:R-:W4:Y:S04]  /*22cee0*/  LDL.LU.64 R24, [R1+0x37c8] ;  /* 0x0037c80001187983 */ /* 0x000f280000300a00 */
[----:B------:R-:W2:Y:S04]  /*22cef0*/  LDL.LU.64 R20, [R1+0x37c0] ;  /* 0x0037c00001147983 */ /* 0x000ea80000300a00 */
[----:B------:R-:W2:Y:S01]  /*22cf00*/  LDL.LU R23, [R1+0x4dc] ;  /* 0x0004dc0001177983 */ /* 0x000ea20000300800 */
        /* <DEDUP_REMOVED lines=17> */
[C---:B------:R-:W-:Y:S02]  /*22d020*/  LOP3.LUT P0, RZ, R6.reuse, 0x1000000, RZ, 0xc0, !PT ;  /* 0x0100000006ff7812 */ /* 0x040fe4000780c0ff */
[----:B------:R-:W-:Y:S02]  /*22d030*/  LOP3.LUT R9, R9, 0xffffffbf, RZ, 0xc0, !PT ;  /* 0xffffffbf09097812 */ /* 0x000fe400078ec0ff */
[C---:B------:R-:W-:Y:S02]  /*22d040*/  LOP3.LUT P6, RZ, R6.reuse, 0x20000, RZ, 0xc0, !PT ;  /* 0x0002000006ff7812 */ /* 0x040fe400078cc0ff */
[----:B------:R-:W-:-:S07]  /*22d050*/  LOP3.LUT P4, RZ, R6, 0x40000, RZ, 0xc0, !PT ;  /* 0x0004000006ff7812 */ /* 0x000fce000788c0ff */
[----:B------:R-:W-:Y:S02]  /*22d060*/  @P0 LOP3.LUT R9, R9, 0x40, RZ, 0xfc, !PT ;  /* 0x0000004009090812 */ /* 0x000fe400078efcff */
[C---:B------:R-:W-:Y:S02]  /*22d070*/  LOP3.LUT P0, RZ, R6.reuse, 0x800000, RZ, 0xc0, !PT ;  /* 0x0080000006ff7812 */ /* 0x040fe4000780c0ff */
[----:B------:R-:W-:Y:S02]  /*22d080*/  LOP3.LUT R9, R9, 0xffffff7f, RZ, 0xc0, !PT ;  /* 0xffffff7f09097812 */ /* 0x000fe400078ec0ff */
[----:B------:R-:W-:Y:S01]  /*22d090*/  LOP3.LUT P5, RZ, R6, 0x80000, RZ, 0xc0, !PT ;  /* 0x0008000006ff7812 */ /* 0x000fe200078ac0ff */
[----:B------:R0:W-:Y:S08]  /*22d0a0*/  @P6 STG.E.U8 desc[UR4][R2.64], R11 ;  /* 0x0000000b02006986 */ /* 0x0001f0000c101104 */
[----:B------:R-:W-:-:S02]  /*22d0b0*/  @P0 LOP3.LUT R9, R9, 0x80, RZ, 0xfc, !PT ;  /* 0x0000008009090812 */ /* 0x000fc400078efcff */
[----:B------:R-:W-:Y:S01]  /*22d0c0*/  LOP3.LUT P0, RZ, R6, 0x400000, RZ, 0xc0, !PT ;  /* 0x0040000006ff7812 */ /* 0x000fe2000780c0ff */
[----:B0-----:R-:W4:Y:S04]  /*22d0d0*/  LDL.LU.64 R2, [R1+0x37b8] ;  /* 0x0037b80001027983 */ /* 0x001f280000300a00 */
[----:B------:R-:W4:Y:S01]  /*22d0e0*/  LDL.LU.64 R26, [R1+0x37b0] ;  /* 0x0037b000011a7983 */ /* 0x000f220000300a00 */
[----:B------:R-:W-:-:S03]  /*22d0f0*/  LOP3.LUT R9, R9, 0xfffffeff, RZ, 0xc0, !PT ;  /* 0xfffffeff09097812 */ /* 0x000fc600078ec0ff */
[----:B------:R-:W4:Y:S01]  /*22d100*/  LDL.LU R4, [R1+0x4cc] ;  /* 0x0004cc0001047983 */ /* 0x000f220000300800 */
[C---:B------:R-:W-:Y:S02]  /*22d110*/  LOP3.LUT P6, RZ, R6.reuse, 0x100000, RZ, 0xc0, !PT ;  /* 0x0010000006ff7812 */ /* 0x040fe400078cc0ff */
[C---:B------:R-:W-:Y:S02]  /*22d120*/  LOP3.LUT P1, RZ, R6.reuse, 0x80000000, RZ, 0xc0, !PT ;  /* 0x8000000006ff7812 */ /* 0x040fe4000782c0ff */
[----:B------:R-:W-:Y:S02]  /*22d130*/  @P0 LOP3.LUT R9, R9, 0x100, RZ, 0xfc, !PT ;  /* 0x0000010009090812 */ /* 0x000fe400078efcff */
[----:B------:R-:W-:Y:S02]  /*22d140*/  LOP3.LUT P0, RZ, R6, 0x200000, RZ, 0xc0, !PT ;  /* 0x0020000006ff7812 */ /* 0x000fe4000780c0ff */
[----:B--2---:R-:W-:-:S05]  /*22d150*/  PRMT R11, R23, 0x7770, RZ ;  /* 0x00007770170b7816 */ /* 0x004fca00000000ff */
[----:B---3--:R0:W-:Y:S02]  /*22d160*/  @P4 STG.E.U8 desc[UR4][R28.64], R11 ;  /* 0x0000000b1c004986 */ /* 0x0081e4000c101104 */
[C---:B0-----:R-:W-:Y:S02]  /*22d170*/  PRMT R11, R23.reuse, 0x7771, RZ ;  /* 0x00007771170b7816 */ /* 0x041fe400000000ff */
[----:B------:R-:W2:Y:S04]  /*22d180*/  LDL.LU.64 R28, [R1+0x37a8] ;  /* 0x0037a800011c7983 */ /* 0x000ea80000300a00 */
[----:B------:R-:W-:Y:S04]  /*22d190*/  STL.64 [R1+0x7b30], R6 ;  /* 0x007b300601007387 */ /* 0x000fe80000100a00 */
[----:B----4-:R0:W-:Y:S04]  /*22d1a0*/  @P5 STG.E.U8 desc[UR4][R24.64], R11 ;  /* 0x0000000b18005986 */ /* 0x0101e8000c101104 */
[----:B0-----:R-:W3:Y:S04]  /*22d1b0*/  LDL.LU.64 R24, [R1+0x37e0] ;  /* 0x0037e00001187983 */ /* 0x001ee80000300a00 */
[----:B------:R-:W4:Y:S04]  /*22d1c0*/  LDL.LU R0, [R1+0x4b0] ;  /* 0x0004b00001007983 */ /* 0x000f280000300800 */
[----:B------:R-:W2:Y:S04]  /*22d1d0*/  LDL.LU.64 R6, [R1+0x3808] ;  /* 0x0038080001067983 */ /* 0x000ea80000300a00 */
[----:B--2---:R0:W-:Y:S04]  /*22d1e0*/  STL.64 [R1+0x7b38], R6 ;  /* 0x007b380601007387 */ /* 0x0041e80000100a00 */
[----:B0-----:R-:W2:Y:S01]  /*22d1f0*/  LDL.LU.64 R6, [R1+0x37d0] ;  /* 0x0037d00001067983 */ /* 0x001ea20000300a00 */
[----:B------:R-:W-:-:S05]  /*22d200*/  PRMT R11, R23, 0x7772, RZ ;  /* 0x00007772170b7816 */ /* 0x000fca00000000ff */
[----:B------:R0:W-:Y:S02]  /*22d210*/  @P6 STG.E.U8 desc[UR4][R20.64], R11 ;  /* 0x0000000b14006986 */ /* 0x0001e4000c101104 */
[----:B0-----:R-:W-:-:S05]  /*22d220*/  PRMT R11, R23, 0x7773, RZ ;  /* 0x00007773170b7816 */ /* 0x001fca00000000ff */
[----:B------:R0:W-:Y:S01]  /*22d230*/  @P0 STG.E.U8 desc[UR4][R2.64], R11 ;  /* 0x0000000b02000986 */ /* 0x0001e2000c101104 */
[----:B------:R-:W-:Y:S02]  /*22d240*/  LOP3.LUT P0, RZ, R9, 0x100, RZ, 0xc0, !PT ;  /* 0x0000010009ff7812 */ /* 0x000fe4000780c0ff */
[----:B0-----:R-:W-:-:S11]  /*22d250*/  PRMT R11, R4, 0x7770, RZ ;  /* 0x00007770040b7816 */ /* 0x001fd600000000ff */
[----:B------:R-:W-:Y:S04]  /*22d260*/  @P0 STG.E.U8 desc[UR4][R26.64], R11 ;  /* 0x0000000b1a000986 */ /* 0x000fe8000c101104 */
[----:B--2---:R0:W-:Y:S04]  /*22d270*/  STL.64 [R1+0x7b40], R6 ;  /* 0x007b400601007387 */ /* 0x0041e80000100a00 */
[----:B0-----:R-:W2:Y:S01]  /*22d280*/  LDL.LU.64 R6, [R1+0x37d8] ;  /* 0x0037d80001067983 */ /* 0x001ea20000300a00 */
[C---:B------:R-:W-:Y:S02]  /*22d290*/  LOP3.LUT P0, RZ, R9.reuse, 0x80, RZ, 0xc0, !PT ;  /* 0x0000008009ff7812 */ /* 0x040fe4000780c0ff */
[----:B------:R-:W-:Y:S01]  /*22d2a0*/  PRMT R11, R4, 0x7771, RZ ;  /* 0x00007771040b7816 */ /* 0x000fe200000000ff */
[----:B------:R-:W4:Y:S04]  /*22d2b0*/  LDL.LU.64 R12, [R1+0x3800] ;  /* 0x00380000010c7983 */ /* 0x000f280000300a00 */
[----:B------:R-:W4:Y:S04]  /*22d2c0*/  LDL.LU.64 R14, [R1+0x37f8] ;  /* 0x0037f800010e7983 */ /* 0x000f280000300a00 */
[----:B------:R-:W4:Y:S04]  /*22d2d0*/  LDL.LU R3, [R1+0x4a0] ;  /* 0x0004a00001037983 */ /* 0x000f280000300800 */
[----:B------:R-:W4:Y:S04]  /*22d2e0*/  LDL.LU.64 R16, [R1+0x37f0] ;  /* 0x0037f00001107983 */ /* 0x000f280000300a00 */
[----:B------:R-:W4:Y:S04]  /*22d2f0*/  LDL.LU.64 R18, [R1+0x37e8] ;  /* 0x0037e80001127983 */ /* 0x000f280000300a00 */
[----:B------:R-:W4:Y:S04]  /*22d300*/  LDL.LU.64 R20, [R1+0x3820] ;  /* 0x0038200001147983 */ /* 0x000f280000300a00 */
[----:B------:R-:W4:Y:S04]  /*22d310*/  LDL.LU R2, [R1+0x490] ;  /* 0x0004900001027983 */ /* 0x000f280000300800 */
[----:B------:R-:W4:Y:S04]  /*22d320*/  LDL.LU.64 R22, [R1+0x3818] ;  /* 0x0038180001167983 */ /* 0x000f280000300a00 */
[----:B------:R-:W4:Y:S04]  /*22d330*/  LDL.LU.64 R26, [R1+0x3810] ;  /* 0x00381000011a7983 */ /* 0x000f280000300a00 */
        /* <DEDUP_REMOVED lines=8> */
[----:B------:R-:W3:Y:S06]  /*22d3c0*/  LDL.LU R4, [R1+0x7b48] ;  /* 0x007b480001047983 */ /* 0x000eec0000300800 */
        /* <DEDUP_REMOVED lines=14> */
[C---:B------:R-:W-:Y:S02]  /*22d4b0*/  LOP3.LUT P0, RZ, R9.reuse, 0x4, RZ, 0xc0, !PT ;  /* 0x0000000409ff7812 */ /* 0x040fe4000780c0ff */
[----:B0-----:R-:W-:Y:S01]  /*22d4c0*/  PRMT R11, R0, 0x7772, RZ ;  /* 0x00007772000b7816 */ /* 0x001fe200000000ff */
[----:B------:R-:W2:Y:S10]  /*22d4d0*/  LDL.LU.64 R6, [R1+0x7b30] ;  /* 0x007b300001067983 */ /* 0x000eb40000300a00 */
[----:B------:R0:W-:Y:S01]  /*22d4e0*/  @P0 STG.E.U8 desc[UR4][R12.64], R11 ;  /* 0x0000000b0c000986 */ /* 0x0001e2000c101104 */
[----:B------:R-:W-:-:S02]  /*22d4f0*/  LOP3.LUT P0, RZ, R9, 0x2, RZ, 0xc0, !PT ;  /* 0x0000000209ff7812 */ /* 0x000fc4000780c0ff */
[----:B0-----:R-:W-:-:S11]  /*22d500*/  PRMT R11, R0, 0x7773, RZ ;  /* 0x00007773000b7816 */ /* 0x001fd600000000ff */
[----:B------:R-:W-:Y:S01]  /*22d510*/  @P0 STG.E.U8 desc[UR4][R14.64], R11 ;  /* 0x0000000b0e000986 */ /* 0x000fe2000c101104 */
[----:B------:R-:W-:Y:S02]  /*22d520*/  LOP3.LUT P0, RZ, R9, 0x1, RZ, 0xc0, !PT ;  /* 0x0000000109ff7812 */ /* 0x000fe4000780c0ff */
[----:B------:R-:W-:-:S11]  /*22d530*/  PRMT R9, R3, 0x7770, RZ ;  /* 0x0000777003097816 */ /* 0x000fd600000000ff */
        /* <DEDUP_REMOVED lines=9> */
[----:B------:R-:W-:Y:S01]  /*22d5d0*/  STL [R1+0x78e0], R10 ;  /* 0x0078e00a01007387 */ /* 0x000fe20000100800 */
[----:B0-----:R-:W-:-:S05]  /*22d5e0*/  PRMT R9, R2, 0x7771, RZ ;  /* 0x0000777102097816 */ /* 0x001fca00000000ff */
[----:B------:R0:W-:Y:S02]  /*22d5f0*/  @P5 STG.E.U8 desc[UR4][R28.64], R9 ;  /* 0x000000091c005986 */ /* 0x0001e4000c101104 */
[----:B0-----:R-:W-:-:S05]  /*22d600*/  PRMT R9, R2, 0x7772, RZ ;  /* 0x0000777202097816 */ /* 0x001fca00000000ff */
[----:B---3--:R0:W-:Y:S04]  /*22d610*/  @P6 STG.E.U8 desc[UR4][R24.64], R9 ;  /* 0x0000000918006986 */ /* 0x0081e8000c101104 */
[----:B0-----:R-:W3:Y:S01]  /*22d620*/  LDL.LU.64 R24, [R1+0x3848] ;  /* 0x0038480001187983 */ /* 0x001ee20000300a00 */
[----:B------:R-:W-:-:S03]  /*22d630*/  LOP3.LUT P4, RZ, R5, 0x20, RZ, 0xc0, !PT ;  /* 0x0000002005ff7812 */ /* 0x000fc6000788c0ff */
[----:B------:R-:W4:Y:S01]  /*22d640*/  LDL.LU.64 R20, [R1+0x3840] ;  /* 0x0038400001147983 */ /* 0x000f220000300a00 */
[----:B------:R-:W-:-:S03]  /*22d650*/  PRMT R9, R2, 0x7773, RZ ;  /* 0x0000777302097816 */ /* 0x000fc600000000ff */
        /* <DEDUP_REMOVED lines=40> */
[----:B------:R-:W2:Y:S04]  /*22d8e0*/  LDL.LU.64 R12, [R1+0x3868] ;  /* 0x00386800010c7983 */ /* 0x000ea80000300a00 */
[----:B------:R-:W2:Y:S01]  /*22d8f0*/  LDL.LU.64 R14, [R1+0x38a0] ;  /* 0x0038a000010e7983 */ /* 0x000ea20000300a00 */
[----:B------:R-:W-:-:S03]  /*22d900*/  LOP3.LUT R6, R6, 0xbfffffff, RZ, 0xc0, !PT ;  /* 0xbfffffff06067812 */ /* 0x000fc600078ec0ff */
[----:B------:R-:W2:Y:S04]  /*22d910*/  LDL.LU.64 R16, [R1+0x3898] ;  /* 0x0038980001107983 */ /* 0x000ea80000300a00 */
[----:B------:R-:W2:Y:S01]  /*22d920*/  LDL.LU.64 R18, [R1+0x3890] ;  /* 0x0038900001127983 */ /* 0x000ea20000300a00 */
[----:B------:R-:W-:Y:S02]  /*22d930*/  @P0 LOP3.LUT R6, R6, 0x40000000, RZ, 0xfc, !PT ;  /* 0x4000000006060812 */ /* 0x000fe400078efcff */
[----:B------:R-:W-:Y:S02]  /*22d940*/  LOP3.LUT P0, RZ, R5, 0x200, RZ, 0xc0, !PT ;  /* 0x0000020005ff7812 */ /* 0x000fe4000780c0ff */
        /* <DEDUP_REMOVED lines=11> */
[----:B0-----:R-:W-:Y:S02]  /*22da00*/  PRMT R9, R3, 0x7773, RZ ;  /* 0x0000777303097816 */ /* 0x001fe400000000ff */
[----:B------:R-:W4:Y:S09]  /*22da10*/  LDL.LU R3, [R1+0x484] ;  /* 0x0004840001037983 */ /* 0x000f320000300800 */
[----:B------:R0:W-:Y:S01]  /*22da20*/  @P0 STG.E.U8 desc[UR4][R28.64], R9 ;  /* 0x000000091c000986 */ /* 0x0001e2000c101104 */
[----:B------:R-:W-:-:S03]  /*22da30*/  LOP3.LUT P0, RZ, R6, 0x40000000, RZ, 0xc0, !PT ;  /* 0x4000000006ff7812 */ /* 0x000fc6000780c0ff */
[----:B------:R-:W4:Y:S01]  /*22da40*/  LDL.LU.64 R26, [R1+0x38b8] ;  /* 0x0038b800011a7983 */ /* 0x000f220000300a00 */
[----:B0-----:R-:W-:-:S03]  /*22da50*/  PRMT R9, R0, 0x7770, RZ ;  /* 0x0000777000097816 */ /* 0x001fc600000000ff */
[----:B------:R-:W4:Y:S06]  /*22da60*/  LDL.LU.64 R28, [R1+0x38b0] ;  /* 0x0038b000011c7983 */ /* 0x000f2c0000300a00 */
[----:B---3--:R0:W-:Y:S01]  /*22da70*/  @P0 STG.E.U8 desc[UR4][R24.64], R9 ;  /* 0x0000000918000986 */ /* 0x0081e2000c101104 */
        /* <DEDUP_REMOVED lines=35> */
[----:B------:R-:W2:Y:S04]  /*22dcb0*/  LDL.LU R4, [R1+0x7b10] ;  /* 0x007b100001047983 */ /* 0x000ea80000300800 */
[----:B------:R-:W4:Y:S01]  /*22dcc0*/  LDL.LU.64 R18, [R1+0x38e0] ;  /* 0x0038e00001127983 */ /* 0x000f220000300a00 */
[C---:B------:R-:W-:Y:S02]  /*22dcd0*/  LOP3.LUT P4, RZ, R5.reuse, 0x200000, RZ, 0xc0, !PT ;  /* 0x0020000005ff7812 */ /* 0x040fe4000788c0ff */
[----:B------:R-:W-:-:S02]  /*22dce0*/  LOP3.LUT P5, RZ, R5, 0x400000, RZ, 0xc0, !PT ;  /* 0x0040000005ff7812 */ /* 0x000fc400078ac0ff */
[C---:B------:R-:W-:Y:S01]  /*22dcf0*/  LOP3.LUT P6, RZ, R5.reuse, 0x800000, RZ, 0xc0, !PT ;  /* 0x0080000005ff7812 */ /* 0x040fe200078cc0ff */
[----:B------:R-:W2:Y:S04]  /*22dd00*/  LDL.LU.64 R20, [R1+0x38d8] ;  /* 0x0038d80001147983 */ /* 0x000ea80000300a00 */
[----:B------:R-:W2:Y:S04]  /*22dd10*/  LDL.LU.64 R22, [R1+0x38d0] ;  /* 0x0038d00001167983 */ /* 0x000ea80000300a00 */
[----:B------:R0:W-:Y:S01]  /*22dd20*/  @P4 STG.E.U8 desc[UR4][R26.64], R9 ;  /* 0x000000091a004986 */ /* 0x0001e2000c101104 */
[----:B------:R-:W-:-:S02]  /*22dd30*/  LOP3.LUT P4, RZ, R5, 0x1000000, RZ, 0xc0, !PT ;  /* 0x0100000005ff7812 */ /* 0x000fc4000788c0ff */
[C---:B0-----:R-:W-:Y:S01]  /*22dd40*/  PRMT R9, R3.reuse, 0x7770, RZ ;  /* 0x0000777003097816 */ /* 0x041fe200000000ff */
[----:B------:R-:W2:Y:S04]  /*22dd50*/  LDL.LU.64 R26, [R1+0x3908] ;  /* 0x00390800011a7983 */ /* 0x000ea80000300a00 */
[----:B------:R0:W-:Y:S02]  /*22dd60*/  @P5 STG.E.U8 desc[UR4][R28.64], R9 ;  /* 0x000000091c005986 */ /* 0x0001e4000c101104 */
[C---:B0-----:R-:W-:Y:S02]  /*22dd70*/  PRMT R9, R3.reuse, 0x7771, RZ ;  /* 0x0000777103097816 */ /* 0x041fe400000000ff */
[----:B------:R-:W2:Y:S04]  /*22dd80*/  LDL.LU.64 R28, [R1+0x3900] ;  /* 0x00390000011c7983 */ /* 0x000ea80000300a00 */
[----:B---3--:R0:W-:Y:S02]  /*22dd90*/  @P6 STG.E.U8 desc[UR4][R24.64], R9 ;  /* 0x0000000918006986 */ /* 0x0081e4000c101104 */
[----:B0-----:R-:W-:-:S02]  /*22dda0*/  PRMT R9, R3, 0x7772, RZ ;  /* 0x0000777203097816 */ /* 0x001fc400000000ff */
[----:B------:R-:W3:Y:S04]  /*22ddb0*/  LDL.LU R24, [R1+0x4b8] ;  /* 0x0004b80001187983 */ /* 0x000ee80000300800 */
[----:B----4-:R0:W-:Y:S02]  /*22ddc0*/  @P4 STG.E.U8 desc[UR4][R18.64], R9 ;  /* 0x0000000912004986 */ /* 0x0101e4000c101104 */
[----:B0-----:R-:W-:Y:S02]  /*22ddd0*/  PRMT R9, R3, 0x7773, RZ ;  /* 0x0000777303097816 */ /* 0x001fe400000000ff */
[----:B------:R-:W4:Y:S04]  /*22dde0*/  LDL.LU.64 R2, [R1+0x38f8] ;  /* 0x0038f80001027983 */ /* 0x000f280000300a00 */
        /* <DEDUP_REMOVED lines=31> */
[C---:B------:R-:W-:Y:S01]  /*22dfe0*/  LOP3.LUT P6, RZ, R5.reuse, 0x4000000, RZ, 0xc0, !PT ;  /* 0x0400000005ff7812 */ /* 0x040fe200078cc0ff */
[----:B------:R-:W2:Y:S02]  /*22dff0*/  LDL.LU.64 R10, [R1+0x3910] ;  /* 0x00391000010a7983 */ /* 0x000ea40000300a00 */
[----:B------:R-:W-:Y:S02]  /*22e000*/  @P0 LOP3.LUT R6, R6, 0x100000, RZ, 0xfc, !PT ;  /* 0x0010000006060812 */ /* 0x000fe400078efcff */
[----:B------:R-:W-:Y:S01]  /*22e010*/  LOP3.LUT P0, RZ, R5, 0x20000000, RZ, 0xc0, !PT ;  /* 0x2000000005ff7812 */ /* 0x000fe2000780c0ff */
[----:B------:R-:W2:Y:S04]  /*22e020*/  LDL.LU.64 R12, [R1+0x3948] ;  /* 0x00394800010c7983 */ /* 0x000ea80000300a00 */
[----:B------:R-:W2:Y:S01]  /*22e030*/  LDL.LU R25, [R1+0x488] ;  /* 0x0004880001197983 */ /* 0x000ea20000300800 */
[----:B------:R-:W-:-:S03]  /*22e040*/  LOP3.LUT R6, R6, 0xffdfffff, RZ, 0xc0, !PT ;  /* 0xffdfffff06067812 */ /* 0x000fc600078ec0ff */
[----:B------:R-:W2:Y:S04]  /*22e050*/  LDL.LU.64 R14, [R1+0x3940] ;  /* 0x00394000010e7983 */ /* 0x000ea80000300a00 */
[----:B------:R-:W2:Y:S01]  /*22e060*/  LDL.LU.64 R18, [R1+0x3938] ;  /* 0x0039380001127983 */ /* 0x000ea20000300a00 */
[----:B------:R-:W-:Y:S02]  /*22e070*/  @P0 LOP3.LUT R6, R6, 0x200000, RZ, 0xfc, !PT ;  /* 0x0020000006060812 */ /* 0x000fe400078efcff */
[----:B------:R-:W-:Y:S02]  /*22e080*/  LOP3.LUT P0, RZ, R5, 0x10000000, RZ, 0xc0, !PT ;  /* 0x1000000005ff7812 */ /* 0x000fe4000780c0ff */
[----:B------:R-:W-:Y:S01]  /*22e090*/  LOP3.LUT R6, R6, 0xffbfffff, RZ, 0xc0, !PT ;  /* 0xffbfffff06067812 */ /* 0x000fe200078ec0ff */
[----:B------:R3:W-:Y:S10]  /*22e0a0*/  @P5 STG.E.U8 desc[UR4][R20.64], R9 ;  /* 0x0000000914005986 */ /* 0x0007f4000c101104 */
[----:B------:R-:W-:-:S02]  /*22e0b0*/  @P0 LOP3.LUT R6, R6, 0x400000, RZ, 0xfc, !PT ;  /* 0x0040000006060812 */ /* 0x000fc400078efcff */
[----:B------:R-:W-:Y:S02]  /*22e0c0*/  LOP3.LUT P0, RZ, R5, 0x8000000, RZ, 0xc0, !PT ;  /* 0x0800000005ff7812 */ /* 0x000fe4000780c0ff */
[C---:B---3--:R-:W-:Y:S01]  /*22e0d0*/  PRMT R9, R24.reuse, 0x7770, RZ ;  /* 0x0000777018097816 */ /* 0x048fe200000000ff */
[----:B------:R-:W3:Y:S04]  /*22e0e0*/  LDL.LU.64 R20, [R1+0x3930] ;  /* 0x0039300001147983 */ /* 0x000ee80000300a00 */
[----:B------:R0:W-:Y:S02]  /*22e0f0*/  @P6 STG.E.U8 desc[UR4][R22.64], R9 ;  /* 0x0000000916006986 */ /* 0x0001e4000c101104 */
[----:B0-----:R-:W-:Y:S02]  /*22e100*/  PRMT R9, R24, 0x7771, RZ ;  /* 0x0000777118097816 */ /* 0x001fe400000000ff */
[----:B------:R-:W3:Y:S04]  /*22e110*/  LDL.LU.64 R22, [R1+0x3928] ;  /* 0x0039280001167983 */ /* 0x000ee80000300a00 */
[----:B------:R0:W-:Y:S01]  /*22e120*/  @P0 STG.E.U8 desc[UR4][R26.64], R9 ;  /* 0x000000091a000986 */ /* 0x0001e2000c101104 */
[----:B------:R-:W-:-:S02]  /*22e130*/  LOP3.LUT P0, RZ, R6, 0x400000, RZ, 0xc0, !PT ;  /* 0x0040000006ff7812 */ /* 0x000fc4000780c0ff */
[----:B0-----:R-:W-:Y:S01]  /*22e140*/  PRMT R9, R24, 0x7772, RZ ;  /* 0x0000777218097816 */ /* 0x001fe200000000ff */
[----:B------:R-:W3:Y:S10]  /*22e150*/  LDL.LU.64 R26, [R1+0x3960] ;  /* 0x00396000011a7983 */ /* 0x000ef40000300a00 */
[----:B------:R0:W-:Y:S01]  /*22e160*/  @P0 STG.E.U8 desc[UR4][R28.64], R9 ;  /* 0x000000091c000986 */ /* 0x0001e2000c101104 */
[----:B------:R-:W-:-:S02]  /*22e170*/  LOP3.LUT P0, RZ, R6, 0x200000, RZ, 0xc0, !PT ;  /* 0x0020000006ff7812 */ /* 0x000fc4000780c0ff */
[----:B0-----:R-:W-:Y:S01]  /*22e180*/  PRMT R9, R24, 0x7773, RZ ;  /* 0x0000777318097816 */ /* 0x001fe200000000ff */
[----:B------:R-:W3:Y:S10]  /*22e190*/  LDL.LU.64 R28, [R1+0x3958] ;  /* 0x00395800011c7983 */ /* 0x000ef40000300a00 */
[----:B----4-:R0:W-:Y:S01]  /*22e1a0*/  @P0 STG.E.U8 desc[UR4][R2.64], R9 ;  /* 0x0000000902000986 */ /* 0x0101e2000c101104 */
[----:B------:R-:W-:-:S02]  /*22e1b0*/  LOP3.LUT P0, RZ, R6, 0x100000, RZ, 0xc0, !PT ;  /* 0x0010000006ff7812 */ /* 0x000fc4000780c0ff */
[----:B0-----:R-:W-:Y:S01]  /*22e1c0*/  PRMT R9, R0, 0x7770, RZ ;  /* 0x0000777000097816 */ /* 0x001fe200000000ff */
[----:B------:R-:W4:Y:S04]  /*22e1d0*/  LDL.LU.64 R2, [R1+0x3950] ;  /* 0x0039500001027983 */ /* 0x000f280000300a00 */
        /* <DEDUP_REMOVED lines=13> */
[----:B------:R-:W3:Y:S09]  /*22e2b0*/  LDL.LU R0, [R1+0x7af4] ;  /* 0x007af40001007983 */ /* 0x000ef20000300800 */
[----:B--2---:R0:W-:Y:S04]  /*22e2c0*/  @P0 STG.E.U8 desc[UR4][R16.64], R9 ;  /* 0x0000000910000986 */ /* 0x0041e8000c101104 */
[----:B0-----:R-:W2:Y:S01]  /*22e2d0*/  LDL.LU R17, [R1+0x7af0] ;  /* 0x007af00001117983 */ /* 0x001ea20000300800 */
[----:B------:R-:W-:-:S02]  /*22e2e0*/  LOP3.LUT P0, RZ, R6, 0x10000, RZ, 0xc0, !PT ;  /* 0x0001000006ff7812 */ /* 0x000fc4000780c0ff */
[C---:B------:R-:W-:Y:S02]  /*22e2f0*/  LOP3.LUT P1, RZ, R4.reuse, 0x20, RZ, 0xc0, !PT ;  /* 0x0000002004ff7812 */ /* 0x040fe4000782c0ff */
[C---:B------:R-:W-:Y:S02]  /*22e300*/  LOP3.LUT P2, RZ, R4.reuse, 0x40, RZ, 0xc0, !PT ;  /* 0x0000004004ff7812 */ /* 0x040fe4000784c0ff */
[C---:B------:R-:W-:Y:S02]  /*22e310*/  LOP3.LUT P3, RZ, R4.reuse, 0x80, RZ, 0xc0, !PT ;  /* 0x0000008004ff7812 */ /* 0x040fe4000786c0ff */
[C---:B------:R-:W-:Y:S02]  /*22e320*/  LOP3.LUT P4, RZ, R4.reuse, 0x100, RZ, 0xc0, !PT ;  /* 0x0000010004ff7812 */ /* 0x040fe4000788c0ff */
[C---:B------:R-:W-:Y:S02]  /*22e330*/  LOP3.LUT P5, RZ, R4.reuse, 0x200, RZ, 0xc0, !PT ;  /* 0x0000020004ff7812 */ /* 0x040fe400078ac0ff */
[----:B------:R-:W-:-:S02]  /*22e340*/  LOP3.LUT P6, RZ, R4, 0x400, RZ, 0xc0, !PT ;  /* 0x0000040004ff7812 */ /* 0x000fc400078cc0ff */
[----:B--2---:R-:W-:-:S05]  /*22e350*/  PRMT R9, R17, 0x7770, RZ ;  /* 0x0000777011097816 */ /* 0x004fca00000000ff */
        /* <DEDUP_REMOVED lines=15> */
[----:B0-----:R-:W-:-:S05]  /*22e450*/  PRMT R9, R25, 0x7773, RZ ;  /* 0x0000777319097816 */ /* 0x001fca00000000ff */
[----:B------:R0:W-:Y:S04]  /*22e460*/  @P5 STG.E.U8 desc[UR4][R28.64], R9 ;  /* 0x000000091c005986 */ /* 0x0001e8000c101104 */
[----:B0-----:R-:W2:Y:S01]  /*22e470*/  LDL.LU.64 R28, [R1+0x39b0] ;  /* 0x0039b000011c7983 */ /* 0x001ea20000300a00 */
[----:B------:R-:W-:-:S03]  /*22e480*/  PRMT R9, R24, 0x7770, RZ ;  /* 0x0000777018097816 */ /* 0x000fc600000000ff */
[----:B------:R-:W3:Y:S04]  /*22e490*/  LDL.LU.64 R20, [R1+0x39a8] ;  /* 0x0039a80001147983 */ /* 0x000ee80000300a00 */
[----:B----4-:R0:W-:Y:S04]  /*22e4a0*/  @P6 STG.E.U8 desc[UR4][R2.64], R9 ;  /* 0x0000000902006986 */ /* 0x0101e8000c101104 */
[----:B0-----:R-:W4:Y:S01]  /*22e4b0*/  LDL.LU.64 R2, [R1+0x39a0] ;  /* 0x0039a00001027983 */ /* 0x001f220000300a00 */
[C---:B------:R-:W-:Y:S02]  /*22e4c0*/  LOP3.LUT P4, RZ, R4.reuse, 0x800, RZ, 0xc0, !PT ;  /* 0x0000080004ff7812 */ /* 0x040fe4000788c0ff */
[----:B------:R-:W-:-:S02]  /*22e4d0*/  LOP3.LUT P5, RZ, R4, 0x1000, RZ, 0xc0, !PT ;  /* 0x0000100004ff7812 */ /* 0x000fc400078ac0ff */
[----:B------:R-:W-:Y:S02]  /*22e4e0*/  PRMT R9, R24, 0x7771, RZ ;  /* 0x0000777118097816 */ /* 0x000fe400000000ff */
[----:B------:R-:W-:Y:S01]  /*22e4f0*/  LOP3.LUT P6, RZ, R4, 0x2000, RZ, 0xc0, !PT ;  /* 0x0000200004ff7812 */ /* 0x000fe200078cc0ff */
[----:B------:R-:W4:Y:S04]  /*22e500*/  LDL.LU.64 R22, [R1+0x3998] ;  /* 0x0039980001167983 */ /* 0x000f280000300a00 */
[----:B------:R-:W4:Y:S04]  /*22e510*/  LDL.LU.64 R26, [R1+0x3968] ;  /* 0x00396800011a7983 */ /* 0x000f280000300a00 */
[----:B------:R-:W4:Y:S04]  /*22e520*/  LDL.LU R25, [R1+0x4ac] ;  /* 0x0004ac0001197983 */ /* 0x000f280000300800 */
[----:B--2---:R0:W-:Y:S02]  /*22e530*/  @P4 STG.E.U8 desc[UR4][R28.64], R9 ;  /* 0x000000091c004986 */ /* 0x0041e4000c101104 */
[----:B0-----:R-:W-:-:S02]  /*22e540*/  PRMT R9, R24, 0x7772, RZ ;  /* 0x0000777218097816 */ /* 0x001fc400000000ff */
[----:B------:R-:W2:Y:S04]  /*22e550*/  LDL.LU.64 R28, [R1+0x39c8] ;  /* 0x0039c800011c7983 */ /* 0x000ea80000300a00 */
[----:B------:R-:W2:Y:S04]  /*22e560*/  LDL.LU R19, [R1+0x49c] ;  /* 0x00049c0001137983 */ /* 0x000ea80000300800 */
[----:B---3--:R0:W-:Y:S02]  /*22e570*/  @P5 STG.E.U8 desc[UR4][R20.64], R9 ;  /* 0x0000000914005986 */ /* 0x0081e4000c101104 */
        /* <DEDUP_REMOVED lines=31> */
[----:B------:R-:W4:Y:S01]  /*22e770*/  LDL.LU R18, [R1+0x48c] ;  /* 0x00048c0001127983 */ /* 0x000f220000300800 */
[----:B------:R-:W-:-:S02]  /*22e780*/  @P0 LOP3.LUT R6, R6, 0x800, RZ, 0xfc, !PT ;  /* 0x0000080006060812 */ /* 0x000fc400078efcff */
[----:B------:R-:W-:Y:S01]  /*22e790*/  LOP3.LUT P0, RZ, R4, 0x10000, RZ, 0xc0, !PT ;  /* 0x0001000004ff7812 */ /* 0x000fe2000780c0ff */
[----:B------:R-:W4:Y:S04]  /*22e7a0*/  LDL.LU.64 R12, [R1+0x39d8] ;  /* 0x0039d800010c7983 */ /* 0x000f280000300a00 */
[----:B------:R-:W4:Y:S01]  /*22e7b0*/  LDL.LU.64 R14, [R1+0x39d0] ;  /* 0x0039d000010e7983 */ /* 0x000f220000300a00 */
[----:B------:R-:W-:-:S03]  /*22e7c0*/  LOP3.LUT R6, R6, 0xffffefff, RZ, 0xc0, !PT ;  /* 0xffffefff06067812 */ /* 0x000fc600078ec0ff */
[----:B------:R-:W4:Y:S04]  /*22e7d0*/  LDL.LU.64 R16, [R1+0x3a08] ;  /* 0x003a080001107983 */ /* 0x000f280000300a00 */
[----:B------:R-:W4:Y:S01]  /*22e7e0*/  LDL.LU.64 R20, [R1+0x3a00] ;  /* 0x003a000001147983 */ /* 0x000f220000300a00 */
[----:B------:R-:W-:Y:S02]  /*22e7f0*/  @P0 LOP3.LUT R6, R6, 0x1000, RZ, 0xfc, !PT ;  /* 0x0000100006060812 */ /* 0x000fe400078efcff */
[----:B------:R-:W-:Y:S02]  /*22e800*/  LOP3.LUT P0, RZ, R4, 0x8000, RZ, 0xc0, !PT ;  /* 0x0000800004ff7812 */ /* 0x000fe4000780c0ff */
[----:B------:R-:W-:-:S11]  /*22e810*/  LOP3.LUT R6, R6, 0xffffdfff, RZ, 0xc0, !PT ;  /* 0xffffdfff06067812 */ /* 0x000fd600078ec0ff */
[----:B------:R-:W-:Y:S02]  /*22e820*/  @P0 LOP3.LUT R6, R6, 0x2000, RZ, 0xfc, !PT ;  /* 0x0000200006060812 */ /* 0x000fe400078efcff */
[----:B------:R-:W-:-:S13]  /*22e830*/  LOP3.LUT P0, RZ, R4, 0x4000, RZ, 0xc0, !PT ;  /* 0x0000400004ff7812 */ /* 0x000fda000780c0ff */
[----:B------:R0:W-:Y:S01]  /*22e840*/  @P0 STG.E.U8 desc[UR4][R22.64], R9 ;  /* 0x0000000916000986 */ /* 0x0001e2000c101104 */
[C---:B------:R-:W-:Y:S02]  /*22e850*/  LOP3.LUT P0, RZ, R6.reuse, 0x2000, RZ, 0xc0, !PT ;  /* 0x0000200006ff7812 */ /* 0x040fe4000780c0ff */
        /* <DEDUP_REMOVED lines=23> */
[C---:B------:R-:W-:Y:S02]  /*22e9d0*/  LOP3.LUT P1, RZ, R4.reuse, 0x1000000, RZ, 0xc0, !PT ;  /* 0x0100000004ff7812 */ /* 0x040fe4000782c0ff */
[----:B------:R-:W-:-:S02]  /*22e9e0*/  LOP3.LUT P2, RZ, R4, 0x2000000, RZ, 0xc0, !PT ;  /* 0x0200000004ff7812 */ /* 0x000fc4000784c0ff */
[----:B------:R-:W-:-:S05]  /*22e9f0*/  LOP3.LUT P3, RZ, R4, 0x4000000, RZ, 0xc0, !PT ;  /* 0x0400000004ff7812 */ /* 0x000fca000786c0ff */
        /* <DEDUP_REMOVED lines=18> */
[----:B---3--:R-:W-:-:S05]  /*22eb20*/  PRMT R9, R3, 0x7770, RZ ;  /* 0x0000777003097816 */ /* 0x008fca00000000ff */
[----:B------:R0:W-:Y:S02]  /*22eb30*/  @P3 STG.E.U8 desc[UR4][R22.64], R9 ;  /* 0x0000000916003986 */ /* 0x0001e4000c101104 */
[----:B0-----:R-:W-:-:S05]  /*22eb40*/  PRMT R9, R3, 0x7771, RZ ;  /* 0x0000777103097816 */ /* 0x001fca00000000ff */
[----:B------:R0:W-:Y:S02]  /*22eb50*/  @P4 STG.E.U8 desc[UR4][R26.64], R9 ;  /* 0x000000091a004986 */ /* 0x0001e4000c101104 */
[----:B0-----:R-:W-:-:S05]  /*22eb60*/  PRMT R9, R3, 0x7772, RZ ;  /* 0x0000777203097816 */ /* 0x001fca00000000ff */
[----:B--2---:R0:W-:Y:S02]  /*22eb70*/  @P5 STG.E.U8 desc[UR4][R28.64], R9 ;  /* 0x000000091c005986 */ /* 0x0041e4000c101104 */
[----:B0-----:R-:W-:Y:S02]  /*22eb80*/  PRMT R9, R3, 0x7773, RZ ;  /* 0x0000777303097816 */ /* 0x001fe400000000ff */
[----:B------:R-:W2:Y:S04]  /*22eb90*/  LDL.LU R3, [R1+0x7acc] ;  /* 0x007acc0001037983 */ /* 0x000ea80000300800 */
[----:B------:R-:W3:Y:S04]  /*22eba0*/  LDL.LU.64 R28, [R1+0x3a28] ;  /* 0x003a2800011c7983 */ /* 0x000ee80000300a00 */
[----:B------:R-:W4:Y:S04]  /*22ebb0*/  LDL.LU.64 R16, [R1+0x3a30] ;  /* 0x003a300001107983 */ /* 0x000f280000300a00 */
[----:B------:R0:W-:Y:S04]  /*22ebc0*/  @P6 STG.E.U8 desc[UR4][R24.64], R9 ;  /* 0x0000000918006986 */ /* 0x0001e8000c101104 */
[----:B------:R-:W3:Y:S04]  /*22ebd0*/  LDL.LU.64 R18, [R1+0x3a38] ;  /* 0x003a380001127983 */ /* 0x000ee80000300a00 */
[----:B0-----:R-:W3:Y:S01]  /*22ebe0*/  LDL.LU R24, [R1+0x460] ;  /* 0x0004600001187983 */ /* 0x001ee20000300800 */
[----:B------:R-:W-:-:S02]  /*22ebf0*/  LOP3.LUT P4, RZ, R4, 0x40000000, RZ, 0xc0, !PT ;  /* 0x4000000004ff7812 */ /* 0x000fc4000788c0ff */
[C---:B------:R-:W-:Y:S02]  /*22ec00*/  LOP3.LUT P5, RZ, R4.reuse, 0x80000000, RZ, 0xc0, !PT ;  /* 0x8000000004ff7812 */ /* 0x040fe400078ac0ff */
[----:B------:R-:W-:Y:S01]  /*22ec10*/  LOP3.LUT R4, R4, 0xefffffff, RZ, 0xc0, !PT ;  /* 0xefffffff04047812 */ /* 0x000fe200078ec0ff */
[----:B------:R-:W3:Y:S04]  /*22ec20*/  LDL.LU.64 R20, [R1+0x3a40] ;  /* 0x003a400001147983 */ /* 0x000ee80000300a00 */
[----:B------:R-:W3:Y:S04]  /*22ec30*/  LDL.LU.64 R22, [R1+0x3a48] ;  /* 0x003a480001167983 */ /* 0x000ee80000300a00 */
[----:B------:R-:W3:Y:S01]  /*22ec40*/  LDL.LU.64 R26, [R1+0x3a50] ;  /* 0x003a5000011a7983 */ /* 0x000ee20000300a00 */
        /* <DEDUP_REMOVED lines=10> */
[----:B---3--:R-:W-:-:S09]  /*22ecf0*/  PRMT R9, R24, 0x7770, RZ ;  /* 0x0000777018097816 */ /* 0x008fd200000000ff */
[----:B------:R-:W-:Y:S01]  /*22ed00*/  @P0 LOP3.LUT R4, R4, 0x80000000, RZ, 0xfc, !PT ;  /* 0x8000000004040812 */ /* 0x000fe200078efcff */
[----:B------:R0:W-:Y:S04]  /*22ed10*/  @P4 STG.E.U8 desc[UR4][R28.64], R9 ;  /* 0x000000091c004986 */ /* 0x0001e8000c101104 */
[----:B------:R1:W-:Y:S04]  /*22ed20*/  STL.64 [R1+0x7ab8], R4 ;  /* 0x007ab80401007387 */ /* 0x0003e80000100a00 */
[----:B0-----:R-:W2:Y:S04]  /*22ed30*/  LDL.LU.64 R28, [R1+0x3a58] ;  /* 0x003a5800011c7983 */ /* 0x001ea80000300a00 */
[----:B------:R-:W3:Y:S04]  /*22ed40*/  LDL.LU R25, [R1+0x440] ;  /* 0x0004400001197983 */ /* 0x000ee80000300800 */
[----:B-1----:R-:W2:Y:S01]  /*22ed50*/  LDL.LU.64 R4, [R1+0x3a68] ;  /* 0x003a680001047983 */ /* 0x002ea20000300a00 */
        /* <DEDUP_REMOVED lines=11> */
[----:B------:R-:W-:-:S09]  /*22ee10*/  LOP3.LUT P6, RZ, R3, 0x1, RZ, 0xc0, !PT ;  /* 0x0000000103ff7812 */ /* 0x000fd200078cc0ff */
[----:B------:R-:W-:Y:S02]  /*22ee20*/  @P0 LOP3.LUT R6, R6, 0x8, RZ, 0xfc, !PT ;  /* 0x0000000806060812 */ /* 0x000fe400078efcff */
[----:B------:R-:W-:Y:S02]  /*22ee30*/  LOP3.LUT P0, RZ, R3, 0x4, RZ, 0xc0, !PT ;  /* 0x0000000403ff7812 */ /* 0x000fe4000780c0ff */
[----:B------:R-:W-:Y:S02]  /*22ee40*/  PRMT R9, R24, 0x7771, RZ ;  /* 0x0000777118097816 */ /* 0x000fe400000000ff */
[----:B------:R-:W-:-:S03]  /*22ee50*/  LOP3.LUT R6, R6, 0xffffffef, RZ, 0xc0, !PT ;  /* 0xffffffef06067812 */ /* 0x000fc600078ec0ff */
[----:B----4-:R-:W-:Y:S04]  /*22ee60*/  @P5 STG.E.U8 desc[UR4][R16.64], R9 ;  /* 0x0000000910005986 */ /* 0x010fe8000c101104 */
[----:B--2---:R0:W-:Y:S04]  /*22ee70*/  STL.64 [R1+0x7ac0], R4 ;  /* 0x007ac00401007387 */ /* 0x0041e80000100a00 */
[----:B0-----:R-:W2:Y:S01]  /*22ee80*/  LDL.LU.64 R4, [R1+0x3a60] ;  /* 0x003a600001047983 */ /* 0x001ea20000300a00 */
[----:B------:R-:W-:Y:S02]  /*22ee90*/  @P0 LOP3.LUT R6, R6, 0x10, RZ, 0xfc, !PT ;  /* 0x0000001006060812 */ /* 0x000fe400078efcff */
[----:B------:R-:W-:-:S02]  /*22eea0*/  LOP3.LUT P0, RZ, R3, 0x2, RZ, 0xc0, !PT ;  /* 0x0000000203ff7812 */ /* 0x000fc4000780c0ff */
[C---:B------:R-:W-:Y:S01]  /*22eeb0*/  PRMT R9, R24.reuse, 0x7772, RZ ;  /* 0x0000777218097816 */ /* 0x040fe200000000ff */
[----:B------:R-:W4:Y:S04]  /*22eec0*/  LDL.LU.64 R10, [R1+0x3a78] ;  /* 0x003a7800010a7983 */ /* 0x000f280000300a00 */
[----:B------:R-:W3:Y:S04]  /*22eed0*/  LDL.LU.64 R12, [R1+0x3a80] ;  /* 0x003a8000010c7983 */ /* 0x000ee80000300a00 */
[----:B------:R-:W3:Y:S04]  /*22eee0*/  LDL.LU.64 R14, [R1+0x3a88] ;  /* 0x003a8800010e7983 */ /* 0x000ee80000300a00 */
[----:B------:R-:W4:Y:S04]  /*22eef0*/  LDL.LU.64 R16, [R1+0x3a90] ;  /* 0x003a900001107983 */ /* 0x000f280000300a00 */
[----:B------:R0:W-:Y:S02]  /*22ef00*/  @P6 STG.E.U8 desc[UR4][R18.64], R9 ;  /* 0x0000000912006986 */ /* 0x0001e4000c101104 */
[----:B0-----:R-:W-:-:S02]  /*22ef10*/  PRMT R9, R24, 0x7773, RZ ;  /* 0x0000777318097816 */ /* 0x001fc400000000ff */
[----:B------:R-:W4:Y:S04]  /*22ef20*/  LDL.LU.64 R18, [R1+0x3a98] ;  /* 0x003a980001127983 */ /* 0x000f280000300a00 */
[----:B------:R-:W4:Y:S04]  /*22ef30*/  LDL.LU R24, [R1+0x464] ;  /* 0x0004640001187983 */ /* 0x000f280000300800 */
        /* <DEDUP_REMOVED lines=16> */
[----:B------:R-:W4:Y:S06]  /*22f040*/  LDL.LU R2, [R1+0x7ac8] ;  /* 0x007ac80001027983 */ /* 0x000f2c0000300800 */
[----:B--2---:R0:W-:Y:S04]  /*22f050*/  @P0 STG.E.U8 desc[UR4][R4.64], R9 ;  /* 0x0000000904000986 */ /* 0x0041e8000c101104 */
[----:B0-----:R-:W2:Y:S01]  /*22f060*/  LDL.LU.64 R4, [R1+0x7ac0] ;  /* 0x007ac00001047983 */ /* 0x001ea20000300a00 */
[----:B------:R-:W-:-:S02]  /*22f070*/  LOP3.LUT P0, RZ, R6, 0x1, RZ, 0xc0, !PT ;  /* 0x0000000106ff7812 */ /* 0x000fc4000780c0ff */
[C---:B---3--:R-:W-:Y:S01]  /*22f080*/  PRMT R6, R25.reuse, 0x7770, RZ ;  /* 0x0000777019067816 */ /* 0x048fe200000000ff */
[----:B------:R0:W-:Y:S04]  /*22f090*/  STL [R1+0x7918], R8 ;  /* 0x0079180801007387 */ /* 0x0001e80000100800 */
[----:B0-----:R-:W3:Y:S06]  /*22f0a0*/  LDL.LU.64 R8, [R1+0x3a70] ;  /* 0x003a700001087983 */ /* 0x001eec0000300a00 */
[----:B--2---:R0:W-:Y:S04]  /*22f0b0*/  @P0 STG.E.U8 desc[UR4][R4.64], R6 ;  /* 0x0000000604000986 */ /* 0x0041e8000c101104 */
[----:B0-----:R-:W2:Y:S01]  /*22f0c0*/  LDL.LU.64 R4, [R1+0x7ab8] ;  /* 0x007ab80001047983 */ /* 0x001ea20000300a00 */
[----:B------:R-:W-:-:S02]  /*22f0d0*/  PRMT R6, R25, 0x7771, RZ ;  /* 0x0000777119067816 */ /* 0x000fc400000000ff */
[C---:B------:R-:W-:Y:S02]  /*22f0e0*/  LOP3.LUT P1, RZ, R3.reuse, 0x800, RZ, 0xc0, !PT ;  /* 0x0000080003ff7812 */ /* 0x040fe4000782c0ff */
[C---:B------:R-:W-:Y:S02]  /*22f0f0*/  LOP3.LUT P2, RZ, R3.reuse, 0x1000, RZ, 0xc0, !PT ;  /* 0x0000100003ff7812 */ /* 0x040fe4000784c0ff */
[C---:B------:R-:W-:Y:S02]  /*22f100*/  LOP3.LUT P3, RZ, R3.reuse, 0x2000, RZ, 0xc0, !PT ;  /* 0x0000200003ff7812 */ /* 0x040fe4000786c0ff */
[C---:B------:R-:W-:Y:S02]  /*22f110*/  LOP3.LUT P4, RZ, R3.reuse, 0x4000, RZ, 0xc0, !PT ;  /* 0x0000400003ff7812 */ /* 0x040fe4000788c0ff */
[C---:B------:R-:W-:Y:S02]  /*22f120*/  LOP3.LUT P5, RZ, R3.reuse, 0x8000, RZ, 0xc0, !PT ;  /* 0x0000800003ff7812 */ /* 0x040fe400078ac0ff */
[----:B------:R-:W-:-:S02]  /*22f130*/  LOP3.LUT P6, RZ, R3, 0x10000, RZ, 0xc0, !PT ;  /* 0x0001000003ff7812 */ /* 0x000fc400078cc0ff */
[----:B--2---:R-:W-:-:S13]  /*22f140*/  LOP3.LUT P0, RZ, R4, 0x80000000, RZ, 0xc0, !PT ;  /* 0x8000000004ff7812 */ /* 0x004fda000780c0ff */
[----:B---3--:R0:W-:Y:S01]  /*22f150*/  @P0 STG.E.U8 desc[UR4][R8.64], R6 ;  /* 0x0000000608000986 */ /* 0x0081e2000c101104 */
[----:B------:R-:W-:Y:S02]  /*22f160*/  LOP3.LUT P0, RZ, R4, 0x40000000, RZ, 0xc0, !PT ;  /* 0x4000000004ff7812 */ /* 0x000fe4000780c0ff */
[----:B0-----:R-:W-:-:S11]  /*22f170*/  PRMT R6, R25, 0x7772, RZ ;  /* 0x0000777219067816 */ /* 0x001fd600000000ff */
[----:B----4-:R0:W-:Y:S01]  /*22f180*/  @P0 STG.E.U8 desc[UR4][R10.64], R6 ;  /* 0x000000060a000986 */ /* 0x0101e2000c101104 */
        /* <DEDUP_REMOVED lines=18> */
[----:B0-----:R-:W-:-:S05]  /*22f2b0*/  PRMT R6, R24, 0x7772, RZ ;  /* 0x0000777218067816 */ /* 0x001fca00000000ff */
[----:B------:R0:W-:Y:S04]  /*22f2c0*/  @P6 STG.E.U8 desc[UR4][R28.64], R6 ;  /* 0x000000061c006986 */ /* 0x0001e8000c101104 */
[----:B0-----:R-:W4:Y:S04]  /*22f2d0*/  LDL.LU.64 R28, [R1+0x3ac8] ;  /* 0x003ac800011c7983 */ /* 0x001f280000300a00 */
[----:B------:R-:W2:Y:S04]  /*22f2e0*/  LDL.LU.64 R20, [R1+0x3ad0] ;  /* 0x003ad00001147983 */ /* 0x000ea80000300a00 */
[----:B------:R-:W2:Y:S04]  /*22f2f0*/  LDL.LU.64 R22, [R1+0x3ad8] ;  /* 0x003ad80001167983 */ /* 0x000ea80000300a00 */
[----:B------:R-:W2:Y:S01]  /*22f300*/  LDL.LU R25, [R1+0x454] ;  /* 0x0004540001197983 */ /* 0x000ea20000300800 */
[----:B------:R-:W-:-:S02]  /*22f310*/  LOP3.LUT P4, RZ, R3, 0x20000, RZ, 0xc0, !PT ;  /* 0x0002000003ff7812 */ /* 0x000fc4000788c0ff */
[----:B------:R-:W-:Y:S02]  /*22f320*/  LOP3.LUT P5, RZ, R3, 0x40000, RZ, 0xc0, !PT ;  /* 0x0004000003ff7812 */ /* 0x000fe400078ac0ff */
[----:B------:R-:W-:Y:S01]  /*22f330*/  PRMT R6, R24, 0x7773, RZ ;  /* 0x0000777318067816 */ /* 0x000fe200000000ff */
[----:B------:R-:W4:Y:S04]  /*22f340*/  LDL.LU.64 R26, [R1+0x3ae0] ;  /* 0x003ae000011a7983 */ /* 0x000f280000300a00 */
[----:B------:R-:W-:Y:S04]  /*22f350*/  STL [R1+0x7a00], R3 ;  /* 0x007a000301007387 */ /* 0x000fe80000100800 */
[----:B---3--:R2:W-:Y:S02]  /*22f360*/  @P4 STG.E.U8 desc[UR4][R18.64], R6 ;  /* 0x0000000612004986 */ /* 0x0085e4000c101104 */
[----:B--2---:R-:W-:-:S05]  /*22f370*/  PRMT R6, R25, 0x7770, RZ ;  /* 0x0000777019067816 */ /* 0x004fca00000000ff */
[----:B----4-:R0:W-:Y:S04]  /*22f380*/  @P5 STG.E.U8 desc[UR4][R28.64], R6 ;  /* 0x000000061c005986 */ /* 0x0101e8000c101104 */
        /* <DEDUP_REMOVED lines=45> */
[C---:B------:R-:W-:Y:S02]  /*22f660*/  LOP3.LUT P1, RZ, R3.reuse, 0x40000000, RZ, 0xc0, !PT ;  /* 0x4000000003ff7812 */ /* 0x040fe4000782c0ff */
[----:B------:R-:W-:Y:S02]  /*22f670*/  LOP3.LUT P2, RZ, R3, 0x80000000, RZ, 0xc0, !PT ;  /* 0x8000000003ff7812 */ /* 0x000fe4000784c0ff */
[C---:B------:R-:W-:Y:S02]  /*22f680*/  LOP3.LUT P3, RZ, R2.reuse, 0x1, RZ, 0xc0, !PT ;  /* 0x0000000102ff7812 */ /* 0x040fe4000786c0ff */
[----:B------:R-:W-:Y:S02]  /*22f690*/  LOP3.LUT P4, RZ, R2, 0x2, RZ, 0xc0, !PT ;  /* 0x0000000202ff7812 */ /* 0x000fe4000788c0ff */
[----:B0-----:R-:W-:-:S02]  /*22f6a0*/  PRMT R6, R0, 0x7770, RZ ;  /* 0x0000777000067816 */ /* 0x001fc400000000ff */
[C---:B------:R-:W-:Y:S02]  /*22f6b0*/  LOP3.LUT P5, RZ, R2.reuse, 0x4, RZ, 0xc0, !PT ;  /* 0x0000000402ff7812 */ /* 0x040fe400078ac0ff */
[----:B------:R-:W-:Y:S01]  /*22f6c0*/  LOP3.LUT P6, RZ, R2, 0x8, RZ, 0xc0, !PT ;  /* 0x0000000802ff7812 */ /* 0x000fe200078cc0ff */
[----:B------:R0:W-:Y:S04]  /*22f6d0*/  STL [R1+0x7a90], R2 ;  /* 0x007a900201007387 */ /* 0x0001e80000100800 */
[----:B--2---:R1:W-:Y:S01]  /*22f6e0*/  @P0 STG.E.U8 desc[UR4][R28.64], R6 ;  /* 0x000000061c000986 */ /* 0x0043e2000c101104 */
[----:B------:R-:W-:-:S03]  /*22f6f0*/  LOP3.LUT P0, RZ, R4, 0x2000000, RZ, 0xc0, !PT ;  /* 0x0200000004ff7812 */ /* 0x000fc6000780c0ff */
[----:B0-----:R-:W2:Y:S04]  /*22f700*/  LDL.LU.64 R2, [R1+0x3b08] ;  /* 0x003b080001027983 */ /* 0x001ea80000300a00 */
[----:B------:R-:W4:Y:S04]  /*22f710*/  LDL.LU.64 R8, [R1+0x3b10] ;  /* 0x003b100001087983 */ /* 0x000f280000300a00 */
[----:B------:R-:W2:Y:S04]  /*22f720*/  LDL.LU.64 R10, [R1+0x3b18] ;  /* 0x003b1800010a7983 */ /* 0x000ea80000300a00 */
[----:B------:R-:W2:Y:S04]  /*22f730*/  LDL.LU R24, [R1+0x468] ;  /* 0x0004680001187983 */ /* 0x000ea80000300800 */
[----:B------:R-:W2:Y:S04]  /*22f740*/  LDL.LU.64 R14, [R1+0x3b20] ;  /* 0x003b2000010e7983 */ /* 0x000ea80000300a00 */
[----:B------:R-:W2:Y:S04]  /*22f750*/  LDL.LU.64 R16, [R1+0x3b28] ;  /* 0x003b280001107983 */ /* 0x000ea80000300a00 */
[----:B------:R-:W2:Y:S01]  /*22f760*/  LDL.LU.64 R18, [R1+0x3b30] ;  /* 0x003b300001127983 */ /* 0x000ea20000300a00 */
[----:B-1----:R-:W-:-:S03]  /*22f770*/  PRMT R6, R0, 0x7771, RZ ;  /* 0x0000777100067816 */ /* 0x002fc600000000ff */
        /* <DEDUP_REMOVED lines=13> */
[----:B------:R-:W2:Y:S09]  /*22f850*/  LDL.LU R0, [R1+0x7a98] ;  /* 0x007a980001007983 */ /* 0x000eb20000300800 */
[----:B---3--:R0:W-:Y:S04]  /*22f860*/  @P0 STG.E.U8 desc[UR4][R12.64], R6 ;  /* 0x000000060c000986 */ /* 0x0081e8000c101104 */
[----:B0-----:R-:W3:Y:S01]  /*22f870*/  LDL.LU R12, [R1+0x7a94] ;  /* 0x007a9400010c7983 */ /* 0x001ee20000300800 */
[----:B------:R-:W-:-:S02]  /*22f880*/  LOP3.LUT P0, RZ, R4, 0x400000, RZ, 0xc0, !PT ;  /* 0x0040000004ff7812 */ /* 0x000fc4000780c0ff */
[----:B---3--:R-:W-:-:S11]  /*22f890*/  PRMT R6, R12, 0x7770, RZ ;  /* 0x000077700c067816 */ /* 0x008fd600000000ff */
[----:B--2---:R0:W-:Y:S01]  /*22f8a0*/  @P0 STG.E.U8 desc[UR4][R2.64], R6 ;  /* 0x0000000602000986 */ /* 0x0041e2000c101104 */
[----:B------:R-:W-:Y:S02]  /*22f8b0*/  LOP3.LUT P0, RZ, R4, 0x200000, RZ, 0xc0, !PT ;  /* 0x0020000004ff7812 */ /* 0x000fe4000780c0ff */
[----:B0-----:R-:W-:Y:S01]  /*22f8c0*/  PRMT R6, R12, 0x7771, RZ ;  /* 0x000077710c067816 */ /* 0x001fe200000000ff */
[----:B------:R-:W2:Y:S10]  /*22f8d0*/  LDL.LU R2, [R1+0x7a90] ;  /* 0x007a900001027983 */ /* 0x000eb40000300800 */
        /* <DEDUP_REMOVED lines=63> */
[----:B------:R-:W2:Y:S01]  /*22fcd0*/  LDL.LU R25, [R1+0x46c] ;  /* 0x00046c0001197983 */ /* 0x000ea20000300800 */
[----:B------:R-:W-:-:S03]  /*22fce0*/  LOP3.LUT R4, R4, 0xfffdffff, RZ, 0xc0, !PT ;  /* 0xfffdffff04047812 */ /* 0x000fc600078ec0ff */
[----:B------:R-:W2:Y:S04]  /*22fcf0*/  LDL.LU.64 R12, [R1+0x3bb0] ;  /* 0x003bb000010c7983 */ /* 0x000ea80000300a00 */
[----:B------:R-:W2:Y:S04]  /*22fd00*/  LDL.LU.64 R14, [R1+0x3bb8] ;  /* 0x003bb800010e7983 */ /* 0x000ea80000300a00 */
[----:B------:R-:W2:Y:S01]  /*22fd10*/  LDL.LU.64 R16, [R1+0x3bc0] ;  /* 0x003bc00001107983 */ /* 0x000ea20000300a00 */
        /* <DEDUP_REMOVED lines=64> */
[----:B------:R-:W-:Y:S02]  /*230120*/  LOP3.LUT P4, RZ, R2, 0x800000, RZ, 0xc0, !PT ;  /* 0x0080000002ff7812 */ /* 0x000fe4000788c0ff */
[C---:B---3--:R-:W-:Y:S01]  /*230130*/  PRMT R6, R24.reuse, 0x7770, RZ ;  /* 0x0000777018067816 */ /* 0x048fe200000000ff */
[----:B------:R-:W3:Y:S08]  /*230140*/  LDL.LU.64 R18, [R1+0x3bf8] ;  /* 0x003bf80001127983 */ /* 0x000ef00000300a00 */
[----:B------:R0:W-:Y:S02]  /*230150*/  @P6 STG.E.U8 desc[UR4][R28.64], R6 ;  /* 0x000000061c006986 */ /* 0x0001e4000c101104 */
[----:B0-----:R-:W-:-:S02]  /*230160*/  PRMT R6, R24, 0x7771, RZ ;  /* 0x0000777118067816 */ /* 0x001fc400000000ff */
[----:B------:R-:W3:Y:S04]  /*230170*/  LDL.LU.64 R28, [R1+0x3c00] ;  /* 0x003c0000011c7983 */ /* 0x000ee80000300a00 */
[----:B------:R-:W3:Y:S04]  /*230180*/  LDL.LU.64 R20, [R1+0x3c08] ;  /* 0x003c080001147983 */ /* 0x000ee80000300a00 */
[----:B------:R-:W3:Y:S04]  /*230190*/  LDL.LU.64 R22, [R1+0x3c10] ;  /* 0x003c100001167983 */ /* 0x000ee80000300a00 */
[----:B------:R-:W3:Y:S04]  /*2301a0*/  LDL.LU R25, [R1+0x430] ;  /* 0x0004300001197983 */ /* 0x000ee80000300800 */
[----:B------:R-:W-:Y:S01]  /*2301b0*/  STL [R1+0x7a58], R2 ;  /* 0x007a580201007387 */ /* 0x000fe20000100800 */
[----:B------:R-:W-:-:S03]  /*2301c0*/  LOP3.LUT R4, R4, 0xfffffffd, RZ, 0xc0, !PT ;  /* 0xfffffffd04047812 */ /* 0x000fc600078ec0ff */
[----:B----4-:R0:W-:Y:S04]  /*2301d0*/  @P4 STG.E.U8 desc[UR4][R26.64], R6 ;  /* 0x000000061a004986 */ /* 0x0101e8000c101104 */
[----:B0-----:R-:W4:Y:S04]  /*2301e0*/  LDL.LU.64 R26, [R1+0x3c18] ;  /* 0x003c1800011a7983 */ /* 0x001f280000300a00 */
[----:B------:R-:W3:Y:S01]  /*2301f0*/  LDL.LU R9, [R1+0x420] ;  /* 0x0004200001097983 */ /* 0x000ee20000300800 */
        /* <DEDUP_REMOVED lines=25> */
[C---:B------:R-:W-:Y:S02]  /*230390*/  LOP3.LUT P5, RZ, R2.reuse, 0x1000000, RZ, 0xc0, !PT ;  /* 0x0100000002ff7812 */ /* 0x040fe400078ac0ff */
[----:B------:R-:W-:-:S07]  /*2303a0*/  LOP3.LUT P6, RZ, R2, 0x2000000, RZ, 0xc0, !PT ;  /* 0x0200000002ff7812 */ /* 0x000fce00078cc0ff */
[----:B------:R-:W-:Y:S02]  /*2303b0*/  @P0 LOP3.LUT R4, R4, 0x200, RZ, 0xfc, !PT ;  /* 0x0000020004040812 */ /* 0x000fe400078efcff */
[----:B------:R-:W-:Y:S01]  /*2303c0*/  LOP3.LUT P0, RZ, R2, 0x4000000, RZ, 0xc0, !PT ;  /* 0x0400000002ff7812 */ /* 0x000fe2000780c0ff */
[----:B---3--:R0:W-:Y:S04]  /*2303d0*/  STL [R1+0x7a70], R9 ;  /* 0x007a700901007387 */ /* 0x0081e80000100800 */
[----:B0-----:R-:W2:Y:S04]  /*2303e0*/  LDL.LU.64 R8, [R1+0x3c20] ;  /* 0x003c200001087983 */ /* 0x001ea80000300a00 */
[----:B------:R-:W3:Y:S01]  /*2303f0*/  LDL.LU.64 R2, [R1+0x3c38] ;  /* 0x003c380001027983 */ /* 0x000ee20000300a00 */
[----:B------:R-:W-:-:S05]  /*230400*/  PRMT R6, R24, 0x7772, RZ ;  /* 0x0000777218067816 */ /* 0x000fca00000000ff */
[----:B------:R0:W-:Y:S02]  /*230410*/  @P5 STG.E.U8 desc[UR4][R18.64], R6 ;  /* 0x0000000612005986 */ /* 0x0001e4000c101104 */
[----:B0-----:R-:W-:-:S05]  /*230420*/  PRMT R6, R24, 0x7773, RZ ;  /* 0x0000777318067816 */ /* 0x001fca00000000ff */
[----:B------:R-:W-:Y:S04]  /*230430*/  @P6 STG.E.U8 desc[UR4][R28.64], R6 ;  /* 0x000000061c006986 */ /* 0x000fe8000c101104 */
[----:B---3--:R0:W-:Y:S04]  /*230440*/  STL.64 [R1+0x7a60], R2 ;  /* 0x007a600201007387 */ /* 0x0081e80000100a00 */
[----:B0-----:R-:W3:Y:S01]  /*230450*/  LDL.LU.64 R2, [R1+0x3c30] ;  /* 0x003c300001027983 */ /* 0x001ee20000300a00 */
[----:B------:R-:W-:-:S05]  /*230460*/  PRMT R6, R25, 0x7770, RZ ;  /* 0x0000777019067816 */ /* 0x000fca00000000ff */
[----:B------:R0:W-:Y:S01]  /*230470*/  @P0 STG.E.U8 desc[UR4][R20.64], R6 ;  /* 0x0000000614000986 */ /* 0x0001e2000c101104 */
        /* <DEDUP_REMOVED lines=8> */
[----:B--2---:R-:W-:Y:S04]  /*230500*/  @P0 STG.E.U8 desc[UR4][R8.64], R6 ;  /* 0x0000000608000986 */ /* 0x004fe8000c101104 */
[----:B---3--:R0:W-:Y:S04]  /*230510*/  STL.64 [R1+0x7a68], R2 ;  /* 0x007a680201007387 */ /* 0x0081e80000100a00 */
[----:B0-----:R-:W2:Y:S04]  /*230520*/  LDL.LU.64 R2, [R1+0x3c28] ;  /* 0x003c280001027983 */ /* 0x001ea80000300a00 */
[----:B------:R-:W3:Y:S04]  /*230530*/  LDL.LU.64 R10, [R1+0x3c40] ;  /* 0x003c4000010a7983 */ /* 0x000ee80000300a00 */
[----:B------:R-:W4:Y:S04]  /*230540*/  LDL.LU R28, [R1+0x410] ;  /* 0x00041000011c7983 */ /* 0x000f280000300800 */
[----:B------:R-:W2:Y:S04]  /*230550*/  LDL.LU.64 R12, [R1+0x3c48] ;  /* 0x003c4800010c7983 */ /* 0x000ea80000300a00 */
        /* <DEDUP_REMOVED lines=8> */
[----:B------:R-:W2:Y:S01]  /*2305e0*/  LDL.LU R9, [R1+0x7a70] ;  /* 0x007a700001097983 */ /* 0x000ea20000300800 */
        /* <DEDUP_REMOVED lines=17> */
[C---:B------:R-:W-:Y:S02]  /*230700*/  LOP3.LUT P0, RZ, R4.reuse, 0x8, RZ, 0xc0, !PT ;  /* 0x0000000804ff7812 */ /* 0x040fe4000780c0ff */
[----:B0-----:R-:W-:Y:S01]  /*230710*/  PRMT R6, R9, 0x7773, RZ ;  /* 0x0000777309067816 */ /* 0x001fe200000000ff */
[----:B------:R-:W2:Y:S10]  /*230720*/  LDL.LU R2, [R1+0x7a58] ;  /* 0x007a580001027983 */ /* 0x000eb40000300800 */
[----:B---3--:R4:W-:Y:S01]  /*230730*/  @P0 STG.E.U8 desc[UR4][R10.64], R6 ;  /* 0x000000060a000986 */ /* 0x0089e2000c101104 */
[----:B------:R-:W-:-:S02]  /*230740*/  LOP3.LUT P0, RZ, R4, 0x4, RZ, 0xc0, !PT ;  /* 0x0000000404ff7812 */ /* 0x000fc4000780c0ff */
        /* <DEDUP_REMOVED lines=31> */
[----:B0-----:R-:W3:Y:S04]  /*230940*/  LDL.LU.64 R24, [R1+0x3cb8] ;  /* 0x003cb80001187983 */ /* 0x001ee80000300a00 */
[----:B------:R-:W4:Y:S04]  /*230950*/  LDL.LU R19, [R1+0x414] ;  /* 0x0004140001137983 */ /* 0x000f280000300800 */
        /* <DEDUP_REMOVED lines=23> */
[----:B--2---:R0:W-:Y:S04]  /*230ad0*/  STL.64 [R1+0x7a50], R8 ;  /* 0x007a500801007387 */ /* 0x0041e80000100a00 */
[----:B0-----:R-:W2:Y:S06]  /*230ae0*/  LDL.LU.64 R8, [R1+0x3cc0] ;  /* 0x003cc00001087983 */ /* 0x001eac0000300a00 */
[----:B------:R-:W-:-:S02]  /*230af0*/  @P0 LOP3.LUT R2, R2, 0x40000000, RZ, 0xfc, !PT ;  /* 0x4000000002020812 */ /* 0x000fc400078efcff */
[C---:B------:R-:W-:Y:S02]  /*230b00*/  LOP3.LUT P0, RZ, R0.reuse, 0x8000, RZ, 0xc0, !PT ;  /* 0x0000800000ff7812 */ /* 0x040fe4000780c0ff */
[----:B------:R-:W-:Y:S02]  /*230b10*/  LOP3.LUT P6, RZ, R0, 0x1000, RZ, 0xc0, !PT ;  /* 0x0000100000ff7812 */ /* 0x000fe400078cc0ff */
[----:B------:R-:W-:Y:S02]  /*230b20*/  LOP3.LUT R4, R4, 0xfffffffe, RZ, 0xc0, !PT ;  /* 0xfffffffe04047812 */ /* 0x000fe400078ec0ff */
[----:B------:R-:W-:Y:S02]  /*230b30*/  LOP3.LUT R2, R2, 0x7fffffff, RZ, 0xc0, !PT ;  /* 0x7fffffff02027812 */ /* 0x000fe400078ec0ff */
[----:B------:R-:W-:Y:S01]  /*230b40*/  PRMT R6, R29, 0x7772, RZ ;  /* 0x000077721d067816 */ /* 0x000fe200000000ff */
[----:B------:R-:W4:Y:S04]  /*230b50*/  LDL.LU.64 R10, [R1+0x3ce0] ;  /* 0x003ce000010a7983 */ /* 0x000f280000300a00 */
[----:B------:R-:W4:Y:S01]  /*230b60*/  LDL.LU R18, [R1+0x404] ;  /* 0x0004040001127983 */ /* 0x000f220000300800 */
[----:B------:R-:W-:-:S02]  /*230b70*/  @P0 LOP3.LUT R2, R2, 0x80000000, RZ, 0xfc, !PT ;  /* 0x8000000002020812 */ /* 0x000fc400078efcff */
[----:B------:R-:W-:Y:S01]  /*230b80*/  LOP3.LUT P0, RZ, R0, 0x4000, RZ, 0xc0, !PT ;  /* 0x0000400000ff7812 */ /* 0x000fe2000780c0ff */
[----:B------:R0:W-:-:S12]  /*230b90*/  @P6 STG.E.U8 desc[UR4][R16.64], R6 ;  /* 0x0000000610006986 */ /* 0x0001d8000c101104 */
[----:B------:R-:W-:Y:S02]  /*230ba0*/  @P0 LOP3.LUT R4, R4, 0x1, RZ, 0xfc, !PT ;  /* 0x0000000104040812 */ /* 0x000fe400078efcff */
[----:B------:R-:W-:Y:S02]  /*230bb0*/  LOP3.LUT P0, RZ, R0, 0x2000, RZ, 0xc0, !PT ;  /* 0x0000200000ff7812 */ /* 0x000fe4000780c0ff */
[----:B0-----:R-:W-:-:S11]  /*230bc0*/  PRMT R6, R29, 0x7773, RZ ;  /* 0x000077731d067816 */ /* 0x001fd600000000ff */
[----:B------:R-:W-:Y:S01]  /*230bd0*/  @P0 STG.E.U8 desc[UR4][R20.64], R6 ;  /* 0x0000000614000986 */ /* 0x000fe2000c101104 */
[----:B------:R-:W-:Y:S02]  /*230be0*/  LOP3.LUT P0, RZ, R4, 0x1, RZ, 0xc0, !PT ;  /* 0x0000000104ff7812 */ /* 0x000fe4000780c0ff */
[----:B------:R-:W-:-:S11]  /*230bf0*/  PRMT R4, R28, 0x7770, RZ ;  /* 0x000077701c047816 */ /* 0x000fd600000000ff */
[----:B------:R0:W-:Y:S01]  /*230c00*/  @P0 STG.E.U8 desc[UR4][R22.64], R4 ;  /* 0x0000000416000986 */ /* 0x0001e2000c101104 */
[----:B------:R-:W-:Y:S02]  /*230c10*/  LOP3.LUT P0, RZ, R2, 0x80000000, RZ, 0xc0, !PT ;  /* 0x8000000002ff7812 */ /* 0x000fe4000780c0ff */
[----:B0-----:R-:W-:-:S11]  /*230c20*/  PRMT R4, R28, 0x7771, RZ ;  /* 0x000077711c047816 */ /* 0x001fd600000000ff */
[----:B------:R0:W-:Y:S01]  /*230c30*/  @P0 STG.E.U8 desc[UR4][R26.64], R4 ;  /* 0x000000041a000986 */ /* 0x0001e2000c101104 */
[----:B------:R-:W-:-:S03]  /*230c40*/  LOP3.LUT P0, RZ, R2, 0x40000000, RZ, 0xc0, !PT ;  /* 0x4000000002ff7812 */ /* 0x000fc6000780c0ff */
[----:B------:R1:W-:Y:S01]  /*230c50*/  STL [R1+0x7948], R7 ;  /* 0x0079480701007387 */ /* 0x0003e20000100800 */
[----:B0-----:R-:W-:-:S03]  /*230c60*/  PRMT R4, R28, 0x7772, RZ ;  /* 0x000077721c047816 */ /* 0x001fc600000000ff */
[----:B-1----:R-:W4:Y:S04]  /*230c70*/  LDL.LU.64 R6, [R1+0x3cd0] ;  /* 0x003cd00001067983 */ /* 0x002f280000300a00 */
[----:B------:R-:W4:Y:S04]  /*230c80*/  LDL.LU.64 R12, [R1+0x3ce8] ;  /* 0x003ce800010c7983 */ /* 0x000f280000300a00 */
[----:B------:R-:W4:Y:S04]  /*230c90*/  LDL.LU.64 R14, [R1+0x3cf0] ;  /* 0x003cf000010e7983 */ /* 0x000f280000300a00 */
[----:B------:R-:W4:Y:S04]  /*230ca0*/  LDL.LU.64 R16, [R1+0x3cf8] ;  /* 0x003cf80001107983 */ /* 0x000f280000300a00 */
[----:B---3--:R0:W-:Y:S01]  /*230cb0*/  @P0 STG.E.U8 desc[UR4][R24.64], R4 ;  /* 0x0000000418000986 */ /* 0x0081e2000c101104 */
[----:B------:R-:W-:-:S03]  /*230cc0*/  LOP3.LUT P0, RZ, R2, 0x20000000, RZ, 0xc0, !PT ;  /* 0x2000000002ff7812 */ /* 0x000fc6000780c0ff */
[----:B------:R-:W3:Y:S04]  /*230cd0*/  LDL.LU R29, [R1+0x438] ;  /* 0x00043800011d7983 */ /* 0x000ee80000300800 */
[----:B------:R-:W3:Y:S04]  /*230ce0*/  LDL.LU.64 R20, [R1+0x3d00] ;  /* 0x003d000001147983 */ /* 0x000ee80000300a00 */
[----:B------:R-:W3:Y:S04]  /*230cf0*/  LDL.LU.64 R22, [R1+0x3d08] ;  /* 0x003d080001167983 */ /* 0x000ee80000300a00 */
[----:B------:R-:W3:Y:S01]  /*230d00*/  LDL.LU.64 R26, [R1+0x3d10] ;  /* 0x003d1000011a7983 */ /* 0x000ee20000300a00 */
[----:B0-----:R-:W-:-:S03]  /*230d10*/  PRMT R4, R28, 0x7773, RZ ;  /* 0x000077731c047816 */ /* 0x001fc600000000ff */
[----:B------:R-:W3:Y:S04]  /*230d20*/  LDL.LU.64 R24, [R1+0x3d18] ;  /* 0x003d180001187983 */ /* 0x000ee80000300a00 */
[----:B--2---:R0:W-:Y:S04]  /*230d30*/  @P0 STG.E.U8 desc[UR4][R8.64], R4 ;  /* 0x0000000408000986 */ /* 0x0041e8000c101104 */
[----:B0-----:R-:W2:Y:S01]  /*230d40*/  LDL.LU.64 R8, [R1+0x7a50] ;  /* 0x007a500001087983 */ /* 0x001ea20000300a00 */
[C---:B------:R-:W-:Y:S02]  /*230d50*/  LOP3.LUT P0, RZ, R2.reuse, 0x10000000, RZ, 0xc0, !PT ;  /* 0x1000000002ff7812 */ /* 0x040fe4000780c0ff */
[----:B----4-:R-:W-:Y:S01]  /*230d60*/  PRMT R4, R19, 0x7770, RZ ;  /* 0x0000777013047816 */ /* 0x010fe200000000ff */
[----:B------:R-:W4:Y:S10]  /*230d70*/  LDL.LU R28, [R1] ;  /* 0x00000000011c7983 */ /* 0x000f340000300800 */
[----:B--2---:R0:W-:Y:S04]  /*230d80*/  @P0 STG.E.U8 desc[UR4][R8.64], R4 ;  /* 0x0000000408000986 */ /* 0x0041e8000c101104 */
[----:B0-----:R-:W2:Y:S01]  /*230d90*/  LDL.LU.64 R8, [R1+0x7a48] ;  /* 0x007a480001087983 */ /* 0x001ea20000300a00 */
[----:B------:R-:W-:-:S02]  /*230da0*/  LOP3.LUT P0, RZ, R2, 0x8000000, RZ, 0xc0, !PT ;  /* 0x0800000002ff7812 */ /* 0x000fc4000780c0ff */
[----:B------:R-:W-:-:S11]  /*230db0*/  PRMT R4, R19, 0x7771, RZ ;  /* 0x0000777113047816 */ /* 0x000fd600000000ff */
[----:B------:R0:W-:Y:S01]  /*230dc0*/  @P0 STG.E.U8 desc[UR4][R6.64], R4 ;  /* 0x0000000406000986 */ /* 0x0001e2000c101104 */
[----:B------:R-:W-:Y:S02]  /*230dd0*/  LOP3.LUT P0, RZ, R2, 0x4000000, RZ, 0xc0, !PT ;  /* 0x0400000002ff7812 */ /* 0x000fe4000780c0ff */
[----:B0-----:R-:W-:Y:S02]  /*230de0*/  PRMT R4, R19, 0x7772, RZ ;  /* 0x0000777213047816 */ /* 0x001fe400000000ff */
[C---:B------:R-:W-:Y:S02]  /*230df0*/  LOP3.LUT P1, RZ, R0.reuse, 0x800000, RZ, 0xc0, !PT ;  /* 0x0080000000ff7812 */ /* 0x040fe4000782c0ff */
[C---:B------:R-:W-:Y:S02]  /*230e00*/  LOP3.LUT P2, RZ, R0.reuse, 0x1000000, RZ, 0xc0, !PT ;  /* 0x0100000000ff7812 */ /* 0x040fe4000784c0ff */
[C---:B------:R-:W-:Y:S02]  /*230e10*/  LOP3.LUT P3, RZ, R0.reuse, 0x2000000, RZ, 0xc0, !PT ;  /* 0x0200000000ff7812 */ /* 0x040fe4000786c0ff */
[----:B------:R-:W-:-:S02]  /*230e20*/  LOP3.LUT P4, RZ, R0, 0x4000000, RZ, 0xc0, !PT ;  /* 0x0400000000ff7812 */ /* 0x000fc4000788c0ff */
        /* <DEDUP_REMOVED lines=22> */
[----:B------:R-:W-:-:S03]  /*230f90*/  LOP3.LUT P4, RZ, R0, 0x20000000, RZ, 0xc0, !PT ;  /* 0x2000000000ff7812 */ /* 0x000fc6000788c0ff */
[----:B------:R-:W3:Y:S01]  /*230fa0*/  LDL.LU.64 R16, [R1+0x3d28] ;  /* 0x003d280001107983 */ /* 0x000ee20000300a00 */
[----:B------:R-:W-:-:S03]  /*230fb0*/  PRMT R4, R29, 0x7773, RZ ;  /* 0x000077731d047816 */ /* 0x000fc600000000ff */
[----:B------:R-:W3:Y:S04]  /*230fc0*/  LDL.LU.64 R18, [R1+0x3d30] ;  /* 0x003d300001127983 */ /* 0x000ee80000300a00 */
        /* <DEDUP_REMOVED lines=12> */
[----:B----4-:R-:W-:-:S02]  /*231090*/  LOP3.LUT P0, RZ, R28, 0x200, RZ, 0xc0, !PT ;  /* 0x000002001cff7812 */ /* 0x010fc4000780c0ff */
        /* <DEDUP_REMOVED lines=23> */
[----:B---3--:R-:W-:Y:S02]  /*231210*/  PRMT R4, R23, 0x7770, RZ ;  /* 0x0000777017047816 */ /* 0x008fe400000000ff */
[----:B------:R-:W-:Y:S02]  /*231220*/  @P0 LOP3.LUT R2, R2, 0x200000, RZ, 0xfc, !PT ;  /* 0x0020000002020812 */ /* 0x000fe400078efcff */
[----:B------:R-:W-:Y:S01]  /*231230*/  LOP3.LUT P0, RZ, R28, 0x4, RZ, 0xc0, !PT ;  /* 0x000000041cff7812 */ /* 0x000fe2000780c0ff */
[----:B------:R-:W3:Y:S04]  /*231240*/  LDL.LU.64 R8, [R1+0x3d70] ;  /* 0x003d700001087983 */ /* 0x000ee80000300a00 */
[----:B------:R-:W4:Y:S01]  /*231250*/  LDL.LU.64 R10, [R1+0x3d78] ;  /* 0x003d7800010a7983 */ /* 0x000f220000300a00 */
[----:B------:R-:W-:-:S03]  /*231260*/  LOP3.LUT R2, R2, 0xffbfffff, RZ, 0xc0, !PT ;  /* 0xffbfffff02027812 */ /* 0x000fc600078ec0ff */
[----:B------:R-:W3:Y:S04]  /*231270*/  LDL.LU R29, [R1+0x43c] ;  /* 0x00043c00011d7983 */ /* 0x000ee80000300800 */
[----:B------:R-:W3:Y:S04]  /*231280*/  LDL.LU.64 R12, [R1+0x3d80] ;  /* 0x003d8000010c7983 */ /* 0x000ee80000300a00 */
[----:B------:R-:W3:Y:S01]  /*231290*/  LDL.LU.64 R14, [R1+0x3d88] ;  /* 0x003d8800010e7983 */ /* 0x000ee20000300a00 */
[----:B------:R-:W-:Y:S02]  /*2312a0*/  @P0 LOP3.LUT R2, R2, 0x400000, RZ, 0xfc, !PT ;  /* 0x0040000002020812 */ /* 0x000fe400078efcff */
[----:B------:R-:W-:-:S02]  /*2312b0*/  LOP3.LUT P0, RZ, R28, 0x2, RZ, 0xc0, !PT ;  /* 0x000000021cff7812 */ /* 0x000fc4000780c0ff */
[----:B------:R-:W-:Y:S01]  /*2312c0*/  LOP3.LUT R2, R2, 0xff7fffff, RZ, 0xc0, !PT ;  /* 0xff7fffff02027812 */ /* 0x000fe200078ec0ff */
[----:B------:R0:W-:Y:S10]  /*2312d0*/  @P5 STG.E.U8 desc[UR4][R16.64], R4 ;  /* 0x0000000410005986 */ /* 0x0001f4000c101104 */
[----:B------:R-:W-:-:S02]  /*2312e0*/  @P0 LOP3.LUT R2, R2, 0x800000, RZ, 0xfc, !PT ;  /* 0x0080000002020812 */ /* 0x000fc400078efcff */
[----:B------:R-:W-:Y:S02]  /*2312f0*/  LOP3.LUT P0, RZ, R28, 0x1, RZ, 0xc0, !PT ;  /* 0x000000011cff7812 */ /* 0x000fe4000780c0ff */
[C---:B0-----:R-:W-:Y:S01]  /*231300*/  PRMT R4, R23.reuse, 0x7771, RZ ;  /* 0x0000777117047816 */ /* 0x041fe200000000ff */
[----:B------:R-:W3:Y:S04]  /*231310*/  LDL.LU.64 R16, [R1+0x3d90] ;  /* 0x003d900001107983 */ /* 0x000ee80000300a00 */
[----:B------:R0:W-:Y:S02]  /*231320*/  @P6 STG.E.U8 desc[UR4][R18.64], R4 ;  /* 0x0000000412006986 */ /* 0x0001e4000c101104 */
[----:B0-----:R-:W-:Y:S02]  /*231330*/  PRMT R4, R23, 0x7772, RZ ;  /* 0x0000777217047816 */ /* 0x001fe400000000ff */
[----:B------:R-:W3:Y:S04]  /*231340*/  LDL.LU.64 R18, [R1+0x3d98] ;  /* 0x003d980001127983 */ /* 0x000ee80000300a00 */
[----:B------:R0:W-:Y:S01]  /*231350*/  @P0 STG.E.U8 desc[UR4][R20.64], R4 ;  /* 0x0000000414000986 */ /* 0x0001e2000c101104 */
[----:B------:R-:W-:-:S02]  /*231360*/  LOP3.LUT P0, RZ, R2, 0x800000, RZ, 0xc0, !PT ;  /* 0x0080000002ff7812 */ /* 0x000fc4000780c0ff */
[----:B0-----:R-:W-:Y:S02]  /*231370*/  PRMT R4, R23, 0x7773, RZ ;  /* 0x0000777317047816 */ /* 0x001fe400000000ff */
        /* <DEDUP_REMOVED lines=54> */
[----:B------:R-:W4:Y:S04]  /*2316e0*/  LDL.LU.64 R18, [R1+0x3dc8] ;  /* 0x003dc80001127983 */ /* 0x000f280000300a00 */
[----:B------:R-:W3:Y:S04]  /*2316f0*/  LDL.LU.64 R26, [R1+0x3dd0] ;  /* 0x003dd000011a7983 */ /* 0x000ee80000300a00 */
[----:B------:R-:W3:Y:S04]  /*231700*/  LDL.LU.64 R20, [R1+0x3dd8] ;  /* 0x003dd80001147983 */ /* 0x000ee80000300a00 */
[----:B------:R-:W3:Y:S04]  /*231710*/  LDL.LU R29, [R1+0x41c] ;  /* 0x00041c00011d7983 */ /* 0x000ee80000300800 */
        /* <DEDUP_REMOVED lines=30> */
[----:B------:R-:W-:-:S07]  /*231900*/  LOP3.LUT R2, R2, 0xffffefff, RZ, 0xc0, !PT ;  /* 0xffffefff02027812 */ /* 0x000fce00078ec0ff */
[----:B------:R-:W-:Y:S02]  /*231910*/  @P0 LOP3.LUT R2, R2, 0x1000, RZ, 0xfc, !PT ;  /* 0x0000100002020812 */ /* 0x000fe400078efcff */
[----:B------:R-:W-:Y:S02]  /*231920*/  LOP3.LUT P0, RZ, R28, 0x200000, RZ, 0xc0, !PT ;  /* 0x002000001cff7812 */ /* 0x000fe4000780c0ff */
[----:B------:R-:W-:Y:S02]  /*231930*/  LOP3.LUT R2, R2, 0xffffdfff, RZ, 0xc0, !PT ;  /* 0xffffdfff02027812 */ /* 0x000fe400078ec0ff */
[----:B------:R-:W-:-:S09]  /*231940*/  LOP3.LUT P5, RZ, R28, 0x20000, RZ, 0xc0, !PT ;  /* 0x000200001cff7812 */ /* 0x000fd200078ac0ff */
[----:B------:R-:W-:Y:S02]  /*231950*/  @P0 LOP3.LUT R2, R2, 0x2000, RZ, 0xfc, !PT ;  /* 0x0000200002020812 */ /* 0x000fe400078efcff */
[C---:B------:R-:W-:Y:S02]  /*231960*/  LOP3.LUT P0, RZ, R28.reuse, 0x100000, RZ, 0xc0, !PT ;  /* 0x001000001cff7812 */ /* 0x040fe4000780c0ff */
[----:B------:R-:W-:Y:S02]  /*231970*/  LOP3.LUT P6, RZ, R28, 0x40000, RZ, 0xc0, !PT ;  /* 0x000400001cff7812 */ /* 0x000fe400078cc0ff */
[----:B------:R-:W-:Y:S02]  /*231980*/  PRMT R4, R23, 0x7773, RZ ;  /* 0x0000777317047816 */ /* 0x000fe400000000ff */
[----:B------:R-:W-:Y:S01]  /*231990*/  LOP3.LUT R2, R2, 0xffffbfff, RZ, 0xc0, !PT ;  /* 0xffffbfff02027812 */ /* 0x000fe200078ec0ff */
[----:B------:R-:W2:Y:S04]  /*2319a0*/  LDL.LU R23, [R1+0x3f0] ;  /* 0x0003f00001177983 */ /* 0x000ea80000300800 */
[----:B---3--:R0:W-:Y:S04]  /*2319b0*/  @P5 STG.E.U8 desc[UR4][R16.64], R4 ;  /* 0x0000000410005986 */ /* 0x0081e8000c101104 */
[----:B------:R-:W3:Y:S04]  /*2319c0*/  LDL.LU.64 R8, [R1+0x3e08] ;  /* 0x003e080001087983 */ /* 0x000ee80000300a00 */
[----:B------:R-:W3:Y:S01]  /*2319d0*/  LDL.LU.64 R10, [R1+0x3e10] ;  /* 0x003e1000010a7983 */ /* 0x000ee20000300a00 */
[----:B------:R-:W-:-:S02]  /*2319e0*/  @P0 LOP3.LUT R2, R2, 0x4000, RZ, 0xfc, !PT ;  /* 0x0000400002020812 */ /* 0x000fc400078efcff */
[----:B------:R-:W-:Y:S02]  /*2319f0*/  LOP3.LUT P0, RZ, R28, 0x80000, RZ, 0xc0, !PT ;  /* 0x000800001cff7812 */ /* 0x000fe4000780c0ff */
[----:B0-----:R-:W-:-:S05]  /*231a00*/  PRMT R4, R29, 0x7770, RZ ;  /* 0x000077701d047816 */ /* 0x001fca00000000ff */
[----:B----4-:R0:W-:Y:S02]  /*231a10*/  @P6 STG.E.U8 desc[UR4][R18.64], R4 ;  /* 0x0000000412006986 */ /* 0x0101e4000c101104 */
[----:B0-----:R-:W-:-:S05]  /*231a20*/  PRMT R4, R29, 0x7771, RZ ;  /* 0x000077711d047816 */ /* 0x001fca00000000ff */
[----:B------:R0:W-:Y:S01]  /*231a30*/  @P0 STG.E.U8 desc[UR4][R26.64], R4 ;  /* 0x000000041a000986 */ /* 0x0001e2000c101104 */
[C---:B------:R-:W-:Y:S02]  /*231a40*/  LOP3.LUT P0, RZ, R2.reuse, 0x4000, RZ, 0xc0, !PT ;  /* 0x0000400002ff7812 */ /* 0x040fe4000780c0ff */
[----:B0-----:R-:W-:Y:S01]  /*231a50*/  PRMT R4, R29, 0x7772, RZ ;  /* 0x000077721d047816 */ /* 0x001fe200000000ff */
[----:B------:R-:W4:Y:S04]  /*231a60*/  LDL.LU R26, [R1+0x3e0] ;  /* 0x0003e000011a7983 */ /* 0x000f280000300800 */
[----:B------:R-:W3:Y:S04]  /*231a70*/  LDL.LU.64 R12, [R1+0x3e18] ;  /* 0x003e1800010c7983 */ /* 0x000ee80000300a00 */
[----:B------:R-:W3:Y:S04]  /*231a80*/  LDL.LU.64 R14, [R1+0x3e20] ;  /* 0x003e2000010e7983 */ /* 0x000ee80000300a00 */
[----:B------:R-:W3:Y:S04]  /*231a90*/  LDL.LU.64 R16, [R1+0x3e28] ;  /* 0x003e280001107983 */ /* 0x000ee80000300a00 */
[----:B------:R0:W-:Y:S01]  /*231aa0*/  @P0 STG.E.U8 desc[UR4][R20.64], R4 ;  /* 0x0000000414000986 */ /* 0x0001e2000c101104 */
[----:B------:R-:W-:-:S03]  /*231ab0*/  LOP3.LUT P0, RZ, R2, 0x2000, RZ, 0xc0, !PT ;  /* 0x0000200002ff7812 */ /* 0x000fc6000780c0ff */
[----:B------:R-:W3:Y:S01]  /*231ac0*/  LDL.LU.64 R18, [R1+0x3e30] ;  /* 0x003e300001127983 */ /* 0x000ee20000300a00 */
[----:B0-----:R-:W-:Y:S02]  /*231ad0*/  PRMT R4, R29, 0x7773, RZ ;  /* 0x000077731d047816 */ /* 0x001fe400000000ff */
[C---:B------:R-:W-:Y:S02]  /*231ae0*/  LOP3.LUT P1, RZ, R28.reuse, 0x20000000, RZ, 0xc0, !PT ;  /* 0x200000001cff7812 */ /* 0x040fe4000782c0ff */
[C---:B------:R-:W-:Y:S02]  /*231af0*/  LOP3.LUT P2, RZ, R28.reuse, 0x40000000, RZ, 0xc0, !PT ;  /* 0x400000001cff7812 */ /* 0x040fe4000784c0ff */
[----:B------:R-:W-:Y:S01]  /*231b00*/  LOP3.LUT P3, RZ, R28, 0x80000000, RZ, 0xc0, !PT ;  /* 0x800000001cff7812 */ /* 0x000fe2000786c0ff */
[----:B------:R-:W3:Y:S04]  /*231b10*/  LDL.LU.64 R20, [R1+0x3e38] ;  /* 0x003e380001147983 */ /* 0x000ee80000300a00 */
[----:B------:R0:W-:Y:S01]  /*231b20*/  @P0 STG.E.U8 desc[UR4][R24.64], R4 ;  /* 0x0000000418000986 */ /* 0x0001e2000c101104 */
[----:B------:R-:W-:-:S03]  /*231b30*/  LOP3.LUT P0, RZ, R2, 0x1000, RZ, 0xc0, !PT ;  /* 0x0000100002ff7812 */ /* 0x000fc6000780c0ff */
[----:B------:R-:W3:Y:S01]  /*231b40*/  LDL.LU.64 R28, [R1+0x3e40] ;  /* 0x003e4000011c7983 */ /* 0x000ee20000300a00 */
[----:B0-----:R-:W-:-:S03]  /*231b50*/  PRMT R4, R3, 0x7770, RZ ;  /* 0x0000777003047816 */ /* 0x001fc600000000ff */
        /* <DEDUP_REMOVED lines=20> */
[----:B---3--:R0:W-:Y:S01]  /*231ca0*/  @P0 STG.E.U8 desc[UR4][R8.64], R4 ;  /* 0x0000000408000986 */ /* 0x0081e2000c101104 */
        /* <DEDUP_REMOVED lines=8> */
[----:B----4-:R-:W-:-:S05]  /*231d30*/  PRMT R4, R26, 0x7770, RZ ;  /* 0x000077701a047816 */ /* 0x010fca00000000ff */
        /* <DEDUP_REMOVED lines=9> */
[----:B0-----:R-:W2:Y:S04]  /*231dd0*/  LDL.LU.64 R24, [R1+0x3e50] ;  /* 0x003e500001187983 */ /* 0x001ea80000300a00 */
[----:B------:R-:W3:Y:S01]  /*231de0*/  LDL.LU.64 R16, [R1+0x3e58] ;  /* 0x003e580001107983 */ /* 0x000ee20000300a00 */
[C---:B------:R-:W-:Y:S02]  /*231df0*/  LOP3.LUT P4, RZ, R22.reuse, 0x8, RZ, 0xc0, !PT ;  /* 0x0000000816ff7812 */ /* 0x040fe4000788c0ff */
[----:B------:R-:W-:-:S02]  /*231e00*/  LOP3.LUT P5, RZ, R22, 0x10, RZ, 0xc0, !PT ;  /* 0x0000001016ff7812 */ /* 0x000fc400078ac0ff */
[C---:B------:R-:W-:Y:S01]  /*231e10*/  PRMT R4, R27.reuse, 0x7771, RZ ;  /* 0x000077711b047816 */ /* 0x040fe200000000ff */
[----:B------:R-:W4:Y:S04]  /*231e20*/  LDL.LU.64 R14, [R1+0x3e60] ;  /* 0x003e6000010e7983 */ /* 0x000f280000300a00 */
[----:B------:R-:W3:Y:S04]  /*231e30*/  LDL.LU.64 R28, [R1+0x3e68] ;  /* 0x003e6800011c7983 */ /* 0x000ee80000300a00 */
[----:B------:R-:W3:Y:S04]  /*231e40*/  LDL.LU.64 R18, [R1+0x3e70] ;  /* 0x003e700001127983 */ /* 0x000ee80000300a00 */
[----:B------:R-:W3:Y:S04]  /*231e50*/  LDL.LU.64 R20, [R1+0x3e78] ;  /* 0x003e780001147983 */ /* 0x000ee80000300a00 */
[----:B------:R-:W4:Y:S04]  /*231e60*/  LDL.LU R26, [R1+0x3c0] ;  /* 0x0003c000011a7983 */ /* 0x000f280000300800 */
[----:B--2---:R0:W-:Y:S02]  /*231e70*/  @P4 STG.E.U8 desc[UR4][R24.64], R4 ;  /* 0x0000000418004986 */ /* 0x0041e4000c101104 */
[----:B0-----:R-:W-:-:S02]  /*231e80*/  PRMT R4, R27, 0x7772, RZ ;  /* 0x000077721b047816 */ /* 0x001fc400000000ff */
[----:B------:R-:W2:Y:S04]  /*231e90*/  LDL.LU.64 R24, [R1+0x3e80] ;  /* 0x003e800001187983 */ /* 0x000ea80000300a00 */
[----:B------:R-:W2:Y:S04]  /*231ea0*/  LDL.LU R23, [R1+0x3f4] ;  /* 0x0003f40001177983 */ /* 0x000ea80000300800 */
[----:B---3--:R0:W-:Y:S04]  /*231eb0*/  @P5 STG.E.U8 desc[UR4][R16.64], R4 ;  /* 0x0000000410005986 */ /* 0x0081e8000c101104 */
[----:B0-----:R-:W3:Y:S04]  /*231ec0*/  LDL.LU.64 R16, [R1+0x3e88] ;  /* 0x003e880001107983 */ /* 0x001ee80000300a00 */
[----:B------:R-:W2:Y:S01]  /*231ed0*/  LDL.LU.64 R6, [R1+0x3ea0] ;  /* 0x003ea00001067983 */ /* 0x000ea20000300a00 */
        /* <DEDUP_REMOVED lines=26> */
[C---:B------:R-:W-:Y:S02]  /*232080*/  LOP3.LUT P0, RZ, R22.reuse, 0x80, RZ, 0xc0, !PT ;  /* 0x0000008016ff7812 */ /* 0x040fe4000780c0ff */
[----:B------:R-:W-:Y:S02]  /*232090*/  LOP3.LUT P6, RZ, R22, 0x20, RZ, 0xc0, !PT ;  /* 0x0000002016ff7812 */ /* 0x000fe400078cc0ff */
[----:B------:R-:W-:Y:S02]  /*2320a0*/  LOP3.LUT R2, R2, 0xffffffdf, RZ, 0xc0, !PT ;  /* 0xffffffdf02027812 */ /* 0x000fe400078ec0ff */
[----:B------:R-:W-:-:S07]  /*2320b0*/  PRMT R4, R27, 0x7773, RZ ;  /* 0x000077731b047816 */ /* 0x000fce00000000ff */
[----:B------:R-:W-:Y:S02]  /*2320c0*/  @P0 LOP3.LUT R2, R2, 0x20, RZ, 0xfc, !PT ;  /* 0x0000002002020812 */ /* 0x000fe400078efcff */
[----:B------:R-:W-:Y:S01]  /*2320d0*/  LOP3.LUT P0, RZ, R22, 0x40, RZ, 0xc0, !PT ;  /* 0x0000004016ff7812 */ /* 0x000fe2000780c0ff */
[----:B----4-:R0:W-:Y:S02]  /*2320e0*/  @P6 STG.E.U8 desc[UR4][R14.64], R4 ;  /* 0x000000040e006986 */ /* 0x0101e4000c101104 */
[----:B0-----:R-:W-:-:S10]  /*2320f0*/  PRMT R4, R26, 0x7770, RZ ;  /* 0x000077701a047816 */ /* 0x001fd400000000ff */
[----:B------:R0:W-:Y:S01]  /*232100*/  @P0 STG.E.U8 desc[UR4][R28.64], R4 ;  /* 0x000000041c000986 */ /* 0x0001e2000c101104 */
[----:B------:R-:W-:Y:S02]  /*232110*/  LOP3.LUT P0, RZ, R2, 0x20, RZ, 0xc0, !PT ;  /* 0x0000002002ff7812 */ /* 0x000fe4000780c0ff */
[----:B0-----:R-:W-:Y:S01]  /*232120*/  PRMT R4, R26, 0x7771, RZ ;  /* 0x000077711a047816 */ /* 0x001fe200000000ff */
[----:B------:R-:W4:Y:S04]  /*232130*/  LDL.LU R28, [R1+0x3e4] ;  /* 0x0003e400011c7983 */ /* 0x000f280000300800 */
[----:B------:R-:W4:Y:S04]  /*232140*/  LDL.LU.64 R8, [R1+0x3ea8] ;  /* 0x003ea80001087983 */ /* 0x000f280000300a00 */
[----:B------:R-:W4:Y:S04]  /*232150*/  LDL.LU.64 R10, [R1+0x3eb0] ;  /* 0x003eb000010a7983 */ /* 0x000f280000300a00 */
[----:B------:R-:W4:Y:S04]  /*232160*/  LDL.LU.64 R12, [R1+0x3eb8] ;  /* 0x003eb800010c7983 */ /* 0x000f280000300a00 */
[----:B------:R0:W-:Y:S01]  /*232170*/  @P0 STG.E.U8 desc[UR4][R18.64], R4 ;  /* 0x0000000412000986 */ /* 0x0001e2000c101104 */
[----:B------:R-:W-:-:S03]  /*232180*/  LOP3.LUT P0, RZ, R2, 0x10, RZ, 0xc0, !PT ;  /* 0x0000001002ff7812 */ /* 0x000fc6000780c0ff */
[----:B------:R-:W4:Y:S04]  /*232190*/  LDL.LU R29, [R1+0x3d4] ;  /* 0x0003d400011d7983 */ /* 0x000f280000300800 */
[----:B------:R-:W4:Y:S01]  /*2321a0*/  LDL.LU.64 R14, [R1+0x3ec0] ;  /* 0x003ec000010e7983 */ /* 0x000f220000300a00 */
[----:B0-----:R-:W-:-:S03]  /*2321b0*/  PRMT R4, R26, 0x7772, RZ ;  /* 0x000077721a047816 */ /* 0x001fc600000000ff */
[----:B------:R-:W4:Y:S04]  /*2321c0*/  LDL.LU.64 R18, [R1+0x3ec8] ;  /* 0x003ec80001127983 */ /* 0x000f280000300a00 */
[----:B------:R0:W-:Y:S01]  /*2321d0*/  @P0 STG.E.U8 desc[UR4][R20.64], R4 ;  /* 0x0000000414000986 */ /* 0x0001e2000c101104 */
[----:B------:R-:W-:Y:S02]  /*2321e0*/  LOP3.LUT P0, RZ, R2, 0x8, RZ, 0xc0, !PT ;  /* 0x0000000802ff7812 */ /* 0x000fe4000780c0ff */
[----:B0-----:R-:W-:Y:S01]  /*2321f0*/  PRMT R4, R26, 0x7773, RZ ;  /* 0x000077731a047816 */ /* 0x001fe200000000ff */
[----:B------:R-:W4:Y:S04]  /*232200*/  LDL.LU.64 R20, [R1+0x3ed0] ;  /* 0x003ed00001147983 */ /* 0x000f280000300a00 */
[----:B------:R-:W4:Y:S06]  /*232210*/  LDL.LU.64 R26, [R1+0x3ed8] ;  /* 0x003ed800011a7983 */ /* 0x000f2c0000300a00 */
[----:B------:R0:W-:Y:S01]  /*232220*/  @P0 STG.E.U8 desc[UR4][R24.64], R4 ;  /* 0x0000000418000986 */ /* 0x0001e2000c101104 */
[----:B------:R-:W-:-:S02]  /*232230*/  LOP3.LUT P0, RZ, R2, 0x4, RZ, 0xc0, !PT ;  /* 0x0000000402ff7812 */ /* 0x000fc4000780c0ff */
[----:B0-----:R-:W-:Y:S01]  /*232240*/  PRMT R4, R23, 0x7770, RZ ;  /* 0x0000777017047816 */ /* 0x001fe200000000ff */
[----:B------:R-:W4:Y:S10]  /*232250*/  LDL.LU.64 R24, [R1+0x3ee0] ;  /* 0x003ee00001187983 */ /* 0x000f340000300a00 */
[----:B---3--:R0:W-:Y:S01]  /*232260*/  @P0 STG.E.U8 desc[UR4][R16.64], R4 ;  /* 0x0000000410000986 */ /* 0x0081e2000c101104 */
[----:B------:R-:W-:-:S02]  /*232270*/  LOP3.LUT P0, RZ, R2, 0x2, RZ, 0xc0, !PT ;  /* 0x0000000202ff7812 */ /* 0x000fc4000780c0ff */
[----:B0-----:R-:W-:Y:S01]  /*232280*/  PRMT R4, R23, 0x7771, RZ ;  /* 0x0000777117047816 */ /* 0x001fe200000000ff */
[----:B------:R-:W3:Y:S10]  /*232290*/  LDL.LU R16, [R1+0x8] ;  /* 0x0000080001107983 */ /* 0x000ef40000300800 */
[----:B--2---:R0:W-:Y:S04]  /*2322a0*/  @P0 STG.E.U8 desc[UR4][R6.64], R4 ;  /* 0x0000000406000986 */ /* 0x0041e8000c101104 */
[----:B0-----:R-:W2:Y:S04]  /*2322b0*/  LDL.LU.64 R6, [R1+0x7a10] ;  /* 0x007a100001067983 */ /* 0x001ea80000300a00 */
[----:B------:R0:W-:Y:S04]  /*2322c0*/  STL [R1+0x7998], R5 ;  /* 0x0079980501007387 */ /* 0x0001e80000100800 */
[----:B0-----:R-:W2:Y:S01]  /*2322d0*/  LDL.LU.64 R4, [R1+0x3e98] ;  /* 0x003e980001047983 */ /* 0x001ea20000300a00 */
[----:B------:R-:W-:-:S02]  /*2322e0*/  LOP3.LUT P0, RZ, R2, 0x1, RZ, 0xc0, !PT ;  /* 0x0000000102ff7812 */ /* 0x000fc4000780c0ff */
[----:B------:R-:W-:Y:S02]  /*2322f0*/  PRMT R2, R23, 0x7772, RZ ;  /* 0x0000777217027816 */ /* 0x000fe400000000ff */
        /* <DEDUP_REMOVED lines=27> */
[----:B------:R-:W4:Y:S04]  /*2324b0*/  LDL.LU.64 R18, [R1+0x3ef0] ;  /* 0x003ef00001127983 */ /* 0x000f280000300a00 */
[----:B------:R-:W2:Y:S04]  /*2324c0*/  LDL.LU.64 R20, [R1+0x3ef8] ;  /* 0x003ef80001147983 */ /* 0x000ea80000300a00 */
[----:B------:R-:W2:Y:S01]  /*2324d0*/  LDL.LU R23, [R1+0x3c4] ;  /* 0x0003c40001177983 */ /* 0x000ea20000300800 */
[----:B------:R-:W-:-:S02]  /*2324e0*/  LOP3.LUT P6, RZ, R22, 0x200000, RZ, 0xc0, !PT ;  /* 0x0020000016ff7812 */ /* 0x000fc400078cc0ff */
[----:B------:R-:W-:-:S11]  /*2324f0*/  LOP3.LUT P4, RZ, R22, 0x400000, RZ, 0xc0, !PT ;  /* 0x0040000016ff7812 */ /* 0x000fd6000788c0ff */
[----:B------:R0:W-:Y:S04]  /*232500*/  @P6 STG.E.U8 desc[UR4][R24.64], R2 ;  /* 0x0000000218006986 */ /* 0x0001e8000c101104 */
[----:B0-----:R-:W3:Y:S04]  /*232510*/  LDL.LU.64 R24, [R1+0x3f00] ;  /* 0x003f000001187983 */ /* 0x001ee80000300a00 */
[----:B------:R-:W3:Y:S04]  /*232520*/  LDL.LU.64 R26, [R1+0x3f08] ;  /* 0x003f0800011a7983 */ /* 0x000ee80000300a00 */
[----:B------:R-:W3:Y:S01]  /*232530*/  LDL.LU R3, [R1+0x3f8] ;  /* 0x0003f80001037983 */ /* 0x000ee20000300800 */
[----:B--2---:R-:W-:-:S05]  /*232540*/  PRMT R2, R23, 0x7770, RZ ;  /* 0x0000777017027816 */ /* 0x004fca00000000ff */
[----:B------:R0:W-:Y:S04]  /*232550*/  @P4 STG.E.U8 desc[UR4][R28.64], R2 ;  /* 0x000000021c004986 */ /* 0x0001e8000c101104 */
[----:B0-----:R-:W2:Y:S04]  /*232560*/  LDL.LU.64 R28, [R1+0x3f10] ;  /* 0x003f1000011c7983 */ /* 0x001ea80000300a00 */
[----:B------:R-:W2:Y:S04]  /*232570*/  LDL.LU R17, [R1+0x3e8] ;  /* 0x0003e80001117983 */ /* 0x000ea80000300800 */
        /* <DEDUP_REMOVED lines=32> */
[----:B------:R-:W-:-:S03]  /*232780*/  LOP3.LUT R0, R0, 0xf7ffffff, RZ, 0xc0, !PT ;  /* 0xf7ffffff00007812 */ /* 0x000fc600078ec0ff */
[----:B------:R-:W3:Y:S04]  /*232790*/  LDL.LU.64 R10, [R1+0x3f40] ;  /* 0x003f4000010a7983 */ /* 0x000ee80000300a00 */
        /* <DEDUP_REMOVED lines=24> */
[C---:B------:R-:W-:Y:S02]  /*232920*/  LOP3.LUT P0, RZ, R0.reuse, 0x4000000, RZ, 0xc0, !PT ;  /* 0x0400000000ff7812 */ /* 0x040fe4000780c0ff */
        /* <DEDUP_REMOVED lines=13> */
[C---:B------:R-:W-:Y:S02]  /*232a00*/  LOP3.LUT P3, RZ, R16.reuse, 0x20, RZ, 0xc0, !PT ;  /* 0x0000002010ff7812 */ /* 0x040fe4000786c0ff */
[C---:B------:R-:W-:Y:S02]  /*232a10*/  LOP3.LUT P4, RZ, R16.reuse, 0x40, RZ, 0xc0, !PT ;  /* 0x0000004010ff7812 */ /* 0x040fe4000788c0ff */
[----:B------:R-:W-:-:S02]  /*232a20*/  LOP3.LUT P5, RZ, R16, 0x80, RZ, 0xc0, !PT ;  /* 0x0000008010ff7812 */ /* 0x000fc400078ac0ff */
[----:B------:R-:W-:Y:S01]  /*232a30*/  LOP3.LUT P6, RZ, R16, 0x100, RZ, 0xc0, !PT ;  /* 0x0000010010ff7812 */ /* 0x000fe200078cc0ff */
        /* <DEDUP_REMOVED lines=29> */
[----:B------:R-:W3:Y:S01]  /*232c10*/  LDL.LU R25, [R1+0x3fc] ;  /* 0x0003fc0001197983 */ /* 0x000ee20000300800 */
[----:B------:R-:W-:-:S02]  /*232c20*/  LOP3.LUT P4, RZ, R16, 0x200, RZ, 0xc0, !PT ;  /* 0x0000020010ff7812 */ /* 0x000fc4000788c0ff */
[----:B------:R-:W-:Y:S02]  /*232c30*/  LOP3.LUT P5, RZ, R16, 0x400, RZ, 0xc0, !PT ;  /* 0x0000040010ff7812 */ /* 0x000fe400078ac0ff */
[----:B------:R-:W-:Y:S01]  /*232c40*/  PRMT R2, R24, 0x7773, RZ ;  /* 0x0000777318027816 */ /* 0x000fe200000000ff */
[----:B------:R-:W4:Y:S04]  /*232c50*/  LDL.LU.64 R22, [R1+0x3fa0] ;  /* 0x003fa00001167983 */ /* 0x000f280000300a00 */
[----:B------:R-:W4:Y:S04]  /*232c60*/  LDL.LU R10, [R1+0x3ec] ;  /* 0x0003ec00010a7983 */ /* 0x000f280000300800 */
[----:B------:R-:W4:Y:S04]  /*232c70*/  LDL.LU.64 R26, [R1+0x3fa8] ;  /* 0x003fa800011a7983 */ /* 0x000f280000300a00 */
[----:B--2---:R3:W-:Y:S02]  /*232c80*/  @P4 STG.E.U8 desc[UR4][R14.64], R2 ;  /* 0x000000020e004986 */ /* 0x0047e4000c101104 */
[----:B---3--:R-:W-:-:S05]  /*232c90*/  PRMT R2, R25, 0x7770, RZ ;  /* 0x0000777019027816 */ /* 0x008fca00000000ff */
[----:B------:R0:W-:Y:S04]  /*232ca0*/  @P5 STG.E.U8 desc[UR4][R28.64], R2 ;  /* 0x000000021c005986 */ /* 0x0001e8000c101104 */
[----:B0-----:R-:W2:Y:S04]  /*232cb0*/  LDL.LU.64 R28, [R1+0x3fb0] ;  /* 0x003fb000011c7983 */ /* 0x001ea80000300a00 */
[----:B------:R-:W3:Y:S04]  /*232cc0*/  LDL.LU.64 R4, [R1+0x3fc8] ;  /* 0x003fc80001047983 */ /* 0x000ee80000300a00 */
        /* <DEDUP_REMOVED lines=25> */
[C---:B------:R-:W-:Y:S02]  /*232e60*/  LOP3.LUT P0, RZ, R16.reuse, 0x4000, RZ, 0xc0, !PT ;  /* 0x0000400010ff7812 */ /* 0x040fe4000780c0ff */
[----:B------:R-:W-:Y:S02]  /*232e70*/  LOP3.LUT P6, RZ, R16, 0x800, RZ, 0xc0, !PT ;  /* 0x0000080010ff7812 */ /* 0x000fe400078cc0ff */
[----:B------:R-:W-:Y:S02]  /*232e80*/  PRMT R2, R25, 0x7771, RZ ;  /* 0x0000777119027816 */ /* 0x000fe400000000ff */
[----:B------:R-:W-:Y:S01]  /*232e90*/  LOP3.LUT R0, R0, 0xfffbffff, RZ, 0xc0, !PT ;  /* 0xfffbffff00007812 */ /* 0x000fe200078ec0ff */
[----:B------:R-:W3:Y:S04]  /*232ea0*/  LDL.LU R11, [R1+0x3dc] ;  /* 0x0003dc00010b7983 */ /* 0x000ee80000300800 */
[----:B------:R-:W3:Y:S04]  /*232eb0*/  LDL.LU.64 R6, [R1+0x3fd0] ;  /* 0x003fd00001067983 */ /* 0x000ee80000300a00 */
[----:B------:R-:W3:Y:S04]  /*232ec0*/  LDL.LU.64 R8, [R1+0x3fd8] ;  /* 0x003fd80001087983 */ /* 0x000ee80000300a00 */
[----:B------:R-:W3:Y:S04]  /*232ed0*/  LDL.LU R24, [R1+0x3cc] ;  /* 0x0003cc0001187983 */ /* 0x000ee80000300800 */
[----:B------:R-:W3:Y:S04]  /*232ee0*/  LDL.LU.64 R12, [R1+0x3fe0] ;  /* 0x003fe000010c7983 */ /* 0x000ee80000300a00 */
[----:B------:R-:W3:Y:S01]  /*232ef0*/  LDL.LU.64 R14, [R1+0x3fe8] ;  /* 0x003fe800010e7983 */ /* 0x000ee20000300a00 */
[----:B------:R-:W-:-:S02]  /*232f00*/  @P0 LOP3.LUT R0, R0, 0x40000, RZ, 0xfc, !PT ;  /* 0x0004000000000812 */ /* 0x000fc400078efcff */
[----:B------:R-:W-:Y:S02]  /*232f10*/  LOP3.LUT P0, RZ, R16, 0x2000, RZ, 0xc0, !PT ;  /* 0x0000200010ff7812 */ /* 0x000fe4000780c0ff */
[----:B------:R-:W-:Y:S01]  /*232f20*/  LOP3.LUT R0, R0, 0xfff7ffff, RZ, 0xc0, !PT ;  /* 0xfff7ffff00007812 */ /* 0x000fe200078ec0ff */
[----:B----4-:R0:W-:Y:S10]  /*232f30*/  @P6 STG.E.U8 desc[UR4][R18.64], R2 ;  /* 0x0000000212006986 */ /* 0x0101f4000c101104 */
[----:B------:R-:W-:-:S02]  /*232f40*/  @P0 LOP3.LUT R0, R0, 0x80000, RZ, 0xfc, !PT ;  /* 0x0008000000000812 */ /* 0x000fc400078efcff */
        /* <DEDUP_REMOVED lines=16> */
[----:B--2---:R0:W-:Y:S01]  /*233050*/  @P0 STG.E.U8 desc[UR4][R28.64], R2 ;  /* 0x000000021c000986 */ /* 0x0041e2000c101104 */
[----:B------:R-:W-:-:S02]  /*233060*/  LOP3.LUT P0, RZ, R0, 0x10000, RZ, 0xc0, !PT ;  /* 0x0001000000ff7812 */ /* 0x000fc4000780c0ff */
[----:B0-----:R-:W-:Y:S01]  /*233070*/  PRMT R2, R10, 0x7772, RZ ;  /* 0x000077720a027816 */ /* 0x001fe200000000ff */
[----:B------:R-:W2:Y:S10]  /*233080*/  LDL.LU.64 R28, [R1+0x4010] ;  /* 0x00401000011c7983 */ /* 0x000eb40000300a00 */
[----:B---3--:R0:W-:Y:S04]  /*233090*/  @P0 STG.E.U8 desc[UR4][R4.64], R2 ;  /* 0x0000000204000986 */ /* 0x0081e8000c101104 */
[----:B0-----:R-:W3:Y:S01]  /*2330a0*/  LDL.LU.64 R4, [R1+0x79f0] ;  /* 0x0079f00001047983 */ /* 0x001ee20000300a00 */
[----:B------:R-:W-:-:S02]  /*2330b0*/  LOP3.LUT P0, RZ, R0, 0x8000, RZ, 0xc0, !PT ;  /* 0x0000800000ff7812 */ /* 0x000fc4000780c0ff */
[----:B------:R-:W-:Y:S01]  /*2330c0*/  PRMT R2, R10, 0x7773, RZ ;  /* 0x000077730a027816 */ /* 0x000fe200000000ff */
[----:B------:R-:W2:Y:S10]  /*2330d0*/  LDL.LU R17, [R1+0xc] ;  /* 0x00000c0001117983 */ /* 0x000eb40000300800 */
[----:B---3--:R0:W-:Y:S04]  /*2330e0*/  @P0 STG.E.U8 desc[UR4][R4.64], R2 ;  /* 0x0000000204000986 */ /* 0x0081e8000c101104 */
[----:B0-----:R-:W3:Y:S01]  /*2330f0*/  LDL.LU.64 R4, [R1+0x79e8] ;  /* 0x0079e80001047983 */ /* 0x001ee20000300a00 */
        /* <DEDUP_REMOVED lines=29> */
[----:B--2---:R0:W-:Y:S04]  /*2332d0*/  @P6 STG.E.U8 desc[UR4][R28.64], R2 ;  /* 0x000000021c006986 */ /* 0x0041e8000c101104 */
        /* <DEDUP_REMOVED lines=43> */
[----:B------:R-:W-:Y:S02]  /*233590*/  LOP3.LUT P0, RZ, R17, 0x1, RZ, 0xc0, !PT ;  /* 0x0000000111ff7812 */ /* 0x000fe4000780c0ff */
[----:B------:R-:W-:Y:S02]  /*2335a0*/  LOP3.LUT P6, RZ, R16, 0x40000000, RZ, 0xc0, !PT ;  /* 0x4000000010ff7812 */ /* 0x000fe400078cc0ff */
[----:B------:R-:W-:Y:S02]  /*2335b0*/  PRMT R2, R25, 0x7773, RZ ;  /* 0x0000777319027816 */ /* 0x000fe400000000ff */
[----:B------:R-:W-:-:S03]  /*2335c0*/  LOP3.LUT R0, R0, 0xfffffbff, RZ, 0xc0, !PT ;  /* 0xfffffbff00007812 */ /* 0x000fc600078ec0ff */
[----:B---3--:R0:W-:Y:S04]  /*2335d0*/  @P5 STG.E.U8 desc[UR4][R18.64], R2 ;  /* 0x0000000212005986 */ /* 0x0081e8000c101104 */
[----:B------:R-:W-:Y:S02]  /*2335e0*/  @P0 LOP3.LUT R0, R0, 0x400, RZ, 0xfc, !PT ;  /* 0x0000040000000812 */ /* 0x000fe400078efcff */
[----:B------:R-:W-:Y:S02]  /*2335f0*/  LOP3.LUT P0, RZ, R16, 0x80000000, RZ, 0xc0, !PT ;  /* 0x8000000010ff7812 */ /* 0x000fe4000780c0ff */
[----:B------:R-:W3:Y:S04]  /*233600*/  LDL.LU R16, [R1+0x380] ;  /* 0x0003800001107983 */ /* 0x000ee80000300800 */
[----:B------:R-:W3:Y:S04]  /*233610*/  LDL.LU.64 R8, [R1+0x4068] ;  /* 0x0040680001087983 */ /* 0x000ee80000300a00 */
[----:B------:R-:W3:Y:S01]  /*233620*/  LDL.LU.64 R10, [R1+0x4070] ;  /* 0x00407000010a7983 */ /* 0x000ee20000300a00 */
[----:B0-----:R-:W-:-:S03]  /*233630*/  PRMT R2, R24, 0x7770, RZ ;  /* 0x0000777018027816 */ /* 0x001fc600000000ff */
[----:B------:R-:W3:Y:S04]  /*233640*/  LDL.LU R25, [R1+0x3b4] ;  /* 0x0003b40001197983 */ /* 0x000ee80000300800 */
[----:B------:R-:W3:Y:S04]  /*233650*/  LDL.LU.64 R12, [R1+0x4078] ;  /* 0x00407800010c7983 */ /* 0x000ee80000300a00 */
[----:B------:R-:W3:Y:S04]  /*233660*/  LDL.LU.64 R14, [R1+0x4080] ;  /* 0x00408000010e7983 */ /* 0x000ee80000300a00 */
[----:B------:R-:W3:Y:S04]  /*233670*/  LDL.LU.64 R18, [R1+0x4088] ;  /* 0x0040880001127983 */ /* 0x000ee80000300a00 */
[----:B----4-:R0:W-:Y:S02]  /*233680*/  @P6 STG.E.U8 desc[UR4][R20.64], R2 ;  /* 0x0000000214006986 */ /* 0x0101e4000c101104 */
[----:B0-----:R-:W-:-:S02]  /*233690*/  PRMT R2, R24, 0x7771, RZ ;  /* 0x0000777118027816 */ /* 0x001fc400000000ff */
[----:B------:R-:W4:Y:S04]  /*2336a0*/  LDL.LU.64 R20, [R1+0x4090] ;  /* 0x0040900001147983 */ /* 0x000f280000300a00 */
        /* <DEDUP_REMOVED lines=32> */
[----:B---3--:R-:W-:-:S11]  /*2338b0*/  PRMT R2, R16, 0x7770, RZ ;  /* 0x0000777010027816 */ /* 0x008fd600000000ff */
        /* <DEDUP_REMOVED lines=16> */
[----:B------:R0:W-:Y:S04]  /*2339c0*/  @P5 STG.E.U8 desc[UR4][R26.64], R2 ;  /* 0x000000021a005986 */ /* 0x0001e8000c101104 */
[----:B0-----:R-:W2:Y:S01]  /*2339d0*/  LDL.LU.64 R26, [R1+0x40b0] ;  /* 0x0040b000011a7983 */ /* 0x001ea20000300a00 */
[C---:B------:R-:W-:Y:S02]  /*2339e0*/  LOP3.LUT P6, RZ, R17.reuse, 0x4000, RZ, 0xc0, !PT ;  /* 0x0000400011ff7812 */ /* 0x040fe400078cc0ff */
[----:B------:R-:W-:Y:S02]  /*2339f0*/  LOP3.LUT P4, RZ, R17, 0x8000, RZ, 0xc0, !PT ;  /* 0x0000800011ff7812 */ /* 0x000fe4000788c0ff */
[C---:B------:R-:W-:Y:S01]  /*233a00*/  PRMT R2, R24.reuse, 0x7770, RZ ;  /* 0x0000777018027816 */ /* 0x040fe200000000ff */
[----:B------:R-:W3:Y:S08]  /*233a10*/  LDL.LU.64 R14, [R1+0x40b8] ;  /* 0x0040b800010e7983 */ /* 0x000ef00000300a00 */
[----:B------:R0:W-:Y:S02]  /*233a20*/  @P6 STG.E.U8 desc[UR4][R28.64], R2 ;  /* 0x000000021c006986 */ /* 0x0001e4000c101104 */
[----:B0-----:R-:W-:-:S02]  /*233a30*/  PRMT R2, R24, 0x7771, RZ ;  /* 0x0000777118027816 */ /* 0x001fc400000000ff */
        /* <DEDUP_REMOVED lines=33> */
[----:B------:R-:W-:-:S02]  /*233c50*/  LOP3.LUT R0, R0, 0xfffffffe, RZ, 0xc0, !PT ;  /* 0xfffffffe00007812 */ /* 0x000fc400078ec0ff */
[C---:B------:R-:W-:Y:S02]  /*233c60*/  LOP3.LUT P5, RZ, R17.reuse, 0x10000, RZ, 0xc0, !PT ;  /* 0x0001000011ff7812 */ /* 0x040fe400078ac0ff */
[----:B------:R-:W-:Y:S02]  /*233c70*/  LOP3.LUT P6, RZ, R17, 0x20000, RZ, 0xc0, !PT ;  /* 0x0002000011ff7812 */ /* 0x000fe400078cc0ff */
[----:B------:R-:W-:Y:S02]  /*233c80*/  @P0 LOP3.LUT R3, R3, 0x80000000, RZ, 0xfc, !PT ;  /* 0x8000000003030812 */ /* 0x000fe400078efcff */
[----:B------:R-:W-:Y:S02]  /*233c90*/  LOP3.LUT P0, RZ, R17, 0x100000, RZ, 0xc0, !PT ;  /* 0x0010000011ff7812 */ /* 0x000fe4000780c0ff */
[----:B------:R-:W-:Y:S01]  /*233ca0*/  PRMT R2, R24, 0x7772, RZ ;  /* 0x0000777218027816 */ /* 0x000fe200000000ff */
[----:B------:R-:W2:Y:S04]  /*233cb0*/  LDL.LU.64 R6, [R1+0x40f8] ;  /* 0x0040f80001067983 */ /* 0x000ea80000300a00 */
[----:B------:R-:W2:Y:S06]  /*233cc0*/  LDL.LU.64 R8, [R1+0x4100] ;  /* 0x0041000001087983 */ /* 0x000eac0000300a00 */
[----:B------:R-:W-:-:S02]  /*233cd0*/  @P0 LOP3.LUT R0, R0, 0x1, RZ, 0xfc, !PT ;  /* 0x0000000100000812 */ /* 0x000fc400078efcff */
[----:B------:R-:W-:Y:S02]  /*233ce0*/  LOP3.LUT P0, RZ, R17, 0x80000, RZ, 0xc0, !PT ;  /* 0x0008000011ff7812 */ /* 0x000fe4000780c0ff */
[----:B------:R-:W-:Y:S01]  /*233cf0*/  LOP3.LUT R0, R0, 0xfffffffd, RZ, 0xc0, !PT ;  /* 0xfffffffd00007812 */ /* 0x000fe200078ec0ff */
[----:B---3--:R0:W-:Y:S10]  /*233d00*/  @P5 STG.E.U8 desc[UR4][R14.64], R2 ;  /* 0x000000020e005986 */ /* 0x0081f4000c101104 */
[----:B------:R-:W-:-:S02]  /*233d10*/  @P0 LOP3.LUT R0, R0, 0x2, RZ, 0xfc, !PT ;  /* 0x0000000200000812 */ /* 0x000fc400078efcff */
[----:B------:R-:W-:Y:S02]  /*233d20*/  LOP3.LUT P0, RZ, R17, 0x40000, RZ, 0xc0, !PT ;  /* 0x0004000011ff7812 */ /* 0x000fe4000780c0ff */
[----:B0-----:R-:W-:-:S05]  /*233d30*/  PRMT R2, R24, 0x7773, RZ ;  /* 0x0000777318027816 */ /* 0x001fca00000000ff */
[----:B----4-:R0:W-:Y:S02]  /*233d40*/  @P6 STG.E.U8 desc[UR4][R28.64], R2 ;  /* 0x000000021c006986 */ /* 0x0101e4000c101104 */
[----:B0-----:R-:W-:Y:S02]  /*233d50*/  PRMT R2, R25, 0x7770, RZ ;  /* 0x0000777019027816 */ /* 0x001fe400000000ff */
[----:B------:R-:W3:Y:S04]  /*233d60*/  LDL.LU R28, [R1+0x3b8] ;  /* 0x0003b800011c7983 */ /* 0x000ee80000300800 */
[----:B------:R-:W4:Y:S04]  /*233d70*/  LDL.LU.64 R10, [R1+0x4108] ;  /* 0x00410800010a7983 */ /* 0x000f280000300a00 */
[----:B------:R-:W3:Y:S04]  /*233d80*/  LDL.LU.64 R12, [R1+0x4110] ;  /* 0x00411000010c7983 */ /* 0x000ee80000300a00 */
[----:B------:R-:W3:Y:S04]  /*233d90*/  LDL.LU R29, [R1+0x3a8] ;  /* 0x0003a800011d7983 */ /* 0x000ee80000300800 */
[----:B------:R0:W-:Y:S01]  /*233da0*/  @P0 STG.E.U8 desc[UR4][R18.64], R2 ;  /* 0x0000000212000986 */ /* 0x0001e2000c101104 */
[----:B------:R-:W-:-:S02]  /*233db0*/  LOP3.LUT P0, RZ, R0, 0x2, RZ, 0xc0, !PT ;  /* 0x0000000200ff7812 */ /* 0x000fc4000780c0ff */
[C---:B------:R-:W-:Y:S02]  /*233dc0*/  LOP3.LUT P1, RZ, R17.reuse, 0x10000000, RZ, 0xc0, !PT ;  /* 0x1000000011ff7812 */ /* 0x040fe4000782c0ff */
[C---:B------:R-:W-:Y:S02]  /*233dd0*/  LOP3.LUT P2, RZ, R17.reuse, 0x20000000, RZ, 0xc0, !PT ;  /* 0x2000000011ff7812 */ /* 0x040fe4000784c0ff */
[C---:B------:R-:W-:Y:S02]  /*233de0*/  LOP3.LUT P3, RZ, R17.reuse, 0x40000000, RZ, 0xc0, !PT ;  /* 0x4000000011ff7812 */ /* 0x040fe4000786c0ff */
[----:B------:R-:W-:Y:S01]  /*233df0*/  LOP3.LUT P4, RZ, R17, 0x80000000, RZ, 0xc0, !PT ;  /* 0x8000000011ff7812 */ /* 0x000fe2000788c0ff */
[----:B------:R-:W3:Y:S04]  /*233e00*/  LDL.LU.64 R14, [R1+0x4118] ;  /* 0x00411800010e7983 */ /* 0x000ee80000300a00 */
[----:B------:R-:W3:Y:S01]  /*233e10*/  LDL.LU.64 R16, [R1+0x4120] ;  /* 0x0041200001107983 */ /* 0x000ee20000300a00 */
[----:B0-----:R-:W-:-:S03]  /*233e20*/  PRMT R2, R25, 0x7771, RZ ;  /* 0x0000777119027816 */ /* 0x001fc600000000ff */
[----:B------:R-:W3:Y:S04]  /*233e30*/  LDL.LU.64 R18, [R1+0x4128] ;  /* 0x0041280001127983 */ /* 0x000ee80000300a00 */
[----:B------:R0:W-:Y:S01]  /*233e40*/  @P0 STG.E.U8 desc[UR4][R20.64], R2 ;  /* 0x0000000214000986 */ /* 0x0001e2000c101104 */
[----:B------:R-:W-:Y:S02]  /*233e50*/  LOP3.LUT P0, RZ, R0, 0x1, RZ, 0xc0, !PT ;  /* 0x0000000100ff7812 */ /* 0x000fe4000780c0ff */
[----:B------:R-:W-:Y:S01]  /*233e60*/  PRMT R0, R25, 0x7772, RZ ;  /* 0x0000777219007816 */ /* 0x000fe200000000ff */
[----:B0-----:R-:W3:Y:S10]  /*233e70*/  LDL.LU.64 R20, [R1+0x4130] ;  /* 0x0041300001147983 */ /* 0x001ef40000300a00 */
        /* <DEDUP_REMOVED lines=22> */
[----:B---3--:R-:W-:-:S11]  /*233fe0*/  PRMT R0, R28, 0x7770, RZ ;  /* 0x000077701c007816 */ /* 0x008fd600000000ff */
        /* <DEDUP_REMOVED lines=16> */
[----:B------:R-:W3:Y:S04]  /*2340f0*/  LDL.LU.64 R28, [R1+0x4150] ;  /* 0x00415000011c7983 */ /* 0x000ee80000300a00 */
[----:B------:R-:W4:Y:S04]  /*234100*/  LDL.LU.64 R16, [R1+0x4158] ;  /* 0x0041580001107983 */ /* 0x000f280000300a00 */
[----:B------:R-:W2:Y:S01]  /*234110*/  LDL.LU R18, [R1+0x398] ;  /* 0x0003980001127983 */ /* 0x000ea20000300800 */
[----:B------:R-:W-:-:S02]  /*234120*/  LOP3.LUT P6, RZ, R22, 0x2, RZ, 0xc0, !PT ;  /* 0x0000000216ff7812 */ /* 0x000fc400078cc0ff */
[C---:B------:R-:W-:Y:S02]  /*234130*/  LOP3.LUT P4, RZ, R22.reuse, 0x4, RZ, 0xc0, !PT ;  /* 0x0000000416ff7812 */ /* 0x040fe4000788c0ff */
[----:B------:R-:W-:-:S09]  /*234140*/  LOP3.LUT P5, RZ, R22, 0x8, RZ, 0xc0, !PT ;  /* 0x0000000816ff7812 */ /* 0x000fd200078ac0ff */
[----:B------:R0:W-:Y:S04]  /*234150*/  @P6 STG.E.U8 desc[UR4][R24.64], R0 ;  /* 0x0000000018006986 */ /* 0x0001e8000c101104 */
[----:B0-----:R-:W4:Y:S04]  /*234160*/  LDL.LU.64 R24, [R1+0x4160] ;  /* 0x0041600001187983 */ /* 0x001f280000300a00 */
[----:B------:R-:W4:Y:S04]  /*234170*/  LDL.LU.64 R20, [R1+0x4168] ;  /* 0x0041680001147983 */ /* 0x000f280000300a00 */
[----:B------:R-:W4:Y:S01]  /*234180*/  LDL.LU R23, [R1+0x388] ;  /* 0x0003880001177983 */ /* 0x000f220000300800 */
[----:B--2---:R-:W-:-:S05]  /*234190*/  PRMT R0, R18, 0x7770, RZ ;  /* 0x0000777012007816 */ /* 0x004fca00000000ff */
[----:B------:R0:W-:Y:S02]  /*2341a0*/  @P4 STG.E.U8 desc[UR4][R26.64], R0 ;  /* 0x000000001a004986 */ /* 0x0001e4000c101104 */
[----:B0-----:R-:W-:Y:S02]  /*2341b0*/  PRMT R0, R18, 0x7771, RZ ;  /* 0x0000777112007816 */ /* 0x001fe400000000ff */
[----:B------:R-:W2:Y:S04]  /*2341c0*/  LDL.LU.64 R26, [R1+0x4170] ;  /* 0x00417000011a7983 */ /* 0x000ea80000300a00 */
[----:B---3--:R0:W-:Y:S04]  /*2341d0*/  @P5 STG.E.U8 desc[UR4][R28.64], R0 ;  /* 0x000000001c005986 */ /* 0x0081e8000c101104 */
[----:B0-----:R-:W3:Y:S04]  /*2341e0*/  LDL.LU.64 R28, [R1+0x4178] ;  /* 0x00417800011c7983 */ /* 0x001ee80000300a00 */
[----:B------:R-:W2:Y:S01]  /*2341f0*/  LDL.LU R9, [R1+0x3bc] ;  /* 0x0003bc0001097983 */ /* 0x000ea20000300800 */
        /* <DEDUP_REMOVED lines=20> */
[----:B--2---:R0:W-:Y:S04]  /*234340*/  STL [R1+0x79b8], R9 ;  /* 0x0079b80901007387 */ /* 0x0041e80000100800 */
[----:B0-----:R-:W2:Y:S04]  /*234350*/  LDL.LU.64 R8, [R1+0x4180] ;  /* 0x0041800001087983 */ /* 0x001ea80000300a00 */
[----:B------:R-:W2:Y:S02]  /*234360*/  LDL.LU.64 R4, [R1+0x4190] ;  /* 0x0041900001047983 */ /* 0x000ea40000300a00 */
[----:B------:R-:W-:-:S02]  /*234370*/  @P0 LOP3.LUT R3, R3, 0x400000, RZ, 0xfc, !PT ;  /* 0x0040000003030812 */ /* 0x000fc400078efcff */
        /* <DEDUP_REMOVED lines=20> */
[----:B---3--:R0:W-:Y:S01]  /*2344c0*/  @P0 STG.E.U8 desc[UR4][R28.64], R0 ;  /* 0x000000001c000986 */ /* 0x0081e2000c101104 */
[----:B------:R-:W-:Y:S02]  /*2344d0*/  LOP3.LUT P0, RZ, R3, 0x200000, RZ, 0xc0, !PT ;  /* 0x0020000003ff7812 */ /* 0x000fe4000780c0ff */
[----:B0-----:R-:W-:Y:S01]  /*2344e0*/  PRMT R0, R23, 0x7773, RZ ;  /* 0x0000777317007816 */ /* 0x001fe200000000ff */
[----:B--2---:R0:W-:Y:S10]  /*2344f0*/  STL.64 [R1+0x79b0], R4 ;  /* 0x0079b00401007387 */ /* 0x0041f40000100a00 */
[----:B------:R1:W-:Y:S04]  /*234500*/  @P0 STG.E.U8 desc[UR4][R8.64], R0 ;  /* 0x0000000008000986 */ /* 0x0003e8000c101104 */
[----:B0-----:R-:W2:Y:S04]  /*234510*/  LDL.LU.64 R4, [R1+0x4188] ;  /* 0x0041880001047983 */ /* 0x001ea80000300a00 */
[----:B------:R-:W3:Y:S04]  /*234520*/  LDL.LU.64 R6, [R1+0x4198] ;  /* 0x0041980001067983 */ /* 0x000ee80000300a00 */
[----:B------:R-:W4:Y:S04]  /*234530*/  LDL.LU.64 R10, [R1+0x41a0] ;  /* 0x0041a000010a7983 */ /* 0x000f280000300a00 */
[----:B------:R-:W2:Y:S04]  /*234540*/  LDL.LU R25, [R1+0x3ac] ;  /* 0x0003ac0001197983 */ /* 0x000ea80000300800 */
[----:B------:R-:W2:Y:S04]  /*234550*/  LDL.LU.64 R12, [R1+0x41a8] ;  /* 0x0041a800010c7983 */ /* 0x000ea80000300a00 */
[----:B------:R-:W2:Y:S04]  /*234560*/  LDL.LU.64 R14, [R1+0x41b0] ;  /* 0x0041b000010e7983 */ /* 0x000ea80000300a00 */
[----:B------:R-:W2:Y:S04]  /*234570*/  LDL.LU.64 R16, [R1+0x41b8] ;  /* 0x0041b80001107983 */ /* 0x000ea80000300a00 */
[----:B------:R-:W2:Y:S04]  /*234580*/  LDL.LU R24, [R1+0x39c] ;  /* 0x00039c0001187983 */ /* 0x000ea80000300800 */
[----:B------:R-:W2:Y:S04]  /*234590*/  LDL.LU.64 R18, [R1+0x41c0] ;  /* 0x0041c00001127983 */ /* 0x000ea80000300a00 */
[----:B------:R-:W2:Y:S04]  /*2345a0*/  LDL.LU.64 R20, [R1+0x41c8] ;  /* 0x0041c80001147983 */ /* 0x000ea80000300a00 */
[----:B------:R-:W2:Y:S04]  /*2345b0*/  LDL.LU.64 R26, [R1+0x41d0] ;  /* 0x0041d000011a7983 */ /* 0x000ea80000300a00 */
[----:B------:R-:W2:Y:S04]  /*2345c0*/  LDL.LU.64 R28, [R1+0x41d8] ;  /* 0x0041d800011c7983 */ /* 0x000ea80000300a00 */
[----:B-1----:R-:W2:Y:S01]  /*2345d0*/  LDL.LU R9, [R1+0x79b8] ;  /* 0x0079b80001097983 */ /* 0x002ea20000300800 */
[----:B------:R-:W-:-:S03]  /*2345e0*/  LOP3.LUT P0, RZ, R3, 0x100000, RZ, 0xc0, !PT ;  /* 0x0010000003ff7812 */ /* 0x000fc6000780c0ff */
[----:B------:R-:W3:Y:S01]  /*2345f0*/  LDL.LU R23, [R1+0x14] ;  /* 0x0000140001177983 */ /* 0x000ee20000300800 */
[----:B--2---:R-:W-:-:S09]  /*234600*/  PRMT R0, R9, 0x7770, RZ ;  /* 0x0000777009007816 */ /* 0x004fd200000000ff */
[----:B------:R0:W-:Y:S04]  /*234610*/  @P0 STG.E.U8 desc[UR4][R4.64], R0 ;  /* 0x0000000004000986 */ /* 0x0001e8000c101104 */
        /* <DEDUP_REMOVED lines=33> */
[----:B------:R-:W-:Y:S02]  /*234830*/  LOP3.LUT R3, R3, 0xffffff7f, RZ, 0xc0, !PT ;  /* 0xffffff7f03037812 */ /* 0x000fe400078ec0ff */
[----:B------:R-:W-:Y:S01]  /*234840*/  LOP3.LUT P4, RZ, R22, 0x200000, RZ, 0xc0, !PT ;  /* 0x0020000016ff7812 */ /* 0x000fe2000788c0ff */
[----:B------:R-:W3:Y:S01]  /*234850*/  LDL.LU.64 R16, [R1+0x41e8] ;  /* 0x0041e80001107983 */ /* 0x000ee20000300a00 */
[----:B------:R-:W-:-:S03]  /*234860*/  PRMT R0, R24, 0x7773, RZ ;  /* 0x0000777318007816 */ /* 0x000fc600000000ff */
[----:B------:R-:W4:Y:S04]  /*234870*/  LDL.LU.64 R18, [R1+0x41f0] ;  /* 0x0041f00001127983 */ /* 0x000f280000300a00 */
[----:B------:R-:W3:Y:S04]  /*234880*/  LDL.LU.64 R20, [R1+0x41f8] ;  /* 0x0041f80001147983 */ /* 0x000ee80000300a00 */
[----:B------:R-:W3:Y:S04]  /*234890*/  LDL.LU R25, [R1+0x38c] ;  /* 0x00038c0001197983 */ /* 0x000ee80000300800 */
[----:B------:R-:W3:Y:S04]  /*2348a0*/  LDL.LU.64 R26, [R1+0x4200] ;  /* 0x00420000011a7983 */ /* 0x000ee80000300a00 */
[----:B------:R-:W3:Y:S01]  /*2348b0*/  LDL.LU R2, [R1+0x370] ;  /* 0x0003700001027983 */ /* 0x000ee20000300800 */
        /* <DEDUP_REMOVED lines=27> */
[----:B------:R-:W-:Y:S01]  /*234a70*/  LOP3.LUT P0, RZ, R22, 0x1000000, RZ, 0xc0, !PT ;  /* 0x0100000016ff7812 */ /* 0x000fe2000780c0ff */
[----:B--2---:R0:W-:Y:S04]  /*234a80*/  @P4 STG.E.U8 desc[UR4][R28.64], R0 ;  /* 0x000000001c004986 */ /* 0x0041e8000c101104 */
[----:B0-----:R-:W2:Y:S04]  /*234a90*/  LDL.LU.64 R28, [R1+0x4208] ;  /* 0x00420800011c7983 */ /* 0x001ea80000300a00 */
[----:B------:R-:W2:Y:S04]  /*234aa0*/  LDL.LU R22, [R1+0x360] ;  /* 0x0003600001167983 */ /* 0x000ea80000300800 */
[----:B------:R-:W2:Y:S04]  /*234ab0*/  LDL.LU.64 R4, [R1+0x4220] ;  /* 0x0042200001047983 */ /* 0x000ea80000300a00 */
[----:B--2---:R0:W-:Y:S04]  /*234ac0*/  STL.64 [R1+0x79a0], R4 ;  /* 0x0079a00401007387 */ /* 0x0041e80000100a00 */
[----:B0-----:R-:W2:Y:S01]  /*234ad0*/  LDL.LU.64 R4, [R1+0x4218] ;  /* 0x0042180001047983 */ /* 0x001ea20000300a00 */
[----:B---3--:R-:W-:-:S05]  /*234ae0*/  PRMT R0, R25, 0x7770, RZ ;  /* 0x0000777019007816 */ /* 0x008fca00000000ff */
[----:B------:R0:W-:Y:S02]  /*234af0*/  @P5 STG.E.U8 desc[UR4][R16.64], R0 ;  /* 0x0000000010005986 */ /* 0x0001e4000c101104 */
[----:B0-----:R-:W-:-:S05]  /*234b00*/  PRMT R0, R25, 0x7771, RZ ;  /* 0x0000777119007816 */ /* 0x001fca00000000ff */
[----:B----4-:R0:W-:Y:S02]  /*234b10*/  @P6 STG.E.U8 desc[UR4][R18.64], R0 ;  /* 0x0000000012006986 */ /* 0x0101e4000c101104 */
[----:B0-----:R-:W-:-:S05]  /*234b20*/  PRMT R0, R25, 0x7772, RZ ;  /* 0x0000777219007816 */ /* 0x001fca00000000ff */
[----:B------:R-:W-:Y:S04]  /*234b30*/  @P0 STG.E.U8 desc[UR4][R20.64], R0 ;  /* 0x0000000014000986 */ /* 0x000fe8000c101104 */
[----:B--2---:R0:W-:Y:S04]  /*234b40*/  STL.64 [R1+0x79a8], R4 ;  /* 0x0079a80401007387 */ /* 0x0041e80000100a00 */
        /* <DEDUP_REMOVED lines=8> */
[----:B------:R-:W3:Y:S04]  /*234bd0*/  LDL.LU.64 R14, [R1+0x4248] ;  /* 0x00424800010e7983 */ /* 0x000ee80000300a00 */
[----:B------:R-:W3:Y:S04]  /*234be0*/  LDL.LU.64 R16, [R1+0x4250] ;  /* 0x0042500001107983 */ /* 0x000ee80000300a00 */
[----:B------:R-:W3:Y:S04]  /*234bf0*/  LDL.LU.64 R18, [R1+0x4258] ;  /* 0x0042580001127983 */ /* 0x000ee80000300a00 */
[----:B------:R-:W3:Y:S04]  /*234c00*/  LDL.LU R25, [R1+0x340] ;  /* 0x0003400001197983 */ /* 0x000ee80000300800 */
        /* <DEDUP_REMOVED lines=50> */
[----:B0-----:R-:W4:Y:S01]  /*234f30*/  LDL.LU.64 R28, [R1+0x4280] ;  /* 0x00428000011c7983 */ /* 0x001f220000300a00 */
[----:B------:R-:W-:-:S02]  /*234f40*/  LOP3.LUT P0, RZ, R23, 0x100000, RZ, 0xc0, !PT ;  /* 0x0010000017ff7812 */ /* 0x000fc4000780c0ff */
[C---:B------:R-:W-:Y:S02]  /*234f50*/  LOP3.LUT P4, RZ, R23.reuse, 0x100, RZ, 0xc0, !PT ;  /* 0x0000010017ff7812 */ /* 0x040fe4000788c0ff */
[----:B------:R-:W-:Y:S02]  /*234f60*/  LOP3.LUT P5, RZ, R23, 0x200, RZ, 0xc0, !PT ;  /* 0x0000020017ff7812 */ /* 0x000fe400078ac0ff */
[----:B------:R-:W-:Y:S01]  /*234f70*/  PRMT R0, R25, 0x7772, RZ ;  /* 0x0000777219007816 */ /* 0x000fe200000000ff */
[----:B------:R-:W4:Y:S04]  /*234f80*/  LDL.LU.64 R16, [R1+0x4288] ;  /* 0x0042880001107983 */ /* 0x000f280000300a00 */
[----:B------:R-:W4:Y:S04]  /*234f90*/  LDL.LU.64 R18, [R1+0x4290] ;  /* 0x0042900001127983 */ /* 0x000f280000300a00 */
[----:B------:R-:W4:Y:S04]  /*234fa0*/  LDL.LU.64 R20, [R1+0x4298] ;  /* 0x0042980001147983 */ /* 0x000f280000300a00 */
[----:B------:R-:W4:Y:S01]  /*234fb0*/  LDL.LU R24, [R1+0x374] ;  /* 0x0003740001187983 */ /* 0x000f220000300800 */
[----:B--2---:R-:W-:-:S04]  /*234fc0*/  LOP3.LUT R5, R5, 0xbfffffff, RZ, 0xc0, !PT ;  /* 0xbfffffff05057812 */ /* 0x004fc800078ec0ff */
[----:B------:R-:W-:Y:S02]  /*234fd0*/  @P0 LOP3.LUT R5, R5, 0x40000000, RZ, 0xfc, !PT ;  /* 0x4000000005050812 */ /* 0x000fe400078efcff */
[----:B------:R-:W-:Y:S02]  /*234fe0*/  LOP3.LUT P0, RZ, R23, 0x80000, RZ, 0xc0, !PT ;  /* 0x0008000017ff7812 */ /* 0x000fe4000780c0ff */
[----:B------:R-:W-:-:S11]  /*234ff0*/  LOP3.LUT R5, R5, 0x7fffffff, RZ, 0xc0, !PT ;  /* 0x7fffffff05057812 */ /* 0x000fd600078ec0ff */
[----:B------:R-:W-:-:S05]  /*235000*/  @P0 LOP3.LUT R5, R5, 0x80000000, RZ, 0xfc, !PT ;  /* 0x8000000005050812 */ /* 0x000fca00078efcff */
[----:B------:R-:W-:Y:S04]  /*235010*/  STL [R1+0x7980], R5 ;  /* 0x0079800501007387 */ /* 0x000fe80000100800 */
[----:B---3--:R0:W-:Y:S02]  /*235020*/  @P4 STG.E.U8 desc[UR4][R26.64], R0 ;  /* 0x000000001a004986 */ /* 0x0081e4000c101104 */
[----:B0-----:R-:W-:Y:S02]  /*235030*/  PRMT R0, R25, 0x7773, RZ ;  /* 0x0000777319007816 */ /* 0x001fe400000000ff */
[----:B------:R-:W2:Y:S04]  /*235040*/  LDL.LU.64 R26, [R1+0x42a0] ;  /* 0x0042a000011a7983 */ /* 0x000ea80000300a00 */
[----:B------:R-:W3:Y:S04]  /*235050*/  LDL.LU R13, [R1+0x364] ;  /* 0x00036400010d7983 */ /* 0x000ee80000300800 */
[----:B----4-:R0:W-:Y:S04]  /*235060*/  @P5 STG.E.U8 desc[UR4][R28.64], R0 ;  /* 0x000000001c005986 */ /* 0x0101e8000c101104 */
[----:B0-----:R-:W4:Y:S04]  /*235070*/  LDL.LU.64 R28, [R1+0x42a8] ;  /* 0x0042a800011c7983 */ /* 0x001f280000300a00 */
        /* <DEDUP_REMOVED lines=25> */
[----:B------:R-:W-:Y:S02]  /*235210*/  PRMT R0, R24, 0x7770, RZ ;  /* 0x0000777018007816 */ /* 0x000fe400000000ff */
[----:B------:R-:W-:Y:S01]  /*235220*/  LOP3.LUT R3, R3, 0xffffffbf, RZ, 0xc0, !PT ;  /* 0xffffffbf03037812 */ /* 0x000fe200078ec0ff */
[----:B------:R-:W2:Y:S04]  /*235230*/  LDL.LU R12, [R1+0x354] ;  /* 0x00035400010c7983 */ /* 0x000ea80000300800 */
[----:B------:R-:W2:Y:S04]  /*235240*/  LDL.LU.64 R6, [R1+0x42c8] ;  /* 0x0042c80001067983 */ /* 0x000ea80000300a00 */
[----:B------:R-:W2:Y:S04]  /*235250*/  LDL.LU.64 R8, [R1+0x42d0] ;  /* 0x0042d00001087983 */ /* 0x000ea80000300a00 */
[----:B------:R-:W2:Y:S04]  /*235260*/  LDL.LU.64 R10, [R1+0x42d8] ;  /* 0x0042d800010a7983 */ /* 0x000ea80000300a00 */
[----:B------:R-:W2:Y:S04]  /*235270*/  LDL.LU R25, [R1+0x344] ;  /* 0x0003440001197983 */ /* 0x000ea80000300800 */
[----:B------:R-:W2:Y:S01]  /*235280*/  LDL.LU.64 R14, [R1+0x42e0] ;  /* 0x0042e000010e7983 */ /* 0x000ea20000300a00 */
[----:B------:R-:W-:-:S02]  /*235290*/  @P0 LOP3.LUT R3, R3, 0x40, RZ, 0xfc, !PT ;  /* 0x0000004003030812 */ /* 0x000fc400078efcff */
[----:B------:R-:W-:Y:S01]  /*2352a0*/  LOP3.LUT P0, RZ, R23, 0x800, RZ, 0xc0, !PT ;  /* 0x0000080017ff7812 */ /* 0x000fe2000780c0ff */
[----:B------:R0:W-:Y:S02]  /*2352b0*/  @P6 STG.E.U8 desc[UR4][R16.64], R0 ;  /* 0x0000000010006986 */ /* 0x0001e4000c101104 */
[----:B0-----:R-:W-:Y:S02]  /*2352c0*/  PRMT R0, R24, 0x7771, RZ ;  /* 0x0000777118007816 */ /* 0x001fe400000000ff */
[----:B------:R-:W2:Y:S08]  /*2352d0*/  LDL.LU.64 R16, [R1+0x42e8] ;  /* 0x0042e80001107983 */ /* 0x000eb00000300a00 */
[----:B------:R0:W-:Y:S01]  /*2352e0*/  @P0 STG.E.U8 desc[UR4][R18.64], R0 ;  /* 0x0000000012000986 */ /* 0x0001e2000c101104 */
[----:B------:R-:W-:-:S02]  /*2352f0*/  LOP3.LUT P0, RZ, R3, 0x40, RZ, 0xc0, !PT ;  /* 0x0000004003ff7812 */ /* 0x000fc4000780c0ff */
[----:B0-----:R-:W-:Y:S01]  /*235300*/  PRMT R0, R24, 0x7772, RZ ;  /* 0x0000777218007816 */ /* 0x001fe200000000ff */
[----:B------:R-:W2:Y:S10]  /*235310*/  LDL.LU.64 R18, [R1+0x42f0] ;  /* 0x0042f00001127983 */ /* 0x000eb40000300a00 */
[----:B------:R0:W-:Y:S01]  /*235320*/  @P0 STG.E.U8 desc[UR4][R20.64], R0 ;  /* 0x0000000014000986 */ /* 0x0001e2000c101104 */
[----:B------:R-:W-:-:S02]  /*235330*/  LOP3.LUT P0, RZ, R3, 0x20, RZ, 0xc0, !PT ;  /* 0x0000002003ff7812 */ /* 0x000fc4000780c0ff */
[----:B0-----:R-:W-:Y:S01]  /*235340*/  PRMT R0, R24, 0x7773, RZ ;  /* 0x0000777318007816 */ /* 0x001fe200000000ff */
[----:B------:R-:W2:Y:S10]  /*235350*/  LDL.LU.64 R20, [R1+0x42f8] ;  /* 0x0042f80001147983 */ /* 0x000eb40000300a00 */
[----:B------:R3:W-:Y:S01]  /*235360*/  @P0 STG.E.U8 desc[UR4][R26.64], R0 ;  /* 0x000000001a000986 */ /* 0x0007e2000c101104 */
[----:B------:R-:W-:-:S02]  /*235370*/  LOP3.LUT P0, RZ, R3, 0x10, RZ, 0xc0, !PT ;  /* 0x0000001003ff7812 */ /* 0x000fc4000780c0ff */
[----:B---3--:R-:W-:Y:S01]  /*235380*/  PRMT R0, R13, 0x7770, RZ ;  /* 0x000077700d007816 */ /* 0x008fe200000000ff */
[----:B------:R-:W3:Y:S04]  /*235390*/  LDL.LU.64 R26, [R1+0x4300] ;  /* 0x00430000011a7983 */ /* 0x000ee80000300a00 */
[----:B------:R-:W3:Y:S06]  /*2353a0*/  LDL.LU R24, [R1+0x378] ;  /* 0x0003780001187983 */ /* 0x000eec0000300800 */
[----:B----4-:R0:W-:Y:S01]  /*2353b0*/  @P0 STG.E.U8 desc[UR4][R28.64], R0 ;  /* 0x000000001c000986 */ /* 0x0101e2000c101104 */
[----:B------:R-:W-:-:S02]  /*2353c0*/  LOP3.LUT P0, RZ, R3, 0x8, RZ, 0xc0, !PT ;  /* 0x0000000803ff7812 */ /* 0x000fc4000780c0ff */
[----:B0-----:R-:W-:Y:S01]  /*2353d0*/  PRMT R0, R13, 0x7771, RZ ;  /* 0x000077710d007816 */ /* 0x001fe200000000ff */
[----:B------:R-:W4:Y:S10]  /*2353e0*/  LDL.LU.64 R28, [R1+0x4308] ;  /* 0x00430800011c7983 */ /* 0x000f340000300a00 */
[----:B--2---:R0:W-:Y:S04]  /*2353f0*/  @P0 STG.E.U8 desc[UR4][R4.64], R0 ;  /* 0x0000000004000986 */ /* 0x0041e8000c101104 */
[----:B0-----:R-:W2:Y:S01]  /*235400*/  LDL.LU.64 R4, [R1+0x7990] ;  /* 0x0079900001047983 */ /* 0x001ea20000300a00 */
[----:B------:R-:W-:-:S02]  /*235410*/  LOP3.LUT P0, RZ, R3, 0x4, RZ, 0xc0, !PT ;  /* 0x0000000403ff7812 */ /* 0x000fc4000780c0ff */
[----:B------:R-:W-:Y:S01]  /*235420*/  PRMT R0, R13, 0x7772, RZ ;  /* 0x000077720d007816 */ /* 0x000fe200000000ff */
[----:B------:R-:W3:Y:S10]  /*235430*/  LDL.LU R22, [R1+0x18] ;  /* 0x0000180001167983 */ /* 0x000ef40000300800 */
[----:B--2---:R0:W-:Y:S04]  /*235440*/  @P0 STG.E.U8 desc[UR4][R4.64], R0 ;  /* 0x0000000004000986 */ /* 0x0041e8000c101104 */
[----:B0-----:R-:W2:Y:S01]  /*235450*/  LDL.LU.64 R4, [R1+0x7988] ;  /* 0x0079880001047983 */ /* 0x001ea20000300a00 */
[----:B------:R-:W-:-:S02]  /*235460*/  LOP3.LUT P0, RZ, R3, 0x2, RZ, 0xc0, !PT ;  /* 0x0000000203ff7812 */ /* 0x000fc4000780c0ff */
[----:B------:R-:W-:-:S11]  /*235470*/  PRMT R0, R13, 0x7773, RZ ;  /* 0x000077730d007816 */ /* 0x000fd600000000ff */
[----:B--2---:R0:W-:Y:S04]  /*235480*/  @P0 STG.E.U8 desc[UR4][R4.64], R0 ;  /* 0x0000000004000986 */ /* 0x0041e8000c101104 */
[----:B0-----:R-:W2:Y:S01]  /*235490*/  LDL.LU R5, [R1+0x7980] ;  /* 0x0079800001057983 */ /* 0x001ea20000300800 */
[----:B------:R-:W-:Y:S02]  /*2354a0*/  LOP3.LUT P0, RZ, R3, 0x1, RZ, 0xc0, !PT ;  /* 0x0000000103ff7812 */ /* 0x000fe4000780c0ff */
[----:B------:R-:W-:-:S11]  /*2354b0*/  PRMT R0, R12, 0x7770, RZ ;  /* 0x000077700c007816 */ /* 0x000fd600000000ff */
[----:B------:R0:W-:Y:S02]  /*2354c0*/  @P0 STG.E.U8 desc[UR4][R6.64], R0 ;  /* 0x0000000006000986 */ /* 0x0001e4000c101104 */
[----:B0-----:R-:W-:Y:S02]  /*2354d0*/  PRMT R0, R12, 0x7771, RZ ;  /* 0x000077710c007816 */ /* 0x001fe400000000ff */
[C---:B------:R-:W-:Y:S02]  /*2354e0*/  LOP3.LUT P1, RZ, R23.reuse, 0x200000, RZ, 0xc0, !PT ;  /* 0x0020000017ff7812 */ /* 0x040fe4000782c0ff */
[C---:B------:R-:W-:Y:S02]  /*2354f0*/  LOP3.LUT P2, RZ, R23.reuse, 0x400000, RZ, 0xc0, !PT ;  /* 0x0040000017ff7812 */ /* 0x040fe4000784c0ff */
[C---:B------:R-:W-:Y:S02]  /*235500*/  LOP3.LUT P3, RZ, R23.reuse, 0x800000, RZ, 0xc0, !PT ;  /* 0x0080000017ff7812 */ /* 0x040fe4000786c0ff */
[----:B------:R-:W-:-:S02]  /*235510*/  LOP3.LUT P4, RZ, R23, 0x1000000, RZ, 0xc0, !PT ;  /* 0x0100000017ff7812 */ /* 0x000fc4000788c0ff */
[----:B------:R-:W-:Y:S02]  /*235520*/  LOP3.LUT P5, RZ, R23, 0x2000000, RZ, 0xc0, !PT ;  /* 0x0200000017ff7812 */ /* 0x000fe400078ac0ff */
[----:B--2---:R-:W-:-:S13]  /*235530*/  LOP3.LUT P0, RZ, R5, 0x80000000, RZ, 0xc0, !PT ;  /* 0x8000000005ff7812 */ /* 0x004fda000780c0ff */
        /* <DEDUP_REMOVED lines=13> */
[----:B---3--:R0:W-:Y:S04]  /*235610*/  @P5 STG.E.U8 desc[UR4][R26.64], R0 ;  /* 0x000000001a005986 */ /* 0x0081e8000c101104 */
[----:B0-----:R-:W2:Y:S01]  /*235620*/  LDL.LU.64 R26, [R1+0x4310] ;  /* 0x00431000011a7983 */ /* 0x001ea20000300a00 */
[----:B------:R-:W-:Y:S02]  /*235630*/  LOP3.LUT P0, RZ, R22, 0x80, RZ, 0xc0, !PT ;  /* 0x0000008016ff7812 */ /* 0x000fe4000780c0ff */
[----:B------:R-:W-:Y:S02]  /*235640*/  LOP3.LUT R5, R5, 0xffdfffff, RZ, 0xc0, !PT ;  /* 0xffdfffff05057812 */ /* 0x000fe400078ec0ff */
[C---:B------:R-:W-:Y:S02]  /*235650*/  LOP3.LUT P6, RZ, R23.reuse, 0x4000000, RZ, 0xc0, !PT ;  /* 0x0400000017ff7812 */ /* 0x040fe400078cc0ff */
[----:B------:R-:W-:-:S02]  /*235660*/  LOP3.LUT P4, RZ, R23, 0x8000000, RZ, 0xc0, !PT ;  /* 0x0800000017ff7812 */ /* 0x000fc4000788c0ff */
[----:B------:R-:W-:Y:S01]  /*235670*/  PRMT R0, R24, 0x7770, RZ ;  /* 0x0000777018007816 */ /* 0x000fe200000000ff */
[----:B------:R-:W3:Y:S04]  /*235680*/  LDL.LU.64 R16, [R1+0x4318] ;  /* 0x0043180001107983 */ /* 0x000ee80000300a00 */
        /* <DEDUP_REMOVED lines=25> */
[----:B------:R-:W-:Y:S01]  /*235820*/  LOP3.LUT R5, R5, 0xdfffffff, RZ, 0xc0, !PT ;  /* 0xdfffffff05057812 */ /* 0x000fe200078ec0ff */
[----:B------:R-:W4:Y:S04]  /*235830*/  LDL.LU.64 R28, [R1+0x4320] ;  /* 0x00432000011c7983 */ /* 0x000f280000300a00 */
[----:B------:R-:W3:Y:S04]  /*235840*/  LDL.LU.64 R18, [R1+0x4328] ;  /* 0x0043280001127983 */ /* 0x000ee80000300a00 */
[----:B------:R-:W3:Y:S04]  /*235850*/  LDL.LU.64 R20, [R1+0x4330] ;  /* 0x0043300001147983 */ /* 0x000ee80000300a00 */
[----:B------:R-:W3:Y:S01]  /*235860*/  LDL.LU R25, [R1+0x368] ;  /* 0x0003680001197983 */ /* 0x000ee20000300800 */
[----:B------:R-:W-:-:S02]  /*235870*/  LOP3.LUT P5, RZ, R23, 0x10000000, RZ, 0xc0, !PT ;  /* 0x1000000017ff7812 */ /* 0x000fc400078ac0ff */
[----:B------:R-:W-:Y:S02]  /*235880*/  LOP3.LUT P6, RZ, R23, 0x20000000, RZ, 0xc0, !PT ;  /* 0x2000000017ff7812 */ /* 0x000fe400078cc0ff */
        /* <DEDUP_REMOVED lines=8> */
[----:B------:R-:W-:-:S05]  /*235910*/  PRMT R0, R24, 0x7772, RZ ;  /* 0x0000777218007816 */ /* 0x000fca00000000ff */
[----:B---3--:R0:W-:Y:S02]  /*235920*/  @P5 STG.E.U8 desc[UR4][R16.64], R0 ;  /* 0x0000000010005986 */ /* 0x0081e4000c101104 */
        /* <DEDUP_REMOVED lines=10> */
[----:B------:R-:W3:Y:S04]  /*2359d0*/  LDL.LU R28, [R1+0x348] ;  /* 0x00034800011c7983 */ /* 0x000ee80000300800 */
[----:B------:R-:W3:Y:S04]  /*2359e0*/  LDL.LU.64 R10, [R1+0x4368] ;  /* 0x00436800010a7983 */ /* 0x000ee80000300a00 */
[----:B------:R-:W3:Y:S04]  /*2359f0*/  LDL.LU.64 R12, [R1+0x4370] ;  /* 0x00437000010c7983 */ /* 0x000ee80000300a00 */
[----:B------:R-:W3:Y:S04]  /*235a00*/  LDL.LU R29, [R1+0x37c] ;  /* 0x00037c00011d7983 */ /* 0x000ee80000300800 */
[----:B------:R-:W3:Y:S04]  /*235a10*/  LDL.LU.64 R14, [R1+0x4378] ;  /* 0x00437800010e7983 */ /* 0x000ee80000300a00 */
[----:B------:R-:W3:Y:S04]  /*235a20*/  LDL.LU.64 R16, [R1+0x4380] ;  /* 0x0043800001107983 */ /* 0x000ee80000300a00 */
        /* <DEDUP_REMOVED lines=52> */
[----:B------:R-:W-:-:S11]  /*235d70*/  LOP3.LUT P4, RZ, R22, 0x4000, RZ, 0xc0, !PT ;  /* 0x0000400016ff7812 */ /* 0x000fd6000788c0ff */
[----:B------:R0:W-:Y:S04]  /*235d80*/  @P6 STG.E.U8 desc[UR4][R24.64], R0 ;  /* 0x0000000018006986 */ /* 0x0001e8000c101104 */
[----:B0-----:R-:W3:Y:S04]  /*235d90*/  LDL.LU.64 R24, [R1+0x43c0] ;  /* 0x0043c00001187983 */ /* 0x001ee80000300a00 */
[----:B------:R-:W3:Y:S04]  /*235da0*/  LDL.LU.64 R26, [R1+0x43c8] ;  /* 0x0043c800011a7983 */ /* 0x000ee80000300a00 */
[----:B------:R-:W3:Y:S04]  /*235db0*/  LDL.LU R4, [R1+0x35c] ;  /* 0x00035c0001047983 */ /* 0x000ee80000300800 */
        /* <DEDUP_REMOVED lines=31> */
[C---:B------:R-:W-:Y:S02]  /*235fb0*/  LOP3.LUT P6, RZ, R22.reuse, 0x10000, RZ, 0xc0, !PT ;  /* 0x0001000016ff7812 */ /* 0x040fe400078cc0ff */
[----:B------:R-:W-:Y:S02]  /*235fc0*/  PRMT R0, R23, 0x7771, RZ ;  /* 0x0000777117007816 */ /* 0x000fe400000000ff */
[----:B------:R-:W-:Y:S02]  /*235fd0*/  @P0 LOP3.LUT R5, R5, 0x40000, RZ, 0xfc, !PT ;  /* 0x0004000005050812 */ /* 0x000fe400078efcff */
[----:B------:R-:W-:Y:S01]  /*235fe0*/  LOP3.LUT P0, RZ, R22, 0x80000, RZ, 0xc0, !PT ;  /* 0x0008000016ff7812 */ /* 0x000fe2000780c0ff */
[----:B------:R-:W2:Y:S04]  /*235ff0*/  LDL.LU.64 R6, [R1+0x43f0] ;  /* 0x0043f00001067983 */ /* 0x000ea80000300a00 */
[----:B------:R-:W2:Y:S01]  /*236000*/  LDL.LU.64 R8, [R1+0x43f8] ;  /* 0x0043f80001087983 */ /* 0x000ea20000300a00 */
[----:B------:R-:W-:-:S03]  /*236010*/  LOP3.LUT R5, R5, 0xfff7ffff, RZ, 0xc0, !PT ;  /* 0xfff7ffff05057812 */ /* 0x000fc600078ec0ff */
[----:B------:R-:W2:Y:S04]  /*236020*/  LDL.LU.64 R10, [R1+0x4400] ;  /* 0x00440000010a7983 */ /* 0x000ea80000300a00 */
[----:B------:R-:W-:Y:S02]  /*236030*/  @P0 LOP3.LUT R5, R5, 0x80000, RZ, 0xfc, !PT ;  /* 0x0008000005050812 */ /* 0x000fe400078efcff */
[----:B------:R-:W-:Y:S02]  /*236040*/  LOP3.LUT P0, RZ, R22, 0x40000, RZ, 0xc0, !PT ;  /* 0x0004000016ff7812 */ /* 0x000fe4000780c0ff */
[----:B------:R-:W-:Y:S01]  /*236050*/  LOP3.LUT R5, R5, 0xffefffff, RZ, 0xc0, !PT ;  /* 0xffefffff05057812 */ /* 0x000fe200078ec0ff */
[----:B---3--:R0:W-:Y:S10]  /*236060*/  @P5 STG.E.U8 desc[UR4][R18.64], R0 ;  /* 0x0000000012005986 */ /* 0x0081f4000c101104 */
        /* <DEDUP_REMOVED lines=8> */
[----:B------:R-:W3:Y:S04]  /*2360f0*/  LDL.LU R25, [R1+0x330] ;  /* 0x0003300001197983 */ /* 0x000ee80000300800 */
[----:B------:R-:W4:Y:S04]  /*236100*/  LDL.LU.64 R12, [R1+0x4408] ;  /* 0x00440800010c7983 */ /* 0x000f280000300a00 */
[----:B------:R-:W3:Y:S04]  /*236110*/  LDL.LU.64 R14, [R1+0x4410] ;  /* 0x00441000010e7983 */ /* 0x000ee80000300a00 */
[----:B------:R-:W3:Y:S04]  /*236120*/  LDL.LU.64 R18, [R1+0x4418] ;  /* 0x0044180001127983 */ /* 0x000ee80000300a00 */
[----:B------:R0:W-:Y:S01]  /*236130*/  @P0 STG.E.U8 desc[UR4][R26.64], R0 ;  /* 0x000000001a000986 */ /* 0x0001e2000c101104 */
[----:B------:R-:W-:-:S03]  /*236140*/  LOP3.LUT P0, RZ, R5, 0x80000, RZ, 0xc0, !PT ;  /* 0x0008000005ff7812 */ /* 0x000fc6000780c0ff */
[----:B------:R-:W3:Y:S01]  /*236150*/  LDL.LU.64 R20, [R1+0x4420] ;  /* 0x0044200001147983 */ /* 0x000ee20000300a00 */
[C---:B------:R-:W-:Y:S02]  /*236160*/  LOP3.LUT P1, RZ, R22.reuse, 0x8000000, RZ, 0xc0, !PT ;  /* 0x0800000016ff7812 */ /* 0x040fe4000782c0ff */
[C---:B------:R-:W-:Y:S02]  /*236170*/  LOP3.LUT P2, RZ, R22.reuse, 0x10000000, RZ, 0xc0, !PT ;  /* 0x1000000016ff7812 */ /* 0x040fe4000784c0ff */
[C---:B------:R-:W-:Y:S02]  /*236180*/  LOP3.LUT P3, RZ, R22.reuse, 0x20000000, RZ, 0xc0, !PT ;  /* 0x2000000016ff7812 */ /* 0x040fe4000786c0ff */
[C---:B------:R-:W-:Y:S02]  /*236190*/  LOP3.LUT P4, RZ, R22.reuse, 0x40000000, RZ, 0xc0, !PT ;  /* 0x4000000016ff7812 */ /* 0x040fe4000788c0ff */
[----:B------:R-:W-:Y:S01]  /*2361a0*/  LOP3.LUT P5, RZ, R22, 0x80000000, RZ, 0xc0, !PT ;  /* 0x8000000016ff7812 */ /* 0x000fe200078ac0ff */
        /* <DEDUP_REMOVED lines=29> */
[----:B----4-:R0:W-:Y:S02]  /*236380*/  @P0 STG.E.U8 desc[UR4][R12.64], R0 ;  /* 0x000000000c000986 */ /* 0x0101e4000c101104 */
        /* <DEDUP_REMOVED lines=66> */
[----:B0-----:R-:W-:-:S11]  /*2367b0*/  PRMT R0, R25, 0x7772, RZ ;  /* 0x0000777219007816 */ /* 0x001fd600000000ff */
[----:B------:R0:W-:Y:S01]  /*2367c0*/  @P0 STG.E.U8 desc[UR4][R20.64], R0 ;  /* 0x0000000014000986 */ /* 0x0001e2000c101104 */
[----:B------:R-:W-:Y:S02]  /*2367d0*/  LOP3.LUT P0, RZ, R5, 0x800, RZ, 0xc0, !PT ;  /* 0x0000080005ff7812 */ /* 0x000fe4000780c0ff */
[----:B0-----:R-:W-:Y:S02]  /*2367e0*/  PRMT R0, R25, 0x7773, RZ ;  /* 0x0000777319007816 */ /* 0x001fe400000000ff */
[----:B------:R-:W4:Y:S09]  /*2367f0*/  LDL.LU R25, [R1+0x324] ;  /* 0x0003240001197983 */ /* 0x000f320000300800 */
[----:B------:R0:W-:Y:S01]  /*236800*/  @P0 STG.E.U8 desc[UR4][R22.64], R0 ;  /* 0x0000000016000986 */ /* 0x0001e2000c101104 */
[----:B------:R-:W-:-:S03]  /*236810*/  LOP3.LUT P0, RZ, R5, 0x400, RZ, 0xc0, !PT ;  /* 0x0000040005ff7812 */ /* 0x000fc6000780c0ff */
[----:B------:R-:W4:Y:S04]  /*236820*/  LDL.LU.64 R12, [R1+0x44a0] ;  /* 0x0044a000010c7983 */ /* 0x000f280000300a00 */
[----:B------:R-:W4:Y:S04]  /*236830*/  LDL.LU.64 R14, [R1+0x44a8] ;  /* 0x0044a800010e7983 */ /* 0x000f280000300a00 */
[----:B------:R-:W4:Y:S04]  /*236840*/  LDL.LU.64 R18, [R1+0x44b0] ;  /* 0x0044b00001127983 */ /* 0x000f280000300a00 */
[----:B------:R-:W4:Y:S01]  /*236850*/  LDL.LU.64 R20, [R1+0x44b8] ;  /* 0x0044b80001147983 */ /* 0x000f220000300a00 */
[----:B0-----:R-:W-:-:S03]  /*236860*/  PRMT R0, R10, 0x7770, RZ ;  /* 0x000077700a007816 */ /* 0x001fc600000000ff */
[----:B------:R-:W4:Y:S04]  /*236870*/  LDL.LU.64 R22, [R1+0x44c0] ;  /* 0x0044c00001167983 */ /* 0x000f280000300a00 */
[----:B------:R0:W-:Y:S01]  /*236880*/  @P0 STG.E.U8 desc[UR4][R26.64], R0 ;  /* 0x000000001a000986 */ /* 0x0001e2000c101104 */
[C---:B------:R-:W-:Y:S02]  /*236890*/  LOP3.LUT P0, RZ, R5.reuse, 0x200, RZ, 0xc0, !PT ;  /* 0x0000020005ff7812 */ /* 0x040fe4000780c0ff */
        /* <DEDUP_REMOVED lines=24> */
[----:B0-----:R-:W-:Y:S01]  /*236a20*/  PRMT R0, R11, 0x7771, RZ ;  /* 0x000077710b007816 */ /* 0x001fe200000000ff */
[----:B------:R-:W3:Y:S10]  /*236a30*/  LDL.LU R7, [R1+0x7948] ;  /* 0x0079480001077983 */ /* 0x000ef40000300800 */
[----:B------:R0:W-:Y:S01]  /*236a40*/  @P0 STG.E.U8 desc[UR4][R2.64], R0 ;  /* 0x0000000002000986 */ /* 0x0001e2000c101104 */
[----:B------:R-:W-:-:S02]  /*236a50*/  LOP3.LUT P0, RZ, R5, 0x10, RZ, 0xc0, !PT ;  /* 0x0000001005ff7812 */ /* 0x000fc4000780c0ff */
        /* <DEDUP_REMOVED lines=32> */
[----:B---3--:R-:W-:-:S11]  /*236c60*/  LOP3.LUT R7, R7, 0xfbffffff, RZ, 0xc0, !PT ;  /* 0xfbffffff07077812 */ /* 0x008fd600078ec0ff */
        /* <DEDUP_REMOVED lines=22> */
[----:B------:R-:W-:Y:S02]  /*236dd0*/  LOP3.LUT R5, R5, 0xfffffffd, RZ, 0xc0, !PT ;  /* 0xfffffffd05057812 */ /* 0x000fe400078ec0ff */
[----:B------:R-:W-:-:S09]  /*236de0*/  LOP3.LUT P5, RZ, R16, 0x200000, RZ, 0xc0, !PT ;  /* 0x0020000010ff7812 */ /* 0x000fd200078ac0ff */
[----:B------:R-:W-:Y:S02]  /*236df0*/  @P0 LOP3.LUT R5, R5, 0x2, RZ, 0xfc, !PT ;  /* 0x0000000205050812 */ /* 0x000fe400078efcff */
[C---:B------:R-:W-:Y:S02]  /*236e00*/  LOP3.LUT P0, RZ, R16.reuse, 0x1000000, RZ, 0xc0, !PT ;  /* 0x0100000010ff7812 */ /* 0x040fe4000780c0ff */
[----:B------:R-:W-:Y:S02]  /*236e10*/  LOP3.LUT P6, RZ, R16, 0x400000, RZ, 0xc0, !PT ;  /* 0x0040000010ff7812 */ /* 0x000fe400078cc0ff */
[----:B------:R-:W-:Y:S02]  /*236e20*/  PRMT R0, R24, 0x7773, RZ ;  /* 0x0000777318007816 */ /* 0x000fe400000000ff */
[----:B------:R-:W-:-:S03]  /*236e30*/  LOP3.LUT R5, R5, 0xfffffffb, RZ, 0xc0, !PT ;  /* 0xfffffffb05057812 */ /* 0x000fc600078ec0ff */
[----:B----4-:R0:W-:Y:S04]  /*236e40*/  @P5 STG.E.U8 desc[UR4][R18.64], R0 ;  /* 0x0000000012005986 */ /* 0x0101e8000c101104 */
[----:B------:R-:W-:Y:S02]  /*236e50*/  @P0 LOP3.LUT R5, R5, 0x4, RZ, 0xfc, !PT ;  /* 0x0000000405050812 */ /* 0x000fe400078efcff */
[----:B------:R-:W-:Y:S02]  /*236e60*/  LOP3.LUT P0, RZ, R16, 0x800000, RZ, 0xc0, !PT ;  /* 0x0080000010ff7812 */ /* 0x000fe4000780c0ff */
[----:B------:R-:W3:Y:S04]  /*236e70*/  LDL.LU R16, [R1+0x328] ;  /* 0x0003280001107983 */ /* 0x000ee80000300800 */
[----:B------:R-:W4:Y:S04]  /*236e80*/  LDL.LU.64 R8, [R1+0x4528] ;  /* 0x0045280001087983 */ /* 0x000f280000300a00 */
[----:B------:R-:W3:Y:S01]  /*236e90*/  LDL.LU.64 R10, [R1+0x4530] ;  /* 0x00453000010a7983 */ /* 0x000ee20000300a00 */
[----:B0-----:R-:W-:-:S03]  /*236ea0*/  PRMT R0, R25, 0x7770, RZ ;  /* 0x0000777019007816 */ /* 0x001fc600000000ff */
[----:B------:R-:W3:Y:S04]  /*236eb0*/  LDL.LU R24, [R1+0x318] ;  /* 0x0003180001187983 */ /* 0x000ee80000300800 */
[----:B------:R-:W3:Y:S04]  /*236ec0*/  LDL.LU.64 R12, [R1+0x4538] ;  /* 0x00453800010c7983 */ /* 0x000ee80000300a00 */
[----:B------:R-:W3:Y:S04]  /*236ed0*/  LDL.LU.64 R14, [R1+0x4540] ;  /* 0x00454000010e7983 */ /* 0x000ee80000300a00 */
[----:B------:R-:W3:Y:S04]  /*236ee0*/  LDL.LU.64 R18, [R1+0x4548] ;  /* 0x0045480001127983 */ /* 0x000ee80000300a00 */
[----:B------:R0:W-:Y:S02]  /*236ef0*/  @P6 STG.E.U8 desc[UR4][R20.64], R0 ;  /* 0x0000000014006986 */ /* 0x0001e4000c101104 */
[----:B0-----:R-:W-:-:S02]  /*236f00*/  PRMT R0, R25, 0x7771, RZ ;  /* 0x0000777119007816 */ /* 0x001fc400000000ff */
[----:B------:R-:W3:Y:S04]  /*236f10*/  LDL.LU.64 R20, [R1+0x4550] ;  /* 0x0045500001147983 */ /* 0x000ee80000300a00 */
        /* <DEDUP_REMOVED lines=12> */
[----:B------:R-:W3:Y:S04]  /*236fe0*/  LDL.LU R25, [R1+0x308] ;  /* 0x0003080001197983 */ /* 0x000ee80000300800 */
        /* <DEDUP_REMOVED lines=9> */
[----:B---3--:R0:W-:Y:S01]  /*237080*/  @P0 STG.E.U8 desc[UR4][R4.64], R0 ;  /* 0x0000000004000986 */ /* 0x0081e2000c101104 */
        /* <DEDUP_REMOVED lines=33> */
[----:B------:R-:W-:Y:S02]  /*2372a0*/  LOP3.LUT P5, RZ, R17, 0x100, RZ, 0xc0, !PT ;  /* 0x0000010011ff7812 */ /* 0x000fe400078ac0ff */
[C---:B------:R-:W-:Y:S01]  /*2372b0*/  PRMT R0, R25.reuse, 0x7771, RZ ;  /* 0x0000777119007816 */ /* 0x040fe200000000ff */
        /* <DEDUP_REMOVED lines=38> */
[----:B------:R-:W2:Y:S04]  /*237520*/  LDL.LU.64 R2, [R1+0x45b8] ;  /* 0x0045b80001027983 */ /* 0x000ea80000300a00 */
[----:B------:R-:W2:Y:S04]  /*237530*/  LDL.LU R16, [R1+0x31c] ;  /* 0x00031c0001107983 */ /* 0x000ea80000300800 */
[----:B------:R-:W2:Y:S04]  /*237540*/  LDL.LU.64 R8, [R1+0x45c0] ;  /* 0x0045c00001087983 */ /* 0x000ea80000300a00 */
[----:B------:R-:W2:Y:S04]  /*237550*/  LDL.LU.64 R10, [R1+0x45c8] ;  /* 0x0045c800010a7983 */ /* 0x000ea80000300a00 */
[----:B------:R-:W2:Y:S04]  /*237560*/  LDL.LU.64 R12, [R1+0x45d0] ;  /* 0x0045d000010c7983 */ /* 0x000ea80000300a00 */
[----:B------:R-:W2:Y:S01]  /*237570*/  LDL.LU.64 R14, [R1+0x45d8] ;  /* 0x0045d800010e7983 */ /* 0x000ea20000300a00 */
[----:B------:R-:W-:-:S02]  /*237580*/  @P0 LOP3.LUT R7, R7, 0x1000000, RZ, 0xfc, !PT ;  /* 0x0100000007070812 */ /* 0x000fc400078efcff */
[----:B------:R-:W-:Y:S02]  /*237590*/  LOP3.LUT P0, RZ, R17, 0x800, RZ, 0xc0, !PT ;  /* 0x0000080011ff7812 */ /* 0x000fe4000780c0ff */
[----:B------:R-:W-:Y:S01]  /*2375a0*/  LOP3.LUT R7, R7, 0xfdffffff, RZ, 0xc0, !PT ;  /* 0xfdffffff07077812 */ /* 0x000fe200078ec0ff */
[----:B----4-:R0:W-:Y:S10]  /*2375b0*/  @P6 STG.E.U8 desc[UR4][R18.64], R0 ;  /* 0x0000000012006986 */ /* 0x0101f4000c101104 */
[----:B------:R-:W-:-:S02]  /*2375c0*/  @P0 LOP3.LUT R7, R7, 0x2000000, RZ, 0xfc, !PT ;  /* 0x0200000007070812 */ /* 0x000fc400078efcff */
[----:B------:R-:W-:Y:S02]  /*2375d0*/  LOP3.LUT P0, RZ, R17, 0x400, RZ, 0xc0, !PT ;  /* 0x0000040011ff7812 */ /* 0x000fe4000780c0ff */
[----:B0-----:R-:W-:Y:S01]  /*2375e0*/  PRMT R0, R24, 0x7770, RZ ;  /* 0x0000777018007816 */ /* 0x001fe200000000ff */
[----:B------:R-:W4:Y:S04]  /*2375f0*/  LDL.LU.64 R18, [R1+0x45e0] ;  /* 0x0045e00001127983 */ /* 0x000f280000300a00 */
[----:B------:R-:W4:Y:S06]  /*237600*/  LDL.LU R25, [R1+0x30c] ;  /* 0x00030c0001197983 */ /* 0x000f2c0000300800 */
        /* <DEDUP_REMOVED lines=15> */
[----:B------:R-:W3:Y:S10]  /*237700*/  LDL.LU.64 R28, [R1+0x4600] ;  /* 0x00460000011c7983 */ /* 0x000ef40000300a00 */
        /* <DEDUP_REMOVED lines=10> */
[----:B------:R-:W3:Y:S04]  /*2377b0*/  LDL.LU R24, [R1+0x24] ;  /* 0x0000240001187983 */ /* 0x000ee80000300800 */
        /* <DEDUP_REMOVED lines=25> */
[----:B0-----:R-:W2:Y:S04]  /*237950*/  LDL.LU.64 R28, [R1+0x4608] ;  /* 0x00460800011c7983 */ /* 0x001ea80000300a00 */
[----:B------:R-:W3:Y:S04]  /*237960*/  LDL.LU.64 R18, [R1+0x4610] ;  /* 0x0046100001127983 */ /* 0x000ee80000300a00 */
[----:B------:R-:W4:Y:S04]  /*237970*/  LDL.LU.64 R20, [R1+0x4618] ;  /* 0x0046180001147983 */ /* 0x000f280000300a00 */
        /* <DEDUP_REMOVED lines=53> */
[----:B------:R0:W-:Y:S01]  /*237cd0*/  @P0 STG.E.U8 desc[UR4][R22.64], R0 ;  /* 0x0000000016000986 */ /* 0x0001e2000c101104 */
[----:B------:R-:W-:-:S03]  /*237ce0*/  LOP3.LUT P0, RZ, R7, 0x10000, RZ, 0xc0, !PT ;  /* 0x0001000007ff7812 */ /* 0x000fc6000780c0ff */
[----:B------:R-:W4:Y:S04]  /*237cf0*/  LDL.LU.64 R12, [R1+0x4668] ;  /* 0x00466800010c7983 */ /* 0x000f280000300a00 */
[----:B------:R-:W3:Y:S04]  /*237d00*/  LDL.LU.64 R16, [R1+0x4670] ;  /* 0x0046700001107983 */ /* 0x000ee80000300a00 */
[----:B------:R-:W3:Y:S04]  /*237d10*/  LDL.LU.64 R18, [R1+0x4678] ;  /* 0x0046780001127983 */ /* 0x000ee80000300a00 */
[----:B------:R-:W3:Y:S04]  /*237d20*/  LDL.LU.64 R20, [R1+0x4680] ;  /* 0x0046800001147983 */ /* 0x000ee80000300a00 */
[----:B------:R-:W3:Y:S01]  /*237d30*/  LDL.LU R15, [R1+0x2f4] ;  /* 0x0002f400010f7983 */ /* 0x000ee20000300800 */
[----:B0-----:R-:W-:-:S03]  /*237d40*/  PRMT R0, R6, 0x7770, RZ ;  /* 0x0000777006007816 */ /* 0x001fc600000000ff */
[----:B------:R-:W3:Y:S04]  /*237d50*/  LDL.LU.64 R22, [R1+0x4688] ;  /* 0x0046880001167983 */ /* 0x000ee80000300a00 */
        /* <DEDUP_REMOVED lines=26> */
[----:B------:R0:W-:Y:S01]  /*237f00*/  @P0 STG.E.U8 desc[UR4][R4.64], R0 ;  /* 0x0000000004000986 */ /* 0x0001e2000c101104 */
[----:B------:R-:W-:-:S02]  /*237f10*/  LOP3.LUT P0, RZ, R7, 0x400, RZ, 0xc0, !PT ;  /* 0x0000040007ff7812 */ /* 0x000fc4000780c0ff */
        /* <DEDUP_REMOVED lines=11> */
[----:B------:R-:W3:Y:S04]  /*237fd0*/  LDL.LU.64 R16, [R1+0x46a0] ;  /* 0x0046a00001107983 */ /* 0x000ee80000300a00 */
        /* <DEDUP_REMOVED lines=9> */
[----:B0-----:R-:W4:Y:S04]  /*238070*/  LDL.LU.64 R28, [R1+0x46a8] ;  /* 0x0046a800011c7983 */ /* 0x001f280000300a00 */
[----:B------:R-:W4:Y:S04]  /*238080*/  LDL.LU.64 R22, [R1+0x46b0] ;  /* 0x0046b00001167983 */ /* 0x000f280000300a00 */
[----:B------:R-:W4:Y:S04]  /*238090*/  LDL.LU.64 R18, [R1+0x46b8] ;  /* 0x0046b80001127983 */ /* 0x000f280000300a00 */
[----:B------:R-:W4:Y:S01]  /*2380a0*/  LDL.LU R25, [R1+0x2e4] ;  /* 0x0002e40001197983 */ /* 0x000f220000300800 */
[----:B------:R-:W-:-:S02]  /*2380b0*/  LOP3.LUT P4, RZ, R24, 0x2000, RZ, 0xc0, !PT ;  /* 0x0000200018ff7812 */ /* 0x000fc4000788c0ff */
[C---:B------:R-:W-:Y:S02]  /*2380c0*/  LOP3.LUT P0, RZ, R24.reuse, 0x2000000, RZ, 0xc0, !PT ;  /* 0x0200000018ff7812 */ /* 0x040fe4000780c0ff */
[----:B------:R-:W-:Y:S02]  /*2380d0*/  LOP3.LUT P5, RZ, R24, 0x4000, RZ, 0xc0, !PT ;  /* 0x0000400018ff7812 */ /* 0x000fe400078ac0ff */
[----:B------:R-:W-:Y:S01]  /*2380e0*/  PRMT R0, R15, 0x7773, RZ ;  /* 0x000077730f007816 */ /* 0x000fe200000000ff */
[----:B------:R-:W4:Y:S04]  /*2380f0*/  LDL.LU.64 R20, [R1+0x46c0] ;  /* 0x0046c00001147983 */ /* 0x000f280000300a00 */
[----:B------:R-:W4:Y:S04]  /*238100*/  LDL.LU.64 R26, [R1+0x46c8] ;  /* 0x0046c800011a7983 */ /* 0x000f280000300a00 */
[----:B------:R-:W4:Y:S01]  /*238110*/  LDL.LU R6, [R1+0x2d4] ;  /* 0x0002d40001067983 */ /* 0x000f220000300800 */
[----:B--2---:R-:W-:-:S04]  /*238120*/  LOP3.LUT R8, R8, 0x7fffffff, RZ, 0xc0, !PT ;  /* 0x7fffffff08087812 */ /* 0x004fc800078ec0ff */
[----:B------:R-:W-:-:S05]  /*238130*/  @P0 LOP3.LUT R8, R8, 0x80000000, RZ, 0xfc, !PT ;  /* 0x8000000008080812 */ /* 0x000fca00078efcff */
[----:B------:R-:W-:Y:S04]  /*238140*/  STL [R1+0x7908], R8 ;  /* 0x0079080801007387 */ /* 0x000fe80000100800 */
[----:B---3--:R4:W-:Y:S02]  /*238150*/  @P4 STG.E.U8 desc[UR4][R16.64], R0 ;  /* 0x0000000010004986 */ /* 0x0089e4000c101104 */
[----:B----4-:R-:W-:-:S05]  /*238160*/  PRMT R0, R25, 0x7770, RZ ;  /* 0x0000777019007816 */ /* 0x010fca00000000ff */
[----:B------:R0:W-:Y:S04]  /*238170*/  @P5 STG.E.U8 desc[UR4][R28.64], R0 ;  /* 0x000000001c005986 */ /* 0x0001e8000c101104 */
[----:B0-----:R-:W2:Y:S04]  /*238180*/  LDL.LU.64 R28, [R1+0x46d0] ;  /* 0x0046d000011c7983 */ /* 0x001ea80000300a00 */
[----:B------:R-:W3:Y:S01]  /*238190*/  LDL.LU.64 R8, [R1+0x46e0] ;  /* 0x0046e00001087983 */ /* 0x000ee20000300a00 */
        /* <DEDUP_REMOVED lines=24> */
[----:B------:R-:W-:Y:S02]  /*238320*/  LOP3.LUT P6, RZ, R24, 0x8000, RZ, 0xc0, !PT ;  /* 0x0000800018ff7812 */ /* 0x000fe400078cc0ff */
[----:B------:R-:W-:Y:S02]  /*238330*/  LOP3.LUT R7, R7, 0xffffff7f, RZ, 0xc0, !PT ;  /* 0xffffff7f07077812 */ /* 0x000fe400078ec0ff */
[----:B------:R-:W-:-:S07]  /*238340*/  PRMT R0, R25, 0x7771, RZ ;  /* 0x0000777119007816 */ /* 0x000fce00000000ff */
[----:B------:R-:W-:Y:S02]  /*238350*/  @P0 LOP3.LUT R7, R7, 0x80, RZ, 0xfc, !PT ;  /* 0x0000008007070812 */ /* 0x000fe400078efcff */
[C---:B------:R-:W-:Y:S01]  /*238360*/  LOP3.LUT P0, RZ, R24.reuse, 0x10000, RZ, 0xc0, !PT ;  /* 0x0001000018ff7812 */ /* 0x040fe2000780c0ff */
[----:B------:R0:W-:Y:S02]  /*238370*/  @P6 STG.E.U8 desc[UR4][R22.64], R0 ;  /* 0x0000000016006986 */ /* 0x0001e4000c101104 */
[----:B0-----:R-:W-:Y:S02]  /*238380*/  PRMT R0, R25, 0x7772, RZ ;  /* 0x0000777219007816 */ /* 0x001fe400000000ff */
[----:B------:R-:W4:Y:S04]  /*238390*/  LDL.LU R22, [R1+0x2c4] ;  /* 0x0002c40001167983 */ /* 0x000f280000300800 */
[----:B------:R-:W4:Y:S04]  /*2383a0*/  LDL.LU.64 R4, [R1+0x46e8] ;  /* 0x0046e80001047983 */ /* 0x000f280000300a00 */
[----:B------:R-:W4:Y:S01]  /*2383b0*/  LDL.LU.64 R2, [R1+0x46f0] ;  /* 0x0046f00001027983 */ /* 0x000f220000300a00 */
[----:B------:R-:W-:-:S03]  /*2383c0*/  LOP3.LUT P1, RZ, R24, 0x4000000, RZ, 0xc0, !PT ;  /* 0x0400000018ff7812 */ /* 0x000fc6000782c0ff */
[----:B------:R0:W-:Y:S01]  /*2383d0*/  @P0 STG.E.U8 desc[UR4][R18.64], R0 ;  /* 0x0000000012000986 */ /* 0x0001e2000c101104 */
[----:B------:R-:W-:Y:S02]  /*2383e0*/  LOP3.LUT P0, RZ, R7, 0x80, RZ, 0xc0, !PT ;  /* 0x0000008007ff7812 */ /* 0x000fe4000780c0ff */
[C---:B------:R-:W-:Y:S02]  /*2383f0*/  LOP3.LUT P2, RZ, R24.reuse, 0x8000000, RZ, 0xc0, !PT ;  /* 0x0800000018ff7812 */ /* 0x040fe4000784c0ff */
[C---:B------:R-:W-:Y:S02]  /*238400*/  LOP3.LUT P3, RZ, R24.reuse, 0x10000000, RZ, 0xc0, !PT ;  /* 0x1000000018ff7812 */ /* 0x040fe4000786c0ff */
[C---:B------:R-:W-:Y:S02]  /*238410*/  LOP3.LUT P4, RZ, R24.reuse, 0x20000000, RZ, 0xc0, !PT ;  /* 0x2000000018ff7812 */ /* 0x040fe4000788c0ff */
[C---:B------:R-:W-:Y:S02]  /*238420*/  LOP3.LUT P5, RZ, R24.reuse, 0x40000000, RZ, 0xc0, !PT ;  /* 0x4000000018ff7812 */ /* 0x040fe400078ac0ff */
[----:B------:R-:W-:Y:S01]  /*238430*/  LOP3.LUT P6, RZ, R24, 0x80000000, RZ, 0xc0, !PT ;  /* 0x8000000018ff7812 */ /* 0x000fe200078cc0ff */
[----:B------:R-:W4:Y:S04]  /*238440*/  LDL.LU.64 R10, [R1+0x46f8] ;  /* 0x0046f800010a7983 */ /* 0x000f280000300a00 */
[----:B------:R-:W4:Y:S04]  /*238450*/  LDL.LU R24, [R1+0x2f8] ;  /* 0x0002f80001187983 */ /* 0x000f280000300800 */
        /* <DEDUP_REMOVED lines=24> */
[----:B0-----:R-:W3:Y:S01]  /*2385e0*/  LDL.LU R8, [R1+0x7908] ;  /* 0x0079080001087983 */ /* 0x001ee20000300800 */
        /* <DEDUP_REMOVED lines=8> */
[----:B------:R0:W-:Y:S02]  /*238670*/  @P0 STG.E.U8 desc[UR4][R10.64], R0 ;  /* 0x000000000a000986 */ /* 0x0001e4000c101104 */
[----:B0-----:R-:W-:Y:S02]  /*238680*/  PRMT R0, R22, 0x7773, RZ ;  /* 0x0000777316007816 */ /* 0x001fe400000000ff */
[----:B---3--:R-:W-:-:S13]  /*238690*/  LOP3.LUT P0, RZ, R8, 0x80000000, RZ, 0xc0, !PT ;  /* 0x8000000008ff7812 */ /* 0x008fda000780c0ff */
        /* <DEDUP_REMOVED lines=59> */
[----:B------:R-:W2:Y:S04]  /*238a50*/  LDL.LU R25, [R1+0x2ec] ;  /* 0x0002ec0001197983 */ /* 0x000ea80000300800 */
[----:B------:R-:W2:Y:S04]  /*238a60*/  LDL.LU.64 R12, [R1+0x47a0] ;  /* 0x0047a000010c7983 */ /* 0x000ea80000300a00 */
[----:B------:R-:W2:Y:S01]  /*238a70*/  LDL.LU.64 R14, [R1+0x47b0] ;  /* 0x0047b000010e7983 */ /* 0x000ea20000300a00 */
[----:B------:R-:W-:-:S02]  /*238a80*/  @P0 LOP3.LUT R8, R8, 0x20000000, RZ, 0xfc, !PT ;  /* 0x2000000008080812 */ /* 0x000fc400078efcff */
[----:B------:R-:W-:Y:S02]  /*238a90*/  LOP3.LUT P0, RZ, R23, 0x10, RZ, 0xc0, !PT ;  /* 0x0000001017ff7812 */ /* 0x000fe4000780c0ff */
[----:B------:R-:W-:Y:S01]  /*238aa0*/  LOP3.LUT R8, R8, 0xbfffffff, RZ, 0xc0, !PT ;  /* 0xbfffffff08087812 */ /* 0x000fe200078ec0ff */
[----:B---3--:R0:W-:Y:S10]  /*238ab0*/  @P5 STG.E.U8 desc[UR4][R16.64], R0 ;  /* 0x0000000010005986 */ /* 0x0081f4000c101104 */
[----:B------:R-:W-:-:S02]  /*238ac0*/  @P0 LOP3.LUT R8, R8, 0x40000000, RZ, 0xfc, !PT ;  /* 0x4000000008080812 */ /* 0x000fc400078efcff */
[----:B------:R-:W-:Y:S02]  /*238ad0*/  LOP3.LUT P0, RZ, R23, 0x8, RZ, 0xc0, !PT ;  /* 0x0000000817ff7812 */ /* 0x000fe4000780c0ff */
[C---:B0-----:R-:W-:Y:S01]  /*238ae0*/  PRMT R0, R24.reuse, 0x7770, RZ ;  /* 0x0000777018007816 */ /* 0x041fe200000000ff */
[----:B------:R-:W3:Y:S04]  /*238af0*/  LDL.LU.64 R16, [R1+0x47d0] ;  /* 0x0047d00001107983 */ /* 0x000ee80000300a00 */
[----:B----4-:R0:W-:Y:S02]  /*238b00*/  @P6 STG.E.U8 desc[UR4][R18.64], R0 ;  /* 0x0000000012006986 */ /* 0x0101e4000c101104 */
[----:B0-----:R-:W-:Y:S02]  /*238b10*/  PRMT R0, R24, 0x7771, RZ ;  /* 0x0000777118007816 */ /* 0x001fe400000000ff */
[----:B------:R-:W4:Y:S04]  /*238b20*/  LDL.LU.64 R18, [R1+0x47e8] ;  /* 0x0047e80001127983 */ /* 0x000f280000300a00 */
        /* <DEDUP_REMOVED lines=77> */
[----:B------:R0:W-:Y:S10]  /*239000*/  @P6 STG.E.U8 desc[UR4][R28.64], R0 ;  /* 0x000000001c006986 */ /* 0x0001f4000c101104 */
[----:B------:R-:W-:-:S02]  /*239010*/  @P0 LOP3.LUT R8, R8, 0x100000, RZ, 0xfc, !PT ;  /* 0x0010000008080812 */ /* 0x000fc400078efcff */
[----:B------:R-:W-:Y:S02]  /*239020*/  LOP3.LUT P0, RZ, R23, 0x800000, RZ, 0xc0, !PT ;  /* 0x0080000017ff7812 */ /* 0x000fe4000780c0ff */
[----:B0-----:R-:W-:Y:S01]  /*239030*/  PRMT R0, R24, 0x7771, RZ ;  /* 0x0000777118007816 */ /* 0x001fe200000000ff */
[----:B------:R-:W4:Y:S01]  /*239040*/  LDL.LU.64 R28, [R1+0x4880] ;  /* 0x00488000011c7983 */ /* 0x000f220000300a00 */
[----:B------:R-:W-:-:S03]  /*239050*/  LOP3.LUT R8, R8, 0xffdfffff, RZ, 0xc0, !PT ;  /* 0xffdfffff08087812 */ /* 0x000fc600078ec0ff */
[----:B------:R-:W3:Y:S04]  /*239060*/  LDL.LU.64 R18, [R1+0x4898] ;  /* 0x0048980001127983 */ /* 0x000ee80000300a00 */
[----:B------:R-:W3:Y:S04]  /*239070*/  LDL.LU.64 R20, [R1+0x48b0] ;  /* 0x0048b00001147983 */ /* 0x000ee80000300a00 */
[----:B------:R-:W3:Y:S04]  /*239080*/  LDL.LU R25, [R1+0x2cc] ;  /* 0x0002cc0001197983 */ /* 0x000ee80000300800 */
[----:B------:R-:W3:Y:S01]  /*239090*/  LDL.LU R22, [R1+0x2c] ;  /* 0x00002c0001167983 */ /* 0x000ee20000300800 */
[----:B------:R-:W-:-:S02]  /*2390a0*/  LOP3.LUT P5, RZ, R23, 0x100000, RZ, 0xc0, !PT ;  /* 0x0010000017ff7812 */ /* 0x000fc400078ac0ff */
[C---:B------:R-:W-:Y:S02]  /*2390b0*/  LOP3.LUT P6, RZ, R23.reuse, 0x200000, RZ, 0xc0, !PT ;  /* 0x0020000017ff7812 */ /* 0x040fe400078cc0ff */
        /* <DEDUP_REMOVED lines=16> */
[C---:B------:R-:W-:Y:S02]  /*2391c0*/  LOP3.LUT P0, RZ, R8.reuse, 0x200000, RZ, 0xc0, !PT ;  /* 0x0020000008ff7812 */ /* 0x040fe4000780c0ff */
        /* <DEDUP_REMOVED lines=59> */
[----:B------:R-:W4:Y:S04]  /*239580*/  LDL.LU.64 R28, [R1+0x4a20] ;  /* 0x004a2000011c7983 */ /* 0x000f280000300a00 */
[----:B------:R-:W2:Y:S04]  /*239590*/  LDL.LU.64 R16, [R1+0x4a28] ;  /* 0x004a280001107983 */ /* 0x000ea80000300a00 */
[----:B------:R0:W-:Y:S04]  /*2395a0*/  @P6 STG.E.U8 desc[UR4][R24.64], R0 ;  /* 0x0000000018006986 */ /* 0x0001e8000c101104 */
[----:B0-----:R-:W2:Y:S01]  /*2395b0*/  LDL.LU R24, [R1+0x280] ;  /* 0x0002800001187983 */ /* 0x001ea20000300800 */
        /* <DEDUP_REMOVED lines=11> */
[----:B------:R-:W4:Y:S01]  /*239670*/  LDL.LU R11, [R1+0x2a4] ;  /* 0x0002a400010b7983 */ /* 0x000f220000300800 */
        /* <DEDUP_REMOVED lines=21> */
[----:B0-----:R-:W4:Y:S04]  /*2397d0*/  LDL.LU.64 R10, [R1+0x4a50] ;  /* 0x004a5000010a7983 */ /* 0x001f280000300a00 */
[----:B------:R-:W4:Y:S02]  /*2397e0*/  LDL.LU.64 R6, [R1+0x4a60] ;  /* 0x004a600001067983 */ /* 0x000f240000300a00 */
[----:B------:R-:W-:-:S02]  /*2397f0*/  @P0 LOP3.LUT R8, R8, 0x400, RZ, 0xfc, !PT ;  /* 0x0000040008080812 */ /* 0x000fc400078efcff */
[----:B------:R-:W-:Y:S02]  /*239800*/  LOP3.LUT P0, RZ, R22, 0x800, RZ, 0xc0, !PT ;  /* 0x0000080016ff7812 */ /* 0x000fe4000780c0ff */
        /* <DEDUP_REMOVED lines=18> */
[----:B0-----:R-:W-:-:S11]  /*239930*/  PRMT R0, R25, 0x7772, RZ ;  /* 0x0000777219007816 */ /* 0x001fd600000000ff */
[----:B---3--:R0:W-:Y:S01]  /*239940*/  @P0 STG.E.U8 desc[UR4][R28.64], R0 ;  /* 0x000000001c000986 */ /* 0x0081e2000c101104 */
[C---:B------:R-:W-:Y:S02]  /*239950*/  LOP3.LUT P0, RZ, R8.reuse, 0x200, RZ, 0xc0, !PT ;  /* 0x0000020008ff7812 */ /* 0x040fe4000780c0ff */
[----:B0-----:R-:W-:Y:S01]  /*239960*/  PRMT R0, R25, 0x7773, RZ ;  /* 0x0000777319007816 */ /* 0x001fe200000000ff */
[----:B----4-:R0:W-:Y:S10]  /*239970*/  STL.64 [R1+0x78d0], R6 ;  /* 0x0078d00601007387 */ /* 0x0101f40000100a00 */
        /* <DEDUP_REMOVED lines=13> */
[----:B-1----:R-:W2:Y:S01]  /*239a50*/  LDL.LU.64 R10, [R1+0x78d8] ;  /* 0x0078d800010a7983 */ /* 0x002ea20000300a00 */
        /* <DEDUP_REMOVED lines=36> */
[----:B------:R-:W3:Y:S04]  /*239ca0*/  LDL.LU.64 R16, [R1+0x4ab8] ;  /* 0x004ab80001107983 */ /* 0x000ee80000300a00 */
        /* <DEDUP_REMOVED lines=8> */
[----:B--2---:R3:W-:Y:S02]  /*239d30*/  @P4 STG.E.U8 desc[UR4][R28.64], R0 ;  /* 0x000000001c004986 */ /* 0x0047e4000c101104 */
[----:B---3--:R-:W-:-:S02]  /*239d40*/  PRMT R0, R23, 0x7770, RZ ;  /* 0x0000777017007816 */ /* 0x008fc400000000ff */
[----:B------:R-:W2:Y:S04]  /*239d50*/  LDL.LU.64 R28, [R1+0x4ad8] ;  /* 0x004ad800011c7983 */ /* 0x000ea80000300a00 */
[----:B------:R0:W-:Y:S04]  /*239d60*/  @P5 STG.E.U8 desc[UR4][R16.64], R0 ;  /* 0x0000000010005986 */ /* 0x0001e8000c101104 */
[----:B0-----:R-:W3:Y:S04]  /*239d70*/  LDL.LU R16, [R1+0x298] ;  /* 0x0002980001107983 */ /* 0x001ee80000300800 */
        /* <DEDUP_REMOVED lines=26> */
[----:B------:R-:W-:Y:S01]  /*239f20*/  PRMT R0, R23, 0x7771, RZ ;  /* 0x0000777117007816 */ /* 0x000fe200000000ff */
[----:B------:R-:W3:Y:S02]  /*239f30*/  LDL.LU.64 R4, [R1+0x4b00] ;  /* 0x004b000001047983 */ /* 0x000ee40000300a00 */
[----:B------:R-:W-:Y:S02]  /*239f40*/  @P0 LOP3.LUT R8, R8, 0x2, RZ, 0xfc, !PT ;  /* 0x0000000208080812 */ /* 0x000fe400078efcff */
[----:B------:R-:W-:Y:S01]  /*239f50*/  LOP3.LUT P0, RZ, R22, 0x40000000, RZ, 0xc0, !PT ;  /* 0x4000000016ff7812 */ /* 0x000fe2000780c0ff */
[----:B------:R-:W3:Y:S04]  /*239f60*/  LDL.LU.64 R2, [R1+0x4b08] ;  /* 0x004b080001027983 */ /* 0x000ee80000300a00 */
[----:B------:R-:W3:Y:S01]  /*239f70*/  LDL.LU R24, [R1+0x288] ;  /* 0x0002880001187983 */ /* 0x000ee20000300800 */
[----:B------:R-:W-:-:S03]  /*239f80*/  LOP3.LUT R8, R8, 0xfffffffb, RZ, 0xc0, !PT ;  /* 0xfffffffb08087812 */ /* 0x000fc600078ec0ff */
[----:B------:R-:W3:Y:S04]  /*239f90*/  LDL.LU.64 R12, [R1+0x4b10] ;  /* 0x004b1000010c7983 */ /* 0x000ee80000300a00 */
[----:B------:R-:W3:Y:S01]  /*239fa0*/  LDL.LU.64 R14, [R1+0x4b18] ;  /* 0x004b1800010e7983 */ /* 0x000ee20000300a00 */
[----:B------:R-:W-:Y:S02]  /*239fb0*/  @P0 LOP3.LUT R8, R8, 0x4, RZ, 0xfc, !PT ;  /* 0x0000000408080812 */ /* 0x000fe400078efcff */
        /* <DEDUP_REMOVED lines=23> */
[----:B------:R-:W-:-:S03]  /*23a130*/  LOP3.LUT P0, RZ, R8, 0x1, RZ, 0xc0, !PT ;  /* 0x0000000108ff7812 */ /* 0x000fc6000780c0ff */
[----:B------:R-:W3:Y:S01]  /*23a140*/  LDL.LU.64 R8, [R1+0x4af0] ;  /* 0x004af00001087983 */ /* 0x000ee20000300a00 */
[----:B------:R-:W-:-:S09]  /*23a150*/  PRMT R0, R11, 0x7772, RZ ;  /* 0x000077720b007816 */ /* 0x000fd200000000ff */
        /* <DEDUP_REMOVED lines=36> */
[----:B------:R-:W-:Y:S02]  /*23a3a0*/  PRMT R0, R17, 0x7771, RZ ;  /* 0x0000777111007816 */ /* 0x000fe400000000ff */
[----:B------:R-:W-:Y:S01]  /*23a3b0*/  LOP3.LUT P5, RZ, R25, 0x2000, RZ, 0xc0, !PT ;  /* 0x0000200019ff7812 */ /* 0x000fe200078ac0ff */
[----:B------:R-:W4:Y:S04]  /*23a3c0*/  LDL.LU.64 R18, [R1+0x4b58] ;  /* 0x004b580001127983 */ /* 0x000f280000300a00 */
[----:B------:R-:W4:Y:S04]  /*23a3d0*/  LDL.LU.64 R20, [R1+0x4b60] ;  /* 0x004b600001147983 */ /* 0x000f280000300a00 */
[----:B------:R0:W-:Y:S02]  /*23a3e0*/  @P6 STG.E.U8 desc[UR4][R28.64], R0 ;  /* 0x000000001c006986 */ /* 0x0001e4000c101104 */
[----:B0-----:R-:W-:-:S02]  /*23a3f0*/  PRMT R0, R17, 0x7772, RZ ;  /* 0x0000777211007816 */ /* 0x001fc400000000ff */
        /* <DEDUP_REMOVED lines=36> */
[----:B----4-:R-:W-:Y:S02]  /*23a640*/  PRMT R0, R24, 0x7770, RZ ;  /* 0x0000777018007816 */ /* 0x010fe400000000ff */
[----:B------:R-:W-:Y:S01]  /*23a650*/  LOP3.LUT R10, R10, 0xfdffffff, RZ, 0xc0, !PT ;  /* 0xfdffffff0a0a7812 */ /* 0x000fe200078ec0ff */
[----:B------:R-:W4:Y:S04]  /*23a660*/  LDL.LU R12, [R1+0x28c] ;  /* 0x00028c00010c7983 */ /* 0x000f280000300800 */
[----:B------:R-:W4:Y:S04]  /*23a670*/  LDL.LU.64 R6, [R1+0x4b98] ;  /* 0x004b980001067983 */ /* 0x000f280000300a00 */
[----:B------:R-:W4:Y:S04]  /*23a680*/  LDL.LU.64 R4, [R1+0x4ba0] ;  /* 0x004ba00001047983 */ /* 0x000f280000300a00 */
[----:B------:R-:W4:Y:S01]  /*23a690*/  LDL.LU.64 R2, [R1+0x4ba8] ;  /* 0x004ba80001027983 */ /* 0x000f220000300a00 */
[----:B------:R-:W-:-:S02]  /*23a6a0*/  @P0 LOP3.LUT R10, R10, 0x2000000, RZ, 0xfc, !PT ;  /* 0x020000000a0a0812 */ /* 0x000fc400078efcff */
[----:B------:R-:W-:Y:S02]  /*23a6b0*/  LOP3.LUT P0, RZ, R25, 0x10000, RZ, 0xc0, !PT ;  /* 0x0001000019ff7812 */ /* 0x000fe4000780c0ff */
[----:B------:R-:W-:Y:S01]  /*23a6c0*/  LOP3.LUT R10, R10, 0xfbffffff, RZ, 0xc0, !PT ;  /* 0xfbffffff0a0a7812 */ /* 0x000fe200078ec0ff */
[----:B------:R0:W-:Y:S10]  /*23a6d0*/  @P6 STG.E.U8 desc[UR4][R18.64], R0 ;  /* 0x0000000012006986 */ /* 0x0001f4000c101104 */
[----:B------:R-:W-:-:S02]  /*23a6e0*/  @P0 LOP3.LUT R10, R10, 0x4000000, RZ, 0xfc, !PT ;  /* 0x040000000a0a0812 */ /* 0x000fc400078efcff */
        /* <DEDUP_REMOVED lines=14> */
[----:B------:R-:W4:Y:S01]  /*23a7d0*/  LDL.LU.64 R20, [R1+0x4bc8] ;  /* 0x004bc80001147983 */ /* 0x000f220000300a00 */
[----:B0-----:R-:W-:-:S03]  /*23a7e0*/  PRMT R0, R13, 0x7770, RZ ;  /* 0x000077700d007816 */ /* 0x001fc600000000ff */
[----:B------:R-:W4:Y:S04]  /*23a7f0*/  LDL.LU.64 R22, [R1+0x4bd0] ;  /* 0x004bd00001167983 */ /* 0x000f280000300a00 */
[----:B------:R-:W4:Y:S04]  /*23a800*/  LDL.LU R24, [R1+0x260] ;  /* 0x0002600001187983 */ /* 0x000f280000300800 */
[----:B---3--:R0:W-:Y:S01]  /*23a810*/  @P0 STG.E.U8 desc[UR4][R26.64], R0 ;  /* 0x000000001a000986 */ /* 0x0081e2000c101104 */
[C---:B------:R-:W-:Y:S02]  /*23a820*/  LOP3.LUT P0, RZ, R10.reuse, 0x800000, RZ, 0xc0, !PT ;  /* 0x008000000aff7812 */ /* 0x040fe4000780c0ff */
        /* <DEDUP_REMOVED lines=83> */
[----:B------:R-:W2:Y:S04]  /*23ad60*/  LDL.LU R17, [R1+0x274] ;  /* 0x0002740001117983 */ /* 0x000ea80000300800 */
[----:B------:R-:W2:Y:S04]  /*23ad70*/  LDL.LU.64 R2, [R1+0x4c38] ;  /* 0x004c380001027983 */ /* 0x000ea80000300a00 */
[----:B------:R-:W2:Y:S04]  /*23ad80*/  LDL.LU.64 R12, [R1+0x4c40] ;  /* 0x004c4000010c7983 */ /* 0x000ea80000300a00 */
[----:B------:R-:W2:Y:S01]  /*23ad90*/  LDL.LU R28, [R1+0x264] ;  /* 0x00026400011c7983 */ /* 0x000ea20000300800 */
[----:B------:R-:W-:-:S02]  /*23ada0*/  @P0 LOP3.LUT R10, R10, 0x10000, RZ, 0xfc, !PT ;  /* 0x000100000a0a0812 */ /* 0x000fc400078efcff */
[----:B------:R-:W-:Y:S02]  /*23adb0*/  LOP3.LUT P0, RZ, R29, 0x8, RZ, 0xc0, !PT ;  /* 0x000000081dff7812 */ /* 0x000fe4000780c0ff */
[----:B------:R-:W-:Y:S01]  /*23adc0*/  LOP3.LUT R10, R10, 0xfffdffff, RZ, 0xc0, !PT ;  /* 0xfffdffff0a0a7812 */ /* 0x000fe200078ec0ff */
[----:B---3--:R0:W-:Y:S10]  /*23add0*/  @P5 STG.E.U8 desc[UR4][R14.64], R0 ;  /* 0x000000000e005986 */ /* 0x0081f4000c101104 */
[----:B------:R-:W-:-:S02]  /*23ade0*/  @P0 LOP3.LUT R10, R10, 0x20000, RZ, 0xfc, !PT ;  /* 0x000200000a0a0812 */ /* 0x000fc400078efcff */
[----:B------:R-:W-:Y:S02]  /*23adf0*/  LOP3.LUT P0, RZ, R29, 0x4, RZ, 0xc0, !PT ;  /* 0x000000041dff7812 */ /* 0x000fe4000780c0ff */
[----:B0-----:R-:W-:Y:S01]  /*23ae00*/  PRMT R0, R24, 0x7773, RZ ;  /* 0x0000777318007816 */ /* 0x001fe200000000ff */
        /* <DEDUP_REMOVED lines=43> */
[----:B0-----:R-:W-:Y:S02]  /*23b0c0*/  PRMT R0, R17, 0x7773, RZ ;  /* 0x0000777311007816 */ /* 0x001fe400000000ff */
[----:B------:R-:W2:Y:S04]  /*23b0d0*/  LDL.LU.64 R14, [R1+0x4c78] ;  /* 0x004c7800010e7983 */ /* 0x000ea80000300a00 */
[----:B------:R-:W3:Y:S04]  /*23b0e0*/  LDL.LU.64 R16, [R1+0x4c80] ;  /* 0x004c800001107983 */ /* 0x000ee80000300a00 */
[----:B----4-:R0:W-:Y:S02]  /*23b0f0*/  @P2 STG.E.U8 desc[UR4][R18.64], R0 ;  /* 0x0000000012002986 */ /* 0x0101e4000c101104 */
[----:B0-----:R-:W-:-:S02]  /*23b100*/  PRMT R0, R28, 0x7770, RZ ;  /* 0x000077701c007816 */ /* 0x001fc400000000ff */
[----:B------:R-:W4:Y:S04]  /*23b110*/  LDL.LU.64 R18, [R1+0x4c88] ;  /* 0x004c880001127983 */ /* 0x000f280000300a00 */
[----:B------:R0:W-:Y:S04]  /*23b120*/  @P3 STG.E.U8 desc[UR4][R20.64], R0 ;  /* 0x0000000014003986 */ /* 0x0001e8000c101104 */
[----:B0-----:R-:W2:Y:S01]  /*23b130*/  LDL.LU R21, [R1+0x254] ;  /* 0x0002540001157983 */ /* 0x001ea20000300800 */
        /* <DEDUP_REMOVED lines=24> */
[----:B------:R-:W-:Y:S02]  /*23b2c0*/  PRMT R0, R28, 0x7771, RZ ;  /* 0x000077711c007816 */ /* 0x000fe400000000ff */
[----:B------:R-:W-:Y:S02]  /*23b2d0*/  LOP3.LUT R10, R10, 0xffffff7f, RZ, 0xc0, !PT ;  /* 0xffffff7f0a0a7812 */ /* 0x000fe400078ec0ff */
[C---:B------:R-:W-:Y:S01]  /*23b2e0*/  LOP3.LUT P6, RZ, R29.reuse, 0x20000, RZ, 0xc0, !PT ;  /* 0x000200001dff7812 */ /* 0x040fe200078cc0ff */
[----:B------:R0:W-:Y:S01]  /*23b2f0*/  @P4 STG.E.U8 desc[UR4][R22.64], R0 ;  /* 0x0000000016004986 */ /* 0x0001e2000c101104 */
[----:B------:R-:W-:-:S05]  /*23b300*/  LOP3.LUT P4, RZ, R29, 0x40000, RZ, 0xc0, !PT ;  /* 0x000400001dff7812 */ /* 0x000fca000788c0ff */
[----:B------:R-:W-:Y:S02]  /*23b310*/  @P0 LOP3.LUT R10, R10, 0x80, RZ, 0xfc, !PT ;  /* 0x000000800a0a0812 */ /* 0x000fe400078efcff */
[----:B------:R-:W-:Y:S02]  /*23b320*/  LOP3.LUT P0, RZ, R29, 0x400000, RZ, 0xc0, !PT ;  /* 0x004000001dff7812 */ /* 0x000fe4000780c0ff */
[----:B0-----:R-:W-:-:S05]  /*23b330*/  PRMT R0, R28, 0x7772, RZ ;  /* 0x000077721c007816 */ /* 0x001fca00000000ff */
[----:B------:R0:W-:Y:S01]  /*23b340*/  @P5 STG.E.U8 desc[UR4][R26.64], R0 ;  /* 0x000000001a005986 */ /* 0x0001e2000c101104 */
[----:B------:R-:W-:Y:S02]  /*23b350*/  LOP3.LUT R10, R10, 0xfffffeff, RZ, 0xc0, !PT ;  /* 0xfffffeff0a0a7812 */ /* 0x000fe400078ec0ff */
[C---:B------:R-:W-:Y:S02]  /*23b360*/  LOP3.LUT P5, RZ, R29.reuse, 0x80000, RZ, 0xc0, !PT ;  /* 0x000800001dff7812 */ /* 0x040fe400078ac0ff */
[----:B------:R-:W-:Y:S02]  /*23b370*/  LOP3.LUT P1, RZ, R29, 0x80000000, RZ, 0xc0, !PT ;  /* 0x800000001dff7812 */ /* 0x000fe4000782c0ff */
[----:B0-----:R-:W-:Y:S02]  /*23b380*/  PRMT R0, R28, 0x7773, RZ ;  /* 0x000077731c007816 */ /* 0x001fe400000000ff */
[----:B------:R-:W-:-:S03]  /*23b390*/  @P0 LOP3.LUT R10, R10, 0x100, RZ, 0xfc, !PT ;  /* 0x000001000a0a0812 */ /* 0x000fc600078efcff */
[----:B------:R0:W-:Y:S01]  /*23b3a0*/  @P6 STG.E.U8 desc[UR4][R24.64], R0 ;  /* 0x0000000018006986 */ /* 0x0001e2000c101104 */
[C---:B------:R-:W-:Y:S02]  /*23b3b0*/  LOP3.LUT P6, RZ, R29.reuse, 0x100000, RZ, 0xc0, !PT ;  /* 0x001000001dff7812 */ /* 0x040fe400078cc0ff */
[----:B------:R-:W-:Y:S01]  /*23b3c0*/  LOP3.LUT P0, RZ, R29, 0x200000, RZ, 0xc0, !PT ;  /* 0x002000001dff7812 */ /* 0x000fe2000780c0ff */
[----:B0-----:R-:W3:Y:S04]  /*23b3d0*/  LDL.LU.64 R24, [R1+0x4c90] ;  /* 0x004c900001187983 */ /* 0x001ee80000300a00 */
[----:B------:R-:W3:Y:S04]  /*23b3e0*/  LDL.LU.64 R22, [R1+0x4c98] ;  /* 0x004c980001167983 */ /* 0x000ee80000300a00 */
[----:B------:R-:W3:Y:S04]  /*23b3f0*/  LDL.LU R11, [R1+0x244] ;  /* 0x00024400010b7983 */ /* 0x000ee80000300800 */
[----:B------:R-:W3:Y:S04]  /*23b400*/  LDL.LU R27, [R1+0x38] ;  /* 0x00003800011b7983 */ /* 0x000ee80000300800 */
[----:B------:R-:W3:Y:S04]  /*23b410*/  LDL.LU.64 R28, [R1+0x4ca0] ;  /* 0x004ca000011c7983 */ /* 0x000ee80000300a00 */
[----:B------:R-:W3:Y:S01]  /*23b420*/  LDL.LU R26, [R1+0x278] ;  /* 0x00027800011a7983 */ /* 0x000ee20000300800 */
[----:B--2---:R-:W-:-:S05]  /*23b430*/  PRMT R0, R21, 0x7770, RZ ;  /* 0x0000777015007816 */ /* 0x004fca00000000ff */
[----:B------:R0:W-:Y:S04]  /*23b440*/  @P4 STG.E.U8 desc[UR4][R14.64], R0 ;  /* 0x000000000e004986 */ /* 0x0001e8000c101104 */
[----:B0-----:R-:W2:Y:S04]  /*23b450*/  LDL.LU.64 R14, [R1+0x4cb8] ;  /* 0x004cb800010e7983 */ /* 0x001ea80000300a00 */
        /* <DEDUP_REMOVED lines=45> */
[----:B0-----:R-:W-:Y:S01]  /*23b730*/  PRMT R0, R26, 0x7771, RZ ;  /* 0x000077711a007816 */ /* 0x001fe200000000ff */
[----:B------:R-:W2:Y:S10]  /*23b740*/  LDL.LU R14, [R1+0x788c] ;  /* 0x00788c00010e7983 */ /* 0x000eb40000300800 */
[----:B---3--:R0:W-:Y:S01]  /*23b750*/  @P0 STG.E.U8 desc[UR4][R16.64], R0 ;  /* 0x0000000010000986 */ /* 0x0081e2000c101104 */
[----:B------:R-:W-:-:S02]  /*23b760*/  LOP3.LUT P0, RZ, R10, 0x4, RZ, 0xc0, !PT ;  /* 0x000000040aff7812 */ /* 0x000fc4000780c0ff */
[----:B0-----:R-:W-:Y:S01]  /*23b770*/  PRMT R0, R26, 0x7772, RZ ;  /* 0x000077721a007816 */ /* 0x001fe200000000ff */
[----:B------:R-:W3:Y:S10]  /*23b780*/  LDL.LU R16, [R1+0x7888] ;  /* 0x0078880001107983 */ /* 0x000ef40000300800 */
        /* <DEDUP_REMOVED lines=12> */
[----:B------:R-:W4:Y:S04]  /*23b850*/  LDL.LU.64 R12, [R1+0x4d10] ;  /* 0x004d1000010c7983 */ /* 0x000f280000300a00 */
        /* <DEDUP_REMOVED lines=8> */
[----:B------:R-:W2:Y:S04]  /*23b8e0*/  LDL.LU.64 R18, [R1+0x4d20] ;  /* 0x004d200001127983 */ /* 0x000ea80000300a00 */
[----:B------:R-:W2:Y:S04]  /*23b8f0*/  LDL.LU.64 R20, [R1+0x4d28] ;  /* 0x004d280001147983 */ /* 0x000ea80000300a00 */
[----:B------:R-:W2:Y:S01]  /*23b900*/  LDL.LU R26, [R1+0x248] ;  /* 0x00024800011a7983 */ /* 0x000ea20000300800 */
[----:B------:R-:W-:-:S02]  /*23b910*/  LOP3.LUT P4, RZ, R27, 0x20, RZ, 0xc0, !PT ;  /* 0x000000201bff7812 */ /* 0x000fc4000788c0ff */
[----:B------:R-:W-:Y:S02]  /*23b920*/  LOP3.LUT P5, RZ, R27, 0x40, RZ, 0xc0, !PT ;  /* 0x000000401bff7812 */ /* 0x000fe400078ac0ff */
[----:B------:R-:W-:Y:S01]  /*23b930*/  PRMT R0, R25, 0x7773, RZ ;  /* 0x0000777319007816 */ /* 0x000fe200000000ff */
[----:B------:R-:W3:Y:S04]  /*23b940*/  LDL.LU.64 R22, [R1+0x4d30] ;  /* 0x004d300001167983 */ /* 0x000ee80000300a00 */
[----:B------:R-:W3:Y:S04]  /*23b950*/  LDL.LU R15, [R1+0x27c] ;  /* 0x00027c00010f7983 */ /* 0x000ee80000300800 */
[----:B------:R-:W3:Y:S04]  /*23b960*/  LDL.LU.64 R24, [R1+0x4d38] ;  /* 0x004d380001187983 */ /* 0x000ee80000300a00 */
[----:B----4-:R2:W-:Y:S02]  /*23b970*/  @P4 STG.E.U8 desc[UR4][R12.64], R0 ;  /* 0x000000000c004986 */ /* 0x0105e4000c101104 */
[----:B--2---:R-:W-:-:S05]  /*23b980*/  PRMT R0, R26, 0x7770, RZ ;  /* 0x000077701a007816 */ /* 0x004fca00000000ff */
[----:B------:R0:W-:Y:S04]  /*23b990*/  @P5 STG.E.U8 desc[UR4][R28.64], R0 ;  /* 0x000000001c005986 */ /* 0x0001e8000c101104 */
[----:B0-----:R-:W2:Y:S04]  /*23b9a0*/  LDL.LU.64 R28, [R1+0x4d40] ;  /* 0x004d4000011c7983 */ /* 0x001ea80000300a00 */
[----:B------:R-:W4:Y:S04]  /*23b9b0*/  LDL.LU.64 R10, [R1+0x4d58] ;  /* 0x004d5800010a7983 */ /* 0x000f280000300a00 */
        /* <DEDUP_REMOVED lines=25> */
[C---:B------:R-:W-:Y:S02]  /*23bb50*/  LOP3.LUT P0, RZ, R27.reuse, 0x400, RZ, 0xc0, !PT ;  /* 0x000004001bff7812 */ /* 0x040fe4000780c0ff */
[----:B------:R-:W-:Y:S02]  /*23bb60*/  LOP3.LUT P6, RZ, R27, 0x80, RZ, 0xc0, !PT ;  /* 0x000000801bff7812 */ /* 0x000fe400078cc0ff */
[----:B------:R-:W-:Y:S02]  /*23bb70*/  PRMT R0, R26, 0x7771, RZ ;  /* 0x000077711a007816 */ /* 0x000fe400000000ff */
[----:B------:R-:W-:Y:S01]  /*23bb80*/  LOP3.LUT R14, R14, 0xbfffffff, RZ, 0xc0, !PT ;  /* 0xbfffffff0e0e7812 */ /* 0x000fe200078ec0ff */
[----:B------:R-:W4:Y:S04]  /*23bb90*/  LDL.LU R17, [R1+0x26c] ;  /* 0x00026c0001117983 */ /* 0x000f280000300800 */
        /* <DEDUP_REMOVED lines=11> */
[----:B0-----:R-:W-:Y:S02]  /*23bc50*/  PRMT R0, R26, 0x7773, RZ ;  /* 0x000077731a007816 */ /* 0x001fe400000000ff */
[----:B------:R-:W4:Y:S09]  /*23bc60*/  LDL.LU R26, [R1+0x25c] ;  /* 0x00025c00011a7983 */ /* 0x000f320000300800 */
[----:B---3--:R0:W-:Y:S01]  /*23bc70*/  @P0 STG.E.U8 desc[UR4][R22.64], R0 ;  /* 0x0000000016000986 */ /* 0x0081e2000c101104 */
[----:B------:R-:W-:-:S03]  /*23bc80*/  LOP3.LUT P0, RZ, R14, 0x40000000, RZ, 0xc0, !PT ;  /* 0x400000000eff7812 */ /* 0x000fc6000780c0ff */
[----:B------:R-:W3:Y:S04]  /*23bc90*/  LDL.LU.64 R4, [R1+0x4d70] ;  /* 0x004d700001047983 */ /* 0x000ee80000300a00 */
[----:B------:R-:W3:Y:S04]  /*23bca0*/  LDL.LU.64 R2, [R1+0x4d78] ;  /* 0x004d780001027983 */ /* 0x000ee80000300a00 */
[----:B------:R-:W3:Y:S04]  /*23bcb0*/  LDL.LU.64 R12, [R1+0x4d80] ;  /* 0x004d8000010c7983 */ /* 0x000ee80000300a00 */
[----:B------:R-:W3:Y:S04]  /*23bcc0*/  LDL.LU.64 R18, [R1+0x4d88] ;  /* 0x004d880001127983 */ /* 0x000ee80000300a00 */
[----:B------:R-:W3:Y:S01]  /*23bcd0*/  LDL.LU.64 R20, [R1+0x4d90] ;  /* 0x004d900001147983 */ /* 0x000ee20000300a00 */
[----:B0-----:R-:W-:-:S03]  /*23bce0*/  PRMT R0, R15, 0x7770, RZ ;  /* 0x000077700f007816 */ /* 0x001fc600000000ff */
[----:B------:R-:W3:Y:S04]  /*23bcf0*/  LDL.LU.64 R22, [R1+0x4d98] ;  /* 0x004d980001167983 */ /* 0x000ee80000300a00 */
[----:B------:R0:W-:Y:S01]  /*23bd00*/  @P0 STG.E.U8 desc[UR4][R24.64], R0 ;  /* 0x0000000018000986 */ /* 0x0001e2000c101104 */
[C---:B------:R-:W-:Y:S02]  /*23bd10*/  LOP3.LUT P0, RZ, R14.reuse, 0x20000000, RZ, 0xc0, !PT ;  /* 0x200000000eff7812 */ /* 0x040fe4000780c0ff */
[----:B0-----:R-:W-:Y:S01]  /*23bd20*/  PRMT R0, R15, 0x7771, RZ ;  /* 0x000077710f007816 */ /* 0x001fe200000000ff */
[----:B------:R-:W3:Y:S10]  /*23bd30*/  LDL.LU R24, [R1+0x24c] ;  /* 0x00024c0001187983 */ /* 0x000ef40000300800 */
[----:B--2---:R0:W-:Y:S01]  /*23bd40*/  @P0 STG.E.U8 desc[UR4][R28.64], R0 ;  /* 0x000000001c000986 */ /* 0x0041e2000c101104 */
[----:B------:R-:W-:-:S02]  /*23bd50*/  LOP3.LUT P0, RZ, R14, 0x10000000, RZ, 0xc0, !PT ;  /* 0x100000000eff7812 */ /* 0x000fc4000780c0ff */
[----:B0-----:R-:W-:Y:S01]  /*23bd60*/  PRMT R0, R15, 0x7772, RZ ;  /* 0x000077720f007816 */ /* 0x001fe200000000ff */
[----:B------:R-:W2:Y:S10]  /*23bd70*/  LDL.LU.64 R28, [R1+0x4da0] ;  /* 0x004da000011c7983 */ /* 0x000eb40000300a00 */
[----:B----4-:R0:W-:Y:S04]  /*23bd80*/  @P0 STG.E.U8 desc[UR4][R10.64], R0 ;  /* 0x000000000a000986 */ /* 0x0101e8000c101104 */
[----:B0-----:R-:W4:Y:S01]  /*23bd90*/  LDL.LU.64 R10, [R1+0x7880] ;  /* 0x00788000010a7983 */ /* 0x001f220000300a00 */
[----:B------:R-:W-:-:S02]  /*23bda0*/  LOP3.LUT P0, RZ, R14, 0x8000000, RZ, 0xc0, !PT ;  /* 0x080000000eff7812 */ /* 0x000fc4000780c0ff */
[----:B------:R-:W-:Y:S01]  /*23bdb0*/  PRMT R0, R15, 0x7773, RZ ;  /* 0x000077730f007816 */ /* 0x000fe200000000ff */
[----:B------:R-:W2:Y:S10]  /*23bdc0*/  LDL.LU R25, [R1+0x3c] ;  /* 0x00003c0001197983 */ /* 0x000eb40000300800 */
[----:B----4-:R0:W-:Y:S04]  /*23bdd0*/  @P0 STG.E.U8 desc[UR4][R10.64], R0 ;  /* 0x000000000a000986 */ /* 0x0101e8000c101104 */
[----:B0-----:R-:W4:Y:S01]  /*23bde0*/  LDL.LU.64 R10, [R1+0x7878] ;  /* 0x00787800010a7983 */ /* 0x001f220000300a00 */
        /* <DEDUP_REMOVED lines=17> */
[----:B---3--:R0:W-:Y:S02]  /*23bf00*/  @P0 STG.E.U8 desc[UR4][R4.64], R0 ;  /* 0x0000000004000986 */ /* 0x0081e4000c101104 */
        /* <DEDUP_REMOVED lines=55> */
[----:B------:R-:W2:Y:S04]  /*23c280*/  LDL.LU R17, [R1+0x210] ;  /* 0x0002100001117983 */ /* 0x000ea80000300800 */
[----:B------:R-:W2:Y:S01]  /*23c290*/  LDL.LU.64 R6, [R1+0x4df8] ;  /* 0x004df80001067983 */ /* 0x000ea20000300a00 */
[----:B------:R-:W-:-:S03]  /*23c2a0*/  LOP3.LUT R14, R14, 0xffdfffff, RZ, 0xc0, !PT ;  /* 0xffdfffff0e0e7812 */ /* 0x000fc600078ec0ff */
[----:B------:R-:W2:Y:S04]  /*23c2b0*/  LDL.LU.64 R4, [R1+0x4e00] ;  /* 0x004e000001047983 */ /* 0x000ea80000300a00 */
[----:B------:R-:W2:Y:S04]  /*23c2c0*/  LDL.LU R24, [R1+0x200] ;  /* 0x0002000001187983 */ /* 0x000ea80000300800 */
[----:B------:R-:W2:Y:S01]  /*23c2d0*/  LDL.LU.64 R2, [R1+0x4e08] ;  /* 0x004e080001027983 */ /* 0x000ea20000300a00 */
[----:B------:R-:W-:Y:S02]  /*23c2e0*/  @P0 LOP3.LUT R14, R14, 0x200000, RZ, 0xfc, !PT ;  /* 0x002000000e0e0812 */ /* 0x000fe400078efcff */
[----:B------:R-:W-:-:S02]  /*23c2f0*/  LOP3.LUT P0, RZ, R27, 0x10000000, RZ, 0xc0, !PT ;  /* 0x100000001bff7812 */ /* 0x000fc4000780c0ff */
        /* <DEDUP_REMOVED lines=61> */
[----:B------:R0:W-:Y:S02]  /*23c6d0*/  @P5 STG.E.U8 desc[UR4][R26.64], R0 ;  /* 0x000000001a005986 */ /* 0x0001e4000c101104 */
[----:B0-----:R-:W-:-:S05]  /*23c6e0*/  PRMT R0, R15, 0x7770, RZ ;  /* 0x000077700f007816 */ /* 0x001fca00000000ff */
[----:B------:R0:W-:Y:S04]  /*23c6f0*/  @P6 STG.E.U8 desc[UR4][R28.64], R0 ;  /* 0x000000001c006986 */ /* 0x0001e8000c101104 */
[----:B0-----:R-:W3:Y:S01]  /*23c700*/  LDL.LU.64 R28, [R1+0x4e48] ;  /* 0x004e4800011c7983 */ /* 0x001ee20000300a00 */
[C---:B------:R-:W-:Y:S02]  /*23c710*/  LOP3.LUT P4, RZ, R25.reuse, 0x800, RZ, 0xc0, !PT ;  /* 0x0000080019ff7812 */ /* 0x040fe4000788c0ff */
        /* <DEDUP_REMOVED lines=9> */
[----:B---3--:R0:W-:Y:S04]  /*23c7b0*/  @P5 STG.E.U8 desc[UR4][R28.64], R0 ;  /* 0x000000001c005986 */ /* 0x0081e8000c101104 */
[----:B0-----:R-:W3:Y:S04]  /*23c7c0*/  LDL.LU.64 R28, [R1+0x4e70] ;  /* 0x004e7000011c7983 */ /* 0x001ee80000300a00 */
        /* <DEDUP_REMOVED lines=37> */
[----:B0-----:R-:W-:Y:S02]  /*23ca20*/  PRMT R0, R24, 0x7770, RZ ;  /* 0x0000777018007816 */ /* 0x001fe400000000ff */
[----:B------:R-:W4:Y:S04]  /*23ca30*/  LDL.LU R27, [R1+0x204] ;  /* 0x00020400011b7983 */ /* 0x000f280000300800 */
[----:B------:R-:W4:Y:S04]  /*23ca40*/  LDL.LU.64 R8, [R1+0x4e90] ;  /* 0x004e900001087983 */ /* 0x000f280000300a00 */
[----:B------:R-:W4:Y:S04]  /*23ca50*/  LDL.LU.64 R6, [R1+0x4e98] ;  /* 0x004e980001067983 */ /* 0x000f280000300a00 */
[----:B------:R-:W4:Y:S04]  /*23ca60*/  LDL.LU.64 R4, [R1+0x4ea0] ;  /* 0x004ea00001047983 */ /* 0x000f280000300a00 */
[----:B------:R0:W-:Y:S01]  /*23ca70*/  @P0 STG.E.U8 desc[UR4][R18.64], R0 ;  /* 0x0000000012000986 */ /* 0x0001e2000c101104 */
[----:B------:R-:W-:-:S03]  /*23ca80*/  LOP3.LUT P0, RZ, R14, 0x2000, RZ, 0xc0, !PT ;  /* 0x000020000eff7812 */ /* 0x000fc6000780c0ff */
[----:B------:R-:W4:Y:S04]  /*23ca90*/  LDL.LU.64 R2, [R1+0x4ea8] ;  /* 0x004ea80001027983 */ /* 0x000f280000300a00 */
[----:B------:R-:W4:Y:S04]  /*23caa0*/  LDL.LU.64 R12, [R1+0x4eb0] ;  /* 0x004eb000010c7983 */ /* 0x000f280000300a00 */
[----:B------:R-:W4:Y:S01]  /*23cab0*/  LDL.LU R26, [R1+0x238] ;  /* 0x00023800011a7983 */ /* 0x000f220000300800 */
        /* <DEDUP_REMOVED lines=48> */
[----:B------:R0:W-:Y:S01]  /*23cdc0*/  @P5 STG.E.U8 desc[UR4][R22.64], R0 ;  /* 0x0000000016005986 */ /* 0x0001e2000c101104 */
[C---:B------:R-:W-:Y:S02]  /*23cdd0*/  LOP3.LUT P4, RZ, R25.reuse, 0x40000000, RZ, 0xc0, !PT ;  /* 0x4000000019ff7812 */ /* 0x040fe4000788c0ff */
[----:B------:R-:W-:Y:S02]  /*23cde0*/  LOP3.LUT P5, RZ, R25, 0x80000000, RZ, 0xc0, !PT ;  /* 0x8000000019ff7812 */ /* 0x000fe400078ac0ff */
[----:B0-----:R-:W-:Y:S02]  /*23cdf0*/  PRMT R0, R26, 0x7773, RZ ;  /* 0x000077731a007816 */ /* 0x001fe400000000ff */
[----:B------:R-:W2:Y:S04]  /*23ce00*/  LDL.LU.64 R26, [R1+0x4ed8] ;  /* 0x004ed800011a7983 */ /* 0x000ea80000300a00 */
[----:B---3--:R0:W-:Y:S04]  /*23ce10*/  @P6 STG.E.U8 desc[UR4][R28.64], R0 ;  /* 0x000000001c006986 */ /* 0x0081e8000c101104 */
[----:B0-----:R-:W3:Y:S04]  /*23ce20*/  LDL.LU.64 R28, [R1+0x4ee0] ;  /* 0x004ee000011c7983 */ /* 0x001ee80000300a00 */
[----:B------:R-:W4:Y:S04]  /*23ce30*/  LDL.LU.64 R18, [R1+0x4ee8] ;  /* 0x004ee80001127983 */ /* 0x000f280000300a00 */
[----:B------:R-:W2:Y:S01]  /*23ce40*/  LDL.LU R25, [R1+0x228] ;  /* 0x0002280001197983 */ /* 0x000ea20000300800 */
[----:B------:R-:W-:-:S02]  /*23ce50*/  LOP3.LUT P0, RZ, R24, 0x400, RZ, 0xc0, !PT ;  /* 0x0000040018ff7812 */ /* 0x000fc4000780c0ff */
[----:B------:R-:W-:Y:S01]  /*23ce60*/  LOP3.LUT R16, R16, 0xefffffff, RZ, 0xc0, !PT ;  /* 0xefffffff10107812 */ /* 0x000fe200078ec0ff */
[----:B------:R-:W3:Y:S04]  /*23ce70*/  LDL.LU.64 R20, [R1+0x4ef0] ;  /* 0x004ef00001147983 */ /* 0x000ee80000300a00 */
[----:B------:R-:W3:Y:S04]  /*23ce80*/  LDL.LU.64 R22, [R1+0x4ef8] ;  /* 0x004ef80001167983 */ /* 0x000ee80000300a00 */
[----:B------:R-:W3:Y:S02]  /*23ce90*/  LDL.LU R15, [R1+0x218] ;  /* 0x00021800010f7983 */ /* 0x000ee40000300800 */
        /* <DEDUP_REMOVED lines=9> */
[----:B------:R-:W-:-:S05]  /*23cf30*/  @P0 LOP3.LUT R16, R16, 0x80000000, RZ, 0xfc, !PT ;  /* 0x8000000010100812 */ /* 0x000fca00078efcff */
[----:B------:R-:W-:Y:S01]  /*23cf40*/  STL [R1+0x7840], R16 ;  /* 0x0078401001007387 */ /* 0x000fe20000100800 */
[----:B--2---:R-:W-:-:S05]  /*23cf50*/  PRMT R0, R25, 0x7770, RZ ;  /* 0x0000777019007816 */ /* 0x004fca00000000ff */
[----:B------:R0:W-:Y:S04]  /*23cf60*/  @P4 STG.E.U8 desc[UR4][R26.64], R0 ;  /* 0x000000001a004986 */ /* 0x0001e8000c101104 */
[----:B0-----:R-:W2:Y:S04]  /*23cf70*/  LDL.LU.64 R26, [R1+0x4f00] ;  /* 0x004f0000011a7983 */ /* 0x001ea80000300a00 */
[----:B------:R-:W2:Y:S01]  /*23cf80*/  LDL.LU.64 R16, [R1+0x4f10] ;  /* 0x004f100001107983 */ /* 0x000ea20000300a00 */
        /* <DEDUP_REMOVED lines=11> */
[----:B------:R-:W-:-:S09]  /*23d040*/  LOP3.LUT P6, RZ, R24, 0x1, RZ, 0xc0, !PT ;  /* 0x0000000118ff7812 */ /* 0x000fd200078cc0ff */
[----:B------:R-:W-:Y:S02]  /*23d050*/  @P0 LOP3.LUT R14, R14, 0x8, RZ, 0xfc, !PT ;  /* 0x000000080e0e0812 */ /* 0x000fe400078efcff */
[----:B------:R-:W-:Y:S02]  /*23d060*/  LOP3.LUT P0, RZ, R24, 0x4, RZ, 0xc0, !PT ;  /* 0x0000000418ff7812 */ /* 0x000fe4000780c0ff */
[----:B------:R-:W-:Y:S01]  /*23d070*/  PRMT R0, R25, 0x7771, RZ ;  /* 0x0000777119007816 */ /* 0x000fe200000000ff */
[----:B--2---:R0:W-:Y:S04]  /*23d080*/  STL.64 [R1+0x7848], R16 ;  /* 0x0078481001007387 */ /* 0x0041e80000100a00 */
[----:B0-----:R-:W2:Y:S01]  /*23d090*/  LDL.LU.64 R16, [R1+0x4f08] ;  /* 0x004f080001107983 */ /* 0x001ea20000300a00 */
[----:B------:R-:W-:-:S03]  /*23d0a0*/  LOP3.LUT R14, R14, 0xffffffef, RZ, 0xc0, !PT ;  /* 0xffffffef0e0e7812 */ /* 0x000fc600078ec0ff */
[----:B---3--:R0:W-:Y:S02]  /*23d0b0*/  @P5 STG.E.U8 desc[UR4][R28.64], R0 ;  /* 0x000000001c005986 */ /* 0x0081e4000c101104 */
[----:B------:R-:W-:Y:S02]  /*23d0c0*/  @P0 LOP3.LUT R14, R14, 0x10, RZ, 0xfc, !PT ;  /* 0x000000100e0e0812 */ /* 0x000fe400078efcff */
[----:B------:R-:W-:Y:S02]  /*23d0d0*/  LOP3.LUT P0, RZ, R24, 0x2, RZ, 0xc0, !PT ;  /* 0x0000000218ff7812 */ /* 0x000fe4000780c0ff */
[C---:B0-----:R-:W-:Y:S01]  /*23d0e0*/  PRMT R0, R25.reuse, 0x7772, RZ ;  /* 0x0000777219007816 */ /* 0x041fe200000000ff */
[----:B------:R-:W3:Y:S04]  /*23d0f0*/  LDL.LU R28, [R1+0x208] ;  /* 0x00020800011c7983 */ /* 0x000ee80000300800 */
[----:B------:R-:W3:Y:S04]  /*23d100*/  LDL.LU.64 R10, [R1+0x4f20] ;  /* 0x004f2000010a7983 */ /* 0x000ee80000300a00 */
[----:B------:R-:W3:Y:S04]  /*23d110*/  LDL.LU.64 R8, [R1+0x4f28] ;  /* 0x004f280001087983 */ /* 0x000ee80000300a00 */
[----:B------:R-:W3:Y:S04]  /*23d120*/  LDL.LU.64 R6, [R1+0x4f30] ;  /* 0x004f300001067983 */ /* 0x000ee80000300a00 */
[----:B----4-:R0:W-:Y:S02]  /*23d130*/  @P6 STG.E.U8 desc[UR4][R18.64], R0 ;  /* 0x0000000012006986 */ /* 0x0101e4000c101104 */
[----:B0-----:R-:W-:-:S02]  /*23d140*/  PRMT R0, R25, 0x7773, RZ ;  /* 0x0000777319007816 */ /* 0x001fc400000000ff */
[----:B------:R-:W4:Y:S04]  /*23d150*/  LDL.LU R25, [R1+0x23c] ;  /* 0x00023c0001197983 */ /* 0x000f280000300800 */
[----:B------:R0:W-:Y:S01]  /*23d160*/  @P0 STG.E.U8 desc[UR4][R20.64], R0 ;  /* 0x0000000014000986 */ /* 0x0001e2000c101104 */
[----:B------:R-:W-:-:S03]  /*23d170*/  LOP3.LUT P0, RZ, R14, 0x10, RZ, 0xc0, !PT ;  /* 0x000000100eff7812 */ /* 0x000fc6000780c0ff */
[----:B------:R-:W3:Y:S04]  /*23d180*/  LDL.LU.64 R4, [R1+0x4f38] ;  /* 0x004f380001047983 */ /* 0x000ee80000300a00 */
        /* <DEDUP_REMOVED lines=18> */
[----:B--2---:R0:W-:Y:S01]  /*23d2b0*/  @P0 STG.E.U8 desc[UR4][R16.64], R0 ;  /* 0x0000000010000986 */ /* 0x0041e2000c101104 */
[----:B------:R-:W-:-:S03]  /*23d2c0*/  LOP3.LUT P0, RZ, R14, 0x1, RZ, 0xc0, !PT ;  /* 0x000000010eff7812 */ /* 0x000fc6000780c0ff */
[----:B0-----:R-:W2:Y:S04]  /*23d2d0*/  LDL.LU R16, [R1+0x7840] ;  /* 0x0078400001107983 */ /* 0x001ea80000300800 */
[----:B------:R-:W2:Y:S01]  /*23d2e0*/  LDL.LU.64 R14, [R1+0x4f18] ;  /* 0x004f1800010e7983 */ /* 0x000ea20000300a00 */
[----:B---3--:R-:W-:Y:S02]  /*23d2f0*/  PRMT R0, R28, 0x7770, RZ ;  /* 0x000077701c007816 */ /* 0x008fe400000000ff */
[C---:B------:R-:W-:Y:S02]  /*23d300*/  LOP3.LUT P1, RZ, R24.reuse, 0x800, RZ, 0xc0, !PT ;  /* 0x0000080018ff7812 */ /* 0x040fe4000782c0ff */
        /* <DEDUP_REMOVED lines=36> */
[C---:B------:R-:W-:Y:S02]  /*23d550*/  LOP3.LUT P5, RZ, R24.reuse, 0x40000, RZ, 0xc0, !PT ;  /* 0x0004000018ff7812 */ /* 0x040fe400078ac0ff */
[----:B------:R-:W-:Y:S02]  /*23d560*/  PRMT R0, R29, 0x7773, RZ ;  /* 0x000077731d007816 */ /* 0x000fe400000000ff */
[----:B------:R-:W-:Y:S01]  /*23d570*/  LOP3.LUT P6, RZ, R24, 0x80000, RZ, 0xc0, !PT ;  /* 0x0008000018ff7812 */ /* 0x000fe200078cc0ff */
[----:B------:R-:W4:Y:S04]  /*23d580*/  LDL.LU.64 R20, [R1+0x4f90] ;  /* 0x004f900001147983 */ /* 0x000f280000300a00 */
[----:B------:R-:W4:Y:S04]  /*23d590*/  LDL.LU R17, [R1+0x20c] ;  /* 0x00020c0001117983 */ /* 0x000f280000300800 */
[----:B------:R-:W4:Y:S04]  /*23d5a0*/  LDL.LU R28, [R1+0x44] ;  /* 0x00004400011c7983 */ /* 0x000f280000300800 */
[----:B--2---:R3:W-:Y:S02]  /*23d5b0*/  @P4 STG.E.U8 desc[UR4][R26.64], R0 ;  /* 0x000000001a004986 */ /* 0x0047e4000c101104 */
[----:B---3--:R-:W-:-:S02]  /*23d5c0*/  PRMT R0, R25, 0x7770, RZ ;  /* 0x0000777019007816 */ /* 0x008fc400000000ff */
[----:B------:R-:W2:Y:S04]  /*23d5d0*/  LDL.LU.64 R26, [R1+0x4f98] ;  /* 0x004f9800011a7983 */ /* 0x000ea80000300a00 */
[----:B------:R-:W3:Y:S04]  /*23d5e0*/  LDL.LU R29, [R1+0x1f0] ;  /* 0x0001f000011d7983 */ /* 0x000ee80000300800 */
[----:B------:R0:W-:Y:S02]  /*23d5f0*/  @P5 STG.E.U8 desc[UR4][R12.64], R0 ;  /* 0x000000000c005986 */ /* 0x0001e4000c101104 */
        /* <DEDUP_REMOVED lines=27> */
[----:B------:R-:W-:Y:S01]  /*23d7b0*/  PRMT R0, R25, 0x7772, RZ ;  /* 0x0000777219007816 */ /* 0x000fe200000000ff */
[----:B------:R-:W3:Y:S04]  /*23d7c0*/  LDL.LU.64 R14, [R1+0x4fb8] ;  /* 0x004fb800010e7983 */ /* 0x000ee80000300a00 */
[----:B------:R-:W3:Y:S01]  /*23d7d0*/  LDL.LU.64 R10, [R1+0x4fc0] ;  /* 0x004fc000010a7983 */ /* 0x000ee20000300a00 */
[----:B------:R-:W-:-:S02]  /*23d7e0*/  @P0 LOP3.LUT R16, R16, 0x2000000, RZ, 0xfc, !PT ;  /* 0x0200000010100812 */ /* 0x000fc400078efcff */
[C---:B------:R-:W-:Y:S02]  /*23d7f0*/  LOP3.LUT P0, RZ, R24.reuse, 0x400000, RZ, 0xc0, !PT ;  /* 0x0040000018ff7812 */ /* 0x040fe4000780c0ff */
[C---:B------:R-:W-:Y:S02]  /*23d800*/  LOP3.LUT P1, RZ, R24.reuse, 0x40000000, RZ, 0xc0, !PT ;  /* 0x4000000018ff7812 */ /* 0x040fe4000782c0ff */
[----:B------:R-:W-:Y:S02]  /*23d810*/  LOP3.LUT P2, RZ, R24, 0x80000000, RZ, 0xc0, !PT ;  /* 0x8000000018ff7812 */ /* 0x000fe4000784c0ff */
[----:B------:R-:W-:Y:S01]  /*23d820*/  LOP3.LUT R16, R16, 0xfbffffff, RZ, 0xc0, !PT ;  /* 0xfbffffff10107812 */ /* 0x000fe200078ec0ff */
[----:B------:R-:W3:Y:S06]  /*23d830*/  LDL.LU.64 R8, [R1+0x4fc8] ;  /* 0x004fc80001087983 */ /* 0x000eec0000300a00 */
[----:B------:R-:W-:-:S02]  /*23d840*/  @P0 LOP3.LUT R16, R16, 0x4000000, RZ, 0xfc, !PT ;  /* 0x0400000010100812 */ /* 0x000fc400078efcff */
[----:B------:R-:W-:Y:S02]  /*23d850*/  LOP3.LUT P0, RZ, R24, 0x200000, RZ, 0xc0, !PT ;  /* 0x0020000018ff7812 */ /* 0x000fe4000780c0ff */
[----:B------:R-:W-:-:S11]  /*23d860*/  LOP3.LUT R16, R16, 0xf7ffffff, RZ, 0xc0, !PT ;  /* 0xf7ffffff10107812 */ /* 0x000fd600078ec0ff */
[----:B------:R-:W-:Y:S02]  /*23d870*/  @P0 LOP3.LUT R16, R16, 0x8000000, RZ, 0xfc, !PT ;  /* 0x0800000010100812 */ /* 0x000fe400078efcff */
[----:B------:R-:W-:Y:S02]  /*23d880*/  LOP3.LUT P0, RZ, R24, 0x100000, RZ, 0xc0, !PT ;  /* 0x0010000018ff7812 */ /* 0x000fe4000780c0ff */
[----:B------:R-:W3:Y:S04]  /*23d890*/  LDL.LU R24, [R1+0x1e0] ;  /* 0x0001e00001187983 */ /* 0x000ee80000300800 */
[----:B------:R-:W3:Y:S04]  /*23d8a0*/  LDL.LU.64 R6, [R1+0x4fd0] ;  /* 0x004fd00001067983 */ /* 0x000ee80000300a00 */
[----:B------:R-:W3:Y:S04]  /*23d8b0*/  LDL.LU.64 R4, [R1+0x4fd8] ;  /* 0x004fd80001047983 */ /* 0x000ee80000300a00 */
[----:B------:R-:W3:Y:S04]  /*23d8c0*/  LDL.LU.64 R2, [R1+0x4fe0] ;  /* 0x004fe00001027983 */ /* 0x000ee80000300a00 */
        /* <DEDUP_REMOVED lines=10> */
[----:B--2---:R0:W-:Y:S01]  /*23d970*/  @P0 STG.E.U8 desc[UR4][R26.64], R0 ;  /* 0x000000001a000986 */ /* 0x0041e2000c101104 */
[C---:B------:R-:W-:Y:S02]  /*23d980*/  LOP3.LUT P0, RZ, R16.reuse, 0x2000000, RZ, 0xc0, !PT ;  /* 0x0200000010ff7812 */ /* 0x040fe4000780c0ff */
        /* <DEDUP_REMOVED lines=9> */
[----:B------:R-:W-:Y:S02]  /*23da20*/  PRMT R0, R17, 0x7773, RZ ;  /* 0x0000777311007816 */ /* 0x000fe400000000ff */
[C---:B------:R-:W-:Y:S02]  /*23da30*/  LOP3.LUT P3, RZ, R28.reuse, 0x1, RZ, 0xc0, !PT ;  /* 0x000000011cff7812 */ /* 0x040fe4000786c0ff */
[----:B------:R-:W-:-:S02]  /*23da40*/  LOP3.LUT P4, RZ, R28, 0x2, RZ, 0xc0, !PT ;  /* 0x000000021cff7812 */ /* 0x000fc4000788c0ff */
[C---:B------:R-:W-:Y:S02]  /*23da50*/  LOP3.LUT P5, RZ, R28.reuse, 0x4, RZ, 0xc0, !PT ;  /* 0x000000041cff7812 */ /* 0x040fe400078ac0ff */
[----:B------:R-:W-:-:S03]  /*23da60*/  LOP3.LUT P6, RZ, R28, 0x8, RZ, 0xc0, !PT ;  /* 0x000000081cff7812 */ /* 0x000fc600078cc0ff */
[----:B----4-:R3:W-:Y:S01]  /*23da70*/  @P0 STG.E.U8 desc[UR4][R22.64], R0 ;  /* 0x0000000016000986 */ /* 0x0107e2000c101104 */
[C---:B------:R-:W-:Y:S02]  /*23da80*/  LOP3.LUT P0, RZ, R16.reuse, 0x400000, RZ, 0xc0, !PT ;  /* 0x0040000010ff7812 */ /* 0x040fe4000780c0ff */
[----:B---3--:R-:W-:Y:S01]  /*23da90*/  PRMT R0, R29, 0x7770, RZ ;  /* 0x000077701d007816 */ /* 0x008fe200000000ff */
[----:B------:R-:W3:Y:S10]  /*23daa0*/  LDL.LU R22, [R1+0x7828] ;  /* 0x0078280001167983 */ /* 0x000ef40000300800 */
        /* <DEDUP_REMOVED lines=22> */
[----:B--2---:R0:W-:Y:S04]  /*23dc10*/  @P6 STG.E.U8 desc[UR4][R26.64], R0 ;  /* 0x000000001a006986 */ /* 0x0041e8000c101104 */
[----:B0-----:R-:W2:Y:S04]  /*23dc20*/  LDL.LU.64 R26, [R1+0x5010] ;  /* 0x00501000011a7983 */ /* 0x001ea80000300a00 */
[----:B------:R-:W2:Y:S04]  /*23dc30*/  LDL.LU.64 R18, [R1+0x5018] ;  /* 0x0050180001127983 */ /* 0x000ea80000300a00 */
[----:B------:R-:W3:Y:S04]  /*23dc40*/  LDL.LU.64 R2, [R1+0x5020] ;  /* 0x0050200001027983 */ /* 0x000ee80000300a00 */
[----:B------:R-:W3:Y:S04]  /*23dc50*/  LDL.LU.64 R12, [R1+0x5028] ;  /* 0x00502800010c7983 */ /* 0x000ee80000300a00 */
[----:B------:R-:W3:Y:S01]  /*23dc60*/  LDL.LU R24, [R1+0x1c0] ;  /* 0x0001c00001187983 */ /* 0x000ee20000300800 */
[----:B------:R-:W-:-:S02]  /*23dc70*/  LOP3.LUT P4, RZ, R28, 0x10, RZ, 0xc0, !PT ;  /* 0x000000101cff7812 */ /* 0x000fc4000788c0ff */
[C---:B------:R-:W-:Y:S02]  /*23dc80*/  LOP3.LUT P5, RZ, R28.reuse, 0x20, RZ, 0xc0, !PT ;  /* 0x000000201cff7812 */ /* 0x040fe400078ac0ff */
[----:B------:R-:W-:Y:S02]  /*23dc90*/  PRMT R0, R25, 0x7772, RZ ;  /* 0x0000777219007816 */ /* 0x000fe400000000ff */
[----:B------:R-:W-:-:S07]  /*23dca0*/  LOP3.LUT P6, RZ, R28, 0x40, RZ, 0xc0, !PT ;  /* 0x000000401cff7812 */ /* 0x000fce00078cc0ff */
[----:B----4-:R0:W-:Y:S02]  /*23dcb0*/  @P4 STG.E.U8 desc[UR4][R20.64], R0 ;  /* 0x0000000014004986 */ /* 0x0101e4000c101104 */
[----:B0-----:R-:W-:Y:S02]  /*23dcc0*/  PRMT R0, R25, 0x7773, RZ ;  /* 0x0000777319007816 */ /* 0x001fe400000000ff */
[----:B------:R-:W4:Y:S04]  /*23dcd0*/  LDL.LU.64 R20, [R1+0x5030] ;  /* 0x0050300001147983 */ /* 0x000f280000300a00 */
[----:B------:R-:W4:Y:S04]  /*23dce0*/  LDL.LU R17, [R1+0x1f4] ;  /* 0x0001f40001117983 */ /* 0x000f280000300800 */
[----:B--2---:R3:W-:Y:S02]  /*23dcf0*/  @P5 STG.E.U8 desc[UR4][R26.64], R0 ;  /* 0x000000001a005986 */ /* 0x0047e4000c101104 */
[----:B---3--:R-:W-:-:S02]  /*23dd00*/  PRMT R0, R24, 0x7770, RZ ;  /* 0x0000777018007816 */ /* 0x008fc400000000ff */
[----:B------:R-:W2:Y:S04]  /*23dd10*/  LDL.LU.64 R26, [R1+0x5038] ;  /* 0x00503800011a7983 */ /* 0x000ea80000300a00 */
        /* <DEDUP_REMOVED lines=27> */
[----:B------:R-:W-:Y:S02]  /*23ded0*/  LOP3.LUT P0, RZ, R28, 0x200, RZ, 0xc0, !PT ;  /* 0x000002001cff7812 */ /* 0x000fe4000780c0ff */
[----:B------:R-:W-:Y:S01]  /*23dee0*/  PRMT R0, R24, 0x7771, RZ ;  /* 0x0000777118007816 */ /* 0x000fe200000000ff */
[----:B------:R-:W3:Y:S01]  /*23def0*/  LDL.LU R23, [R1+0x1e4] ;  /* 0x0001e40001177983 */ /* 0x000ee20000300800 */
[----:B------:R-:W-:-:S03]  /*23df00*/  LOP3.LUT R16, R16, 0xfffdffff, RZ, 0xc0, !PT ;  /* 0xfffdffff10107812 */ /* 0x000fc600078ec0ff */
[----:B------:R-:W3:Y:S04]  /*23df10*/  LDL.LU.64 R14, [R1+0x5058] ;  /* 0x00505800010e7983 */ /* 0x000ee80000300a00 */
[----:B------:R-:W3:Y:S04]  /*23df20*/  LDL.LU.64 R10, [R1+0x5060] ;  /* 0x00506000010a7983 */ /* 0x000ee80000300a00 */
[----:B------:R-:W3:Y:S04]  /*23df30*/  LDL.LU.64 R8, [R1+0x5068] ;  /* 0x0050680001087983 */ /* 0x000ee80000300a00 */
[----:B------:R-:W3:Y:S04]  /*23df40*/  LDL.LU R25, [R1+0x1d4] ;  /* 0x0001d40001197983 */ /* 0x000ee80000300800 */
        /* <DEDUP_REMOVED lines=40> */
[C---:B------:R-:W-:Y:S02]  /*23e1d0*/  LOP3.LUT P0, RZ, R16.reuse, 0x1000, RZ, 0xc0, !PT ;  /* 0x0000100010ff7812 */ /* 0x040fe4000780c0ff */
        /* <DEDUP_REMOVED lines=27> */
[----:B------:R-:W3:Y:S04]  /*23e390*/  LDL.LU R25, [R1+0x1f8] ;  /* 0x0001f80001197983 */ /* 0x000ee80000300800 */
[----:B------:R-:W3:Y:S04]  /*23e3a0*/  LDL.LU.64 R20, [R1+0x50c0] ;  /* 0x0050c00001147983 */ /* 0x000ee80000300a00 */
[----:B--2---:R0:W-:Y:S04]  /*23e3b0*/  @P4 STG.E.U8 desc[UR4][R26.64], R0 ;  /* 0x000000001a004986 */ /* 0x0041e8000c101104 */
[----:B0-----:R-:W2:Y:S04]  /*23e3c0*/  LDL.LU.64 R26, [R1+0x50c8] ;  /* 0x0050c800011a7983 */ /* 0x001ea80000300a00 */
[----:B------:R-:W3:Y:S04]  /*23e3d0*/  LDL.LU R18, [R1+0x1e8] ;  /* 0x0001e80001127983 */ /* 0x000ee80000300800 */
[----:B---3--:R0:W-:Y:S04]  /*23e3e0*/  STL.64 [R1+0x7808], R18 ;  /* 0x0078081201007387 */ /* 0x0081e80000100a00 */
        /* <DEDUP_REMOVED lines=19> */
[----:B------:R-:W-:Y:S01]  /*23e520*/  @P0 LOP3.LUT R16, R16, 0x40, RZ, 0xfc, !PT ;  /* 0x0000004010100812 */ /* 0x000fe200078efcff */
[----:B--2---:R0:W-:Y:S04]  /*23e530*/  STL.64 [R1+0x77f8], R14 ;  /* 0x0077f80e01007387 */ /* 0x0041e80000100a00 */
[----:B0-----:R-:W2:Y:S01]  /*23e540*/  LDL.LU.64 R14, [R1+0x50e0] ;  /* 0x0050e000010e7983 */ /* 0x001ea20000300a00 */
[----:B------:R-:W-:Y:S02]  /*23e550*/  LOP3.LUT P0, RZ, R28, 0x20000000, RZ, 0xc0, !PT ;  /* 0x200000001cff7812 */ /* 0x000fe4000780c0ff */
[----:B------:R-:W-:-:S11]  /*23e560*/  LOP3.LUT R16, R16, 0xffffff7f, RZ, 0xc0, !PT ;  /* 0xffffff7f10107812 */ /* 0x000fd600078ec0ff */
        /* <DEDUP_REMOVED lines=24> */
[----:B---3--:R-:W-:Y:S04]  /*23e6f0*/  @P0 STG.E.U8 desc[UR4][R18.64], R0 ;  /* 0x0000000012000986 */ /* 0x008fe8000c101104 */
[----:B--2---:R0:W-:Y:S04]  /*23e700*/  STL.64 [R1+0x7800], R14 ;  /* 0x0078000e01007387 */ /* 0x0041e80000100a00 */
        /* <DEDUP_REMOVED lines=12> */
[----:B------:R-:W2:Y:S01]  /*23e7d0*/  LDL.LU.64 R18, [R1+0x7808] ;  /* 0x0078080001127983 */ /* 0x000ea20000300a00 */
        /* <DEDUP_REMOVED lines=36> */
[----:B0-----:R-:W3:Y:S04]  /*23ea20*/  LDL.LU.64 R26, [R1+0x5140] ;  /* 0x00514000011a7983 */ /* 0x001ee80000300a00 */
[----:B------:R-:W4:Y:S04]  /*23ea30*/  LDL.LU.64 R2, [R1+0x49e0] ;  /* 0x0049e00001027983 */ /* 0x000f280000300a00 */
[----:B------:R-:W2:Y:S01]  /*23ea40*/  LDL.LU R23, [R1+0x1fc] ;  /* 0x0001fc0001177983 */ /* 0x000ea20000300800 */
[----:B------:R-:W-:-:S02]  /*23ea50*/  LOP3.LUT P6, RZ, R29, 0x400, RZ, 0xc0, !PT ;  /* 0x000004001dff7812 */ /* 0x000fc400078cc0ff */
[C---:B------:R-:W-:Y:S02]  /*23ea60*/  LOP3.LUT P4, RZ, R29.reuse, 0x800, RZ, 0xc0, !PT ;  /* 0x000008001dff7812 */ /* 0x040fe4000788c0ff */
[----:B------:R-:W-:Y:S02]  /*23ea70*/  PRMT R0, R28, 0x7773, RZ ;  /* 0x000077731c007816 */ /* 0x000fe400000000ff */
[----:B------:R-:W-:-:S07]  /*23ea80*/  LOP3.LUT P5, RZ, R29, 0x4000, RZ, 0xc0, !PT ;  /* 0x000040001dff7812 */ /* 0x000fce00078ac0ff */
[----:B------:R0:W-:Y:S04]  /*23ea90*/  @P6 STG.E.U8 desc[UR4][R24.64], R0 ;  /* 0x0000000018006986 */ /* 0x0001e8000c101104 */
[----:B0-----:R-:W4:Y:S04]  /*23eaa0*/  LDL.LU.64 R24, [R1+0x49b0] ;  /* 0x0049b00001187983 */ /* 0x001f280000300a00 */
[----:B------:R-:W4:Y:S04]  /*23eab0*/  LDL.LU.64 R12, [R1+0x4970] ;  /* 0x00497000010c7983 */ /* 0x000f280000300a00 */
        /* <DEDUP_REMOVED lines=11> */
[----:B--2---:R-:W-:-:S05]  /*23eb70*/  PRMT R0, R23, 0x7770, RZ ;  /* 0x0000777017007816 */ /* 0x004fca00000000ff */
[----:B------:R0:W-:Y:S02]  /*23eb80*/  @P4 STG.E.U8 desc[UR4][R20.64], R0 ;  /* 0x0000000014004986 */ /* 0x0001e4000c101104 */
[----:B0-----:R-:W-:Y:S02]  /*23eb90*/  PRMT R0, R23, 0x7771, RZ ;  /* 0x0000777117007816 */ /* 0x001fe400000000ff */
[----:B------:R-:W2:Y:S04]  /*23eba0*/  LDL.LU.64 R20, [R1+0x4938] ;  /* 0x0049380001147983 */ /* 0x000ea80000300a00 */
[----:B---3--:R0:W-:Y:S04]  /*23ebb0*/  @P5 STG.E.U8 desc[UR4][R26.64], R0 ;  /* 0x000000001a005986 */ /* 0x0081e8000c101104 */
[----:B0-----:R-:W3:Y:S04]  /*23ebc0*/  LDL.LU.64 R26, [R1+0x48f8] ;  /* 0x0048f800011a7983 */ /* 0x001ee80000300a00 */
        /* <DEDUP_REMOVED lines=17> */
[----:B------:R-:W-:Y:S02]  /*23ece0*/  PRMT R0, R23, 0x7772, RZ ;  /* 0x0000777217007816 */ /* 0x000fe400000000ff */
[----:B------:R-:W-:Y:S01]  /*23ecf0*/  LOP3.LUT R16, R16, 0xfffffffe, RZ, 0xc0, !PT ;  /* 0xfffffffe10107812 */ /* 0x000fe200078ec0ff */
[----:B------:R-:W-:Y:S04]  /*23ed00*/  STL [R1+0x7680], R29 ;  /* 0x0076801d01007387 */ /* 0x000fe80000100800 */
[----:B----4-:R-:W-:Y:S01]  /*23ed10*/  @P6 STG.E.U8 desc[UR4][R2.64], R0 ;  /* 0x0000000002006986 */ /* 0x010fe2000c101104 */
[----:B------:R-:W-:-:S02]  /*23ed20*/  LOP3.LUT P1, RZ, R29, 0x4000000, RZ, 0xc0, !PT ;  /* 0x040000001dff7812 */ /* 0x000fc4000782c0ff */
[C---:B------:R-:W-:Y:S02]  /*23ed30*/  LOP3.LUT P2, RZ, R29.reuse, 0x8000000, RZ, 0xc0, !PT ;  /* 0x080000001dff7812 */ /* 0x040fe4000784c0ff */
[C---:B------:R-:W-:Y:S02]  /*23ed40*/  LOP3.LUT P3, RZ, R29.reuse, 0x10000000, RZ, 0xc0, !PT ;  /* 0x100000001dff7812 */ /* 0x040fe4000786c0ff */
[C---:B------:R-:W-:Y:S02]  /*23ed50*/  LOP3.LUT P4, RZ, R29.reuse, 0x20000000, RZ, 0xc0, !PT ;  /* 0x200000001dff7812 */ /* 0x040fe4000788c0ff */
[C---:B------:R-:W-:Y:S02]  /*23ed60*/  LOP3.LUT P5, RZ, R29.reuse, 0x40000000, RZ, 0xc0, !PT ;  /* 0x400000001dff7812 */ /* 0x040fe400078ac0ff */
[----:B------:R-:W-:Y:S02]  /*23ed70*/  LOP3.LUT P6, RZ, R29, 0x80000000, RZ, 0xc0, !PT ;  /* 0x800000001dff7812 */ /* 0x000fe400078cc0ff */
[----:B------:R-:W-:-:S02]  /*23ed80*/  @P0 LOP3.LUT R16, R16, 0x1, RZ, 0xfc, !PT ;  /* 0x0000000110100812 */ /* 0x000fc400078efcff */
[----:B------:R-:W-:Y:S01]  /*23ed90*/  LOP3.LUT P0, RZ, R29, 0x10000, RZ, 0xc0, !PT ;  /* 0x000100001dff7812 */ /* 0x000fe2000780c0ff */
[----:B--2---:R0:W-:Y:S04]  /*23eda0*/  STL [R1+0x77f0], R28 ;  /* 0x0077f01c01007387 */ /* 0x0041e80000100800 */
[----:B0-----:R-:W2:Y:S04]  /*23edb0*/  LDL.LU.64 R28, [R1+0x48c8] ;  /* 0x0048c800011c7983 */ /* 0x001ea80000300a00 */
[----:B------:R-:W4:Y:S01]  /*23edc0*/  LDL.LU.64 R14, [R1+0x4800] ;  /* 0x00480000010e7983 */ /* 0x000f220000300a00 */
[----:B------:R-:W-:-:S05]  /*23edd0*/  PRMT R0, R23, 0x7773, RZ ;  /* 0x0000777317007816 */ /* 0x000fca00000000ff */
        /* <DEDUP_REMOVED lines=10> */
[C---:B------:R-:W-:Y:S02]  /*23ee80*/  LOP3.LUT P0, RZ, R19.reuse, 0x20000000, RZ, 0xc0, !PT ;  /* 0x2000000013ff7812 */ /* 0x040fe4000780c0ff */
[----:B0-----:R-:W-:Y:S01]  /*23ee90*/  PRMT R0, R18, 0x7773, RZ ;  /* 0x0000777312007816 */ /* 0x001fe200000000ff */
[----:B----4-:R0:W-:Y:S04]  /*23eea0*/  STL.64 [R1+0x77e8], R14 ;  /* 0x0077e80e01007387 */ /* 0x0101e80000100a00 */
[----:B0-----:R-:W3:Y:S04]  /*23eeb0*/  LDL.LU.64 R14, [R1+0x4828] ;  /* 0x00482800010e7983 */ /* 0x001ee80000300a00 */
[----:B------:R-:W4:Y:S04]  /*23eec0*/  LDL.LU.64 R10, [R1+0x47c8] ;  /* 0x0047c800010a7983 */ /* 0x000f280000300a00 */
[----:B------:R-:W3:Y:S04]  /*23eed0*/  LDL.LU R24, [R1+0x1cc] ;  /* 0x0001cc0001187983 */ /* 0x000ee80000300800 */
[----:B------:R-:W3:Y:S04]  /*23eee0*/  LDL.LU.64 R16, [R1+0x4890] ;  /* 0x0048900001107983 */ /* 0x000ee80000300a00 */
[----:B------:R-:W3:Y:S04]  /*23eef0*/  LDL.LU.64 R8, [R1+0x4798] ;  /* 0x0047980001087983 */ /* 0x000ee80000300a00 */
[----:B------:R-:W3:Y:S04]  /*23ef00*/  LDL.LU.64 R6, [R1+0x47a8] ;  /* 0x0047a80001067983 */ /* 0x000ee80000300a00 */
[----:B------:R-:W3:Y:S04]  /*23ef10*/  LDL.LU.64 R4, [R1+0x47c0] ;  /* 0x0047c00001047983 */ /* 0x000ee80000300a00 */
[----:B------:R-:W3:Y:S04]  /*23ef20*/  LDL.LU R25, [R1+0x1b0] ;  /* 0x0001b00001197983 */ /* 0x000ee80000300800 */
[----:B------:R-:W3:Y:S04]  /*23ef30*/  LDL.LU.64 R2, [R1+0x47e0] ;  /* 0x0047e00001027983 */ /* 0x000ee80000300a00 */
[----:B------:R-:W3:Y:S04]  /*23ef40*/  LDL.LU.64 R12, [R1+0x47b8] ;  /* 0x0047b800010c7983 */ /* 0x000ee80000300a00 */
[----:B------:R-:W3:Y:S04]  /*23ef50*/  LDL.LU.64 R20, [R1+0x47d8] ;  /* 0x0047d80001147983 */ /* 0x000ee80000300a00 */
[----:B------:R-:W3:Y:S04]  /*23ef60*/  LDL.LU.64 R26, [R1+0x47f0] ;  /* 0x0047f000011a7983 */ /* 0x000ee80000300a00 */
[----:B------:R-:W3:Y:S04]  /*23ef70*/  LDL.LU R23, [R1+0x4c] ;  /* 0x00004c0001177983 */ /* 0x000ee80000300800 */
[----:B--2---:R0:W-:Y:S04]  /*23ef80*/  @P0 STG.E.U8 desc[UR4][R28.64], R0 ;  /* 0x000000001c000986 */ /* 0x0041e8000c101104 */
[----:B0-----:R-:W2:Y:S01]  /*23ef90*/  LDL.LU R28, [R1+0x77f0] ;  /* 0x0077f000011c7983 */ /* 0x001ea20000300800 */
[----:B------:R-:W-:-:S02]  /*23efa0*/  LOP3.LUT P0, RZ, R19, 0x10000000, RZ, 0xc0, !PT ;  /* 0x1000000013ff7812 */ /* 0x000fc4000780c0ff */
[----:B--2---:R-:W-:-:S11]  /*23efb0*/  PRMT R0, R28, 0x7770, RZ ;  /* 0x000077701c007816 */ /* 0x004fd600000000ff */
[----:B---3--:R0:W-:Y:S04]  /*23efc0*/  @P0 STG.E.U8 desc[UR4][R14.64], R0 ;  /* 0x000000000e000986 */ /* 0x0081e8000c101104 */
[----:B0-----:R-:W2:Y:S01]  /*23efd0*/  LDL.LU.64 R14, [R1+0x77e8] ;  /* 0x0077e800010e7983 */ /* 0x001ea20000300a00 */
[----:B------:R-:W-:Y:S02]  /*23efe0*/  LOP3.LUT P0, RZ, R19, 0x8000000, RZ, 0xc0, !PT ;  /* 0x0800000013ff7812 */ /* 0x000fe4000780c0ff */
[----:B------:R-:W-:-:S11]  /*23eff0*/  PRMT R0, R28, 0x7771, RZ ;  /* 0x000077711c007816 */ /* 0x000fd600000000ff */
[----:B------:R0:W-:Y:S01]  /*23f000*/  @P0 STG.E.U8 desc[UR4][R16.64], R0 ;  /* 0x0000000010000986 */ /* 0x0001e2000c101104 */
[----:B------:R-:W-:Y:S02]  /*23f010*/  LOP3.LUT P0, RZ, R19, 0x4000000, RZ, 0xc0, !PT ;  /* 0x0400000013ff7812 */ /* 0x000fe4000780c0ff */
[----:B0-----:R-:W-:-:S11]  /*23f020*/  PRMT R0, R28, 0x7772, RZ ;  /* 0x000077721c007816 */ /* 0x001fd600000000ff */
[----:B--2---:R0:W-:Y:S01]  /*23f030*/  @P0 STG.E.U8 desc[UR4][R14.64], R0 ;  /* 0x000000000e000986 */ /* 0x0041e2000c101104 */
        /* <DEDUP_REMOVED lines=30> */
[----:B--2---:R0:W-:Y:S04]  /*23f220*/  STL [R1+0x77d0], R28 ;  /* 0x0077d01c01007387 */ /* 0x0041e80000100800 */
        /* <DEDUP_REMOVED lines=31> */
[----:B------:R-:W3:Y:S01]  /*23f420*/  LDL.LU.64 R14, [R1+0x4888] ;  /* 0x00488800010e7983 */ /* 0x000ee20000300a00 */
[----:B------:R-:W-:-:S03]  /*23f430*/  LOP3.LUT R19, R19, 0xffbfffff, RZ, 0xc0, !PT ;  /* 0xffbfffff13137812 */ /* 0x000fc600078ec0ff */
[----:B------:R-:W3:Y:S04]  /*23f440*/  LDL.LU.64 R10, [R1+0x48a8] ;  /* 0x0048a800010a7983 */ /* 0x000ee80000300a00 */
[----:B------:R-:W3:Y:S04]  /*23f450*/  LDL.LU R25, [R1+0x1b4] ;  /* 0x0001b40001197983 */ /* 0x000ee80000300800 */
[----:B------:R-:W3:Y:S04]  /*23f460*/  LDL.LU.64 R8, [R1+0x48c0] ;  /* 0x0048c00001087983 */ /* 0x000ee80000300a00 */
[----:B------:R-:W3:Y:S01]  /*23f470*/  LDL.LU.64 R6, [R1+0x48a0] ;  /* 0x0048a00001067983 */ /* 0x000ee20000300a00 */
[----:B------:R-:W-:-:S02]  /*23f480*/  @P0 LOP3.LUT R19, R19, 0x400000, RZ, 0xfc, !PT ;  /* 0x0040000013130812 */ /* 0x000fc400078efcff */
[----:B------:R-:W-:Y:S02]  /*23f490*/  LOP3.LUT P0, RZ, R23, 0x10, RZ, 0xc0, !PT ;  /* 0x0000001017ff7812 */ /* 0x000fe4000780c0ff */
[----:B------:R-:W-:Y:S01]  /*23f4a0*/  LOP3.LUT R19, R19, 0xff7fffff, RZ, 0xc0, !PT ;  /* 0xff7fffff13137812 */ /* 0x000fe200078ec0ff */
[----:B------:R0:W-:Y:S10]  /*23f4b0*/  @P5 STG.E.U8 desc[UR4][R4.64], R0 ;  /* 0x0000000004005986 */ /* 0x0001f4000c101104 */
        /* <DEDUP_REMOVED lines=64> */
[----:B------:R-:W3:Y:S04]  /*23f8c0*/  LDL.LU.64 R12, [R1+0x4948] ;  /* 0x00494800010c7983 */ /* 0x000ee80000300a00 */
[----:B------:R-:W3:Y:S01]  /*23f8d0*/  LDL.LU R25, [R1+0x194] ;  /* 0x0001940001197983 */ /* 0x000ee20000300800 */
[----:B------:R-:W-:-:S02]  /*23f8e0*/  LOP3.LUT P4, RZ, R23, 0x80000, RZ, 0xc0, !PT ;  /* 0x0008000017ff7812 */ /* 0x000fc4000788c0ff */
[C---:B------:R-:W-:Y:S02]  /*23f8f0*/  LOP3.LUT P5, RZ, R23.reuse, 0x100000, RZ, 0xc0, !PT ;  /* 0x0010000017ff7812 */ /* 0x040fe400078ac0ff */
[C---:B------:R-:W-:Y:S02]  /*23f900*/  PRMT R0, R24.reuse, 0x7772, RZ ;  /* 0x0000777218007816 */ /* 0x040fe400000000ff */
[----:B------:R-:W-:Y:S01]  /*23f910*/  LOP3.LUT P6, RZ, R23, 0x200000, RZ, 0xc0, !PT ;  /* 0x0020000017ff7812 */ /* 0x000fe200078cc0ff */
[----:B------:R-:W4:Y:S06]  /*23f920*/  LDL.LU R28, [R1+0x50] ;  /* 0x00005000011c7983 */ /* 0x000f2c0000300800 */
        /* <DEDUP_REMOVED lines=42> */
[----:B------:R-:W-:Y:S02]  /*23fbd0*/  LOP3.LUT P0, RZ, R23, 0x400000, RZ, 0xc0, !PT ;  /* 0x0040000017ff7812 */ /* 0x000fe4000780c0ff */
[----:B------:R-:W4:Y:S04]  /*23fbe0*/  LDL.LU R23, [R1+0x1b8] ;  /* 0x0001b80001177983 */ /* 0x000f280000300800 */
[----:B------:R-:W4:Y:S04]  /*23fbf0*/  LDL.LU.64 R16, [R1+0x4988] ;  /* 0x0049880001107983 */ /* 0x000f280000300a00 */
[----:B------:R-:W4:Y:S04]  /*23fc00*/  LDL.LU.64 R14, [R1+0x49a8] ;  /* 0x0049a800010e7983 */ /* 0x000f280000300a00 */
[----:B------:R-:W4:Y:S04]  /*23fc10*/  LDL.LU R24, [R1+0x1a8] ;  /* 0x0001a80001187983 */ /* 0x000f280000300800 */
[----:B------:R-:W4:Y:S04]  /*23fc20*/  LDL.LU.64 R10, [R1+0x49c0] ;  /* 0x0049c000010a7983 */ /* 0x000f280000300a00 */
[----:B------:R-:W4:Y:S04]  /*23fc30*/  LDL.LU.64 R8, [R1+0x49d0] ;  /* 0x0049d00001087983 */ /* 0x000f280000300a00 */
[----:B------:R-:W4:Y:S04]  /*23fc40*/  LDL.LU.64 R6, [R1+0x49d8] ;  /* 0x0049d80001067983 */ /* 0x000f280000300a00 */
        /* <DEDUP_REMOVED lines=32> */
[----:B---3--:R4:W-:Y:S01]  /*23fe50*/  @P0 STG.E.U8 desc[UR4][R20.64], R0 ;  /* 0x0000000014000986 */ /* 0x0089e2000c101104 */
[----:B------:R-:W-:Y:S02]  /*23fe60*/  LOP3.LUT P0, RZ, R19, 0x100, RZ, 0xc0, !PT ;  /* 0x0000010013ff7812 */ /* 0x000fe4000780c0ff */
[----:B----4-:R-:W-:Y:S01]  /*23fe70*/  PRMT R0, R23, 0x7770, RZ ;  /* 0x0000777017007816 */ /* 0x010fe200000000ff */
        /* <DEDUP_REMOVED lines=18> */
[----:B--2---:R-:W-:Y:S02]  /*23ffa0*/  PRMT R0, R25, 0x7770, RZ ;  /* 0x0000777019007816 */ /* 0x004fe400000000ff */
[----:B------:R-:W2:Y:S04]  /*23ffb0*/  LDL.LU.64 R12, [R1+0x2f40] ;  /* 0x002f4000010c7983 */ /* 0x000ea80000300a00 */
[----:B------:R0:W-:Y:S04]  /*23ffc0*/  @P6 STG.E.U8 desc[UR4][R26.64], R0 ;  /* 0x000000001a006986 */ /* 0x0001e8000c101104 */
[----:B0-----:R-:W4:Y:S01]  /*23ffd0*/  LDL.LU.64 R26, [R1+0x2f30] ;  /* 0x002f3000011a7983 */ /* 0x001f220000300a00 */
[----:B------:R-:W-:-:S02]  /*23ffe0*/  LOP3.LUT P4, RZ, R28, 0x40, RZ, 0xc0, !PT ;  /* 0x000000401cff7812 */ /* 0x000fc4000788c0ff */
[----:B------:R-:W-:Y:S02]  /*23fff0*/  LOP3.LUT P5, RZ, R28, 0x80, RZ, 0xc0, !PT ;  /* 0x000000801cff7812 */ /* 0x000fe400078ac0ff */
[C---:B------:R-:W-:Y:S01]  /*240000*/  PRMT R0, R25.reuse, 0x7771, RZ ;  /* 0x0000777119007816 */ /* 0x040fe200000000ff */
[----:B------:R-:W3:Y:S04]  /*240010*/  LDL.LU.64 R6, [R1+0x2f20] ;  /* 0x002f200001067983 */ /* 0x000ee80000300a00 */
[----:B------:R-:W3:Y:S04]  /*240020*/  LDL.LU.64 R4, [R1+0x2f10] ;  /* 0x002f100001047983 */ /* 0x000ee80000300a00 */
[----:B------:R-:W3:Y:S04]  /*240030*/  LDL.LU.64 R2, [R1+0x2f00] ;  /* 0x002f000001027983 */ /* 0x000ee80000300a00 */
[----:B------:R-:W3:Y:S04]  /*240040*/  LDL.LU R24, [R1+0x188] ;  /* 0x0001880001187983 */ /* 0x000ee80000300800 */
[----:B--2---:R0:W-:Y:S02]  /*240050*/  @P4 STG.E.U8 desc[UR4][R12.64], R0 ;  /* 0x000000000c004986 */ /* 0x0041e4000c101104 */
[----:B0-----:R-:W-:-:S02]  /*240060*/  PRMT R0, R25, 0x7772, RZ ;  /* 0x0000777219007816 */ /* 0x001fc400000000ff */
[----:B------:R-:W2:Y:S04]  /*240070*/  LDL.LU.64 R12, [R1+0x2ef0] ;  /* 0x002ef000010c7983 */ /* 0x000ea80000300a00 */
[----:B------:R-:W2:Y:S04]  /*240080*/  LDL.LU R21, [R1+0x1bc] ;  /* 0x0001bc0001157983 */ /* 0x000ea80000300800 */
[----:B----4-:R0:W-:Y:S04]  /*240090*/  @P5 STG.E.U8 desc[UR4][R26.64], R0 ;  /* 0x000000001a005986 */ /* 0x0101e8000c101104 */
[----:B0-----:R-:W4:Y:S04]  /*2400a0*/  LDL.LU.64 R26, [R1+0x2ee0] ;  /* 0x002ee000011a7983 */ /* 0x001f280000300a00 */
[----:B------:R-:W2:Y:S04]  /*2400b0*/  LDL.LU R23, [R1+0x1ac] ;  /* 0x0001ac0001177983 */ /* 0x000ea80000300800 */
        /* <DEDUP_REMOVED lines=29> */
[----:B------:R-:W3:Y:S04]  /*240290*/  LDL.LU.64 R16, [R1+0x2ea0] ;  /* 0x002ea00001107983 */ /* 0x000ee80000300a00 */
[----:B------:R-:W3:Y:S04]  /*2402a0*/  LDL.LU.64 R14, [R1+0x2e90] ;  /* 0x002e9000010e7983 */ /* 0x000ee80000300a00 */
        /* <DEDUP_REMOVED lines=8> */
[----:B0-----:R-:W-:Y:S01]  /*240330*/  PRMT R0, R24, 0x7770, RZ ;  /* 0x0000777018007816 */ /* 0x001fe200000000ff */
[----:B------:R-:W3:Y:S04]  /*240340*/  LDL.LU.64 R6, [R1+0x2e60] ;  /* 0x002e600001067983 */ /* 0x000ee80000300a00 */
[----:B------:R-:W3:Y:S06]  /*240350*/  LDL.LU R25, [R1+0x19c] ;  /* 0x00019c0001197983 */ /* 0x000eec0000300800 */
        /* <DEDUP_REMOVED lines=21> */
[----:B--2---:R0:W-:Y:S01]  /*2404b0*/  @P0 STG.E.U8 desc[UR4][R22.64], R0 ;  /* 0x0000000016000986 */ /* 0x0041e2000c101104 */
[----:B------:R-:W-:-:S03]  /*2404c0*/  LOP3.LUT P0, RZ, R19, 0x1, RZ, 0xc0, !PT ;  /* 0x0000000113ff7812 */ /* 0x000fc6000780c0ff */
[----:B0-----:R-:W2:Y:S04]  /*2404d0*/  LDL.LU.64 R22, [R1+0x77a0] ;  /* 0x0077a00001167983 */ /* 0x001ea80000300a00 */
[----:B------:R-:W2:Y:S01]  /*2404e0*/  LDL.LU.64 R18, [R1+0x2eb0] ;  /* 0x002eb00001127983 */ /* 0x000ea20000300a00 */
[----:B------:R-:W-:Y:S02]  /*2404f0*/  PRMT R0, R21, 0x7772, RZ ;  /* 0x0000777215007816 */ /* 0x000fe400000000ff */
        /* <DEDUP_REMOVED lines=27> */
[----:B----4-:R0:W-:Y:S04]  /*2406b0*/  @P6 STG.E.U8 desc[UR4][R26.64], R0 ;  /* 0x000000001a006986 */ /* 0x0101e8000c101104 */
        /* <DEDUP_REMOVED lines=33> */
[----:B0-----:R-:W2:Y:S04]  /*2408d0*/  LDL.LU.64 R22, [R1+0x2dc0] ;  /* 0x002dc00001167983 */ /* 0x001ea80000300a00 */
[----:B------:R-:W2:Y:S01]  /*2408e0*/  LDL.LU.64 R18, [R1+0x2d90] ;  /* 0x002d900001127983 */ /* 0x000ea20000300a00 */
[----:B------:R-:W-:-:S02]  /*2408f0*/  LOP3.LUT P0, RZ, R28, 0x80000000, RZ, 0xc0, !PT ;  /* 0x800000001cff7812 */ /* 0x000fc4000780c0ff */
        /* <DEDUP_REMOVED lines=10> */
[----:B---3--:R0:W-:Y:S04]  /*2409a0*/  @P5 STG.E.U8 desc[UR4][R6.64], R0 ;  /* 0x0000000006005986 */ /* 0x0081e8000c101104 */
[----:B------:R-:W-:Y:S02]  /*2409b0*/  @P0 LOP3.LUT R20, R20, 0x10000000, RZ, 0xfc, !PT ;  /* 0x1000000014140812 */ /* 0x000fe400078efcff */
[----:B------:R-:W-:Y:S02]  /*2409c0*/  LOP3.LUT P0, RZ, R28, 0x10000000, RZ, 0xc0, !PT ;  /* 0x100000001cff7812 */ /* 0x000fe4000780c0ff */
[----:B0-----:R-:W-:-:S05]  /*2409d0*/  PRMT R0, R25, 0x7772, RZ ;  /* 0x0000777219007816 */ /* 0x001fca00000000ff */
[----:B----4-:R0:W-:Y:S02]  /*2409e0*/  @P6 STG.E.U8 desc[UR4][R4.64], R0 ;  /* 0x0000000004006986 */ /* 0x0101e4000c101104 */
        /* <DEDUP_REMOVED lines=8> */
[C---:B------:R-:W-:Y:S02]  /*240a70*/  LOP3.LUT P0, RZ, R20.reuse, 0x4000000, RZ, 0xc0, !PT ;  /* 0x0400000014ff7812 */ /* 0x040fe4000780c0ff */
        /* <DEDUP_REMOVED lines=17> */
[----:B------:R-:W-:-:S11]  /*240b90*/  PRMT R0, R21, 0x7773, RZ ;  /* 0x0000777315007816 */ /* 0x000fd600000000ff */
[----:B--2---:R0:W-:Y:S04]  /*240ba0*/  @P0 STG.E.U8 desc[UR4][R22.64], R0 ;  /* 0x0000000016000986 */ /* 0x0041e8000c101104 */
[----:B0-----:R-:W2:Y:S01]  /*240bb0*/  LDL.LU.64 R22, [R1+0x7790] ;  /* 0x0077900001167983 */ /* 0x001ea20000300a00 */
[----:B------:R-:W-:Y:S02]  /*240bc0*/  LOP3.LUT P0, RZ, R20, 0x1000000, RZ, 0xc0, !PT ;  /* 0x0100000014ff7812 */ /* 0x000fe4000780c0ff */
[----:B--2---:R-:W-:-:S11]  /*240bd0*/  PRMT R0, R23, 0x7770, RZ ;  /* 0x0000777017007816 */ /* 0x004fd600000000ff */
        /* <DEDUP_REMOVED lines=271> */
[----:B--2---:R0:W-:Y:S04]  /*241cd0*/  STL [R1+0x7758], R18 ;  /* 0x0077581201007387 */ /* 0x0041e80000100800 */
[----:B0-----:R-:W2:Y:S04]  /*241ce0*/  LDL.LU.64 R18, [R1+0x2a88] ;  /* 0x002a880001127983 */ /* 0x001ea80000300a00 */
        /* <DEDUP_REMOVED lines=22> */
[----:B------:R-:W-:Y:S02]  /*241e50*/  LOP3.LUT R22, R22, 0x7fffffff, RZ, 0xc0, !PT ;  /* 0x7fffffff16167812 */ /* 0x000fe400078ec0ff */
[----:B------:R-:W-:-:S09]  /*241e60*/  LOP3.LUT R20, R20, 0xfffffffe, RZ, 0xc0, !PT ;  /* 0xfffffffe14147812 */ /* 0x000fd200078ec0ff */
[----:B------:R-:W-:Y:S02]  /*241e70*/  @P0 LOP3.LUT R22, R22, 0x80000000, RZ, 0xfc, !PT ;  /* 0x8000000016160812 */ /* 0x000fe400078efcff */
[C---:B------:R-:W-:Y:S02]  /*241e80*/  LOP3.LUT P0, RZ, R28.reuse, 0x800000, RZ, 0xc0, !PT ;  /* 0x008000001cff7812 */ /* 0x040fe4000780c0ff */
[C---:B------:R-:W-:Y:S02]  /*241e90*/  LOP3.LUT P5, RZ, R28.reuse, 0x80000, RZ, 0xc0, !PT ;  /* 0x000800001cff7812 */ /* 0x040fe400078ac0ff */
[----:B------:R-:W-:-:S09]  /*241ea0*/  LOP3.LUT P6, RZ, R28, 0x100000, RZ, 0xc0, !PT ;  /* 0x001000001cff7812 */ /* 0x000fd200078cc0ff */
[----:B------:R-:W-:Y:S02]  /*241eb0*/  @P0 LOP3.LUT R20, R20, 0x1, RZ, 0xfc, !PT ;  /* 0x0000000114140812 */ /* 0x000fe400078efcff */
[----:B------:R-:W-:Y:S02]  /*241ec0*/  LOP3.LUT P0, RZ, R28, 0x400000, RZ, 0xc0, !PT ;  /* 0x004000001cff7812 */ /* 0x000fe4000780c0ff */
[----:B------:R-:W-:Y:S02]  /*241ed0*/  PRMT R0, R24, 0x7772, RZ ;  /* 0x0000777218007816 */ /* 0x000fe400000000ff */
[----:B------:R-:W-:-:S03]  /*241ee0*/  LOP3.LUT R20, R20, 0xfffffffd, RZ, 0xc0, !PT ;  /* 0xfffffffd14147812 */ /* 0x000fc600078ec0ff */
[----:B---3--:R0:W-:Y:S06]  /*241ef0*/  @P5 STG.E.U8 desc[UR4][R6.64], R0 ;  /* 0x0000000006005986 */ /* 0x0081ec000c101104 */
        /* <DEDUP_REMOVED lines=13> */
[----:B------:R-:W-:Y:S02]  /*241fd0*/  LOP3.LUT P1, RZ, R28, 0x80000000, RZ, 0xc0, !PT ;  /* 0x800000001cff7812 */ /* 0x000fe4000782c0ff */
[----:B0-----:R-:W-:-:S09]  /*241fe0*/  PRMT R0, R25, 0x7773, RZ ;  /* 0x0000777319007816 */ /* 0x001fd200000000ff */
[----:B------:R-:W-:Y:S04]  /*241ff0*/  @P0 STG.E.U8 desc[UR4][R18.64], R0 ;  /* 0x0000000012000986 */ /* 0x000fe8000c101104 */
        /* <DEDUP_REMOVED lines=47> */
[C---:B0-----:R-:W-:Y:S02]  /*2422f0*/  PRMT R0, R28.reuse, 0x7772, RZ ;  /* 0x000077721c007816 */ /* 0x041fe400000000ff */
[----:B------:R-:W2:Y:S04]  /*242300*/  LDL.LU.64 R12, [R1+0x2a20] ;  /* 0x002a2000010c7983 */ /* 0x000ea80000300a00 */
[----:B------:R0:W-:Y:S02]  /*242310*/  @P5 STG.E.U8 desc[UR4][R26.64], R0 ;  /* 0x000000001a005986 */ /* 0x0001e4000c101104 */
[----:B0-----:R-:W-:-:S05]  /*242320*/  PRMT R0, R28, 0x7773, RZ ;  /* 0x000077731c007816 */ /* 0x001fca00000000ff */
[----:B------:R0:W-:Y:S04]  /*242330*/  @P6 STG.E.U8 desc[UR4][R24.64], R0 ;  /* 0x0000000018006986 */ /* 0x0001e8000c101104 */
[----:B0-----:R-:W3:Y:S04]  /*242340*/  LDL.LU.64 R24, [R1+0x2a18] ;  /* 0x002a180001187983 */ /* 0x001ee80000300a00 */
[----:B------:R-:W4:Y:S04]  /*242350*/  LDL.LU.64 R6, [R1+0x2a10] ;  /* 0x002a100001067983 */ /* 0x000f280000300a00 */
[----:B------:R-:W2:Y:S01]  /*242360*/  LDL.LU R28, [R1+0x110] ;  /* 0x00011000011c7983 */ /* 0x000ea20000300800 */
[----:B------:R-:W-:-:S02]  /*242370*/  LOP3.LUT P0, RZ, R21, 0x20000, RZ, 0xc0, !PT ;  /* 0x0002000015ff7812 */ /* 0x000fc4000780c0ff */
[----:B------:R-:W-:Y:S02]  /*242380*/  LOP3.LUT R22, R22, 0xfffeffff, RZ, 0xc0, !PT ;  /* 0xfffeffff16167812 */ /* 0x000fe400078ec0ff */
[C---:B------:R-:W-:Y:S02]  /*242390*/  LOP3.LUT P4, RZ, R21.reuse, 0x20, RZ, 0xc0, !PT ;  /* 0x0000002015ff7812 */ /* 0x040fe4000788c0ff */
[C---:B------:R-:W-:Y:S02]  /*2423a0*/  LOP3.LUT P5, RZ, R21.reuse, 0x40, RZ, 0xc0, !PT ;  /* 0x0000004015ff7812 */ /* 0x040fe400078ac0ff */
[----:B------:R-:W-:Y:S01]  /*2423b0*/  LOP3.LUT P6, RZ, R21, 0x80, RZ, 0xc0, !PT ;  /* 0x0000008015ff7812 */ /* 0x000fe200078cc0ff */
[----:B------:R-:W3:Y:S04]  /*2423c0*/  LDL.LU.64 R4, [R1+0x2a08] ;  /* 0x002a080001047983 */ /* 0x000ee80000300a00 */
        /* <DEDUP_REMOVED lines=27> */
[C---:B------:R-:W-:Y:S02]  /*242580*/  LOP3.LUT P2, RZ, R21.reuse, 0x80000, RZ, 0xc0, !PT ;  /* 0x0008000015ff7812 */ /* 0x040fe4000784c0ff */
[----:B------:R-:W-:-:S05]  /*242590*/  LOP3.LUT P3, RZ, R21, 0x100000, RZ, 0xc0, !PT ;  /* 0x0010000015ff7812 */ /* 0x000fca000786c0ff */
[----:B------:R-:W-:Y:S02]  /*2425a0*/  @P0 LOP3.LUT R22, R22, 0x1000000, RZ, 0xfc, !PT ;  /* 0x0100000016160812 */ /* 0x000fe400078efcff */
[----:B------:R-:W-:Y:S02]  /*2425b0*/  LOP3.LUT P0, RZ, R21, 0x100, RZ, 0xc0, !PT ;  /* 0x0000010015ff7812 */ /* 0x000fe4000780c0ff */
[----:B--2---:R-:W-:-:S05]  /*2425c0*/  PRMT R0, R28, 0x7770, RZ ;  /* 0x000077701c007816 */ /* 0x004fca00000000ff */
[----:B------:R0:W-:Y:S02]  /*2425d0*/  @P4 STG.E.U8 desc[UR4][R12.64], R0 ;  /* 0x000000000c004986 */ /* 0x0001e4000c101104 */
[----:B0-----:R-:W-:Y:S02]  /*2425e0*/  PRMT R0, R28, 0x7771, RZ ;  /* 0x000077711c007816 */ /* 0x001fe400000000ff */
[----:B------:R-:W2:Y:S04]  /*2425f0*/  LDL.LU.64 R12, [R1+0x29f8] ;  /* 0x0029f800010c7983 */ /* 0x000ea80000300a00 */
[----:B---3--:R0:W-:Y:S01]  /*242600*/  @P5 STG.E.U8 desc[UR4][R24.64], R0 ;  /* 0x0000000018005986 */ /* 0x0081e2000c101104 */
[C---:B------:R-:W-:Y:S02]  /*242610*/  LOP3.LUT P4, RZ, R21.reuse, 0x200000, RZ, 0xc0, !PT ;  /* 0x0020000015ff7812 */ /* 0x040fe4000788c0ff */
[----:B------:R-:W-:-:S02]  /*242620*/  LOP3.LUT P5, RZ, R21, 0x400000, RZ, 0xc0, !PT ;  /* 0x0040000015ff7812 */ /* 0x000fc400078ac0ff */
[----:B0-----:R-:W-:Y:S01]  /*242630*/  PRMT R0, R28, 0x7772, RZ ;  /* 0x000077721c007816 */ /* 0x001fe200000000ff */
[----:B------:R-:W3:Y:S04]  /*242640*/  LDL.LU.64 R24, [R1+0x29f0] ;  /* 0x0029f00001187983 */ /* 0x000ee80000300a00 */
[----:B------:R-:W2:Y:S04]  /*242650*/  LDL.LU R23, [R1+0x134] ;  /* 0x0001340001177983 */ /* 0x000ea80000300800 */
[----:B------:R0:W-:Y:S04]  /*242660*/  STL [R1+0x7738], R21 ;  /* 0x0077381501007387 */ /* 0x0001e80000100800 */
[----:B----4-:R1:W-:Y:S01]  /*242670*/  @P6 STG.E.U8 desc[UR4][R6.64], R0 ;  /* 0x0000000006006986 */ /* 0x0103e2000c101104 */
[----:B------:R-:W-:-:S03]  /*242680*/  LOP3.LUT P6, RZ, R21, 0x800000, RZ, 0xc0, !PT ;  /* 0x0080000015ff7812 */ /* 0x000fc600078cc0ff */
[----:B0-----:R-:W4:Y:S01]  /*242690*/  LDL.LU.64 R20, [R1+0x27e0] ;  /* 0x0027e00001147983 */ /* 0x001f220000300a00 */
[----:B-1----:R-:W-:-:S05]  /*2426a0*/  PRMT R0, R28, 0x7773, RZ ;  /* 0x000077731c007816 */ /* 0x002fca00000000ff */
[----:B------:R0:W-:Y:S01]  /*2426b0*/  @P0 STG.E.U8 desc[UR4][R4.64], R0 ;  /* 0x0000000004000986 */ /* 0x0001e2000c101104 */
[----:B------:R-:W-:Y:S02]  /*2426c0*/  LOP3.LUT P0, RZ, R22, 0x1000000, RZ, 0xc0, !PT ;  /* 0x0100000016ff7812 */ /* 0x000fe4000780c0ff */
[----:B0-----:R-:W-:-:S11]  /*2426d0*/  PRMT R0, R26, 0x7770, RZ ;  /* 0x000077701a007816 */ /* 0x001fd600000000ff */
[----:B------:R-:W-:Y:S01]  /*2426e0*/  @P0 STG.E.U8 desc[UR4][R2.64], R0 ;  /* 0x0000000002000986 */ /* 0x000fe2000c101104 */
[----:B------:R-:W-:-:S03]  /*2426f0*/  LOP3.LUT P0, RZ, R22, 0x800000, RZ, 0xc0, !PT ;  /* 0x0080000016ff7812 */ /* 0x000fc6000780c0ff */
[----:B----4-:R0:W-:Y:S04]  /*242700*/  STL.64 [R1+0x7740], R20 ;  /* 0x0077401401007387 */ /* 0x0101e80000100a00 */
[----:B0-----:R-:W4:Y:S01]  /*242710*/  LDL.LU.64 R20, [R1+0x27e8] ;  /* 0x0027e80001147983 */ /* 0x001f220000300a00 */
[----:B------:R-:W-:-:S03]  /*242720*/  PRMT R0, R26, 0x7771, RZ ;  /* 0x000077711a007816 */ /* 0x000fc600000000ff */
[----:B------:R-:W4:Y:S04]  /*242730*/  LDL.LU.64 R18, [R1+0x27d8] ;  /* 0x0027d80001127983 */ /* 0x000f280000300a00 */
[----:B------:R-:W4:Y:S04]  /*242740*/  LDL.LU.64 R16, [R1+0x27d0] ;  /* 0x0027d00001107983 */ /* 0x000f280000300a00 */
[----:B------:R-:W4:Y:S04]  /*242750*/  LDL.LU.64 R14, [R1+0x27c8] ;  /* 0x0027c800010e7983 */ /* 0x000f280000300a00 */
[----:B--2---:R0:W-:Y:S01]  /*242760*/  @P0 STG.E.U8 desc[UR4][R12.64], R0 ;  /* 0x000000000c000986 */ /* 0x0041e2000c101104 */
[----:B------:R-:W-:-:S03]  /*242770*/  LOP3.LUT P0, RZ, R22, 0x400000, RZ, 0xc0, !PT ;  /* 0x0040000016ff7812 */ /* 0x000fc6000780c0ff */
[----:B------:R-:W2:Y:S04]  /*242780*/  LDL.LU R27, [R1+0x124] ;  /* 0x00012400011b7983 */ /* 0x000ea80000300800 */
[----:B------:R-:W2:Y:S04]  /*242790*/  LDL.LU.64 R10, [R1+0x27c0] ;  /* 0x0027c000010a7983 */ /* 0x000ea80000300a00 */
[----:B------:R-:W2:Y:S04]  /*2427a0*/  LDL.LU.64 R8, [R1+0x27b8] ;  /* 0x0027b80001087983 */ /* 0x000ea80000300a00 */
[----:B------:R-:W2:Y:S04]  /*2427b0*/  LDL.LU.64 R6, [R1+0x27b0] ;  /* 0x0027b00001067983 */ /* 0x000ea80000300a00 */
[----:B------:R-:W2:Y:S04]  /*2427c0*/  LDL.LU R28, [R1+0x114] ;  /* 0x00011400011c7983 */ /* 0x000ea80000300800 */
[----:B------:R-:W2:Y:S04]  /*2427d0*/  LDL.LU.64 R4, [R1+0x27a8] ;  /* 0x0027a80001047983 */ /* 0x000ea80000300a00 */
[----:B------:R-:W2:Y:S01]  /*2427e0*/  LDL.LU.64 R2, [R1+0x27a0] ;  /* 0x0027a00001027983 */ /* 0x000ea20000300a00 */
[----:B0-----:R-:W-:-:S03]  /*2427f0*/  PRMT R0, R26, 0x7772, RZ ;  /* 0x000077721a007816 */ /* 0x001fc600000000ff */
[----:B------:R-:W2:Y:S04]  /*242800*/  LDL.LU.64 R12, [R1+0x2798] ;  /* 0x00279800010c7983 */ /* 0x000ea80000300a00 */
[----:B---3--:R0:W-:Y:S01]  /*242810*/  @P0 STG.E.U8 desc[UR4][R24.64], R0 ;  /* 0x0000000018000986 */ /* 0x0081e2000c101104 */
[----:B------:R-:W-:Y:S02]  /*242820*/  LOP3.LUT P0, RZ, R22, 0x200000, RZ, 0xc0, !PT ;  /* 0x0020000016ff7812 */ /* 0x000fe4000780c0ff */
[----:B0-----:R-:W-:Y:S01]  /*242830*/  PRMT R0, R26, 0x7773, RZ ;  /* 0x000077731a007816 */ /* 0x001fe200000000ff */
[----:B------:R-:W3:Y:S10]  /*242840*/  LDL.LU.64 R24, [R1+0x2790] ;  /* 0x0027900001187983 */ /* 0x000ef40000300a00 */
[----:B----4-:R0:W-:Y:S04]  /*242850*/  @P0 STG.E.U8 desc[UR4][R20.64], R0 ;  /* 0x0000000014000986 */ /* 0x0101e8000c101104 */
[----:B0-----:R-:W4:Y:S01]  /*242860*/  LDL.LU.64 R20, [R1+0x7740] ;  /* 0x0077400001147983 */ /* 0x001f220000300a00 */
[----:B------:R-:W-:-:S02]  /*242870*/  LOP3.LUT P0, RZ, R22, 0x100000, RZ, 0xc0, !PT ;  /* 0x0010000016ff7812 */ /* 0x000fc4000780c0ff */
[----:B------:R-:W-:Y:S01]  /*242880*/  PRMT R0, R23, 0x7770, RZ ;  /* 0x0000777017007816 */ /* 0x000fe200000000ff */
[----:B------:R-:W2:Y:S10]  /*242890*/  LDL.LU R26, [R1+0x60] ;  /* 0x00006000011a7983 */ /* 0x000eb40000300800 */
[----:B----4-:R0:W-:Y:S01]  /*2428a0*/  @P0 STG.E.U8 desc[UR4][R20.64], R0 ;  /* 0x0000000014000986 */ /* 0x0101e2000c101104 */
[----:B------:R-:W-:-:S02]  /*2428b0*/  LOP3.LUT P0, RZ, R22, 0x80000, RZ, 0xc0, !PT ;  /* 0x0008000016ff7812 */ /* 0x000fc4000780c0ff */
[----:B0-----:R-:W-:Y:S01]  /*2428c0*/  PRMT R0, R23, 0x7771, RZ ;  /* 0x0000777117007816 */ /* 0x001fe200000000ff */
[----:B------:R-:W4:Y:S10]  /*2428d0*/  LDL.LU R21, [R1+0x7738] ;  /* 0x0077380001157983 */ /* 0x000f340000300800 */
        /* <DEDUP_REMOVED lines=8> */
[----:B--2---:R-:W-:-:S11]  /*242960*/  PRMT R0, R27, 0x7770, RZ ;  /* 0x000077701b007816 */ /* 0x004fd600000000ff */
        /* <DEDUP_REMOVED lines=13> */
[----:B---3--:R0:W-:Y:S04]  /*242a40*/  @P6 STG.E.U8 desc[UR4][R24.64], R0 ;  /* 0x0000000018006986 */ /* 0x0081e8000c101104 */
[----:B0-----:R-:W3:Y:S04]  /*242a50*/  LDL.LU.64 R24, [R1+0x2780] ;  /* 0x0027800001187983 */ /* 0x001ee80000300a00 */
[----:B------:R-:W3:Y:S04]  /*242a60*/  LDL.LU.64 R6, [R1+0x2778] ;  /* 0x0027780001067983 */ /* 0x000ee80000300a00 */
[----:B------:R-:W3:Y:S04]  /*242a70*/  LDL.LU.64 R4, [R1+0x2770] ;  /* 0x0027700001047983 */ /* 0x000ee80000300a00 */
[----:B------:R-:W3:Y:S01]  /*242a80*/  LDL.LU R27, [R1+0x104] ;  /* 0x00010400011b7983 */ /* 0x000ee20000300800 */
[----:B------:R-:W-:-:S03]  /*242a90*/  PRMT R0, R28, 0x7773, RZ ;  /* 0x000077731c007816 */ /* 0x000fc600000000ff */
[----:B------:R-:W3:Y:S04]  /*242aa0*/  LDL.LU.64 R2, [R1+0x2768] ;  /* 0x0027680001027983 */ /* 0x000ee80000300a00 */
[----:B------:R-:W3:Y:S01]  /*242ab0*/  LDL.LU R23, [R1+0x138] ;  /* 0x0001380001177983 */ /* 0x000ee20000300800 */
[C---:B----4-:R-:W-:Y:S02]  /*242ac0*/  LOP3.LUT P4, RZ, R21.reuse, 0x1000000, RZ, 0xc0, !PT ;  /* 0x0100000015ff7812 */ /* 0x050fe4000788c0ff */
[----:B------:R-:W-:-:S11]  /*242ad0*/  LOP3.LUT P5, RZ, R21, 0x2000000, RZ, 0xc0, !PT ;  /* 0x0200000015ff7812 */ /* 0x000fd600078ac0ff */
[----:B--2---:R0:W-:Y:S04]  /*242ae0*/  @P4 STG.E.U8 desc[UR4][R12.64], R0 ;  /* 0x000000000c004986 */ /* 0x0041e8000c101104 */
        /* <DEDUP_REMOVED lines=25> */
[----:B---3--:R0:W-:Y:S04]  /*242c80*/  STL.64 [R1+0x7730], R24 ;  /* 0x0077301801007387 */ /* 0x0081e80000100a00 */
[----:B0-----:R-:W3:Y:S01]  /*242c90*/  LDL.LU.64 R24, [R1+0x2758] ;  /* 0x0027580001187983 */ /* 0x001ee20000300a00 */
[----:B------:R-:W-:Y:S02]  /*242ca0*/  LOP3.LUT R22, R22, 0xffffdfff, RZ, 0xc0, !PT ;  /* 0xffffdfff16167812 */ /* 0x000fe400078ec0ff */
[----:B------:R-:W-:-:S02]  /*242cb0*/  LOP3.LUT P6, RZ, R21, 0x4000000, RZ, 0xc0, !PT ;  /* 0x0400000015ff7812 */ /* 0x000fc400078cc0ff */
[----:B------:R-:W-:Y:S01]  /*242cc0*/  PRMT R0, R27, 0x7771, RZ ;  /* 0x000077711b007816 */ /* 0x000fe200000000ff */
[----:B------:R-:W4:Y:S02]  /*242cd0*/  LDL.LU R28, [R1+0x128] ;  /* 0x00012800011c7983 */ /* 0x000f240000300800 */
        /* <DEDUP_REMOVED lines=10> */
[----:B------:R-:W4:Y:S04]  /*242d80*/  LDL.LU.64 R20, [R1+0x2740] ;  /* 0x0027400001147983 */ /* 0x000f280000300a00 */
[----:B------:R-:W4:Y:S04]  /*242d90*/  LDL.LU.64 R18, [R1+0x2738] ;  /* 0x0027380001127983 */ /* 0x000f280000300a00 */
[----:B------:R-:W4:Y:S04]  /*242da0*/  LDL.LU.64 R16, [R1+0x2730] ;  /* 0x0027300001107983 */ /* 0x000f280000300a00 */
[----:B------:R-:W4:Y:S04]  /*242db0*/  LDL.LU.64 R14, [R1+0x2728] ;  /* 0x00272800010e7983 */ /* 0x000f280000300a00 */
[----:B------:R-:W4:Y:S04]  /*242dc0*/  LDL.LU.64 R10, [R1+0x2720] ;  /* 0x00272000010a7983 */ /* 0x000f280000300a00 */
[----:B------:R-:W4:Y:S04]  /*242dd0*/  LDL.LU.64 R8, [R1+0x2718] ;  /* 0x0027180001087983 */ /* 0x000f280000300a00 */
        /* <DEDUP_REMOVED lines=53> */
[----:B0-----:R-:W-:Y:S02]  /*243130*/  PRMT R0, R27, 0x7771, RZ ;  /* 0x000077711b007816 */ /* 0x001fe400000000ff */
[----:B------:R-:W4:Y:S04]  /*243140*/  LDL.LU.64 R2, [R1+0x26f0] ;  /* 0x0026f00001027983 */ /* 0x000f280000300a00 */
[----:B--2---:R0:W-:Y:S04]  /*243150*/  @P6 STG.E.U8 desc[UR4][R12.64], R0 ;  /* 0x000000000c006986 */ /* 0x0041e8000c101104 */
[----:B0-----:R-:W2:Y:S01]  /*243160*/  LDL.LU.64 R12, [R1+0x26e8] ;  /* 0x0026e800010c7983 */ /* 0x001ea20000300a00 */
[----:B------:R-:W-:-:S02]  /*243170*/  LOP3.LUT P0, RZ, R26, 0x800000, RZ, 0xc0, !PT ;  /* 0x008000001aff7812 */ /* 0x000fc4000780c0ff */
[C---:B------:R-:W-:Y:S02]  /*243180*/  LOP3.LUT P4, RZ, R26.reuse, 0x800, RZ, 0xc0, !PT ;  /* 0x000008001aff7812 */ /* 0x040fe4000788c0ff */
[----:B------:R-:W-:Y:S02]  /*243190*/  LOP3.LUT P5, RZ, R26, 0x1000, RZ, 0xc0, !PT ;  /* 0x000010001aff7812 */ /* 0x000fe400078ac0ff */
[----:B------:R-:W-:Y:S01]  /*2431a0*/  PRMT R0, R27, 0x7772, RZ ;  /* 0x000077721b007816 */ /* 0x000fe200000000ff */
[----:B------:R-:W2:Y:S04]  /*2431b0*/  LDL.LU.64 R8, [R1+0x26e0] ;  /* 0x0026e00001087983 */ /* 0x000ea80000300a00 */
[----:B------:R-:W2:Y:S04]  /*2431c0*/  LDL.LU.64 R6, [R1+0x26d8] ;  /* 0x0026d80001067983 */ /* 0x000ea80000300a00 */
[----:B------:R-:W2:Y:S04]  /*2431d0*/  LDL.LU.64 R4, [R1+0x26d0] ;  /* 0x0026d00001047983 */ /* 0x000ea80000300a00 */
[----:B------:R-:W2:Y:S01]  /*2431e0*/  LDL.LU R28, [R1+0x13c] ;  /* 0x00013c00011c7983 */ /* 0x000ea20000300800 */
[----:B---3--:R-:W-:-:S04]  /*2431f0*/  LOP3.LUT R24, R24, 0xbfffffff, RZ, 0xc0, !PT ;  /* 0xbfffffff18187812 */ /* 0x008fc800078ec0ff */
[----:B------:R-:W-:Y:S02]  /*243200*/  @P0 LOP3.LUT R24, R24, 0x40000000, RZ, 0xfc, !PT ;  /* 0x4000000018180812 */ /* 0x000fe400078efcff */
[----:B------:R-:W-:Y:S02]  /*243210*/  LOP3.LUT P0, RZ, R26, 0x400000, RZ, 0xc0, !PT ;  /* 0x004000001aff7812 */ /* 0x000fe4000780c0ff */
[----:B------:R-:W-:-:S11]  /*243220*/  LOP3.LUT R24, R24, 0x7fffffff, RZ, 0xc0, !PT ;  /* 0x7fffffff18187812 */ /* 0x000fd600078ec0ff */
[----:B------:R-:W-:-:S05]  /*243230*/  @P0 LOP3.LUT R24, R24, 0x80000000, RZ, 0xfc, !PT ;  /* 0x8000000018180812 */ /* 0x000fca00078efcff */
[----:B------:R-:W-:Y:S04]  /*243240*/  STL.64 [R1+0x7700], R24 ;  /* 0x0077001801007387 */ /* 0x000fe80000100a00 */
[----:B----4-:R0:W-:Y:S02]  /*243250*/  @P4 STG.E.U8 desc[UR4][R2.64], R0 ;  /* 0x0000000002004986 */ /* 0x0101e4000c101104 */
[----:B0-----:R-:W-:Y:S02]  /*243260*/  PRMT R0, R27, 0x7773, RZ ;  /* 0x000077731b007816 */ /* 0x001fe400000000ff */
[----:B------:R-:W3:Y:S04]  /*243270*/  LDL.LU.64 R2, [R1+0x26c8] ;  /* 0x0026c80001027983 */ /* 0x000ee80000300a00 */
[----:B------:R-:W4:Y:S04]  /*243280*/  LDL.LU R29, [R1+0x12c] ;  /* 0x00012c00011d7983 */ /* 0x000f280000300800 */
        /* <DEDUP_REMOVED lines=76> */
[C---:B------:R-:W-:Y:S02]  /*243750*/  LOP3.LUT P5, RZ, R26.reuse, 0x10000000, RZ, 0xc0, !PT ;  /* 0x100000001aff7812 */ /* 0x040fe400078ac0ff */
        /* <DEDUP_REMOVED lines=16> */
[----:B----4-:R-:W-:-:S05]  /*243860*/  PRMT R0, R28, 0x7770, RZ ;  /* 0x000077701c007816 */ /* 0x010fca00000000ff */
[----:B------:R0:W-:Y:S04]  /*243870*/  @P6 STG.E.U8 desc[UR4][R12.64], R0 ;  /* 0x000000000c006986 */ /* 0x0001e8000c101104 */
[----:B0-----:R-:W2:Y:S01]  /*243880*/  LDL.LU.64 R12, [R1+0x2658] ;  /* 0x00265800010c7983 */ /* 0x001ea20000300a00 */
[----:B------:R-:W-:Y:S02]  /*243890*/  LOP3.LUT P4, RZ, R26, 0x40000000, RZ, 0xc0, !PT ;  /* 0x400000001aff7812 */ /* 0x000fe4000788c0ff */
[----:B------:R-:W-:Y:S01]  /*2438a0*/  PRMT R0, R28, 0x7771, RZ ;  /* 0x000077711c007816 */ /* 0x000fe200000000ff */
[----:B------:R-:W3:Y:S04]  /*2438b0*/  LDL.LU.64 R8, [R1+0x2650] ;  /* 0x0026500001087983 */ /* 0x000ee80000300a00 */
[----:B------:R-:W4:Y:S04]  /*2438c0*/  LDL.LU.64 R6, [R1+0x2648] ;  /* 0x0026480001067983 */ /* 0x000f280000300a00 */
[----:B------:R-:W3:Y:S01]  /*2438d0*/  LDL.LU.64 R4, [R1+0x2640] ;  /* 0x0026400001047983 */ /* 0x000ee20000300a00 */
[----:B------:R-:W-:-:S03]  /*2438e0*/  LOP3.LUT P5, RZ, R26, 0x80000000, RZ, 0xc0, !PT ;  /* 0x800000001aff7812 */ /* 0x000fc600078ac0ff */
[----:B------:R-:W3:Y:S04]  /*2438f0*/  LDL.LU.64 R2, [R1+0x2638] ;  /* 0x0026380001027983 */ /* 0x000ee80000300a00 */
[----:B------:R-:W3:Y:S04]  /*243900*/  LDL.LU R26, [R1+0xe0] ;  /* 0x0000e000011a7983 */ /* 0x000ee80000300800 */
[----:B--2---:R0:W-:Y:S04]  /*243910*/  @P4 STG.E.U8 desc[UR4][R12.64], R0 ;  /* 0x000000000c004986 */ /* 0x0041e8000c101104 */
[----:B0-----:R-:W2:Y:S04]  /*243920*/  LDL.LU.64 R12, [R1+0x2630] ;  /* 0x00263000010c7983 */ /* 0x001ea80000300a00 */
[----:B------:R-:W2:Y:S04]  /*243930*/  LDL.LU R18, [R1+0xd0] ;  /* 0x0000d00001127983 */ /* 0x000ea80000300800 */
[----:B--2---:R0:W-:Y:S04]  /*243940*/  STL [R1+0x76f8], R18 ;  /* 0x0076f81201007387 */ /* 0x0041e80000100800 */
        /* <DEDUP_REMOVED lines=49> */
[----:B------:R-:W-:Y:S04]  /*243c60*/  @P0 STG.E.U8 desc[UR4][R18.64], R0 ;  /* 0x0000000012000986 */ /* 0x000fe8000c101104 */
[----:B--2---:R0:W-:Y:S04]  /*243c70*/  STL.64 [R1+0x76f0], R16 ;  /* 0x0076f01001007387 */ /* 0x0041e80000100a00 */
[----:B0-----:R-:W2:Y:S04]  /*243c80*/  LDL.LU.64 R16, [R1+0x2620] ;  /* 0x0026200001107983 */ /* 0x001ea80000300a00 */
[----:B------:R-:W3:Y:S04]  /*243c90*/  LDL.LU R23, [R1+0xc0] ;  /* 0x0000c00001177983 */ /* 0x000ee80000300800 */
        /* <DEDUP_REMOVED lines=52> */
[----:B------:R-:W2:Y:S01]  /*243fe0*/  LDL.LU R28, [R1+0xe4] ;  /* 0x0000e400011c7983 */ /* 0x000ea20000300800 */
[----:B------:R-:W-:-:S02]  /*243ff0*/  LOP3.LUT P4, RZ, R21, 0x20000, RZ, 0xc0, !PT ;  /* 0x0002000015ff7812 */ /* 0x000fc4000788c0ff */
[----:B------:R-:W-:Y:S01]  /*244000*/  LOP3.LUT P5, RZ, R21, 0x40000, RZ, 0xc0, !PT ;  /* 0x0004000015ff7812 */ /* 0x000fe200078ac0ff */
[----:B------:R-:W3:Y:S04]  /*244010*/  LDL.LU.64 R2, [R1+0x25a8] ;  /* 0x0025a80001027983 */ /* 0x000ee80000300a00 */
[----:B------:R-:W3:Y:S04]  /*244020*/  LDL.LU.64 R12, [R1+0x25a0] ;  /* 0x0025a000010c7983 */ /* 0x000ee80000300a00 */
[----:B------:R-:W3:Y:S04]  /*244030*/  LDL.LU R29, [R1+0xd4] ;  /* 0x0000d400011d7983 */ /* 0x000ee80000300800 */
[----:B------:R-:W3:Y:S01]  /*244040*/  LDL.LU R23, [R1+0x68] ;  /* 0x0000680001177983 */ /* 0x000ee20000300800 */
[----:B--2---:R-:W-:-:S05]  /*244050*/  PRMT R0, R28, 0x7770, RZ ;  /* 0x000077701c007816 */ /* 0x004fca00000000ff */
[----:B------:R0:W-:Y:S02]  /*244060*/  @P4 STG.E.U8 desc[UR4][R6.64], R0 ;  /* 0x0000000006004986 */ /* 0x0001e4000c101104 */
[----:B0-----:R-:W-:-:S05]  /*244070*/  PRMT R0, R28, 0x7771, RZ ;  /* 0x000077711c007816 */ /* 0x001fca00000000ff */
[----:B---3--:R0:W-:Y:S04]  /*244080*/  @P5 STG.E.U8 desc[UR4][R26.64], R0 ;  /* 0x000000001a005986 */ /* 0x0081e8000c101104 */
[----:B0-----:R-:W2:Y:S04]  /*244090*/  LDL.LU.64 R26, [R1+0x2598] ;  /* 0x00259800011a7983 */ /* 0x001ea80000300a00 */
[----:B------:R-:W3:Y:S01]  /*2440a0*/  LDL.LU R18, [R1+0xc4] ;  /* 0x0000c40001127983 */ /* 0x000ee20000300800 */
[----:B------:R-:W-:Y:S02]  /*2440b0*/  LOP3.LUT P6, RZ, R21, 0x80000, RZ, 0xc0, !PT ;  /* 0x0008000015ff7812 */ /* 0x000fe400078cc0ff */
[----:B------:R-:W-:Y:S01]  /*2440c0*/  PRMT R0, R28, 0x7772, RZ ;  /* 0x000077721c007816 */ /* 0x000fe200000000ff */
[----:B---3--:R0:W-:Y:S04]  /*2440d0*/  STL [R1+0x76d0], R18 ;  /* 0x0076d01201007387 */ /* 0x0081e80000100800 */
[----:B0-----:R-:W3:Y:S06]  /*2440e0*/  LDL.LU.64 R18, [R1+0x2588] ;  /* 0x0025880001127983 */ /* 0x001eec0000300a00 */
[----:B----4-:R-:W-:Y:S01]  /*2440f0*/  @P6 STG.E.U8 desc[UR4][R4.64], R0 ;  /* 0x0000000004006986 */ /* 0x010fe2000c101104 */
[----:B------:R-:W-:-:S02]  /*244100*/  LOP3.LUT P3, RZ, R23, 0x1, RZ, 0xc0, !PT ;  /* 0x0000000117ff7812 */ /* 0x000fc4000786c0ff */
[C---:B------:R-:W-:Y:S02]  /*244110*/  LOP3.LUT P4, RZ, R23.reuse, 0x2, RZ, 0xc0, !PT ;  /* 0x0000000217ff7812 */ /* 0x040fe4000788c0ff */
[C---:B------:R-:W-:Y:S02]  /*244120*/  LOP3.LUT P5, RZ, R23.reuse, 0x4, RZ, 0xc0, !PT ;  /* 0x0000000417ff7812 */ /* 0x040fe400078ac0ff */
[----:B------:R-:W-:Y:S02]  /*244130*/  LOP3.LUT P6, RZ, R23, 0x8, RZ, 0xc0, !PT ;  /* 0x0000000817ff7812 */ /* 0x000fe400078cc0ff */
        /* <DEDUP_REMOVED lines=19> */
[----:B------:R0:W-:Y:S04]  /*244270*/  STL [R1+0x76c4], R23 ;  /* 0x0076c41701007387 */ /* 0x0001e80000100800 */
[----:B0-----:R-:W4:Y:S01]  /*244280*/  LDL.LU.64 R22, [R1+0x2578] ;  /* 0x0025780001167983 */ /* 0x001f220000300a00 */
        /* <DEDUP_REMOVED lines=17> */
[----:B------:R-:W-:Y:S02]  /*2443a0*/  LOP3.LUT P1, RZ, R21, 0x40000000, RZ, 0xc0, !PT ;  /* 0x4000000015ff7812 */ /* 0x000fe4000782c0ff */
[----:B0-----:R-:W-:-:S09]  /*2443b0*/  PRMT R0, R29, 0x7771, RZ ;  /* 0x000077711d007816 */ /* 0x001fd200000000ff */
[----:B--2---:R0:W-:Y:S01]  /*2443c0*/  @P0 STG.E.U8 desc[UR4][R26.64], R0 ;  /* 0x000000001a000986 */ /* 0x0041e2000c101104 */
[C---:B------:R-:W-:Y:S02]  /*2443d0*/  LOP3.LUT P0, RZ, R24.reuse, 0x40000, RZ, 0xc0, !PT ;  /* 0x0004000018ff7812 */ /* 0x040fe4000780c0ff */
[----:B------:R-:W-:Y:S02]  /*2443e0*/  LOP3.LUT P2, RZ, R21, 0x80000000, RZ, 0xc0, !PT ;  /* 0x8000000015ff7812 */ /* 0x000fe4000784c0ff */
[----:B0-----:R-:W-:Y:S01]  /*2443f0*/  PRMT R0, R29, 0x7772, RZ ;  /* 0x000077721d007816 */ /* 0x001fe200000000ff */
[----:B----4-:R0:W-:Y:S08]  /*244400*/  STL.64 [R1+0x76c8], R22 ;  /* 0x0076c81601007387 */ /* 0x0101f00000100a00 */
[----:B---3--:R1:W-:Y:S04]  /*244410*/  @P0 STG.E.U8 desc[UR4][R18.64], R0 ;  /* 0x0000000012000986 */ /* 0x0083e8000c101104 */
        /* <DEDUP_REMOVED lines=16> */
[----:B0-----:R-:W2:Y:S01]  /*244520*/  LDL.LU R18, [R1+0x76d0] ;  /* 0x0076d00001127983 */ /* 0x001ea20000300800 */
[----:B------:R-:W-:Y:S02]  /*244530*/  LOP3.LUT P0, RZ, R24, 0x10000, RZ, 0xc0, !PT ;  /* 0x0001000018ff7812 */ /* 0x000fe4000780c0ff */
[----:B--2---:R-:W-:-:S11]  /*244540*/  PRMT R0, R18, 0x7770, RZ ;  /* 0x0000777012007816 */ /* 0x004fd600000000ff */
[----:B------:R0:W-:Y:S04]  /*244550*/  @P0 STG.E.U8 desc[UR4][R22.64], R0 ;  /* 0x0000000016000986 */ /* 0x0001e8000c101104 */
[----:B0-----:R-:W2:Y:S01]  /*244560*/  LDL.LU.64 R22, [R1+0x76c8] ;  /* 0x0076c80001167983 */ /* 0x001ea20000300a00 */
[----:B------:R-:W-:Y:S02]  /*244570*/  LOP3.LUT P0, RZ, R24, 0x8000, RZ, 0xc0, !PT ;  /* 0x0000800018ff7812 */ /* 0x000fe4000780c0ff */
[----:B------:R-:W-:-:S11]  /*244580*/  PRMT R0, R18, 0x7771, RZ ;  /* 0x0000777112007816 */ /* 0x000fd600000000ff */
[----:B--2---:R0:W-:Y:S01]  /*244590*/  @P0 STG.E.U8 desc[UR4][R22.64], R0 ;  /* 0x0000000016000986 */ /* 0x0041e2000c101104 */
[----:B------:R-:W-:Y:S02]  /*2445a0*/  LOP3.LUT P0, RZ, R24, 0x4000, RZ, 0xc0, !PT ;  /* 0x0000400018ff7812 */ /* 0x000fe4000780c0ff */
        /* <DEDUP_REMOVED lines=21> */
[----:B------:R-:W4:Y:S04]  /*244700*/  LDL.LU.64 R12, [R1+0x2520] ;  /* 0x00252000010c7983 */ /* 0x000f280000300a00 */
[----:B------:R-:W4:Y:S04]  /*244710*/  LDL.LU.64 R8, [R1+0x2518] ;  /* 0x0025180001087983 */ /* 0x000f280000300a00 */
[----:B------:R-:W4:Y:S04]  /*244720*/  LDL.LU.64 R6, [R1+0x2510] ;  /* 0x0025100001067983 */ /* 0x000f280000300a00 */
[----:B------:R0:W-:Y:S04]  /*244730*/  @P6 STG.E.U8 desc[UR4][R26.64], R0 ;  /* 0x000000001a006986 */ /* 0x0001e8000c101104 */
[----:B0-----:R-:W4:Y:S01]  /*244740*/  LDL.LU R27, [R1+0xd8] ;  /* 0x0000d800011b7983 */ /* 0x001f220000300800 */
[----:B------:R-:W-:-:S03]  /*244750*/  PRMT R0, R28, 0x7773, RZ ;  /* 0x000077731c007816 */ /* 0x000fc600000000ff */
[----:B------:R-:W4:Y:S04]  /*244760*/  LDL.LU.64 R4, [R1+0x2508] ;  /* 0x0025080001047983 */ /* 0x000f280000300a00 */
[----:B------:R-:W4:Y:S01]  /*244770*/  LDL.LU.64 R2, [R1+0x2500] ;  /* 0x0025000001027983 */ /* 0x000f220000300a00 */
[C---:B--2---:R-:W-:Y:S02]  /*244780*/  LOP3.LUT P4, RZ, R23.reuse, 0x10, RZ, 0xc0, !PT ;  /* 0x0000001017ff7812 */ /* 0x044fe4000788c0ff */
[----:B------:R-:W-:-:S11]  /*244790*/  LOP3.LUT P5, RZ, R23, 0x20, RZ, 0xc0, !PT ;  /* 0x0000002017ff7812 */ /* 0x000fd600078ac0ff */
[----:B---3--:R4:W-:Y:S02]  /*2447a0*/  @P4 STG.E.U8 desc[UR4][R10.64], R0 ;  /* 0x000000000a004986 */ /* 0x0089e4000c101104 */
[----:B----4-:R-:W-:-:S05]  /*2447b0*/  PRMT R0, R27, 0x7770, RZ ;  /* 0x000077701b007816 */ /* 0x010fca00000000ff */
[----:B------:R0:W-:Y:S04]  /*2447c0*/  @P5 STG.E.U8 desc[UR4][R12.64], R0 ;  /* 0x000000000c005986 */ /* 0x0001e8000c101104 */
[----:B0-----:R-:W2:Y:S04]  /*2447d0*/  LDL.LU.64 R12, [R1+0x24f8] ;  /* 0x0024f800010c7983 */ /* 0x001ea80000300a00 */
[----:B------:R-:W3:Y:S04]  /*2447e0*/  LDL.LU.64 R28, [R1+0x24f0] ;  /* 0x0024f000011c7983 */ /* 0x000ee80000300a00 */
[----:B------:R-:W4:Y:S04]  /*2447f0*/  LDL.LU R26, [R1+0xfc] ;  /* 0x0000fc00011a7983 */ /* 0x000f280000300800 */
        /* <DEDUP_REMOVED lines=27> */
[----:B------:R-:W-:Y:S01]  /*2449b0*/  PRMT R0, R27, 0x7771, RZ ;  /* 0x000077711b007816 */ /* 0x000fe200000000ff */
[----:B------:R-:W4:Y:S02]  /*2449c0*/  LDL.LU.64 R18, [R1+0x24d8] ;  /* 0x0024d80001127983 */ /* 0x000f240000300a00 */
[----:B------:R-:W-:Y:S02]  /*2449d0*/  @P0 LOP3.LUT R24, R24, 0x400, RZ, 0xfc, !PT ;  /* 0x0000040018180812 */ /* 0x000fe400078efcff */
[----:B------:R-:W-:Y:S01]  /*2449e0*/  LOP3.LUT P0, RZ, R23, 0x100, RZ, 0xc0, !PT ;  /* 0x0000010017ff7812 */ /* 0x000fe2000780c0ff */
[----:B------:R-:W4:Y:S04]  /*2449f0*/  LDL.LU.64 R16, [R1+0x24d0] ;  /* 0x0024d00001107983 */ /* 0x000f280000300a00 */
[----:B------:R-:W4:Y:S01]  /*244a00*/  LDL.LU.64 R14, [R1+0x24c8] ;  /* 0x0024c800010e7983 */ /* 0x000f220000300a00 */
[----:B------:R-:W-:-:S03]  /*244a10*/  LOP3.LUT R24, R24, 0xfffff7ff, RZ, 0xc0, !PT ;  /* 0xfffff7ff18187812 */ /* 0x000fc600078ec0ff */
[----:B------:R-:W4:Y:S04]  /*244a20*/  LDL.LU.64 R10, [R1+0x24c0] ;  /* 0x0024c000010a7983 */ /* 0x000f280000300a00 */
[----:B------:R-:W-:Y:S02]  /*244a30*/  @P0 LOP3.LUT R24, R24, 0x800, RZ, 0xfc, !PT ;  /* 0x0000080018180812 */ /* 0x000fe400078efcff */
[----:B------:R-:W-:Y:S01]  /*244a40*/  LOP3.LUT P0, RZ, R23, 0x80, RZ, 0xc0, !PT ;  /* 0x0000008017ff7812 */ /* 0x000fe2000780c0ff */
[----:B------:R0:W-:Y:S02]  /*244a50*/  @P6 STG.E.U8 desc[UR4][R8.64], R0 ;  /* 0x0000000008006986 */ /* 0x0001e4000c101104 */
[----:B0-----:R-:W-:Y:S02]  /*244a60*/  PRMT R0, R27, 0x7772, RZ ;  /* 0x000077721b007816 */ /* 0x001fe400000000ff */
[----:B------:R-:W4:Y:S08]  /*244a70*/  LDL.LU.64 R8, [R1+0x24b8] ;  /* 0x0024b80001087983 */ /* 0x000f300000300a00 */
        /* <DEDUP_REMOVED lines=13> */
[----:B------:R0:W-:Y:S01]  /*244b50*/  @P0 STG.E.U8 desc[UR4][R12.64], R0 ;  /* 0x000000000c000986 */ /* 0x0001e2000c101104 */
[----:B------:R-:W-:-:S02]  /*244b60*/  LOP3.LUT P0, RZ, R24, 0x100, RZ, 0xc0, !PT ;  /* 0x0000010018ff7812 */ /* 0x000fc4000780c0ff */
[----:B0-----:R-:W-:Y:S01]  /*244b70*/  PRMT R0, R25, 0x7772, RZ ;  /* 0x0000777219007816 */ /* 0x001fe200000000ff */
[----:B------:R-:W4:Y:S10]  /*244b80*/  LDL.LU.64 R12, [R1+0x2498] ;  /* 0x00249800010c7983 */ /* 0x000f340000300a00 */
[----:B---3--:R0:W-:Y:S01]  /*244b90*/  @P0 STG.E.U8 desc[UR4][R28.64], R0 ;  /* 0x000000001c000986 */ /* 0x0081e2000c101104 */
[----:B------:R-:W-:-:S02]  /*244ba0*/  LOP3.LUT P0, RZ, R24, 0x80, RZ, 0xc0, !PT ;  /* 0x0000008018ff7812 */ /* 0x000fc4000780c0ff */
[----:B0-----:R-:W-:Y:S01]  /*244bb0*/  PRMT R0, R25, 0x7773, RZ ;  /* 0x0000777319007816 */ /* 0x001fe200000000ff */
[----:B------:R-:W3:Y:S04]  /*244bc0*/  LDL.LU R28, [R1+0x6c] ;  /* 0x00006c00011c7983 */ /* 0x000ee80000300800 */
[----:B------:R-:W3:Y:S06]  /*244bd0*/  LDL.LU R25, [R1+0x76c0] ;  /* 0x0076c00001197983 */ /* 0x000eec0000300800 */
[----:B--2---:R0:W-:Y:S04]  /*244be0*/  @P0 STG.E.U8 desc[UR4][R20.64], R0 ;  /* 0x0000000014000986 */ /* 0x0041e8000c101104 */
[----:B0-----:R-:W2:Y:S01]  /*244bf0*/  LDL.LU.64 R20, [R1+0x76b8] ;  /* 0x0076b80001147983 */ /* 0x001ea20000300a00 */
[----:B------:R-:W-:-:S02]  /*244c00*/  LOP3.LUT P0, RZ, R24, 0x40, RZ, 0xc0, !PT ;  /* 0x0000004018ff7812 */ /* 0x000fc4000780c0ff */
[----:B----4-:R-:W-:Y:S02]  /*244c10*/  PRMT R0, R26, 0x7770, RZ ;  /* 0x000077701a007816 */ /* 0x010fe400000000ff */
        /* <DEDUP_REMOVED lines=79> */
[----:B------:R-:W4:Y:S04]  /*245110*/  LDL.LU R23, [R1+0xa0] ;  /* 0x0000a00001177983 */ /* 0x000f280000300800 */
[----:B------:R-:W4:Y:S04]  /*245120*/  LDL.LU.64 R18, [R1+0x2440] ;  /* 0x0024400001127983 */ /* 0x000f280000300a00 */
[----:B------:R-:W4:Y:S01]  /*245130*/  LDL.LU.64 R16, [R1+0x2438] ;  /* 0x0024380001107983 */ /* 0x000f220000300a00 */
[----:B0-----:R-:W-:-:S03]  /*245140*/  PRMT R0, R26, 0x7770, RZ ;  /* 0x000077701a007816 */ /* 0x001fc600000000ff */
[----:B------:R-:W4:Y:S04]  /*245150*/  LDL.LU R27, [R1+0x90] ;  /* 0x00009000011b7983 */ /* 0x000f280000300800 */
[----:B------:R-:W4:Y:S04]  /*245160*/  LDL.LU.64 R14, [R1+0x2430] ;  /* 0x00243000010e7983 */ /* 0x000f280000300a00 */
[----:B------:R-:W4:Y:S04]  /*245170*/  LDL.LU.64 R10, [R1+0x2428] ;  /* 0x00242800010a7983 */ /* 0x000f280000300a00 */
[----:B------:R-:W4:Y:S04]  /*245180*/  LDL.LU.64 R8, [R1+0x2420] ;  /* 0x0024200001087983 */ /* 0x000f280000300a00 */
[----:B------:R0:W-:Y:S02]  /*245190*/  @P6 STG.E.U8 desc[UR4][R6.64], R0 ;  /* 0x0000000006006986 */ /* 0x0001e4000c101104 */
[----:B0-----:R-:W-:-:S02]  /*2451a0*/  PRMT R0, R26, 0x7771, RZ ;  /* 0x000077711a007816 */ /* 0x001fc400000000ff */
        /* <DEDUP_REMOVED lines=52> */
[----:B---3--:R-:W-:Y:S02]  /*2454f0*/  PRMT R0, R26, 0x7770, RZ ;  /* 0x000077701a007816 */ /* 0x008fe400000000ff */
        /* <DEDUP_REMOVED lines=115> */
[----:B---3--:R0:W-:Y:S04]  /*245c30*/  @P6 STG.E.U8 desc[UR4][R12.64], R0 ;  /* 0x000000000c006986 */ /* 0x0081e8000c101104 */
[----:B0-----:R-:W3:Y:S04]  /*245c40*/  LDL.LU.64 R12, [R1+0x2358] ;  /* 0x00235800010c7983 */ /* 0x001ee80000300a00 */
[----:B------:R-:W4:Y:S04]  /*245c50*/  LDL.LU.64 R8, [R1+0x2350] ;  /* 0x0023500001087983 */ /* 0x000f280000300a00 */
[----:B------:R-:W2:Y:S01]  /*245c60*/  LDL.LU R26, [R1+0xb8] ;  /* 0x0000b800011a7983 */ /* 0x000ea20000300800 */
[----:B------:R-:W-:-:S02]  /*245c70*/  LOP3.LUT P4, RZ, R28, 0x20000000, RZ, 0xc0, !PT ;  /* 0x200000001cff7812 */ /* 0x000fc4000788c0ff */
[C---:B------:R-:W-:Y:S01]  /*245c80*/  LOP3.LUT P5, RZ, R28.reuse, 0x40000000, RZ, 0xc0, !PT ;  /* 0x400000001cff7812 */ /* 0x040fe200078ac0ff */
[----:B------:R-:W3:Y:S04]  /*245c90*/  LDL.LU.64 R6, [R1+0x2348] ;  /* 0x0023480001067983 */ /* 0x000ee80000300a00 */
[----:B------:R-:W3:Y:S04]  /*245ca0*/  LDL.LU.64 R4, [R1+0x2340] ;  /* 0x0023400001047983 */ /* 0x000ee80000300a00 */
[----:B------:R-:W3:Y:S01]  /*245cb0*/  LDL.LU R20, [R1+0xa8] ;  /* 0x0000a80001147983 */ /* 0x000ee20000300800 */
[----:B------:R-:W-:-:S02]  /*245cc0*/  LOP3.LUT P6, RZ, R28, 0x80000000, RZ, 0xc0, !PT ;  /* 0x800000001cff7812 */ /* 0x000fc400078cc0ff */
[----:B--2---:R-:W-:-:S05]  /*245cd0*/  PRMT R0, R26, 0x7770, RZ ;  /* 0x000077701a007816 */ /* 0x004fca00000000ff */
[----:B------:R0:W-:Y:S02]  /*245ce0*/  @P4 STG.E.U8 desc[UR4][R2.64], R0 ;  /* 0x0000000002004986 */ /* 0x0001e4000c101104 */
[----:B0-----:R-:W-:Y:S02]  /*245cf0*/  PRMT R0, R26, 0x7771, RZ ;  /* 0x000077711a007816 */ /* 0x001fe400000000ff */
[----:B------:R-:W2:Y:S04]  /*245d00*/  LDL.LU.64 R2, [R1+0x2338] ;  /* 0x0023380001027983 */ /* 0x000ea80000300a00 */
[----:B---3--:R0:W-:Y:S04]  /*245d10*/  @P5 STG.E.U8 desc[UR4][R12.64], R0 ;  /* 0x000000000c005986 */ /* 0x0081e8000c101104 */
[----:B0-----:R-:W3:Y:S04]  /*245d20*/  LDL.LU.64 R12, [R1+0x2330] ;  /* 0x00233000010c7983 */ /* 0x001ee80000300a00 */
[----:B------:R-:W2:Y:S04]  /*245d30*/  LDL.LU R23, [R1+0x98] ;  /* 0x0000980001177983 */ /* 0x000ea80000300800 */
[----:B------:R-:W2:Y:S04]  /*245d40*/  LDL.LU.64 R28, [R1+0x2328] ;  /* 0x00232800011c7983 */ /* 0x000ea80000300a00 */
        /* <DEDUP_REMOVED lines=31> */
[----:B------:R-:W-:Y:S02]  /*245f40*/  LOP3.LUT P0, RZ, R27, 0x2, RZ, 0xc0, !PT ;  /* 0x000000021bff7812 */ /* 0x000fe4000780c0ff */
[----:B------:R-:W-:Y:S01]  /*245f50*/  LOP3.LUT R25, R25, 0xfffeffff, RZ, 0xc0, !PT ;  /* 0xfffeffff19197812 */ /* 0x000fe200078ec0ff */
[----:B----4-:R0:W-:Y:S10]  /*245f60*/  @P6 STG.E.U8 desc[UR4][R8.64], R0 ;  /* 0x0000000008006986 */ /* 0x0101f4000c101104 */
[----:B------:R-:W-:-:S02]  /*245f70*/  @P0 LOP3.LUT R25, R25, 0x10000, RZ, 0xfc, !PT ;  /* 0x0001000019190812 */ /* 0x000fc400078efcff */
[----:B------:R-:W-:Y:S02]  /*245f80*/  LOP3.LUT P0, RZ, R27, 0x1, RZ, 0xc0, !PT ;  /* 0x000000011bff7812 */ /* 0x000fe4000780c0ff */
[----:B0-----:R-:W-:Y:S02]  /*245f90*/  PRMT R0, R26, 0x7773, RZ ;  /* 0x000077731a007816 */ /* 0x001fe400000000ff */
[----:B------:R-:W4:Y:S04]  /*245fa0*/  LDL.LU R26, [R1+0x88] ;  /* 0x00008800011a7983 */ /* 0x000f280000300800 */
[----:B------:R-:W4:Y:S04]  /*245fb0*/  LDL.LU.64 R14, [R1+0x2300] ;  /* 0x00230000010e7983 */ /* 0x000f280000300a00 */
[----:B------:R-:W4:Y:S04]  /*245fc0*/  LDL.LU.64 R10, [R1+0x22f8] ;  /* 0x0022f800010a7983 */ /* 0x000f280000300a00 */
[----:B------:R-:W4:Y:S04]  /*245fd0*/  LDL.LU.64 R8, [R1+0x22f0] ;  /* 0x0022f00001087983 */ /* 0x000f280000300a00 */
[----:B------:R-:W4:Y:S04]  /*245fe0*/  LDL.LU R21, [R1+0xbc] ;  /* 0x0000bc0001157983 */ /* 0x000f280000300800 */
        /* <DEDUP_REMOVED lines=16> */
[----:B------:R0:W-:Y:S01]  /*2460f0*/  @P0 STG.E.U8 desc[UR4][R28.64], R0 ;  /* 0x000000001c000986 */ /* 0x0001e2000c101104 */
[----:B------:R-:W-:-:S02]  /*246100*/  LOP3.LUT P0, RZ, R25, 0x1000, RZ, 0xc0, !PT ;  /* 0x0000100019ff7812 */ /* 0x000fc4000780c0ff */
[----:B0-----:R-:W-:Y:S01]  /*246110*/  PRMT R0, R23, 0x7770, RZ ;  /* 0x0000777017007816 */ /* 0x001fe200000000ff */
[----:B------:R-:W3:Y:S04]  /*246120*/  LDL.LU R29, [R1+0x7680] ;  /* 0x00768000011d7983 */ /* 0x000ee80000300800 */
        /* <DEDUP_REMOVED lines=35> */
[C---:B------:R-:W-:Y:S02]  /*246360*/  LOP3.LUT P0, RZ, R27.reuse, 0x10000000, RZ, 0xc0, !PT ;  /* 0x100000001bff7812 */ /* 0x040fe4000780c0ff */
[----:B------:R-:W-:Y:S02]  /*246370*/  LOP3.LUT P4, RZ, R27, 0x10000, RZ, 0xc0, !PT ;  /* 0x000100001bff7812 */ /* 0x000fe4000788c0ff */
[----:B------:R-:W-:Y:S01]  /*246380*/  LOP3.LUT R28, R28, 0x7fffffff, RZ, 0xc0, !PT ;  /* 0x7fffffff1c1c7812 */ /* 0x000fe200078ec0ff */
[----:B------:R-:W3:Y:S04]  /*246390*/  LDL.LU.64 R8, [R1+0x22c0] ;  /* 0x0022c00001087983 */ /* 0x000ee80000300a00 */
[----:B------:R-:W4:Y:S04]  /*2463a0*/  LDL.LU.64 R6, [R1+0x22b8] ;  /* 0x0022b80001067983 */ /* 0x000f280000300a00 */
[----:B------:R-:W3:Y:S01]  /*2463b0*/  LDL.LU.64 R4, [R1+0x22b0] ;  /* 0x0022b00001047983 */ /* 0x000ee20000300a00 */
[----:B------:R-:W-:-:S03]  /*2463c0*/  PRMT R0, R21, 0x7773, RZ ;  /* 0x0000777315007816 */ /* 0x000fc600000000ff */
[----:B------:R-:W3:Y:S04]  /*2463d0*/  LDL.LU R26, [R1+0xac] ;  /* 0x0000ac00011a7983 */ /* 0x000ee80000300800 */
[----:B------:R-:W3:Y:S04]  /*2463e0*/  LDL.LU.64 R2, [R1+0x22a8] ;  /* 0x0022a80001027983 */ /* 0x000ee80000300a00 */
[----:B------:R-:W3:Y:S04]  /*2463f0*/  LDL.LU R22, [R1+0x9c] ;  /* 0x00009c0001167983 */ /* 0x000ee80000300800 */
[----:B------:R-:W3:Y:S01]  /*246400*/  LDL.LU R23, [R1+0x74] ;  /* 0x0000740001177983 */ /* 0x000ee20000300800 */
[----:B------:R-:W-:-:S05]  /*246410*/  @P0 LOP3.LUT R28, R28, 0x80000000, RZ, 0xfc, !PT ;  /* 0x800000001c1c0812 */ /* 0x000fca00078efcff */
[----:B------:R-:W-:Y:S04]  /*246420*/  STL.64 [R1+0x7650], R28 ;  /* 0x0076501c01007387 */ /* 0x000fe80000100a00 */
        /* <DEDUP_REMOVED lines=28> */
[C---:B------:R-:W-:Y:S02]  /*2465f0*/  LOP3.LUT P5, RZ, R27.reuse, 0x20000, RZ, 0xc0, !PT ;  /* 0x000200001bff7812 */ /* 0x040fe400078ac0ff */
[----:B------:R-:W-:Y:S02]  /*246600*/  LOP3.LUT P6, RZ, R27, 0x40000, RZ, 0xc0, !PT ;  /* 0x000400001bff7812 */ /* 0x000fe400078cc0ff */
[----:B------:R-:W-:Y:S02]  /*246610*/  LOP3.LUT R25, R25, 0xffffffbf, RZ, 0xc0, !PT ;  /* 0xffffffbf19197812 */ /* 0x000fe400078ec0ff */
[----:B---3--:R-:W-:Y:S01]  /*246620*/  PRMT R0, R26, 0x7770, RZ ;  /* 0x000077701a007816 */ /* 0x008fe200000000ff */
[----:B------:R-:W3:Y:S04]  /*246630*/  LDL.LU.64 R28, [R1+0x2280] ;  /* 0x00228000011c7983 */ /* 0x000ee80000300a00 */
[----:B------:R-:W3:Y:S01]  /*246640*/  LDL.LU.64 R18, [R1+0x2278] ;  /* 0x0022780001127983 */ /* 0x000ee20000300a00 */
[----:B------:R-:W-:-:S02]  /*246650*/  LOP3.LUT P1, RZ, R27, 0x20000000, RZ, 0xc0, !PT ;  /* 0x200000001bff7812 */ /* 0x000fc4000782c0ff */
[C---:B------:R-:W-:Y:S02]  /*246660*/  LOP3.LUT P2, RZ, R27.reuse, 0x40000000, RZ, 0xc0, !PT ;  /* 0x400000001bff7812 */ /* 0x040fe4000784c0ff */
[----:B------:R-:W-:Y:S01]  /*246670*/  LOP3.LUT P3, RZ, R27, 0x80000000, RZ, 0xc0, !PT ;  /* 0x800000001bff7812 */ /* 0x000fe2000786c0ff */
[----:B------:R-:W3:Y:S01]  /*246680*/  LDL.LU.64 R16, [R1+0x2270] ;  /* 0x0022700001107983 */ /* 0x000ee20000300a00 */
[----:B------:R-:W-:Y:S02]  /*246690*/  @P0 LOP3.LUT R25, R25, 0x40, RZ, 0xfc, !PT ;  /* 0x0000004019190812 */ /* 0x000fe400078efcff */
[----:B------:R-:W-:Y:S02]  /*2466a0*/  LOP3.LUT P0, RZ, R27, 0x100000, RZ, 0xc0, !PT ;  /* 0x001000001bff7812 */ /* 0x000fe4000780c0ff */
[----:B------:R-:W-:Y:S01]  /*2466b0*/  LOP3.LUT R25, R25, 0xffffff7f, RZ, 0xc0, !PT ;  /* 0xffffff7f19197812 */ /* 0x000fe200078ec0ff */
[----:B------:R0:W-:Y:S10]  /*2466c0*/  @P5 STG.E.U8 desc[UR4][R8.64], R0 ;  /* 0x0000000008005986 */ /* 0x0001f4000c101104 */
[----:B------:R-:W-:-:S02]  /*2466d0*/  @P0 LOP3.LUT R25, R25, 0x80, RZ, 0xfc, !PT ;  /* 0x0000008019190812 */ /* 0x000fc400078efcff */
        /* <DEDUP_REMOVED lines=10> */
[C---:B------:R-:W-:Y:S02]  /*246780*/  LOP3.LUT P0, RZ, R25.reuse, 0x80, RZ, 0xc0, !PT ;  /* 0x0000008019ff7812 */ /* 0x040fe4000780c0ff */
        /* <DEDUP_REMOVED lines=30> */
[----:B------:R0:W-:Y:S02]  /*246970*/  @P0 STG.E.U8 desc[UR4][R16.64], R0 ;  /* 0x0000000010000986 */ /* 0x0001e4000c101104 */
[----:B0-----:R-:W-:Y:S02]  /*246980*/  PRMT R0, R21, 0x7773, RZ ;  /* 0x0000777315007816 */ /* 0x001fe400000000ff */
[C---:B------:R-:W-:Y:S02]  /*246990*/  LOP3.LUT P4, RZ, R23.reuse, 0x1, RZ, 0xc0, !PT ;  /* 0x0000000117ff7812 */ /* 0x040fe4000788c0ff */
[C---:B------:R-:W-:Y:S02]  /*2469a0*/  LOP3.LUT P5, RZ, R23.reuse, 0x2, RZ, 0xc0, !PT ;  /* 0x0000000217ff7812 */ /* 0x040fe400078ac0ff */
[----:B------:R-:W-:Y:S02]  /*2469b0*/  LOP3.LUT P6, RZ, R23, 0x4, RZ, 0xc0, !PT ;  /* 0x0000000417ff7812 */ /* 0x000fe400078cc0ff */
[----:B--2---:R-:W-:-:S13]  /*2469c0*/  LOP3.LUT P0, RZ, R28, 0x80000000, RZ, 0xc0, !PT ;  /* 0x800000001cff7812 */ /* 0x004fda000780c0ff */
        /* <DEDUP_REMOVED lines=13> */
[----:B------:R-:W3:Y:S04]  /*246aa0*/  LDL.LU.64 R8, [R1+0x2228] ;  /* 0x0022280001087983 */ /* 0x000ee80000300a00 */
[----:B------:R0:W-:Y:S04]  /*246ab0*/  @P6 STG.E.U8 desc[UR4][R12.64], R0 ;  /* 0x000000000c006986 */ /* 0x0001e8000c101104 */
[----:B0-----:R-:W4:Y:S04]  /*246ac0*/  LDL.LU.64 R12, [R1+0x2220] ;  /* 0x00222000010c7983 */ /* 0x001f280000300a00 */
[----:B------:R-:W4:Y:S04]  /*246ad0*/  LDL.LU.64 R6, [R1+0x2218] ;  /* 0x0022180001067983 */ /* 0x000f280000300a00 */
[----:B------:R-:W4:Y:S04]  /*246ae0*/  LDL.LU.64 R4, [R1+0x2210] ;  /* 0x0022100001047983 */ /* 0x000f280000300a00 */
[----:B------:R-:W4:Y:S01]  /*246af0*/  LDL.LU R27, [R1+0x760] ;  /* 0x00076000011b7983 */ /* 0x000f220000300800 */
[----:B------:R-:W-:-:S02]  /*246b00*/  LOP3.LUT P4, RZ, R23, 0x8, RZ, 0xc0, !PT ;  /* 0x0000000817ff7812 */ /* 0x000fc4000788c0ff */
[C---:B------:R-:W-:Y:S02]  /*246b10*/  LOP3.LUT P5, RZ, R23.reuse, 0x10, RZ, 0xc0, !PT ;  /* 0x0000001017ff7812 */ /* 0x040fe400078ac0ff */
[----:B------:R-:W-:Y:S02]  /*246b20*/  PRMT R0, R26, 0x7772, RZ ;  /* 0x000077721a007816 */ /* 0x000fe400000000ff */
[----:B------:R-:W-:-:S07]  /*246b30*/  LOP3.LUT P6, RZ, R23, 0x20, RZ, 0xc0, !PT ;  /* 0x0000002017ff7812 */ /* 0x000fce00078cc0ff */
[----:B--2---:R0:W-:Y:S02]  /*246b40*/  @P4 STG.E.U8 desc[UR4][R2.64], R0 ;  /* 0x0000000002004986 */ /* 0x0041e4000c101104 */
[----:B0-----:R-:W-:Y:S02]  /*246b50*/  PRMT R0, R26, 0x7773, RZ ;  /* 0x000077731a007816 */ /* 0x001fe400000000ff */
[----:B------:R-:W2:Y:S04]  /*246b60*/  LDL.LU.64 R2, [R1+0x2208] ;  /* 0x0022080001027983 */ /* 0x000ea80000300a00 */
[----:B------:R-:W2:Y:S04]  /*246b70*/  LDL.LU R20, [R1+0x790] ;  /* 0x0007900001147983 */ /* 0x000ea80000300800 */
[----:B---3--:R4:W-:Y:S02]  /*246b80*/  @P5 STG.E.U8 desc[UR4][R8.64], R0 ;  /* 0x0000000008005986 */ /* 0x0089e4000c101104 */
[----:B----4-:R-:W-:-:S05]  /*246b90*/  PRMT R0, R27, 0x7770, RZ ;  /* 0x000077701b007816 */ /* 0x010fca00000000ff */
[----:B------:R0:W-:Y:S04]  /*246ba0*/  @P6 STG.E.U8 desc[UR4][R12.64], R0 ;  /* 0x000000000c006986 */ /* 0x0001e8000c101104 */
        /* <DEDUP_REMOVED lines=28> */
[----:B------:R-:W4:Y:S04]  /*246d70*/  LDL.LU R21, [R1+0x774] ;  /* 0x0007740001157983 */ /* 0x000f280000300800 */
[----:B------:R-:W4:Y:S01]  /*246d80*/  LDL.LU.64 R24, [R1+0x21e0] ;  /* 0x0021e00001187983 */ /* 0x000f220000300a00 */
[----:B------:R-:W-:-:S02]  /*246d90*/  @P0 LOP3.LUT R28, R28, 0x10000000, RZ, 0xfc, !PT ;  /* 0x100000001c1c0812 */ /* 0x000fc400078efcff */
[----:B------:R-:W-:Y:S01]  /*246da0*/  LOP3.LUT P0, RZ, R23, 0x100, RZ, 0xc0, !PT ;  /* 0x0000010017ff7812 */ /* 0x000fe2000780c0ff */
[----:B------:R-:W4:Y:S04]  /*246db0*/  LDL.LU.64 R18, [R1+0x21d8] ;  /* 0x0021d80001127983 */ /* 0x000f280000300a00 */
[----:B------:R-:W4:Y:S01]  /*246dc0*/  LDL.LU R26, [R1+0x704] ;  /* 0x00070400011a7983 */ /* 0x000f220000300800 */
[----:B------:R-:W-:-:S03]  /*246dd0*/  LOP3.LUT R28, R28, 0xdfffffff, RZ, 0xc0, !PT ;  /* 0xdfffffff1c1c7812 */ /* 0x000fc600078ec0ff */
[----:B------:R-:W4:Y:S04]  /*246de0*/  LDL.LU.64 R16, [R1+0x21d0] ;  /* 0x0021d00001107983 */ /* 0x000f280000300a00 */
[----:B------:R-:W4:Y:S04]  /*246df0*/  LDL.LU.64 R14, [R1+0x21c8] ;  /* 0x0021c800010e7983 */ /* 0x000f280000300a00 */
[----:B------:R-:W4:Y:S04]  /*246e00*/  LDL.LU.64 R10, [R1+0x21c0] ;  /* 0x0021c000010a7983 */ /* 0x000f280000300a00 */
[----:B------:R-:W4:Y:S01]  /*246e10*/  LDL.LU.64 R8, [R1+0x21b8] ;  /* 0x0021b80001087983 */ /* 0x000f220000300a00 */
[----:B------:R-:W-:-:S02]  /*246e20*/  @P0 LOP3.LUT R28, R28, 0x20000000, RZ, 0xfc, !PT ;  /* 0x200000001c1c0812 */ /* 0x000fc400078efcff */
        /* <DEDUP_REMOVED lines=36> */
[C---:B------:R-:W-:Y:S02]  /*247070*/  LOP3.LUT P0, RZ, R28.reuse, 0x1000000, RZ, 0xc0, !PT ;  /* 0x010000001cff7812 */ /* 0x040fe4000780c0ff */
        /* <DEDUP_REMOVED lines=37> */
[----:B------:R-:W-:-:S04]  /*2472d0*/  @P0 LOP3.LUT R28, R28, 0x2000, RZ, 0xfc, !PT ;  /* 0x000020001c1c0812 */ /* 0x000fc800078efcff */
[C---:B------:R-:W-:Y:S02]  /*2472e0*/  LOP3.LUT P0, RZ, R28.reuse, 0x2, RZ, 0xc0, !PT ;  /* 0x000000021cff7812 */ /* 0x040fe4000780c0ff */
[----:B------:R-:W-:-:S11]  /*2472f0*/  LOP3.LUT R28, R28, 0xffffbfff, RZ, 0xc0, !PT ;  /* 0xffffbfff1c1c7812 */ /* 0x000fd600078ec0ff */
[----:B------:R-:W-:-:S04]  /*247300*/  @P0 LOP3.LUT R28, R28, 0x4000, RZ, 0xfc, !PT ;  /* 0x000040001c1c0812 */ /* 0x000fc800078efcff */
[C---:B------:R-:W-:Y:S02]  /*247310*/  LOP3.LUT P0, RZ, R28.reuse, 0x1, RZ, 0xc0, !PT ;  /* 0x000000011cff7812 */ /* 0x040fe4000780c0ff */
        /* <DEDUP_REMOVED lines=13> */
[----:B------:R-:W-:Y:S02]  /*2473f0*/  LOP3.LUT P0, RZ, R23, 0x10000000, RZ, 0xc0, !PT ;  /* 0x1000000017ff7812 */ /* 0x000fe4000780c0ff */
[----:B------:R-:W-:-:S11]  /*247400*/  LOP3.LUT R28, R28, 0xfff7ffff, RZ, 0xc0, !PT ;  /* 0xfff7ffff1c1c7812 */ /* 0x000fd600078ec0ff */
[----:B------:R-:W-:Y:S02]  /*247410*/  @P0 LOP3.LUT R28, R28, 0x80000, RZ, 0xfc, !PT ;  /* 0x000800001c1c0812 */ /* 0x000fe400078efcff */
        /* <DEDUP_REMOVED lines=53> */
[C---:B------:R-:W-:Y:S01]  /*247770*/  LOP3.LUT P6, RZ, R28.reuse, 0x100, RZ, 0xc0, !PT ;  /* 0x000001001cff7812 */ /* 0x040fe200078cc0ff */
        /* <DEDUP_REMOVED lines=19> */
[C---:B------:R-:W-:Y:S02]  /*2478b0*/  LOP3.LUT P1, RZ, R28.reuse, 0x400, RZ, 0xc0, !PT ;  /* 0x000004001cff7812 */ /* 0x040fe4000782c0ff */
[----:B0-----:R-:W-:Y:S02]  /*2478c0*/  PRMT R0, R23, 0x7772, RZ ;  /* 0x0000777217007816 */ /* 0x001fe400000000ff */
[C---:B------:R-:W-:Y:S02]  /*2478d0*/  LOP3.LUT P2, RZ, R28.reuse, 0x800, RZ, 0xc0, !PT ;  /* 0x000008001cff7812 */ /* 0x040fe4000784c0ff */
[----:B------:R-:W-:Y:S01]  /*2478e0*/  LOP3.LUT P3, RZ, R28, 0x1000, RZ, 0xc0, !PT ;  /* 0x000010001cff7812 */ /* 0x000fe2000786c0ff */
[----:B------:R-:W2:Y:S04]  /*2478f0*/  LDL.LU.64 R4, [R1+0x20f0] ;  /* 0x0020f00001047983 */ /* 0x000ea80000300a00 */
[----:B------:R0:W-:Y:S01]  /*247900*/  @P5 STG.E.U8 desc[UR4][R2.64], R0 ;  /* 0x0000000002005986 */ /* 0x0001e2000c101104 */
[----:B------:R-:W-:-:S02]  /*247910*/  LOP3.LUT P4, RZ, R29, 0x1000, RZ, 0xc0, !PT ;  /* 0x000010001dff7812 */ /* 0x000fc4000788c0ff */
[----:B------:R-:W-:Y:S02]  /*247920*/  LOP3.LUT P5, RZ, R29, 0x2000, RZ, 0xc0, !PT ;  /* 0x000020001dff7812 */ /* 0x000fe400078ac0ff */
[----:B------:R-:W3:Y:S01]  /*247930*/  LDL.LU.64 R28, [R1+0x20e8] ;  /* 0x0020e800011c7983 */ /* 0x000ee20000300a00 */
[----:B0-----:R-:W-:-:S05]  /*247940*/  PRMT R0, R23, 0x7773, RZ ;  /* 0x0000777317007816 */ /* 0x001fca00000000ff */
[----:B------:R0:W-:Y:S04]  /*247950*/  @P6 STG.E.U8 desc[UR4][R26.64], R0 ;  /* 0x000000001a006986 */ /* 0x0001e8000c101104 */
[----:B0-----:R-:W4:Y:S04]  /*247960*/  LDL.LU R27, [R1+0x77c] ;  /* 0x00077c00011b7983 */ /* 0x001f280000300800 */
[----:B------:R-:W2:Y:S04]  /*247970*/  LDL.LU R26, [R1+0x798] ;  /* 0x00079800011a7983 */ /* 0x000ea80000300800 */
[----:B------:R-:W2:Y:S04]  /*247980*/  LDL.LU R22, [R1+0x375c] ;  /* 0x00375c0001167983 */ /* 0x000ea80000300800 */
[----:B------:R-:W2:Y:S04]  /*247990*/  LDL.LU R14, [R1+0x3990] ;  /* 0x00399000010e7983 */ /* 0x000ea80000300800 */
[----:B------:R-:W2:Y:S04]  /*2479a0*/  LDL.LU R7, [R1+0x398c] ;  /* 0x00398c0001077983 */ /* 0x000ea80000300800 */
[----:B------:R-:W2:Y:S01]  /*2479b0*/  LDL.LU R15, [R1+0x3988] ;  /* 0x00398800010f7983 */ /* 0x000ea20000300800 */
[----:B------:R-:W-:-:S03]  /*2479c0*/  LOP3.LUT P6, RZ, R13, 0x400, RZ, 0xc0, !PT ;  /* 0x000004000dff7812 */ /* 0x000fc600078cc0ff */
[----:B--2---:R0:W-:Y:S04]  /*2479d0*/  STL.64 [R1+0x7610], R14 ;  /* 0x0076100e01007387 */ /* 0x0041e80000100a00 */
[----:B0-----:R-:W2:Y:S04]  /*2479e0*/  LDL.LU.64 R14, [R1+0x2120] ;  /* 0x00212000010e7983 */ /* 0x001ea80000300a00 */
[----:B------:R-:W2:Y:S01]  /*2479f0*/  LDL.LU.64 R12, [R1+0x20e0] ;  /* 0x0020e000010c7983 */ /* 0x000ea20000300a00 */
[----:B------:R-:W-:Y:S01]  /*247a00*/  PRMT R2, R26, 0x7770, RZ ;  /* 0x000077701a027816 */ /* 0x000fe200000000ff */
[----:B------:R-:W-:-:S04]  /*247a10*/  VIADD R0, R22, 0xf5 ;  /* 0x000000f516007836 */ /* 0x000fc80000000000 */
[----:B------:R-:W-:Y:S01]  /*247a20*/  @P0 STG.E.U8 desc[UR4][R4.64], R2 ;  /* 0x0000000204000986 */ /* 0x000fe2000c101104 */
[----:B------:R-:W-:Y:S01]  /*247a30*/  ISETP.GE.AND P0, PT, R0, UR13, PT ;  /* 0x0000000d00007c0c */ /* 0x000fe2000bf06270 */
[----:B------:R-:W-:Y:S02]  /*247a40*/  VIADD R0, R22, 0xf6 ;  /* 0x000000f616007836 */ /* 0x000fe40000000000 */
[----:B--2---:R0:W-:Y:S04]  /*247a50*/  STL.64 [R1+0x7608], R12 ;  /* 0x0076080c01007387 */ /* 0x0041e80000100a00 */
[----:B0-----:R-:W2:Y:S01]  /*247a60*/  LDL.LU.64 R12, [R1+0x2110] ;  /* 0x00211000010c7983 */ /* 0x001ea20000300a00 */
[----:B------:R-:W-:-:S03]  /*247a70*/  PRMT R2, R26, 0x7771, RZ ;  /* 0x000077711a027816 */ /* 0x000fc600000000ff */
[----:B------:R-:W2:Y:S04]  /*247a80*/  LDL.LU.64 R8, [R1+0x20d8] ;  /* 0x0020d80001087983 */ /* 0x000ea80000300a00 */
[----:B------:R-:W2:Y:S04]  /*247a90*/  LDL.LU R17, [R1+0x3984] ;  /* 0x0039840001117983 */ /* 0x000ea80000300800 */
[----:B------:R-:W2:Y:S04]  /*247aa0*/  LDL.LU R18, [R1+0x3980] ;  /* 0x0039800001127983 */ /* 0x000ea80000300800 */
[----:B---3--:R0:W-:Y:S01]  /*247ab0*/  @P1 STG.E.U8 desc[UR4][R28.64], R2 ;  /* 0x000000021c001986 */ /* 0x0081e2000c101104 */
[----:B------:R-:W-:-:S02]  /*247ac0*/  PRMT R4, R26, 0x7772, RZ ;  /* 0x000077721a047816 */ /* 0x000fc400000000ff */
[----:B------:R-:W-:Y:S02]  /*247ad0*/  ISETP.GE.AND P1, PT, R0, UR15, PT ;  /* 0x0000000f00007c0c */ /* 0x000fe4000bf26270 */
[C---:B----4-:R-:W-:Y:S02]  /*247ae0*/  PRMT R3, R27.reuse, 0x7770, RZ ;  /* 0x000077701b037816 */ /* 0x050fe400000000ff */
[C---:B------:R-:W-:Y:S02]  /*247af0*/  PRMT R0, R27.reuse, 0x7772, RZ ;  /* 0x000077721b007816 */ /* 0x040fe400000000ff */
[C---:B------:R-:W-:Y:S02]  /*247b00*/  PRMT R5, R27.reuse, 0x7773, RZ ;  /* 0x000077731b057816 */ /* 0x040fe400000000ff */
[----:B------:R-:W-:Y:S01]  /*247b10*/  PRMT R6, R26, 0x7773, RZ ;  /* 0x000077731a067816 */ /* 0x000fe200000000ff */
[----:B0-----:R-:W3:Y:S04]  /*247b20*/  LDL.LU.64 R28, [R1+0x20d0] ;  /* 0x0020d000011c7983 */ /* 0x001ee80000300a00 */
[----:B------:R-:W4:Y:S04]  /*247b30*/  LDL.LU.64 R24, [R1+0x1ec8] ;  /* 0x001ec80001187983 */ /* 0x000f280000300a00 */
[----:B------:R-:W3:Y:S04]  /*247b40*/  LDL.LU R20, [R1+0x70c] ;  /* 0x00070c0001147983 */ /* 0x000ee80000300800 */
[----:B------:R-:W3:Y:S04]  /*247b50*/  LDL R23, [R1+0x397c] ;  /* 0x00397c0001177983 */ /* 0x000ee80000100800 */
[----:B------:R-:W3:Y:S01]  /*247b60*/  LDL.LU.64 R10, [R1+0x1ec0] ;  /* 0x001ec000010a7983 */ /* 0x000ee20000300a00 */
[----:B------:R-:W-:-:S03]  /*247b70*/  PRMT R2, R27, 0x7771, RZ ;  /* 0x000077711b027816 */ /* 0x000fc600000000ff */
[----:B------:R-:W3:Y:S04]  /*247b80*/  LDL.LU R21, [R1+0x3974] ;  /* 0x0039740001157983 */ /* 0x000ee80000300800 */
[----:B------:R-:W3:Y:S04]  /*247b90*/  LDL.LU.64 R26, [R1+0x1ea8] ;  /* 0x001ea800011a7983 */ /* 0x000ee80000300a00 */
[----:B------:R0:W-:Y:S04]  /*247ba0*/  @P2 STG.E.U8 desc[UR4][R14.64], R4 ;  /* 0x000000040e002986 */ /* 0x0001e8000c101104 */
[----:B0-----:R-:W3:Y:S04]  /*247bb0*/  LDL.LU.64 R14, [R1+0x7610] ;  /* 0x00761000010e7983 */ /* 0x001ee80000300a00 */
[----:B--2---:R0:W-:Y:S04]  /*247bc0*/  @P3 STG.E.U8 desc[UR4][R12.64], R6 ;  /* 0x000000060c003986 */ /* 0x0041e8000c101104 */
[----:B0-----:R-:W2:Y:S04]  /*247bd0*/  LDL.LU.64 R12, [R1+0x7608] ;  /* 0x00760800010c7983 */ /* 0x001ea80000300a00 */
[----:B------:R-:W4:Y:S01]  /*247be0*/  LDL.LU R16, [R1+0x3978] ;  /* 0x0039780001107983 */ /* 0x000f220000300800 */
[----:B---3--:R-:W-:Y:S01]  /*247bf0*/  ISETP.LT.AND P2, PT, R14, UR12, !P6 ;  /* 0x0000000c0e007c0c */ /* 0x008fe2000f741270 */
[----:B------:R-:W0:Y:S02]  /*247c00*/  LDCU.64 UR12, c[0x0][0x398] ;  /* 0x00007300ff0c77ac */ /* 0x000e240008000a00 */
[----:B--2---:R1:W-:Y:S04]  /*247c10*/  @P4 STG.E.U8 desc[UR4][R12.64], R3 ;  /* 0x000000030c004986 */ /* 0x0043e8000c101104 */
[----:B------:R2:W-:Y:S06]  /*247c20*/  @P5 STG.E.U8 desc[UR4][R8.64], R2 ;  /* 0x0000000208005986 */ /* 0x0005ec000c101104 */
[----:B------:R3:W-:Y:S04]  /*247c30*/  @P2 STG.E.U8 desc[UR4][R28.64], R0 ;  /* 0x000000001c002986 */ /* 0x0007e8000c101104 */
[----:B-1----:R-:W4:Y:S04]  /*247c40*/  LDL.LU.64 R12, [R1+0x1eb8] ;  /* 0x001eb800010c7983 */ /* 0x002f280000300a00 */
[----:B--2---:R-:W2:Y:S04]  /*247c50*/  LDL.LU.64 R8, [R1+0x1eb0] ;  /* 0x001eb00001087983 */ /* 0x004ea80000300a00 */
[----:B------:R-:W2:Y:S04]  /*247c60*/  LDL.LU R19, [R1+0x76c] ;  /* 0x00076c0001137983 */ /* 0x000ea80000300800 */
[----:B---3--:R-:W3:Y:S01]  /*247c70*/  LDL.LU.64 R28, [R1+0x1e98] ;  /* 0x001e9800011c7983 */ /* 0x008ee20000300a00 */
[----:B------:R-:W-:Y:S01]  /*247c80*/  ISETP.LT.AND P3, PT, R7, UR14, !P6 ;  /* 0x0000000e07007c0c */ /* 0x000fe2000f761270 */
[----:B------:R-:W1:Y:S01]  /*247c90*/  LDCU.64 UR14, c[0x0][0x398] ;  /* 0x00007300ff0e77ac */ /* 0x000e620008000a00 */
[----:B------:R-:W-:-:S02]  /*247ca0*/  ISETP.LT.AND P4, PT, R15, UR10, !P6 ;  /* 0x0000000a0f007c0c */ /* 0x000fc4000f781270 */
[----:B------:R-:W-:Y:S01]  /*247cb0*/  ISETP.LT.AND P5, PT, R17, UR8, !P6 ;  /* 0x0000000811007c0c */ /* 0x000fe2000f7a1270 */
[----:B------:R-:W-:Y:S01]  /*247cc0*/  VIADD R2, R22, 0xd7 ;  /* 0x000000d716027836 */ /* 0x000fe20000000000 */
[----:B------:R-:W-:Y:S01]  /*247cd0*/  PRMT R0, R20, 0x7770, RZ ;  /* 0x0000777014007816 */ /* 0x000fe200000000ff */
[----:B------:R-:W2:Y:S01]  /*247ce0*/  LDCU UR8, c[0x0][0x398] ;  /* 0x00007300ff0877ac */ /* 0x000ea20008000800 */
[----:B------:R-:W2:Y:S02]  /*247cf0*/  LDCU UR10, c[0x0][0x398] ;  /* 0x00007300ff0a77ac */ /* 0x000ea40008000800 */
[----:B------:R-:W-:Y:S02]  /*247d00*/  ISETP.GE.AND P2, PT, R2, UR18, PT ;  /* 0x0000001202007c0c */ /* 0x000fe4000bf46270 */
[----:B------:R-:W-:Y:S01]  /*247d10*/  PRMT R2, R20, 0x7771, RZ ;  /* 0x0000777114027816 */ /* 0x000fe200000000ff */
[----:B------:R-:W2:Y:S01]  /*247d20*/  LDCU.64 UR18, c[0x0][0x398] ;  /* 0x00007300ff1277ac */ /* 0x000ea20008000a00 */
[----:B----4-:R-:W-:Y:S01]  /*247d30*/  @P3 STG.E.U8 desc[UR4][R24.64], R5 ;  /* 0x0000000518003986 */ /* 0x010fe2000c101104 */
[----:B0-----:R-:W-:-:S03]  /*247d40*/  ISETP.LT.AND P3, PT, R18, UR12, !P6 ;  /* 0x0000000c12007c0c */ /* 0x001fc6000f761270 */
[----:B------:R0:W-:Y:S04]  /*247d50*/  @P4 STG.E.U8 desc[UR4][R10.64], R0 ;  /* 0x000000000a004986 */ /* 0x0001e8000c101104 */
[----:B------:R4:W-:Y:S01]  /*247d60*/  @P5 STG.E.U8 desc[UR4][R26.64], R2 ;  /* 0x000000021a005986 */ /* 0x0009e2000c101104 */
[----:B------:R-:W2:Y:S01]  /*247d70*/  LDCU UR12, c[0x0][0x398] ;  /* 0x00007300ff0c77ac */ /* 0x000ea20008000800 */
[----:B-1----:R-:W-:Y:S02]  /*247d80*/  ISETP.LT.AND P4, PT, R23, UR14, !P6 ;  /* 0x0000000e17007c0c */ /* 0x002fe4000f781270 */
[----:B------:R-:W-:Y:S01]  /*247d90*/  ISETP.LT.AND P6, PT, R21, UR16, !P2 ;  /* 0x0000001015007c0c */ /* 0x000fe2000d7c1270 */
[----:B------:R-:W1:Y:S01]  /*247da0*/  LDCU UR14, c[0x0][0x398] ;  /* 0x00007300ff0e77ac */ /* 0x000e620008000800 */
[----:B------:R-:W1:Y:S01]  /*247db0*/  LDCU UR16, c[0x0][0x398] ;  /* 0x00007300ff1077ac */ /* 0x000e620008000800 */
[----:B0-----:R-:W-:Y:S01]  /*247dc0*/  VIADD R0, R22, 0xd8 ;  /* 0x000000d816007836 */ /* 0x001fe20000000000 */
[----:B----4-:R-:W-:Y:S01]  /*247dd0*/  PRMT R2, R20, 0x7772, RZ ;  /* 0x0000777214027816 */ /* 0x010fe200000000ff */
[----:B------:R-:W4:Y:S04]  /*247de0*/  LDL.LU.64 R10, [R1+0x1ea0] ;  /* 0x001ea000010a7983 */ /* 0x000f280000300a00 */
[----:B------:R-:W4:Y:S04]  /*247df0*/  LDL.LU.64 R26, [R1+0x1e90] ;  /* 0x001e9000011a7983 */ /* 0x000f280000300a00 */
[----:B------:R-:W4:Y:S01]  /*247e00*/  LDL.LU.64 R24, [R1+0x1e80] ;  /* 0x001e800001187983 */ /* 0x000f220000300a00 */
[----:B------:R-:W-:-:S02]  /*247e10*/  ISETP.GE.AND P5, PT, R0, UR24, PT ;  /* 0x0000001800007c0c */ /* 0x000fc4000bfa6270 */
[----:B------:R-:W-:Y:S01]  /*247e20*/  PRMT R0, R20, 0x7773, RZ ;  /* 0x0000777314007816 */ /* 0x000fe200000000ff */
[----:B------:R-:W-:Y:S01]  /*247e30*/  STL [R1+0x7604], R21 ;  /* 0x0076041501007387 */ /* 0x000fe20000100800 */
[----:B------:R-:W0:Y:S03]  /*247e40*/  LDCU.64 UR24, c[0x0][0x398] ;  /* 0x00007300ff1877ac */ /* 0x000e260008000a00 */
[----:B------:R0:W-:Y:S04]  /*247e50*/  @P3 STG.E.U8 desc[UR4][R12.64], R2 ;  /* 0x000000020c003986 */ /* 0x0001e8000c101104 */
[----:B--2---:R2:W-:Y:S01]  /*247e60*/  @P4 STG.E.U8 desc[UR4][R8.64], R0 ;  /* 0x0000000008004986 */ /* 0x0045e2000c101104 */
[----:B0-----:R-:W-:-:S03]  /*247e70*/  PRMT R2, R19, 0x7770, RZ ;  /* 0x0000777013027816 */ /* 0x001fc600000000ff */
[----:B------:R-:W4:Y:S04]  /*247e80*/  LDL.LU R12, [R1+0x79c] ;  /* 0x00079c00010c7983 */ /* 0x000f280000300800 */
[----:B------:R-:W4:Y:S04]  /*247e90*/  LDL.LU.64 R20, [R1+0x1e88] ;  /* 0x001e880001147983 */ /* 0x000f280000300a00 */
[----:B--2---:R-:W2:Y:S04]  /*247ea0*/  LDL.LU.64 R8, [R1+0x1e78] ;  /* 0x001e780001087983 */ /* 0x004ea80000300a00 */
[----:B---3--:R0:W-:Y:S04]  /*247eb0*/  @P6 STG.E.U8 desc[UR4][R28.64], R2 ;  /* 0x000000021c006986 */ /* 0x0081e8000c101104 */
[----:B0-----:R-:W3:Y:S01]  /*247ec0*/  LDL.LU R29, [R1+0x7a0] ;  /* 0x0007a000011d7983 */ /* 0x001ee20000300800 */
[----:B------:R-:W-:-:S02]  /*247ed0*/  ISETP.LT.AND P3, PT, R16, UR18, !P2 ;  /* 0x0000001210007c0c */ /* 0x000fc4000d761270 */
[----:B------:R-:W-:Y:S02]  /*247ee0*/  ISETP.LT.AND P4, PT, R14, UR20, !P2 ;  /* 0x000000140e007c0c */ /* 0x000fe4000d781270 */
[----:B------:R-:W-:Y:S02]  /*247ef0*/  ISETP.LT.AND P6, PT, R7, UR22, !P2 ;  /* 0x0000001607007c0c */ /* 0x000fe4000d7c1270 */
[C---:B------:R-:W-:Y:S02]  /*247f00*/  PRMT R2, R19.reuse, 0x7771, RZ ;  /* 0x0000777113027816 */ /* 0x040fe400000000ff */
[C---:B------:R-:W-:Y:S02]  /*247f10*/  PRMT R0, R19.reuse, 0x7772, RZ ;  /* 0x0000777213007816 */ /* 0x040fe400000000ff */
[----:B------:R-:W-:Y:S01]  /*247f20*/  PRMT R3, R19, 0x7773, RZ ;  /* 0x0000777313037816 */ /* 0x000fe200000000ff */
[----:B------:R-:W0:Y:S01]  /*247f30*/  LDCU UR18, c[0x0][0x398] ;  /* 0x00007300ff1277ac */ /* 0x000e220008000800 */
[----:B------:R-:W0:Y:S01]  /*247f40*/  LDCU UR20, c[0x0][0x398] ;  /* 0x00007300ff1477ac */ /* 0x000e220008000800 */
[----:B------:R-:W0:Y:S01]  /*247f50*/  LDCU UR22, c[0x0][0x398] ;  /* 0x00007300ff1677ac */ /* 0x000e220008000800 */
[----:B----4-:R-:W-:Y:S04]  /*247f60*/  @P3 STG.E.U8 desc[UR4][R10.64], R2 ;  /* 0x000000020a003986 */ /* 0x010fe8000c101104 */
[----:B------:R-:W-:Y:S04]  /*247f70*/  @P4 STG.E.U8 desc[UR4][R26.64], R0 ;  /* 0x000000001a004986 */ /* 0x000fe8000c101104 */
[----:B------:R-:W-:Y:S04]  /*247f80*/  @P6 STG.E.U8 desc[UR4][R24.64], R3 ;  /* 0x0000000318006986 */ /* 0x000fe8000c101104 */
[----:B---3--:R3:W-:Y:S04]  /*247f90*/  STL [R1+0x7600], R29 ;  /* 0x0076001d01007387 */ /* 0x0087e80000100800 */
[----:B---3--:R-:W3:Y:S04]  /*247fa0*/  LDL.LU.64 R28, [R1+0x1e70] ;  /* 0x001e7000011c7983 */ /* 0x008ee80000300a00 */
[----:B------:R-:W4:Y:S04]  /*247fb0*/  LDL.LU.64 R10, [R1+0x1d40] ;  /* 0x001d4000010a7983 */ /* 0x000f280000300a00 */
[----:B------:R-:W3:Y:S04]  /*247fc0*/  LDL.LU.64 R26, [R1+0x1b08] ;  /* 0x001b0800011a7983 */ /* 0x000ee80000300a00 */
[----:B------:R-:W3:Y:S01]  /*247fd0*/  LDL.LU.64 R24, [R1+0x1a48] ;  /* 0x001a480001187983 */ /* 0x000ee20000300a00 */
[----:B------:R-:W-:-:S02]  /*247fe0*/  ISETP.LT.AND P3, PT, R15, UR24, !P2 ;  /* 0x000000180f007c0c */ /* 0x000fc4000d761270 */
[----:B------:R-:W-:Y:S02]  /*247ff0*/  ISETP.LT.AND P4, PT, R17, UR6, !P2 ;  /* 0x0000000611007c0c */ /* 0x000fe4000d781270 */
[----:B------:R-:W-:Y:S02]  /*248000*/  ISETP.LT.AND P6, PT, R18, UR8, !P2 ;  /* 0x0000000812007c0c */ /* 0x000fe4000d7c1270 */
[C---:B------:R-:W-:Y:S02]  /*248010*/  PRMT R3, R12.reuse, 0x7770, RZ ;  /* 0x000077700c037816 */ /* 0x040fe400000000ff */
[C---:B------:R-:W-:Y:S02]  /*248020*/  PRMT R2, R12.reuse, 0x7771, RZ ;  /* 0x000077710c027816 */ /* 0x040fe400000000ff */
[C---:B------:R-:W-:Y:S02]  /*248030*/  PRMT R0, R12.reuse, 0x7772, RZ ;  /* 0x000077720c007816 */ /* 0x040fe400000000ff */
[----:B------:R-:W-:Y:S01]  /*248040*/  PRMT R4, R12, 0x7773, RZ ;  /* 0x000077730c047816 */ /* 0x000fe200000000ff */
[----:B------:R-:W0:Y:S01]  /*248050*/  LDCU UR6, c[0x0][0x398] ;  /* 0x00007300ff0677ac */ /* 0x000e220008000800 */
[----:B------:R-:W0:Y:S01]  /*248060*/  LDCU UR8, c[0x0][0x398] ;  /* 0x00007300ff0877ac */ /* 0x000e220008000800 */
[----:B------:R-:W-:Y:S04]  /*248070*/  @P3 STG.E.U8 desc[UR4][R20.64], R3 ;  /* 0x0000000314003986 */ /* 0x000fe8000c101104 */
[----:B--2---:R-:W-:Y:S04]  /*248080*/  @P4 STG.E.U8 desc[UR4][R8.64], R2 ;  /* 0x0000000208004986 */ /* 0x004fe8000c101104 */
[----:B---3--:R2:W-:Y:S04]  /*248090*/  STL.64 [R1+0x75f8], R24 ;  /* 0x0075f81801007387 */ /* 0x0085e80000100a00 */
[----:B------:R3:W-:Y:S04]  /*2480a0*/  @P6 STG.E.U8 desc[UR4][R28.64], R0 ;  /* 0x000000001c006986 */ /* 0x0007e8000c101104 */
[----:B--2---:R-:W2:Y:S04]  /*2480b0*/  LDL.LU.64 R24, [R1+0x1b00] ;  /* 0x001b000001187983 */ /* 0x004ea80000300a00 */
[----:B------:R-:W2:Y:S04]  /*2480c0*/  LDL.LU R12, [R1+0x750] ;  /* 0x00075000010c7983 */ /* 0x000ea80000300800 */
[----:B------:R-:W2:Y:S04]  /*2480d0*/  LDL.LU R21, [R1+0x7604] ;  /* 0x0076040001157983 */ /* 0x000ea80000300800 */
[----:B------:R-:W4:Y:S04]  /*2480e0*/  LDL.LU.64 R2, [R1+0x1d48] ;  /* 0x001d480001027983 */ /* 0x000f280000300a00 */
[----:B------:R-:W4:Y:S04]  /*2480f0*/  LDL.LU.64 R8, [R1+0x1a40] ;  /* 0x001a400001087983 */ /* 0x000f280000300a00 */
[----:B---3--:R-:W3:Y:S01]  /*248100*/  LDL.LU R29, [R1+0x7600] ;  /* 0x00760000011d7983 */ /* 0x008ee20000300800 */
[----:B------:R-:W-:-:S02]  /*248110*/  ISETP.LT.AND P2, PT, R23, UR10, !P2 ;  /* 0x0000000a17007c0c */ /* 0x000fc4000d741270 */
[----:B-1----:R-:W-:Y:S02]  /*248120*/  ISETP.LT.AND P3, PT, R16, UR14, !P5 ;  /* 0x0000000e10007c0c */ /* 0x002fe4000ef61270 */
[----:B------:R-:W-:Y:S01]  /*248130*/  ISETP.LT.AND P6, PT, R14, UR16, !P5 ;  /* 0x000000100e007c0c */ /* 0x000fe2000efc1270 */
[----:B------:R-:W1:Y:S01]  /*248140*/  LDCU UR14, c[0x0][0x398] ;  /* 0x00007300ff0e77ac */ /* 0x000e620008000800 */
[----:B------:R-:W0:Y:S01]  /*248150*/  LDCU UR10, c[0x0][0x398] ;  /* 0x00007300ff0a77ac */ /* 0x000e220008000800 */
[----:B------:R-:W0:Y:S01]  /*248160*/  LDCU UR16, c[0x0][0x398] ;  /* 0x00007300ff1077ac */ /* 0x000e220008000800 */
[----:B--2---:R-:W-:Y:S02]  /*248170*/  ISETP.LT.AND P4, PT, R21, UR12, !P5 ;  /* 0x0000000c15007c0c */ /* 0x004fe4000ef81270 */
[----:B---3--:R-:W-:-:S03]  /*248180*/  PRMT R0, R29, 0x7770, RZ ;  /* 0x000077701d007816 */ /* 0x008fc600000000ff */
[----:B----4-:R2:W-:Y:S01]  /*248190*/  @P2 STG.E.U8 desc[UR4][R2.64], R4 ;  /* 0x0000000402002986 */ /* 0x0105e2000c101104 */
[----:B------:R-:W3:Y:S07]  /*2481a0*/  LDCU UR12, c[0x0][0x398] ;  /* 0x00007300ff0c77ac */ /* 0x000eee0008000800 */
[----:B------:R4:W-:Y:S04]  /*2481b0*/  @P4 STG.E.U8 desc[UR4][R10.64], R0 ;  /* 0x000000000a004986 */ /* 0x0009e8000c101104 */
[----:B--2---:R-:W2:Y:S04]  /*2481c0*/  LDL.LU.64 R4, [R1+0x1a28] ;  /* 0x001a280001047983 */ /* 0x004ea80000300a00 */
[----:B------:R-:W2:Y:S01]  /*2481d0*/  LDL.LU R28, [R1+0x7c0] ;  /* 0x0007c000011c7983 */ /* 0x000ea20000300800 */
[----:B------:R-:W-:-:S05]  /*2481e0*/  PRMT R2, R29, 0x7771, RZ ;  /* 0x000077711d027816 */ /* 0x000fca00000000ff */
[----:B------:R0:W-:Y:S01]  /*2481f0*/  @P3 STG.E.U8 desc[UR4][R26.64], R2 ;  /* 0x000000021a003986 */ /* 0x0001e2000c101104 */
[----:B----4-:R-:W-:-:S03]  /*248200*/  PRMT R0, R29, 0x7772, RZ ;  /* 0x000077721d007816 */ /* 0x010fc600000000ff */
[----:B------:R-:W4:Y:S04]  /*248210*/  LDL.LU.64 R10, [R1+0x1a30] ;  /* 0x001a3000010a7983 */ /* 0x000f280000300a00 */
[----:B------:R1:W-:Y:S04]  /*248220*/  @P6 STG.E.U8 desc[UR4][R24.64], R0 ;  /* 0x0000000018006986 */ /* 0x0003e8000c101104 */
[----:B0-----:R-:W2:Y:S04]  /*248230*/  LDL.LU.64 R26, [R1+0x1a20] ;  /* 0x001a2000011a7983 */ /* 0x001ea80000300a00 */
[----:B-1----:R-:W2:Y:S01]  /*248240*/  LDL.LU.64 R24, [R1+0x75f8] ;  /* 0x0075f80001187983 */ /* 0x002ea20000300a00 */
[----:B------:R-:W-:-:S02]  /*248250*/  ISETP.LT.AND P2, PT, R7, UR18, !P5 ;  /* 0x0000001207007c0c */ /* 0x000fc4000ef41270 */
[----:B------:R-:W-:Y:S02]  /*248260*/  ISETP.LT.AND P3, PT, R15, UR6, !P5 ;  /* 0x000000060f007c0c */ /* 0x000fe4000ef61270 */
[----:B------:R-:W-:Y:S01]  /*248270*/  PRMT R2, R29, 0x7773, RZ ;  /* 0x000077731d027816 */ /* 0x000fe200000000ff */
[----:B------:R-:W-:Y:S01]  /*248280*/  VIADD R0, R22, 0xd9 ;  /* 0x000000d916007836 */ /* 0x000fe20000000000 */
[----:B------:R-:W0:Y:S01]  /*248290*/  LDCU UR6, c[0x0][0x398] ;  /* 0x00007300ff0677ac */ /* 0x000e220008000800 */
[----:B------:R-:W-:Y:S02]  /*2482a0*/  ISETP.LT.AND P4, PT, R17, UR8, !P5 ;  /* 0x0000000811007c0c */ /* 0x000fe4000ef81270 */
[----:B------:R-:W-:Y:S01]  /*2482b0*/  ISETP.LT.AND P6, PT, R18, UR10, !P5 ;  /* 0x0000000a12007c0c */ /* 0x000fe2000efc1270 */
[----:B------:R-:W1:Y:S03]  /*2482c0*/  LDCU UR18, c[0x0][0x398] ;  /* 0x00007300ff1277ac */ /* 0x000e660008000800 */
[----:B--2---:R2:W-:Y:S01]  /*2482d0*/  @P2 STG.E.U8 desc[UR4][R24.64], R2 ;  /* 0x0000000218002986 */ /* 0x0045e2000c101104 */
[----:B------:R-:W-:Y:S01]  /*2482e0*/  ISETP.GE.AND P2, PT, R0, UR52, PT ;  /* 0x0000003400007c0c */ /* 0x000fe2000bf46270 */
[----:B------:R-:W0:Y:S01]  /*2482f0*/  LDCU UR8, c[0x0][0x398] ;  /* 0x00007300ff0877ac */ /* 0x000e220008000800 */
[----:B------:R-:W0:Y:S01]  /*248300*/  LDCU UR10, c[0x0][0x398] ;  /* 0x00007300ff0a77ac */ /* 0x000e220008000800 */
[----:B--2---:R-:W-:Y:S01]  /*248310*/  PRMT R2, R12, 0x7770, RZ ;  /* 0x000077700c027816 */ /* 0x004fe200000000ff */
[----:B------:R-:W2:Y:S04]  /*248320*/  LDL.LU.64 R24, [R1+0x1a18] ;  /* 0x001a180001187983 */ /* 0x000ea80000300a00 */
[----:B------:R0:W-:Y:S01]  /*248330*/  @P3 STG.E.U8 desc[UR4][R8.64], R2 ;  /* 0x0000000208003986 */ /* 0x0001e2000c101104 */
[----:B------:R-:W-:-:S02]  /*248340*/  ISETP.LT.AND P3, PT, R21, UR14, !P2 ;  /* 0x0000000e15007c0c */ /* 0x000fc4000d761270 */
[C---:B------:R-:W-:Y:S02]  /*248350*/  PRMT R0, R12.reuse, 0x7771, RZ ;  /* 0x000077710c007816 */ /* 0x040fe400000000ff */
[----:B---3--:R-:W-:Y:S01]  /*248360*/  ISETP.LT.AND P5, PT, R23, UR12, !P5 ;  /* 0x0000000c17007c0c */ /* 0x008fe2000efa1270 */
[----:B------:R-:W3:Y:S01]  /*248370*/  LDCU UR12, c[0x0][0x398] ;  /* 0x00007300ff0c77ac */ /* 0x000ee20008000800 */
[----:B------:R-:W1:Y:S01]  /*248380*/  LDCU UR14, c[0x0][0x398] ;  /* 0x00007300ff0e77ac */ /* 0x000e620008000800 */
[----:B0-----:R-:W2:Y:S04]  /*248390*/  LDL.LU.64 R8, [R1+0x1a08] ;  /* 0x001a080001087983 */ /* 0x001ea80000300a00 */
[----:B------:R0:W-:Y:S04]  /*2483a0*/  STL [R1+0x75f4], R21 ;  /* 0x0075f41501007387 */ /* 0x0001e80000100800 */
[----:B0-----:R-:W2:Y:S01]  /*2483b0*/  LDL.LU.64 R20, [R1+0x1a38] ;  /* 0x001a380001147983 */ /* 0x001ea20000300a00 */
[----:B------:R-:W-:-:S03]  /*2483c0*/  PRMT R2, R12, 0x7772, RZ ;  /* 0x000077720c027816 */ /* 0x000fc600000000ff */
[----:B------:R-:W3:Y:S04]  /*2483d0*/  LDL.LU R29, [R1+0x7d0] ;  /* 0x0007d000011d7983 */ /* 0x000ee80000300800 */
[----:B--2---:R0:W-:Y:S04]  /*2483e0*/  @P4 STG.E.U8 desc[UR4][R20.64], R0 ;  /* 0x0000000014004986 */ /* 0x0041e8000c101104 */
[----:B------:R2:W-:Y:S01]  /*2483f0*/  @P6 STG.E.U8 desc[UR4][R4.64], R2 ;  /* 0x0000000204006986 */ /* 0x0005e2000c101104 */
[----:B------:R-:W-:Y:S02]  /*248400*/  ISETP.LT.AND P6, PT, R16, UR16, !P2 ;  /* 0x0000001010007c0c */ /* 0x000fe4000d7c1270 */
[----:B------:R-:W-:-:S02]  /*248410*/  ISETP.LT.AND P4, PT, R14, UR6, !P2 ;  /* 0x000000060e007c0c */ /* 0x000fc4000d781270 */
[----:B---3--:R-:W-:Y:S01]  /*248420*/  PRMT R3, R29, 0x7770, RZ ;  /* 0x000077701d037816 */ /* 0x008fe200000000ff */
[----:B------:R-:W3:Y:S01]  /*248430*/  LDCU UR6, c[0x0][0x398] ;  /* 0x00007300ff0677ac */ /* 0x000ee20008000800 */
[----:B------:R-:W3:Y:S01]  /*248440*/  LDCU UR16, c[0x0][0x398] ;  /* 0x00007300ff1077ac */ /* 0x000ee20008000800 */
[----:B0-----:R-:W-:Y:S02]  /*248450*/  PRMT R0, R12, 0x7773, RZ ;  /* 0x000077730c007816 */ /* 0x001fe400000000ff */
[----:B--2---:R-:W-:Y:S01]  /*248460*/  PRMT R2, R28, 0x7770, RZ ;  /* 0x000077701c027816 */ /* 0x004fe200000000ff */
[----:B------:R-:W2:Y:S04]  /*248470*/  LDL.LU.64 R20, [R1+0x1a10] ;  /* 0x001a100001147983 */ /* 0x000ea80000300a00 */
[----:B----4-:R0:W-:Y:S04]  /*248480*/  @P5 STG.E.U8 desc[UR4][R10.64], R0 ;  /* 0x000000000a005986 */ /* 0x0101e8000c101104 */
[----:B------:R4:W-:Y:S01]  /*248490*/  @P3 STG.E.U8 desc[UR4][R26.64], R2 ;  /* 0x000000021a003986 */ /* 0x0009e2000c101104 */
[----:B-1----:R-:W-:-:S03]  /*2484a0*/  ISETP.LT.AND P3, PT, R7, UR18, !P2 ;  /* 0x0000001207007c0c */ /* 0x002fc6000d761270 */
[----:B0-----:R-:W3:Y:S01]  /*2484b0*/  LDL.LU.64 R10, [R1+0x19f8] ;  /* 0x0019f800010a7983 */ /* 0x001ee20000300a00 */
[----:B------:R-:W-:-:S03]  /*2484c0*/  PRMT R0, R28, 0x7771, RZ ;  /* 0x000077711c007816 */ /* 0x000fc600000000ff */
[----:B----4-:R-:W4:Y:S01]  /*2484d0*/  LDL.LU.64 R26, [R1+0x19e8] ;  /* 0x0019e800011a7983 */ /* 0x010f220000300a00 */
[----:B------:R-:W-:-:S03]  /*2484e0*/  PRMT R2, R28, 0x7772, RZ ;  /* 0x000077721c027816 */ /* 0x000fc600000000ff */
[----:B------:R-:W3:Y:S04]  /*2484f0*/  LDL.LU R12, [R1+0x7a4] ;  /* 0x0007a400010c7983 */ /* 0x000ee80000300800 */
[----:B------:R0:W-:Y:S04]  /*248500*/  STL [R1+0x75f0], R7 ;  /* 0x0075f00701007387 */ /* 0x0001e80000100800 */
[----:B------:R1:W-:Y:S04]  /*248510*/  @P6 STG.E.U8 desc[UR4][R24.64], R0 ;  /* 0x0000000018006986 */ /* 0x0003e8000c101104 */
[----:B------:R1:W-:Y:S01]  /*248520*/  @P4 STG.E.U8 desc[UR4][R8.64], R2 ;  /* 0x0000000208004986 */ /* 0x0003e2000c101104 */
[----:B------:R-:W-:-:S02]  /*248530*/  ISETP.LT.AND P6, PT, R18, UR12, !P2 ;  /* 0x0000000c12007c0c */ /* 0x000fc4000d7c1270 */
[----:B------:R-:W-:Y:S01]  /*248540*/  ISETP.LT.AND P5, PT, R15, UR8, !P2 ;  /* 0x000000080f007c0c */ /* 0x000fe2000d7a1270 */
[----:B------:R-:W2:Y:S01]  /*248550*/  LDCU UR18, c[0x0][0x398] ;  /* 0x00007300ff1277ac */ /* 0x000ea20008000800 */
[----:B0-----:R-:W3:Y:S04]  /*248560*/  LDL.LU.64 R6, [R1+0x19f0] ;  /* 0x0019f00001067983 */ /* 0x001ee80000300a00 */
[----:B------:R-:W3:Y:S04]  /*248570*/  LDL.LU.64 R4, [R1+0x19e0] ;  /* 0x0019e00001047983 */ /* 0x000ee80000300a00 */
[----:B-1----:R-:W3:Y:S01]  /*248580*/  LDL.LU.64 R24, [R1+0x19d8] ;  /* 0x0019d80001187983 */ /* 0x002ee20000300a00 */
[----:B------:R-:W-:-:S03]  /*248590*/  ISETP.LT.AND P4, PT, R17, UR10, !P2 ;  /* 0x0000000a11007c0c */ /* 0x000fc6000d781270 */
[----:B------:R-:W3:Y:S04]  /*2485a0*/  LDL.LU.64 R8, [R1+0x19d0] ;  /* 0x0019d00001087983 */ /* 0x000ee80000300a00 */
[----:B------:R0:W-:Y:S01]  /*2485b0*/  STL [R1+0x75ec], R18 ;  /* 0x0075ec1201007387 */ /* 0x0001e20000100800 */
[----:B------:R-:W-:Y:S01]  /*2485c0*/  PRMT R2, R28, 0x7773, RZ ;  /* 0x000077731c027816 */ /* 0x000fe200000000ff */
[----:B------:R-:W-:Y:S01]  /*2485d0*/  VIADD R0, R22, 0xda ;  /* 0x000000da16007836 */ /* 0x000fe20000000000 */
[----:B------:R-:W1:Y:S01]  /*2485e0*/  LDCU UR8, c[0x0][0x398] ;  /* 0x00007300ff0877ac */ /* 0x000e620008000800 */
[----:B------:R-:W1:Y:S01]  /*2485f0*/  LDCU UR10, c[0x0][0x398] ;  /* 0x00007300ff0a77ac */ /* 0x000e620008000800 */
[----:B------:R-:W1:Y:S01]  /*248600*/  LDCU UR12, c[0x0][0x398] ;  /* 0x00007300ff0c77ac */ /* 0x000e620008000800 */
[----:B0-----:R-:W3:Y:S01]  /*248610*/  LDL.LU.64 R18, [R1+0x1a00] ;  /* 0x001a000001127983 */ /* 0x001ee20000300a00 */
[----:B------:R-:W-:Y:S01]  /*248620*/  ISETP.LT.AND P2, PT, R23, UR14, !P2 ;  /* 0x0000000e17007c0c */ /* 0x000fe2000d741270 */
[----:B------:R-:W0:Y:S02]  /*248630*/  LDCU UR14, c[0x0][0x398] ;  /* 0x00007300ff0e77ac */ /* 0x000e240008000800 */
[----:B--2---:R2:W-:Y:S01]  /*248640*/  @P3 STG.E.U8 desc[UR4][R20.64], R2 ;  /* 0x0000000214003986 */ /* 0x0045e2000c101104 */
[----:B------:R-:W-:-:S02]  /*248650*/  ISETP.GE.AND P3, PT, R0, UR45, PT ;  /* 0x0000002d00007c0c */ /* 0x000fc4000bf66270 */
[C---:B------:R-:W-:Y:S01]  /*248660*/  PRMT R0, R29.reuse, 0x7771, RZ ;  /* 0x000077711d007816 */ /* 0x040fe200000000ff */
[----:B--2---:R-:W2:Y:S01]  /*248670*/  LDL.LU R21, [R1+0x75f4] ;  /* 0x0075f40001157983 */ /* 0x004ea20000300800 */
[----:B------:R-:W-:-:S03]  /*248680*/  PRMT R2, R29, 0x7772, RZ ;  /* 0x000077721d027816 */ /* 0x000fc600000000ff */
[----:B---3--:R3:W-:Y:S04]  /*248690*/  @P5 STG.E.U8 desc[UR4][R18.64], R3 ;  /* 0x0000000312005986 */ /* 0x0087e8000c101104 */
[----:B------:R0:W-:Y:S04]  /*2486a0*/  @P4 STG.E.U8 desc[UR4][R10.64], R0 ;  /* 0x000000000a004986 */ /* 0x0001e8000c101104 */
[----:B----4-:R4:W-:Y:S04]  /*2486b0*/  @P6 STG.E.U8 desc[UR4][R26.64], R2 ;  /* 0x000000021a006986 */ /* 0x0109e8000c101104 */
[----:B---3--:R-:W3:Y:S01]  /*2486c0*/  LDL.LU.64 R18, [R1+0x19c8] ;  /* 0x0019c80001127983 */ /* 0x008ee20000300a00 */
[----:B0-----:R-:W-:-:S03]  /*2486d0*/  PRMT R0, R29, 0x7773, RZ ;  /* 0x000077731d007816 */ /* 0x001fc600000000ff */
[----:B------:R-:W3:Y:S04]  /*2486e0*/  LDL.LU R28, [R1+0x754] ;  /* 0x00075400011c7983 */ /* 0x000ee80000300800 */
[----:B------:R-:W3:Y:S04]  /*2486f0*/  LDL.LU.64 R10, [R1+0x19c0] ;  /* 0x0019c000010a7983 */ /* 0x000ee80000300a00 */
[----:B----4-:R-:W4:Y:S04]  /*248700*/  LDL.LU.64 R26, [R1+0x19b8] ;  /* 0x0019b800011a7983 */ /* 0x010f280000300a00 */
[----:B------:R0:W-:Y:S04]  /*248710*/  @P2 STG.E.U8 desc[UR4][R6.64], R0 ;  /* 0x0000000006002986 */ /* 0x0001e8000c101104 */
[----:B0-----:R-:W1:Y:S01]  /*248720*/  LDL.LU R7, [R1+0x75f0] ;  /* 0x0075f00001077983 */ /* 0x001e620000300800 */
[----:B------:R-:W-:-:S02]  /*248730*/  ISETP.LT.AND P6, PT, R16, UR16, !P3 ;  /* 0x0000001010007c0c */ /* 0x000fc4000dfc1270 */
[----:B------:R-:W-:Y:S02]  /*248740*/  ISETP.LT.AND P4, PT, R14, UR18, !P3 ;  /* 0x000000120e007c0c */ /* 0x000fe4000df81270 */
[C---:B------:R-:W-:Y:S02]  /*248750*/  PRMT R2, R12.reuse, 0x7770, RZ ;  /* 0x000077700c027816 */ /* 0x040fe400000000ff */
[----:B------:R-:W-:Y:S01]  /*248760*/  PRMT R0, R12, 0x7771, RZ ;  /* 0x000077710c007816 */ /* 0x000fe200000000ff */
[----:B------:R-:W0:Y:S01]  /*248770*/  LDCU UR16, c[0x0][0x398] ;  /* 0x00007300ff1077ac */ /* 0x000e220008000800 */
[----:B------:R-:W0:Y:S01]  /*248780*/  LDCU UR18, c[0x0][0x398] ;  /* 0x00007300ff1277ac */ /* 0x000e220008000800 */
[----:B--2---:R-:W-:Y:S01]  /*248790*/  ISETP.LT.AND P5, PT, R21, UR6, !P3 ;  /* 0x0000000615007c0c */ /* 0x004fe2000dfa1270 */
[----:B------:R-:W2:-:S12]  /*2487a0*/  LDCU UR6, c[0x0][0x398] ;  /* 0x00007300ff0677ac */ /* 0x000e980008000800 */
[----:B------:R0:W-:Y:S04]  /*2487b0*/  @P5 STG.E.U8 desc[UR4][R4.64], R2 ;  /* 0x0000000204005986 */ /* 0x0001e8000c101104 */
[----:B------:R-:W-:Y:S01]  /*2487c0*/  @P6 STG.E.U8 desc[UR4][R24.64], R0 ;  /* 0x0000000018006986 */ /* 0x000fe2000c101104 */
[----:B0-----:R-:W-:-:S03]  /*2487d0*/  PRMT R2, R12, 0x7772, RZ ;  /* 0x000077720c027816 */ /* 0x001fc600000000ff */
[----:B------:R-:W2:Y:S04]  /*2487e0*/  LDL.LU.64 R4, [R1+0x19b0] ;  /* 0x0019b00001047983 */ /* 0x000ea80000300a00 */
[----:B------:R0:W-:Y:S02]  /*2487f0*/  @P4 STG.E.U8 desc[UR4][R8.64], R2 ;  /* 0x0000000208004986 */ /* 0x0001e4000c101104 */
[----:B0-----:R-:W-:Y:S02]  /*248800*/  PRMT R2, R12, 0x7773, RZ ;  /* 0x000077730c027816 */ /* 0x001fe400000000ff */
[----:B------:R-:W2:Y:S04]  /*248810*/  LDL.LU.64 R8, [R1+0x19a8] ;  /* 0x0019a80001087983 */ /* 0x000ea80000300a00 */
[----:B------:R-:W2:Y:S04]  /*248820*/  LDL.LU R29, [R1+0x7c4] ;  /* 0x0007c400011d7983 */ /* 0x000ea80000300800 */
[----:B------:R-:W2:Y:S04]  /*248830*/  LDL.LU.64 R12, [R1+0x19a0] ;  /* 0x0019a000010c7983 */ /* 0x000ea80000300a00 */
[----:B------:R-:W2:Y:S01]  /*248840*/  LDL.LU.64 R24, [R1+0x1990] ;  /* 0x0019900001187983 */ /* 0x000ea20000300a00 */
[----:B-1----:R-:W-:-:S02]  /*248850*/  ISETP.LT.AND P5, PT, R7, UR8, !P3 ;  /* 0x0000000807007c0c */ /* 0x002fc4000dfa1270 */
[----:B------:R-:W-:Y:S02]  /*248860*/  ISETP.LT.AND P4, PT, R15, UR10, !P3 ;  /* 0x0000000a0f007c0c */ /* 0x000fe4000df81270 */
[----:B------:R-:W-:Y:S01]  /*248870*/  ISETP.LT.AND P6, PT, R17, UR12, !P3 ;  /* 0x0000000c11007c0c */ /* 0x000fe2000dfc1270 */
[----:B------:R-:W-:Y:S01]  /*248880*/  VIADD R0, R22, 0xdb ;  /* 0x000000db16007836 */ /* 0x000fe20000000000 */
[----:B------:R-:W0:Y:S01]  /*248890*/  LDCU UR8, c[0x0][0x398] ;  /* 0x00007300ff0877ac */ /* 0x000e220008000800 */
[----:B------:R-:W1:Y:S01]  /*2488a0*/  LDCU UR10, c[0x0][0x398] ;  /* 0x00007300ff0a77ac */ /* 0x000e620008000800 */
[----:B------:R-:W0:Y:S05]  /*2488b0*/  LDCU UR12, c[0x0][0x398] ;  /* 0x00007300ff0c77ac */ /* 0x000e2a0008000800 */
[----:B---3--:R3:W-:Y:S04]  /*2488c0*/  @P5 STG.E.U8 desc[UR4][R18.64], R2 ;  /* 0x0000000212005986 */ /* 0x0087e8000c101104 */
[----:B---3--:R-:W3:Y:S01]  /*2488d0*/  LDL.LU R18, [R1+0x75ec] ;  /* 0x0075ec0001127983 */ /* 0x008ee20000300800 */
[----:B------:R-:W-:-:S02]  /*2488e0*/  ISETP.GE.AND P2, PT, R0, UR48, PT ;  /* 0x0000003000007c0c */ /* 0x000fc4000bf46270 */
[C---:B------:R-:W-:Y:S02]  /*2488f0*/  PRMT R0, R28.reuse, 0x7770, RZ ;  /* 0x000077701c007816 */ /* 0x040fe400000000ff */
[----:B------:R-:W-:-:S03]  /*248900*/  PRMT R2, R28, 0x7771, RZ ;  /* 0x000077711c027816 */ /* 0x000fc600000000ff */
[----:B------:R0:W-:Y:S04]  /*248910*/  @P4 STG.E.U8 desc[UR4][R10.64], R0 ;  /* 0x000000000a004986 */ /* 0x0001e8000c101104 */
[----:B----4-:R4:W-:Y:S01]  /*248920*/  @P6 STG.E.U8 desc[UR4][R26.64], R2 ;  /* 0x000000021a006986 */ /* 0x0109e2000c101104 */
[----:B------:R-:W-:-:S03]  /*248930*/  ISETP.LT.AND P6, PT, R21, UR16, !P2 ;  /* 0x0000001015007c0c */ /* 0x000fc6000d7c1270 */
[----:B0-----:R-:W3:Y:S04]  /*248940*/  LDL.LU.64 R10, [R1+0x1998] ;  /* 0x00199800010a7983 */ /* 0x001ee80000300a00 */
[----:B----4-:R-:W4:Y:S04]  /*248950*/  LDL.LU.64 R26, [R1+0x1988] ;  /* 0x00198800011a7983 */ /* 0x010f280000300a00 */
[----:B------:R-:W4:Y:S04]  /*248960*/  LDL.LU R19, [R1+0x7d4] ;  /* 0x0007d40001137983 */ /* 0x000f280000300800 */
[----:B------:R0:W-:Y:S01]  /*248970*/  STL [R1+0x75e8], R21 ;  /* 0x0075e81501007387 */ /* 0x0001e20000100800 */
[----:B------:R-:W-:-:S02]  /*248980*/  PRMT R0, R28, 0x7772, RZ ;  /* 0x000077721c007816 */ /* 0x000fc400000000ff */
[----:B------:R-:W-:Y:S02]  /*248990*/  ISETP.LT.AND P4, PT, R16, UR8, !P2 ;  /* 0x0000000810007c0c */ /* 0x000fe4000d781270 */
[----:B------:R-:W-:Y:S01]  /*2489a0*/  PRMT R2, R28, 0x7773, RZ ;  /* 0x000077731c027816 */ /* 0x000fe200000000ff */
[----:B------:R-:W1:Y:S01]  /*2489b0*/  LDCU UR16, c[0x0][0x398] ;  /* 0x00007300ff1077ac */ /* 0x000e620008000800 */
[----:B------:R-:W1:Y:S01]  /*2489c0*/  LDCU UR8, c[0x0][0x398] ;  /* 0x00007300ff0877ac */ /* 0x000e620008000800 */
[----:B0-----:R-:W4:Y:S01]  /*2489d0*/  LDL.LU.64 R20, [R1+0x1980] ;  /* 0x0019800001147983 */ /* 0x001f220000300a00 */
[----:B--2---:R-:W-:Y:S02]  /*2489e0*/  PRMT R3, R29, 0x7773, RZ ;  /* 0x000077731d037816 */ /* 0x004fe400000000ff */
[----:B---3--:R-:W-:Y:S02]  /*2489f0*/  ISETP.LT.AND P5, PT, R18, UR6, !P3 ;  /* 0x0000000612007c0c */ /* 0x008fe4000dfa1270 */
[----:B------:R-:W-:Y:S01]  /*248a00*/  ISETP.LT.AND P3, PT, R23, UR14, !P3 ;  /* 0x0000000e17007c0c */ /* 0x000fe2000df61270 */
[----:B------:R-:W0:Y:S01]  /*248a10*/  LDCU UR6, c[0x0][0x398] ;  /* 0x00007300ff0677ac */ /* 0x000e220008000800 */
[----:B------:R-:W2:Y:S09]  /*248a20*/  LDCU UR14, c[0x0][0x398] ;  /* 0x00007300ff0e77ac */ /* 0x000eb20008000800 */
[----:B------:R3:W-:Y:S04]  /*248a30*/  @P5 STG.E.U8 desc[UR4][R4.64], R0 ;  /* 0x0000000004005986 */ /* 0x0007e8000c101104 */
[----:B------:R0:W-:Y:S01]  /*248a40*/  @P3 STG.E.U8 desc[UR4][R8.64], R2 ;  /* 0x0000000208003986 */ /* 0x0001e2000c101104 */
[----:B------:R-:W-:-:S02]  /*248a50*/  ISETP.LT.AND P3, PT, R14, UR18, !P2 ;  /* 0x000000120e007c0c */ /* 0x000fc4000d761270 */
[----:B-1----:R-:W-:Y:S01]  /*248a60*/  ISETP.LT.AND P5, PT, R7, UR10, !P2 ;  /* 0x0000000a07007c0c */ /* 0x002fe2000d7a1270 */
[----:B------:R-:W1:Y:S01]  /*248a70*/  LDCU UR18, c[0x0][0x398] ;  /* 0x00007300ff1277ac */ /* 0x000e620008000800 */
[----:B------:R-:W1:Y:S01]  /*248a80*/  LDCU UR10, c[0x0][0x398] ;  /* 0x00007300ff0a77ac */ /* 0x000e620008000800 */
[C---:B---3--:R-:W-:Y:S02]  /*248a90*/  PRMT R0, R29.reuse, 0x7770, RZ ;  /* 0x000077701d007816 */ /* 0x048fe400000000ff */
[----:B0-----:R-:W-:Y:S01]  /*248aa0*/  PRMT R2, R29, 0x7771, RZ ;  /* 0x000077711d027816 */ /* 0x001fe200000000ff */
[----:B------:R-:W3:Y:S04]  /*248ab0*/  LDL.LU.64 R8, [R1+0x1978] ;  /* 0x0019780001087983 */ /* 0x000ee80000300a00 */
[----:B------:R0:W-:Y:S04]  /*248ac0*/  @P6 STG.E.U8 desc[UR4][R12.64], R0 ;  /* 0x000000000c006986 */ /* 0x0001e8000c101104 */
[----:B------:R1:W-:Y:S01]  /*248ad0*/  @P4 STG.E.U8 desc[UR4][R24.64], R2 ;  /* 0x0000000218004986 */ /* 0x0003e2000c101104 */
[----:B------:R-:W-:-:S03]  /*248ae0*/  ISETP.LT.AND P4, PT, R15, UR12, !P2 ;  /* 0x0000000c0f007c0c */ /* 0x000fc6000d781270 */
[----:B------:R-:W2:Y:S01]  /*248af0*/  LDL.LU.64 R4, [R1+0x1970] ;  /* 0x0019700001047983 */ /* 0x000ea20000300a00 */
[----:B0-----:R-:W-:Y:S01]  /*248b00*/  VIADD R0, R22, 0xdc ;  /* 0x000000dc16007836 */ /* 0x001fe20000000000 */
[----:B-1----:R-:W-:Y:S02]  /*248b10*/  PRMT R2, R29, 0x7772, RZ ;  /* 0x000077721d027816 */ /* 0x002fe400000000ff */
[----:B------:R-:W2:Y:S04]  /*248b20*/  LDL.LU.64 R12, [R1+0x1968] ;  /* 0x00196800010c7983 */ /* 0x000ea80000300a00 */
[----:B------:R-:W2:Y:S04]  /*248b30*/  LDL.LU R28, [R1+0x7a8] ;  /* 0x0007a800011c7983 */ /* 0x000ea80000300800 */
[----:B------:R-:W2:Y:S01]  /*248b40*/  LDL.LU.64 R24, [R1+0x1960] ;  /* 0x0019600001187983 */ /* 0x000ea20000300a00 */
[----:B------:R-:W-:-:S03]  /*248b50*/  ISETP.LT.AND P6, PT, R17, UR6, !P2 ;  /* 0x0000000611007c0c */ /* 0x000fc6000d7c1270 */
[----:B------:R-:W-:Y:S01]  /*248b60*/  @P3 STG.E.U8 desc[UR4][R10.64], R2 ;  /* 0x000000020a003986 */ /* 0x000fe2000c101104 */
[----:B------:R-:W-:Y:S02]  /*248b70*/  ISETP.GE.AND P3, PT, R0, UR49, PT ;  /* 0x0000003100007c0c */ /* 0x000fe4000bf66270 */
[C---:B----4-:R-:W-:Y:S01]  /*248b80*/  PRMT R0, R19.reuse, 0x7770, RZ ;  /* 0x0000777013007816 */ /* 0x050fe200000000ff */
[----:B------:R0:W-:Y:S01]  /*248b90*/  @P5 STG.E.U8 desc[UR4][R26.64], R3 ;  /* 0x000000031a005986 */ /* 0x0001e2000c101104 */
[----:B------:R-:W1:Y:S01]  /*248ba0*/  LDCU UR6, c[0x0][0x398] ;  /* 0x00007300ff0677ac */ /* 0x000e620008000800 */
[----:B------:R-:W4:Y:S02]  /*248bb0*/  LDCU UR12, c[0x0][0x398] ;  /* 0x00007300ff0c77ac */ /* 0x000f240008000800 */
[----:B------:R1:W-:Y:S04]  /*248bc0*/  @P4 STG.E.U8 desc[UR4][R20.64], R0 ;  /* 0x0000000014004986 */ /* 0x0003e8000c101104 */
[----:B0-----:R-:W2:Y:S04]  /*248bd0*/  LDL.LU.64 R26, [R1+0x1958] ;  /* 0x00195800011a7983 */ /* 0x001ea80000300a00 */
[----:B------:R-:W2:Y:S04]  /*248be0*/  LDL.LU.64 R10, [R1+0x1950] ;  /* 0x00195000010a7983 */ /* 0x000ea80000300a00 */
[----:B-1----:R-:W2:Y:S01]  /*248bf0*/  LDL.LU R21, [R1+0x75e8] ;  /* 0x0075e80001157983 */ /* 0x002ea20000300800 */
[----:B------:R-:W-:-:S05]  /*248c00*/  PRMT R2, R19, 0x7771, RZ ;  /* 0x0000777113027816 */ /* 0x000fca00000000ff */
[----:B---3--:R0:W-:Y:S04]  /*248c10*/  @P6 STG.E.U8 desc[UR4][R8.64], R2 ;  /* 0x0000000208006986 */ /* 0x0081e8000c101104 */
[----:B0-----:R-:W3:Y:S04]  /*248c20*/  LDL.LU.64 R8, [R1+0x1948] ;  /* 0x0019480001087983 */ /* 0x001ee80000300a00 */
[----:B------:R-:W3:Y:S01]  /*248c30*/  LDL.LU R29, [R1+0x758] ;  /* 0x00075800011d7983 */ /* 0x000ee20000300800 */
[----:B--2---:R-:W-:-:S03]  /*248c40*/  ISETP.LT.AND P6, PT, R21, UR16, !P3 ;  /* 0x0000001015007c0c */ /* 0x004fc6000dfc1270 */
[----:B------:R0:W-:Y:S01]  /*248c50*/  STL [R1+0x75d8], R21 ;  /* 0x0075d81501007387 */ /* 0x0001e20000100800 */
[----:B------:R-:W-:Y:S02]  /*248c60*/  ISETP.LT.AND P5, PT, R18, UR14, !P2 ;  /* 0x0000000e12007c0c */ /* 0x000fe4000d7a1270 */
[----:B------:R-:W-:Y:S02]  /*248c70*/  ISETP.LT.AND P4, PT, R16, UR18, !P3 ;  /* 0x0000001210007c0c */ /* 0x000fe4000df81270 */
[C---:B------:R-:W-:Y:S02]  /*248c80*/  PRMT R0, R19.reuse, 0x7772, RZ ;  /* 0x0000777213007816 */ /* 0x040fe400000000ff */
[----:B------:R-:W-:Y:S01]  /*248c90*/  PRMT R2, R19, 0x7773, RZ ;  /* 0x0000777313027816 */ /* 0x000fe200000000ff */
[----:B------:R-:W1:Y:S01]  /*248ca0*/  LDCU UR16, c[0x0][0x398] ;  /* 0x00007300ff1077ac */ /* 0x000e620008000800 */
[----:B0-----:R-:W2:Y:S01]  /*248cb0*/  LDL.LU.64 R20, [R1+0x1938] ;  /* 0x0019380001147983 */ /* 0x001ea20000300a00 */
[----:B------:R-:W-:Y:S01]  /*248cc0*/  ISETP.LT.AND P2, PT, R23, UR8, !P2 ;  /* 0x0000000817007c0c */ /* 0x000fe2000d741270 */
[----:B------:R-:W0:Y:S01]  /*248cd0*/  LDCU UR8, c[0x0][0x398] ;  /* 0x00007300ff0877ac */ /* 0x000e220008000800 */
[----:B------:R-:W0:Y:S02]  /*248ce0*/  LDCU UR14, c[0x0][0x398] ;  /* 0x00007300ff0e77ac */ /* 0x000e240008000800 */
[----:B------:R1:W-:Y:S01]  /*248cf0*/  @P5 STG.E.U8 desc[UR4][R4.64], R0 ;  /* 0x0000000004005986 */ /* 0x0003e2000c101104 */
[----:B------:R-:W-:Y:S01]  /*248d00*/  ISETP.LT.AND P5, PT, R14, UR10, !P3 ;  /* 0x0000000a0e007c0c */ /* 0x000fe2000dfa1270 */
[----:B------:R-:W0:Y:S01]  /*248d10*/  LDCU UR10, c[0x0][0x398] ;  /* 0x00007300ff0a77ac */ /* 0x000e220008000800 */
[----:B------:R-:W0:Y:S06]  /*248d20*/  LDCU UR18, c[0x0][0x398] ;  /* 0x00007300ff1277ac */ /* 0x000e2c0008000800 */
[----:B------:R-:W-:Y:S01]  /*248d30*/  @P2 STG.E.U8 desc[UR4][R12.64], R2 ;  /* 0x000000020c002986 */ /* 0x000fe2000c101104 */
[----:B------:R-:W-:-:S02]  /*248d40*/  ISETP.LT.AND P2, PT, R7, UR6, !P3 ;  /* 0x0000000607007c0c */ /* 0x000fc4000df41270 */
[C---:B-1----:R-:W-:Y:S01]  /*248d50*/  PRMT R0, R28.reuse, 0x7770, RZ ;  /* 0x000077701c007816 */ /* 0x042fe200000000ff */
[----:B------:R-:W1:Y:S01]  /*248d60*/  LDCU UR6, c[0x0][0x398] ;  /* 0x00007300ff0677ac */ /* 0x000e620008000800 */
[----:B--2---:R2:W-:Y:S04]  /*248d70*/  STL.64 [R1+0x75e0], R20 ;  /* 0x0075e01401007387 */ /* 0x0045e80000100a00 */
[----:B--2---:R-:W2:Y:S01]  /*248d80*/  LDL.LU.64 R20, [R1+0x1940] ;  /* 0x0019400001147983 */ /* 0x004ea20000300a00 */
[----:B------:R-:W-:-:S03]  /*248d90*/  PRMT R2, R28, 0x7771, RZ ;  /* 0x000077711c027816 */ /* 0x000fc600000000ff */
[----:B------:R0:W-:Y:S04]  /*248da0*/  @P6 STG.E.U8 desc[UR4][R24.64], R0 ;  /* 0x0000000018006986 */ /* 0x0001e8000c101104 */
[----:B------:R-:W2:Y:S04]  /*248db0*/  LDL.LU.64 R4, [R1+0x1928] ;  /* 0x0019280001047983 */ /* 0x000ea80000300a00 */
[----:B------:R1:W-:Y:S01]  /*248dc0*/  @P4 STG.E.U8 desc[UR4][R26.64], R2 ;  /* 0x000000021a004986 */ /* 0x0003e2000c101104 */
[----:B----4-:R-:W-:Y:S02]  /*248dd0*/  ISETP.LT.AND P4, PT, R15, UR12, !P3 ;  /* 0x0000000c0f007c0c */ /* 0x010fe4000df81270 */
[----:B0-----:R-:W-:-:S02]  /*248de0*/  PRMT R0, R28, 0x7772, RZ ;  /* 0x000077721c007816 */ /* 0x001fc400000000ff */
[----:B------:R-:W-:Y:S01]  /*248df0*/  ISETP.LT.AND P6, PT, R18, UR14, !P3 ;  /* 0x0000000e12007c0c */ /* 0x000fe2000dfc1270 */
[----:B------:R-:W0:Y:S01]  /*248e00*/  LDCU UR12, c[0x0][0x398] ;  /* 0x00007300ff0c77ac */ /* 0x000e220008000800 */
[----:B------:R-:W4:Y:S01]  /*248e10*/  LDCU UR14, c[0x0][0x398] ;  /* 0x00007300ff0e77ac */ /* 0x000f220008000800 */
[----:B-1----:R-:W-:Y:S01]  /*248e20*/  PRMT R2, R28, 0x7773, RZ ;  /* 0x000077731c027816 */ /* 0x002fe200000000ff */
[----:B------:R1:W-:Y:S04]  /*248e30*/  @P5 STG.E.U8 desc[UR4][R10.64], R0 ;  /* 0x000000000a005986 */ /* 0x0003e8000c101104 */
[----:B------:R-:W4:Y:S04]  /*248e40*/  LDL.LU R26, [R1+0x7c8] ;  /* 0x0007c800011a7983 */ /* 0x000f280000300800 */
[----:B---3--:R3:W-:Y:S04]  /*248e50*/  @P2 STG.E.U8 desc[UR4][R8.64], R2 ;  /* 0x0000000208002986 */ /* 0x0087e8000c101104 */
[----:B-1----:R-:W4:Y:S04]  /*248e60*/  LDL.LU.64 R10, [R1+0x1930] ;  /* 0x00193000010a7983 */ /* 0x002f280000300a00 */
[----:B---3--:R-:W3:Y:S01]  /*248e70*/  LDL.LU.64 R8, [R1+0x1910] ;  /* 0x0019100001087983 */ /* 0x008ee20000300a00 */
[----:B------:R-:W-:-:S03]  /*248e80*/  PRMT R2, R29, 0x7770, RZ ;  /* 0x000077701d027816 */ /* 0x000fc600000000ff */
[----:B------:R-:W3:Y:S04]  /*248e90*/  LDL.LU.64 R12, [R1+0x1908] ;  /* 0x00190800010c7983 */ /* 0x000ee80000300a00 */
[----:B------:R-:W3:Y:S04]  /*248ea0*/  LDL.LU.64 R24, [R1+0x18f0] ;  /* 0x0018f00001187983 */ /* 0x000ee80000300a00 */
[----:B--2---:R1:W-:Y:S04]  /*248eb0*/  @P4 STG.E.U8 desc[UR4][R20.64], R2 ;  /* 0x0000000214004986 */ /* 0x0043e8000c101104 */
[----:B-1----:R-:W2:Y:S01]  /*248ec0*/  LDL.LU.64 R20, [R1+0x75e0] ;  /* 0x0075e00001147983 */ /* 0x002ea20000300a00 */
[----:B------:R-:W-:Y:S01]  /*248ed0*/  ISETP.LT.AND P5, PT, R17, UR8, !P3 ;  /* 0x0000000811007c0c */ /* 0x000fe2000dfa1270 */
[----:B------:R-:W-:Y:S01]  /*248ee0*/  VIADD R0, R22, 0xdd ;  /* 0x000000dd16007836 */ /* 0x000fe20000000000 */
[----:B------:R-:W-:Y:S01]  /*248ef0*/  PRMT R2, R29, 0x7772, RZ ;  /* 0x000077721d027816 */ /* 0x000fe200000000ff */
[----:B------:R-:W1:Y:S03]  /*248f00*/  LDCU UR8, c[0x0][0x398] ;  /* 0x00007300ff0877ac */ /* 0x000e660008000800 */
[----:B------:R-:W-:-:S02]  /*248f10*/  ISETP.GE.AND P2, PT, R0, UR40, PT ;  /* 0x0000002800007c0c */ /* 0x000fc4000bf46270 */
[----:B------:R-:W-:-:S05]  /*248f20*/  PRMT R0, R29, 0x7771, RZ ;  /* 0x000077711d007816 */ /* 0x000fca00000000ff */
[----:B--2---:R2:W-:Y:S04]  /*248f30*/  @P5 STG.E.U8 desc[UR4][R20.64], R0 ;  /* 0x0000000014005986 */ /* 0x0045e8000c101104 */
[----:B--2---:R-:W2:Y:S01]  /*248f40*/  LDL.LU R21, [R1+0x75d8] ;  /* 0x0075d80001157983 */ /* 0x004ea20000300800 */
[----:B------:R-:W-:-:S03]  /*248f50*/  ISETP.LT.AND P3, PT, R23, UR10, !P3 ;  /* 0x0000000a17007c0c */ /* 0x000fc6000df61270 */
[----:B------:R0:W-:Y:S01]  /*248f60*/  @P6 STG.E.U8 desc[UR4][R4.64], R2 ;  /* 0x0000000204006986 */ /* 0x0001e2000c101104 */
[----:B------:R-:W-:Y:S01]  /*248f70*/  ISETP.LT.AND P5, PT, R16, UR16, !P2 ;  /* 0x0000001010007c0c */ /* 0x000fe2000d7a1270 */
[----:B------:R-:W-:Y:S01]  /*248f80*/  VIADD R0, R22, 0xde ;  /* 0x000000de16007836 */ /* 0x000fe20000000000 */
[----:B----4-:R-:W-:Y:S01]  /*248f90*/  PRMT R3, R26, 0x7770, RZ ;  /* 0x000077701a037816 */ /* 0x010fe200000000ff */
[----:B------:R-:W4:Y:S01]  /*248fa0*/  LDL.LU R20, [R1+0x7ac] ;  /* 0x0007ac0001147983 */ /* 0x000f220000300800 */
[----:B------:R-:W1:Y:S01]  /*248fb0*/  LDCU UR10, c[0x0][0x398] ;  /* 0x00007300ff0a77ac */ /* 0x000e620008000800 */
[----:B0-----:R-:W-:Y:S02]  /*248fc0*/  PRMT R2, R29, 0x7773, RZ ;  /* 0x000077731d027816 */ /* 0x001fe400000000ff */
[----:B--2---:R-:W-:-:S03]  /*248fd0*/  ISETP.LT.AND P4, PT, R21, UR6, !P2 ;  /* 0x0000000615007c0c */ /* 0x004fc6000d781270 */
[----:B------:R0:W-:Y:S01]  /*248fe0*/  @P3 STG.E.U8 desc[UR4][R10.64], R2 ;  /* 0x000000020a003986 */ /* 0x0001e2000c101104 */
[----:B------:R-:W-:Y:S02]  /*248ff0*/  ISETP.GE.AND P3, PT, R0, UR47, PT ;  /* 0x0000002f00007c0c */ /* 0x000fe4000bf66270 */
[----:B------:R-:W-:Y:S01]  /*249000*/  PRMT R0, R26, 0x7771, RZ ;  /* 0x000077711a007816 */ /* 0x000fe200000000ff */
[----:B------:R-:W2:Y:S04]  /*249010*/  LDL.LU.64 R28, [R1+0x1920] ;  /* 0x00192000011c7983 */ /* 0x000ea80000300a00 */
[----:B------:R-:W2:Y:S01]  /*249020*/  LDL.LU R19, [R1+0x7d8] ;  /* 0x0007d80001137983 */ /* 0x000ea20000300800 */
[----:B------:R-:W-:Y:S02]  /*249030*/  ISETP.LT.AND P6, PT, R14, UR12, !P2 ;  /* 0x0000000c0e007c0c */ /* 0x000fe4000d7c1270 */
[----:B------:R-:W-:-:S02]  /*249040*/  PRMT R4, R26, 0x7773, RZ ;  /* 0x000077731a047816 */ /* 0x000fc400000000ff */
[----:B----4-:R-:W-:Y:S01]  /*249050*/  PRMT R5, R20, 0x7773, RZ ;  /* 0x0000777314057816 */ /* 0x010fe200000000ff */
[----:B------:R-:W4:Y:S01]  /*249060*/  LDCU UR6, c[0x0][0x398] ;  /* 0x00007300ff0677ac */ /* 0x000f220008000800 */
[----:B------:R-:W1:Y:S01]  /*249070*/  LDCU UR12, c[0x0][0x398] ;  /* 0x00007300ff0c77ac */ /* 0x000e620008000800 */
[----:B------:R-:W1:Y:S01]  /*249080*/  LDCU UR16, c[0x0][0x398] ;  /* 0x00007300ff1077ac */ /* 0x000e620008000800 */
[----:B0-----:R-:W2:Y:S04]  /*249090*/  LDL.LU.64 R10, [R1+0x1918] ;  /* 0x00191800010a7983 */ /* 0x001ea80000300a00 */
[----:B---3--:R0:W-:Y:S04]  /*2490a0*/  @P4 STG.E.U8 desc[UR4][R8.64], R3 ;  /* 0x0000000308004986 */ /* 0x0081e8000c101104 */
[----:B------:R3:W-:Y:S04]  /*2490b0*/  @P5 STG.E.U8 desc[UR4][R12.64], R0 ;  /* 0x000000000c005986 */ /* 0x0007e8000c101104 */
[----:B0-----:R-:W2:Y:S04]  /*2490c0*/  LDL.LU.64 R8, [R1+0x1900] ;  /* 0x0019000001087983 */ /* 0x001ea80000300a00 */
[----:B---3--:R-:W3:Y:S04]  /*2490d0*/  LDL.LU.64 R12, [R1+0x18e0] ;  /* 0x0018e000010c7983 */ /* 0x008ee80000300a00 */
[----:B---3--:R0:W-:Y:S04]  /*2490e0*/  STL.64 [R1+0x75c8], R12 ;  /* 0x0075c80c01007387 */ /* 0x0081e80000100a00 */
[----:B0-----:R-:W3:Y:S01]  /*2490f0*/  LDL.LU.64 R12, [R1+0x18e8] ;  /* 0x0018e800010c7983 */ /* 0x001ee20000300a00 */
[----:B-1----:R-:W-:-:S02]  /*249100*/  ISETP.LT.AND P4, PT, R7, UR8, !P2 ;  /* 0x0000000807007c0c */ /* 0x002fc4000d781270 */
[----:B------:R-:W-:Y:S02]  /*249110*/  PRMT R2, R26, 0x7772, RZ ;  /* 0x000077721a027816 */ /* 0x000fe400000000ff */
[----:B------:R-:W-:Y:S02]  /*249120*/  ISETP.LT.AND P5, PT, R17, UR18, !P2 ;  /* 0x0000001211007c0c */ /* 0x000fe4000d7a1270 */
[----:B--2---:R-:W-:Y:S02]  /*249130*/  PRMT R6, R19, 0x7771, RZ ;  /* 0x0000777113067816 */ /* 0x004fe400000000ff */
[C---:B------:R-:W-:Y:S02]  /*249140*/  PRMT R3, R20.reuse, 0x7770, RZ ;  /* 0x0000777014037816 */ /* 0x040fe400000000ff */
[----:B------:R-:W-:Y:S01]  /*249150*/  PRMT R0, R20, 0x7772, RZ ;  /* 0x0000777214007816 */ /* 0x000fe200000000ff */
[----:B------:R-:W-:Y:S01]  /*249160*/  @P6 STG.E.U8 desc[UR4][R24.64], R2 ;  /* 0x0000000218006986 */ /* 0x000fe2000c101104 */
[----:B------:R-:W-:Y:S01]  /*249170*/  ISETP.LT.AND P6, PT, R15, UR14, !P2 ;  /* 0x0000000e0f007c0c */ /* 0x000fe2000d7c1270 */
[----:B------:R-:W0:Y:S01]  /*249180*/  LDCU UR8, c[0x0][0x398] ;  /* 0x00007300ff0877ac */ /* 0x000e220008000800 */
[----:B------:R-:W1:Y:S01]  /*249190*/  LDCU UR14, c[0x0][0x398] ;  /* 0x00007300ff0e77ac */ /* 0x000e620008000800 */
[----:B------:R-:W2:Y:S01]  /*2491a0*/  LDCU UR18, c[0x0][0x398] ;  /* 0x00007300ff1277ac */ /* 0x000ea20008000800 */
[----:B---3--:R3:W-:Y:S04]  /*2491b0*/  STL.64 [R1+0x75d0], R12 ;  /* 0x0075d00c01007387 */ /* 0x0087e80000100a00 */
[----:B---3--:R-:W3:Y:S04]  /*2491c0*/  LDL.LU.64 R12, [R1+0x18f8] ;  /* 0x0018f800010c7983 */ /* 0x008ee80000300a00 */
[----:B------:R0:W-:Y:S01]  /*2491d0*/  @P4 STG.E.U8 desc[UR4][R28.64], R4 ;  /* 0x000000041c004986 */ /* 0x0001e2000c101104 */
[----:B------:R-:W-:-:S03]  /*2491e0*/  ISETP.LT.AND P4, PT, R18, UR10, !P2 ;  /* 0x0000000a12007c0c */ /* 0x000fc6000d781270 */
[----:B------:R-:W2:Y:S01]  /*2491f0*/  LDL.LU.64 R26, [R1+0x18d8] ;  /* 0x0018d800011a7983 */ /* 0x000ea20000300a00 */
[----:B------:R-:W-:Y:S01]  /*249200*/  PRMT R2, R20, 0x7771, RZ ;  /* 0x0000777114027816 */ /* 0x000fe200000000ff */
[----:B------:R-:W1:Y:S01]  /*249210*/  LDCU UR10, c[0x0][0x398] ;  /* 0x00007300ff0a77ac */ /* 0x000e620008000800 */
[C---:B0-----:R-:W-:Y:S01]  /*249220*/  PRMT R4, R19.reuse, 0x7770, RZ ;  /* 0x0000777013047816 */ /* 0x041fe200000000ff */
[----:B------:R-:W2:Y:S04]  /*249230*/  LDL.LU.64 R28, [R1+0x18d0] ;  /* 0x0018d000011c7983 */ /* 0x000ea80000300a00 */
[----:B------:R-:W2:Y:S04]  /*249240*/  LDL.LU R20, [R1+0x75c] ;  /* 0x00075c0001147983 */ /* 0x000ea80000300800 */
[----:B------:R-:W2:Y:S04]  /*249250*/  LDL.LU.64 R24, [R1+0x18c8] ;  /* 0x0018c80001187983 */ /* 0x000ea80000300a00 */
[----:B------:R0:W-:Y:S04]  /*249260*/  @P6 STG.E.U8 desc[UR4][R10.64], R4 ;  /* 0x000000040a006986 */ /* 0x0001e8000c101104 */
[----:B------:R1:W-:Y:S01]  /*249270*/  @P5 STG.E.U8 desc[UR4][R8.64], R6 ;  /* 0x0000000608005986 */ /* 0x0003e2000c101104 */
[----:B0-----:R-:W-:-:S03]  /*249280*/  PRMT R4, R19, 0x7772, RZ ;  /* 0x0000777213047816 */ /* 0x001fc600000000ff */
[----:B------:R-:W2:Y:S04]  /*249290*/  LDL.LU.64 R10, [R1+0x18c0] ;  /* 0x0018c000010a7983 */ /* 0x000ea80000300a00 */
[----:B-1----:R-:W2:Y:S04]  /*2492a0*/  LDL.LU.64 R8, [R1+0x18a8] ;  /* 0x0018a80001087983 */ /* 0x002ea80000300a00 */
[----:B---3--:R0:W-:Y:S04]  /*2492b0*/  @P4 STG.E.U8 desc[UR4][R12.64], R4 ;  /* 0x000000040c004986 */ /* 0x0081e8000c101104 */
[----:B0-----:R-:W3:Y:S01]  /*2492c0*/  LDL.LU.64 R12, [R1+0x75d0] ;  /* 0x0075d000010c7983 */ /* 0x001ee20000300a00 */
[----:B----4-:R-:W-:-:S02]  /*2492d0*/  ISETP.LT.AND P2, PT, R23, UR6, !P2 ;  /* 0x0000000617007c0c */ /* 0x010fc4000d741270 */
[----:B------:R-:W-:Y:S02]  /*2492e0*/  PRMT R6, R19, 0x7773, RZ ;  /* 0x0000777313067816 */ /* 0x000fe400000000ff */
[----:B------:R-:W-:Y:S02]  /*2492f0*/  ISETP.LT.AND P5, PT, R21, UR12, !P3 ;  /* 0x0000000c15007c0c */ /* 0x000fe4000dfa1270 */
[----:B------:R-:W-:Y:S02]  /*249300*/  ISETP.LT.AND P6, PT, R16, UR16, !P3 ;  /* 0x0000001010007c0c */ /* 0x000fe4000dfc1270 */
[----:B------:R-:W-:Y:S01]  /*249310*/  ISETP.LT.AND P4, PT, R14, UR8, !P3 ;  /* 0x000000080e007c0c */ /* 0x000fe2000df81270 */
[----:B------:R-:W0:Y:S01]  /*249320*/  LDCU UR6, c[0x0][0x398] ;  /* 0x00007300ff0677ac */ /* 0x000e220008000800 */
[----:B------:R-:W1:Y:S01]  /*249330*/  LDCU UR12, c[0x0][0x398] ;  /* 0x00007300ff0c77ac */ /* 0x000e620008000800 */
[----:B------:R-:W4:Y:S01]  /*249340*/  LDCU UR16, c[0x0][0x398] ;  /* 0x00007300ff1077ac */ /* 0x000f220008000800 */
[----:B------:R-:W0:Y:S01]  /*249350*/  LDCU UR8, c[0x0][0x398] ;  /* 0x00007300ff0877ac */ /* 0x000e220008000800 */
[----:B---3--:R3:W-:Y:S04]  /*249360*/  @P2 STG.E.U8 desc[UR4][R12.64], R6 ;  /* 0x000000060c002986 */ /* 0x0087e8000c101104 */
[----:B---3--:R-:W3:Y:S01]  /*249370*/  LDL.LU.64 R12, [R1+0x75c8] ;  /* 0x0075c800010c7983 */ /* 0x008ee20000300a00 */
[----:B------:R-:W-:Y:S01]  /*249380*/  ISETP.LT.AND P2, PT, R7, UR14, !P3 ;  /* 0x0000000e07007c0c */ /* 0x000fe2000df41270 */
[----:B------:R-:W0:Y:S02]  /*249390*/  LDCU UR14, c[0x0][0x398] ;  /* 0x00007300ff0e77ac */ /* 0x000e240008000800 */
[----:B---3--:R3:W-:Y:S04]  /*2493a0*/  @P5 STG.E.U8 desc[UR4][R12.64], R3 ;  /* 0x000000030c005986 */ /* 0x0087e8000c101104 */
[----:B--2---:R2:W-:Y:S04]  /*2493b0*/  @P6 STG.E.U8 desc[UR4][R26.64], R2 ;  /* 0x000000021a006986 */ /* 0x0045e8000c101104 */
[----:B------:R0:W-:Y:S04]  /*2493c0*/  @P4 STG.E.U8 desc[UR4][R28.64], R0 ;  /* 0x000000001c004986 */ /* 0x0001e8000c101104 */
[----:B---3--:R-:W3:Y:S04]  /*2493d0*/  LDL.LU.64 R12, [R1+0x18b8] ;  /* 0x0018b800010c7983 */ /* 0x008ee80000300a00 */
[----:B--2---:R-:W2:Y:S04]  /*2493e0*/  LDL.LU.64 R26, [R1+0x18b0] ;  /* 0x0018b000011a7983 */ /* 0x004ea80000300a00 */
[----:B------:R-:W2:Y:S04]  /*2493f0*/  LDL.LU R19, [R1+0x7cc] ;  /* 0x0007cc0001137983 */ /* 0x000ea80000300800 */
[----:B0-----:R-:W2:Y:S01]  /*249400*/  LDL.LU.64 R28, [R1+0x1898] ;  /* 0x00189800011c7983 */ /* 0x001ea20000300a00 */
[----:B------:R-:W-:-:S02]  /*249410*/  ISETP.LT.AND P5, PT, R15, UR10, !P3 ;  /* 0x0000000a0f007c0c */ /* 0x000fc4000dfa1270 */
[----:B------:R-:W-:Y:S01]  /*249420*/  ISETP.LT.AND P6, PT, R17, UR6, !P3 ;  /* 0x0000000611007c0c */ /* 0x000fe2000dfc1270 */
[----:B------:R-:W-:Y:S01]  /*249430*/  VIADD R2, R22, 0xdf ;  /* 0x000000df16027836 */ /* 0x000fe20000000000 */
[----:B------:R-:W-:Y:S01]  /*249440*/  @P2 STG.E.U8 desc[UR4][R24.64], R5 ;  /* 0x0000000518002986 */ /* 0x000fe2000c101104 */
[----:B------:R-:W-:Y:S02]  /*249450*/  PRMT R0, R20, 0x7770, RZ ;  /* 0x0000777014007816 */ /* 0x000fe400000000ff */
[----:B-1----:R-:W-:Y:S01]  /*249460*/  ISETP.LT.AND P2, PT, R18, UR12, !P3 ;  /* 0x0000000c12007c0c */ /* 0x002fe2000df41270 */
[----:B------:R-:W0:Y:S01]  /*249470*/  LDCU UR10, c[0x0][0x398] ;  /* 0x00007300ff0a77ac */ /* 0x000e220008000800 */
[----:B------:R-:W-:Y:S02]  /*249480*/  ISETP.GE.AND P4, PT, R2, UR46, PT ;  /* 0x0000002e02007c0c */ /* 0x000fe4000bf86270 */
[----:B------:R-:W-:Y:S02]  /*249490*/  PRMT R2, R20, 0x7771, RZ ;  /* 0x0000777114027816 */ /* 0x000fe400000000ff */
[----:B----4-:R-:W-:Y:S01]  /*2494a0*/  ISETP.LT.AND P3, PT, R23, UR16, !P3 ;  /* 0x0000001017007c0c */ /* 0x010fe2000df61270 */
[----:B------:R-:W1:Y:S01]  /*2494b0*/  LDCU UR6, c[0x0][0x398] ;  /* 0x00007300ff0677ac */ /* 0x000e620008000800 */
[----:B------:R-:W4:Y:S01]  /*2494c0*/  LDCU UR12, c[0x0][0x398] ;  /* 0x00007300ff0c77ac */ /* 0x000f220008000800 */
[----:B------:R-:W0:Y:S01]  /*2494d0*/  LDCU UR16, c[0x0][0x398] ;  /* 0x00007300ff1077ac */ /* 0x000e220008000800 */
[----:B------:R1:W-:Y:S04]  /*2494e0*/  @P5 STG.E.U8 desc[UR4][R10.64], R0 ;  /* 0x000000000a005986 */ /* 0x0003e8000c101104 */
[----:B------:R4:W-:Y:S01]  /*2494f0*/  @P6 STG.E.U8 desc[UR4][R8.64], R2 ;  /* 0x0000000208006986 */ /* 0x0009e2000c101104 */
[----:B------:R-:W-:Y:S01]  /*249500*/  ISETP.LT.AND P6, PT, R21, UR8, !P4 ;  /* 0x0000000815007c0c */ /* 0x000fe2000e7c1270 */
[----:B------:R-:W0:Y:S01]  /*249510*/  LDCU UR8, c[0x0][0x398] ;  /* 0x00007300ff0877ac */ /* 0x000e220008000800 */
[----:B-1----:R-:W-:Y:S01]  /*249520*/  VIADD R0, R22, 0xe0 ;  /* 0x000000e016007836 */ /* 0x002fe20000000000 */
[----:B----4-:R-:W-:Y:S01]  /*249530*/  PRMT R2, R20, 0x7772, RZ ;  /* 0x0000777214027816 */ /* 0x010fe200000000ff */
[----:B------:R-:W4:Y:S04]  /*249540*/  LDL.LU.64 R10, [R1+0x18a0] ;  /* 0x0018a000010a7983 */ /* 0x000f280000300a00 */
[----:B------:R-:W4:Y:S04]  /*249550*/  LDL.LU.64 R8, [R1+0x1890] ;  /* 0x0018900001087983 */ /* 0x000f280000300a00 */
[----:B------:R-:W4:Y:S01]  /*249560*/  LDL.LU.64 R24, [R1+0x1880] ;  /* 0x0018800001187983 */ /* 0x000f220000300a00 */
[----:B------:R-:W-:-:S02]  /*249570*/  ISETP.GE.AND P5, PT, R0, UR31, PT ;  /* 0x0000001f00007c0c */ /* 0x000fc4000bfa6270 */
[----:B------:R-:W-:Y:S01]  /*249580*/  PRMT R0, R20, 0x7773, RZ ;  /* 0x0000777314007816 */ /* 0x000fe200000000ff */
[----:B------:R-:W-:Y:S04]  /*249590*/  STL [R1+0x75c4], R21 ;  /* 0x0075c41501007387 */ /* 0x000fe80000100800 */
[----:B---3--:R1:W-:Y:S04]  /*2495a0*/  @P2 STG.E.U8 desc[UR4][R12.64], R2 ;  /* 0x000000020c002986 */ /* 0x0083e8000c101104 */
[----:B--2---:R2:W-:Y:S01]  /*2495b0*/  @P3 STG.E.U8 desc[UR4][R26.64], R0 ;  /* 0x000000001a003986 */ /* 0x0045e2000c101104 */
[----:B-1----:R-:W-:-:S03]  /*2495c0*/  PRMT R2, R19, 0x7770, RZ ;  /* 0x0000777013027816 */ /* 0x002fc600000000ff */
[----:B------:R-:W3:Y:S04]  /*2495d0*/  LDL.LU R12, [R1+0x7dc] ;  /* 0x0007dc00010c7983 */ /* 0x000ee80000300800 */
[----:B------:R-:W3:Y:S04]  /*2495e0*/  LDL.LU.64 R20, [R1+0x1888] ;  /* 0x0018880001147983 */ /* 0x000ee80000300a00 */
[----:B--2---:R-:W2:Y:S04]  /*2495f0*/  LDL.LU.64 R26, [R1+0x1878] ;  /* 0x00187800011a7983 */ /* 0x004ea80000300a00 */
[----:B------:R1:W-:Y:S04]  /*249600*/  @P6 STG.E.U8 desc[UR4][R28.64], R2 ;  /* 0x000000021c006986 */ /* 0x0003e8000c101104 */
[----:B-1----:R-:W2:Y:S01]  /*249610*/  LDL.LU R29, [R1+0x7e0] ;  /* 0x0007e000011d7983 */ /* 0x002ea20000300800 */
[----:B------:R-:W-:-:S02]  /*249620*/  ISETP.LT.AND P2, PT, R16, UR14, !P4 ;  /* 0x0000000e10007c0c */ /* 0x000fc4000e741270 */
[----:B0-----:R-:W-:Y:S02]  /*249630*/  ISETP.LT.AND P3, PT, R14, UR10, !P4 ;  /* 0x0000000a0e007c0c */ /* 0x001fe4000e761270 */
[----:B------:R-:W-:Y:S02]  /*249640*/  ISETP.LT.AND P6, PT, R7, UR6, !P4 ;  /* 0x0000000607007c0c */ /* 0x000fe4000e7c1270 */
[C---:B------:R-:W-:Y:S02]  /*249650*/  PRMT R2, R19.reuse, 0x7771, RZ ;  /* 0x0000777113027816 */ /* 0x040fe400000000ff */
[C---:B------:R-:W-:Y:S02]  /*249660*/  PRMT R0, R19.reuse, 0x7772, RZ ;  /* 0x0000777213007816 */ /* 0x040fe400000000ff */
[----:B------:R-:W-:Y:S01]  /*249670*/  PRMT R3, R19, 0x7773, RZ ;  /* 0x0000777313037816 */ /* 0x000fe200000000ff */
[----:B------:R-:W0:Y:S01]  /*249680*/  LDCU UR10, c[0x0][0x398] ;  /* 0x00007300ff0a77ac */ /* 0x000e220008000800 */
[----:B------:R-:W1:Y:S01]  /*249690*/  LDCU UR6, c[0x0][0x398] ;  /* 0x00007300ff0677ac */ /* 0x000e620008000800 */
[----:B------:R-:W0:Y:S01]  /*2496a0*/  LDCU UR14, c[0x0][0x398] ;  /* 0x00007300ff0e77ac */ /* 0x000e220008000800 */
[----:B----4-:R-:W-:Y:S04]  /*2496b0*/  @P2 STG.E.U8 desc[UR4][R10.64], R2 ;  /* 0x000000020a002986 */ /* 0x010fe8000c101104 */
[----:B------:R-:W-:Y:S04]  /*2496c0*/  @P3 STG.E.U8 desc[UR4][R8.64], R0 ;  /* 0x0000000008003986 */ /* 0x000fe8000c101104 */
[----:B------:R-:W-:Y:S04]  /*2496d0*/  @P6 STG.E.U8 desc[UR4][R24.64], R3 ;  /* 0x0000000318006986 */ /* 0x000fe8000c101104 */
[----:B--2---:R2:W-:Y:S04]  /*2496e0*/  STL [R1+0x75c0], R29 ;  /* 0x0075c01d01007387 */ /* 0x0045e80000100800 */
[----:B--2---:R-:W2:Y:S04]  /*2496f0*/  LDL.LU.64 R28, [R1+0x1870] ;  /* 0x00187000011c7983 */ /* 0x004ea80000300a00 */
[----:B------:R-:W4:Y:S04]  /*249700*/  LDL.LU.64 R10, [R1+0x1860] ;  /* 0x00186000010a7983 */ /* 0x000f280000300a00 */
[----:B------:R-:W2:Y:S04]  /*249710*/  LDL.LU.64 R8, [R1+0x1858] ;  /* 0x0018580001087983 */ /* 0x000ea80000300a00 */
[----:B------:R-:W2:Y:S01]  /*249720*/  LDL.LU.64 R24, [R1+0x1848] ;  /* 0x0018480001187983 */ /* 0x000ea20000300a00 */
[----:B------:R-:W-:-:S02]  /*249730*/  ISETP.LT.AND P2, PT, R15, UR18, !P4 ;  /* 0x000000120f007c0c */ /* 0x000fc4000e741270 */
[----:B------:R-:W-:Y:S02]  /*249740*/  ISETP.LT.AND P3, PT, R17, UR12, !P4 ;  /* 0x0000000c11007c0c */ /* 0x000fe4000e761270 */
[----:B------:R-:W-:Y:S02]  /*249750*/  ISETP.LT.AND P6, PT, R18, UR16, !P4 ;  /* 0x0000001012007c0c */ /* 0x000fe4000e7c1270 */
[C---:B---3--:R-:W-:Y:S02]  /*249760*/  PRMT R3, R12.reuse, 0x7770, RZ ;  /* 0x000077700c037816 */ /* 0x048fe400000000ff */
[C---:B------:R-:W-:Y:S02]  /*249770*/  PRMT R2, R12.reuse, 0x7771, RZ ;  /* 0x000077710c027816 */ /* 0x040fe400000000ff */
[C---:B------:R-:W-:Y:S02]  /*249780*/  PRMT R0, R12.reuse, 0x7772, RZ ;  /* 0x000077720c007816 */ /* 0x040fe400000000ff */
[----:B------:R-:W-:Y:S01]  /*249790*/  PRMT R4, R12, 0x7773, RZ ;  /* 0x000077730c047816 */ /* 0x000fe200000000ff */
[----:B------:R-:W3:Y:S01]  /*2497a0*/  LDCU UR18, c[0x0][0x398] ;  /* 0x00007300ff1277ac */ /* 0x000ee20008000800 */
[----:B------:R-:W0:Y:S01]  /*2497b0*/  LDCU UR12, c[0x0][0x398] ;  /* 0x00007300ff0c77ac */ /* 0x000e220008000800 */
[----:B------:R-:W0:Y:S01]  /*2497c0*/  LDCU UR16, c[0x0][0x398] ;  /* 0x00007300ff1077ac */ /* 0x000e220008000800 */
[----:B------:R-:W-:Y:S04]  /*2497d0*/  @P2 STG.E.U8 desc[UR4][R20.64], R3 ;  /* 0x0000000314002986 */ /* 0x000fe8000c101104 */
[----:B------:R-:W-:Y:S04]  /*2497e0*/  @P3 STG.E.U8 desc[UR4][R26.64], R2 ;  /* 0x000000021a003986 */ /* 0x000fe8000c101104 */
[----:B--2---:R2:W-:Y:S04]  /*2497f0*/  STL.64 [R1+0x75b8], R24 ;  /* 0x0075b81801007387 */ /* 0x0045e80000100a00 */
[----:B------:R0:W-:Y:S04]  /*249800*/  @P6 STG.E.U8 desc[UR4][R28.64], R0 ;  /* 0x000000001c006986 */ /* 0x0001e8000c101104 */
[----:B--2---:R-:W2:Y:S04]  /*249810*/  LDL.LU.64 R24, [R1+0x1850] ;  /* 0x0018500001187983 */ /* 0x004ea80000300a00 */
[----:B------:R-:W2:Y:S04]  /*249820*/  LDL.LU R12, [R1+0x740] ;  /* 0x00074000010c7983 */ /* 0x000ea80000300800 */
[----:B------:R-:W2:Y:S04]  /*249830*/  LDL.LU R21, [R1+0x75c4] ;  /* 0x0075c40001157983 */ /* 0x000ea80000300800 */
[----:B------:R-:W3:Y:S04]  /*249840*/  LDL.LU.64 R2, [R1+0x1868] ;  /* 0x0018680001027983 */ /* 0x000ee80000300a00 */
[----:B------:R-:W3:Y:S04]  /*249850*/  LDL.LU.64 R26, [R1+0x1840] ;  /* 0x00184000011a7983 */ /* 0x000ee80000300a00 */
[----:B0-----:R-:W3:Y:S01]  /*249860*/  LDL.LU R29, [R1+0x75c0] ;  /* 0x0075c000011d7983 */ /* 0x001ee20000300800 */
[----:B------:R-:W-:-:S02]  /*249870*/  ISETP.LT.AND P4, PT, R23, UR8, !P4 ;  /* 0x0000000817007c0c */ /* 0x000fc4000e781270 */
[----:B------:R-:W-:Y:S02]  /*249880*/  ISETP.LT.AND P2, PT, R16, UR10, !P5 ;  /* 0x0000000a10007c0c */ /* 0x000fe4000ef41270 */
[----:B-1----:R-:W-:Y:S01]  /*249890*/  ISETP.LT.AND P6, PT, R14, UR6, !P5 ;  /* 0x000000060e007c0c */ /* 0x002fe2000efc1270 */
[----:B------:R-:W0:Y:S01]  /*2498a0*/  LDCU UR10, c[0x0][0x398] ;  /* 0x00007300ff0a77ac */ /* 0x000e220008000800 */
[----:B------:R-:W1:Y:S01]  /*2498b0*/  LDCU UR8, c[0x0][0x398] ;  /* 0x00007300ff0877ac */ /* 0x000e620008000800 */
[----:B------:R-:W0:Y:S01]  /*2498c0*/  LDCU UR6, c[0x0][0x398] ;  /* 0x00007300ff0677ac */ /* 0x000e220008000800 */
[----:B--2---:R-:W-:Y:S02]  /*2498d0*/  ISETP.LT.AND P3, PT, R21, UR20, !P5 ;  /* 0x0000001415007c0c */ /* 0x004fe4000ef61270 */
[----:B---3--:R-:W-:-:S03]  /*2498e0*/  PRMT R0, R29, 0x7770, RZ ;  /* 0x000077701d007816 */ /* 0x008fc600000000ff */
[----:B------:R2:W-:Y:S01]  /*2498f0*/  @P4 STG.E.U8 desc[UR4][R2.64], R4 ;  /* 0x0000000402004986 */ /* 0x0005e2000c101104 */
[----:B------:R-:W3:Y:S07]  /*249900*/  LDCU UR20, c[0x0][0x398] ;  /* 0x00007300ff1477ac */ /* 0x000eee0008000800 */
[----:B----4-:R4:W-:Y:S04]  /*249910*/  @P3 STG.E.U8 desc[UR4][R10.64], R0 ;  /* 0x000000000a003986 */ /* 0x0109e8000c101104 */
        /* <DEDUP_REMOVED lines=14> */
[----:B------:R-:W-:Y:S01]  /*249a00*/  ISETP.LT.AND P6, PT, R18, UR8, !P5 ;  /* 0x0000000812007c0c */ /* 0x000fe2000efc1270 */
[----:B------:R-:W1:Y:S01]  /*249a10*/  LDCU UR18, c[0x0][0x398] ;  /* 0x00007300ff1277ac */ /* 0x000e620008000800 */
[----:B------:R-:W0:Y:S01]  /*249a20*/  LDCU UR8, c[0x0][0x398] ;  /* 0x00007300ff0877ac */ /* 0x000e220008000800 */
[----:B------:R-:W-:-:S03]  /*249a30*/  ISETP.GE.AND P2, PT, R0, UR32, PT ;  /* 0x0000002000007c0c */ /* 0x000fc6000bf46270 */
[----:B--2---:R2:W-:Y:S02]  /*249a40*/  @P4 STG.E.U8 desc[UR4][R24.64], R2 ;  /* 0x0000000218004986 */ /* 0x0045e4000c101104 */
[C---:B--2---:R-:W-:Y:S02]  /*249a50*/  PRMT R2, R12.reuse, 0x7770, RZ ;  /* 0x000077700c027816 */ /* 0x044fe400000000ff */
[----:B------:R-:W2:Y:S04]  /*249a60*/  LDL.LU.64 R24, [R1+0x1818] ;  /* 0x0018180001187983 */ /* 0x000ea80000300a00 */
[----:B------:R0:W-:Y:S01]  /*249a70*/  @P3 STG.E.U8 desc[UR4][R26.64], R2 ;  /* 0x000000021a003986 */ /* 0x0001e2000c101104 */
[----:B------:R-:W-:Y:S02]  /*249a80*/  ISETP.LT.AND P3, PT, R21, UR10, !P2 ;  /* 0x0000000a15007c0c */ /* 0x000fe4000d761270 */
[----:B------:R-:W-:Y:S01]  /*249a90*/  ISETP.LT.AND P4, PT, R17, UR12, !P5 ;  /* 0x0000000c11007c0c */ /* 0x000fe2000ef81270 */
[----:B0-----:R-:W2:Y:S04]  /*249aa0*/  LDL.LU.64 R26, [R1+0x1808] ;  /* 0x00180800011a7983 */ /* 0x001ea80000300a00 */
[----:B------:R0:W-:Y:S01]  /*249ab0*/  STL [R1+0x75b4], R21 ;  /* 0x0075b41501007387 */ /* 0x0001e20000100800 */
[----:B------:R-:W-:-:S02]  /*249ac0*/  PRMT R0, R12, 0x7771, RZ ;  /* 0x000077710c007816 */ /* 0x000fc400000000ff */
[----:B------:R-:W-:Y:S01]  /*249ad0*/  PRMT R2, R12, 0x7772, RZ ;  /* 0x000077720c027816 */ /* 0x000fe200000000ff */
[----:B------:R-:W1:Y:S01]  /*249ae0*/  LDCU UR12, c[0x0][0x398] ;  /* 0x00007300ff0c77ac */ /* 0x000e620008000800 */
[----:B------:R-:W1:Y:S01]  /*249af0*/  LDCU UR10, c[0x0][0x398] ;  /* 0x00007300ff0a77ac */ /* 0x000e620008000800 */
[----:B0-----:R-:W2:Y:S01]  /*249b00*/  LDL.LU.64 R20, [R1+0x1838] ;  /* 0x0018380001147983 */ /* 0x001ea20000300a00 */
[----:B------:R-:W-:-:S03]  /*249b10*/  ISETP.LT.AND P5, PT, R23, UR16, !P5 ;  /* 0x0000001017007c0c */ /* 0x000fc6000efa1270 */
[----:B------:R-:W3:Y:S01]  /*249b20*/  LDL.LU R29, [R1+0x810] ;  /* 0x00081000011d7983 */ /* 0x000ee20000300800 */
[----:B------:R-:W0:Y:S03]  /*249b30*/  LDCU UR16, c[0x0][0x398] ;  /* 0x00007300ff1077ac */ /* 0x000e260008000800 */
[----:B--2---:R2:W-:Y:S04]  /*249b40*/  @P4 STG.E.U8 desc[UR4][R20.64], R0 ;  /* 0x0000000014004986 */ /* 0x0045e8000c101104 */
[----:B------:R0:W-:Y:S01]  /*249b50*/  @P6 STG.E.U8 desc[UR4][R4.64], R2 ;  /* 0x0000000204006986 */ /* 0x0001e2000c101104 */
[----:B------:R-:W-:Y:S02]  /*249b60*/  ISETP.LT.AND P6, PT, R16, UR6, !P2 ;  /* 0x0000000610007c0c */ /* 0x000fe4000d7c1270 */
[----:B------:R-:W-:-:S02]  /*249b70*/  ISETP.LT.AND P4, PT, R14, UR14, !P2 ;  /* 0x0000000e0e007c0c */ /* 0x000fc4000d781270 */
[----:B---3--:R-:W-:Y:S01]  /*249b80*/  PRMT R3, R29, 0x7770, RZ ;  /* 0x000077701d037816 */ /* 0x008fe200000000ff */
[----:B------:R-:W3:Y:S01]  /*249b90*/  LDCU UR6, c[0x0][0x398] ;  /* 0x00007300ff0677ac */ /* 0x000ee20008000800 */
[----:B------:R-:W3:Y:S01]  /*249ba0*/  LDCU UR14, c[0x0][0x398] ;  /* 0x00007300ff0e77ac */ /* 0x000ee20008000800 */
[----:B--2---:R-:W-:Y:S02]  /*249bb0*/  PRMT R0, R12, 0x7773, RZ ;  /* 0x000077730c007816 */ /* 0x004fe400000000ff */
[----:B0-----:R-:W-:Y:S01]  /*249bc0*/  PRMT R2, R28, 0x7770, RZ ;  /* 0x000077701c027816 */ /* 0x001fe200000000ff */
        /* <DEDUP_REMOVED lines=43> */
[----:B0-----:R-:W3:Y:S01]  /*249e80*/  LDL.LU R7, [R1+0x75b0] ;  /* 0x0075b00001077983 */ /* 0x001ee20000300800 */
        /* <DEDUP_REMOVED lines=18> */
[----:B---3--:R-:W-:-:S02]  /*249fb0*/  ISETP.LT.AND P5, PT, R7, UR18, !P3 ;  /* 0x0000001207007c0c */ /* 0x008fc4000dfa1270 */
[----:B-1----:R-:W-:Y:S02]  /*249fc0*/  ISETP.LT.AND P4, PT, R15, UR20, !P3 ;  /* 0x000000140f007c0c */ /* 0x002fe4000df81270 */
[----:B------:R-:W-:Y:S01]  /*249fd0*/  ISETP.LT.AND P6, PT, R17, UR8, !P3 ;  /* 0x0000000811007c0c */ /* 0x000fe2000dfc1270 */
[----:B------:R-:W-:Y:S01]  /*249fe0*/  VIADD R0, R22, 0xe3 ;  /* 0x000000e316007836 */ /* 0x000fe20000000000 */
[----:B------:R-:W0:Y:S01]  /*249ff0*/  LDCU UR18, c[0x0][0x398] ;  /* 0x00007300ff1277ac */ /* 0x000e220008000800 */
[----:B------:R-:W1:Y:S01]  /*24a000*/  LDCU UR8, c[0x0][0x398] ;  /* 0x00007300ff0877ac */ /* 0x000e620008000800 */
[----:B------:R-:W3:Y:S05]  /*24a010*/  LDCU UR20, c[0x0][0x398] ;  /* 0x00007300ff1477ac */ /* 0x000eea0008000800 */
[----:B------:R0:W-:Y:S04]  /*24a020*/  @P5 STG.E.U8 desc[UR4][R18.64], R2 ;  /* 0x0000000212005986 */ /* 0x0001e8000c101104 */
[----:B0-----:R-:W3:Y:S01]  /*24a030*/  LDL.LU R18, [R1+0x75ac] ;  /* 0x0075ac0001127983 */ /* 0x001ee20000300800 */
        /* <DEDUP_REMOVED lines=24> */
[----:B------:R-:W-:Y:S01]  /*24a1c0*/  ISETP.LT.AND P5, PT, R7, UR18, !P2 ;  /* 0x0000001207007c0c */ /* 0x000fe2000d7a1270 */
[----:B------:R-:W1:Y:S01]  /*24a1d0*/  LDCU UR16, c[0x0][0x398] ;  /* 0x00007300ff1077ac */ /* 0x000e620008000800 */
[----:B------:R-:W2:Y:S01]  /*24a1e0*/  LDCU UR18, c[0x0][0x398] ;  /* 0x00007300ff1277ac */ /* 0x000ea20008000800 */
[C---:B---3--:R-:W-:Y:S02]  /*24a1f0*/  PRMT R0, R29.reuse, 0x7770, RZ ;  /* 0x000077701d007816 */ /* 0x048fe400000000ff */
[----:B0-----:R-:W-:Y:S01]  /*24a200*/  PRMT R2, R29, 0x7771, RZ ;  /* 0x000077711d027816 */ /* 0x001fe200000000ff */
[----:B------:R-:W3:Y:S04]  /*24a210*/  LDL.LU.64 R26, [R1+0x1778] ;  /* 0x00177800011a7983 */ /* 0x000ee80000300a00 */
[----:B------:R0:W-:Y:S04]  /*24a220*/  @P6 STG.E.U8 desc[UR4][R12.64], R0 ;  /* 0x000000000c006986 */ /* 0x0001e8000c101104 */
[----:B------:R2:W-:Y:S01]  /*24a230*/  @P4 STG.E.U8 desc[UR4][R24.64], R2 ;  /* 0x0000000218004986 */ /* 0x0005e2000c101104 */
[----:B-1----:R-:W-:-:S03]  /*24a240*/  ISETP.LT.AND P4, PT, R15, UR8, !P2 ;  /* 0x000000080f007c0c */ /* 0x002fc6000d781270 */
[----:B------:R-:W3:Y:S01]  /*24a250*/  LDL.LU.64 R4, [R1+0x1770] ;  /* 0x0017700001047983 */ /* 0x000ee20000300a00 */
[----:B0-----:R-:W-:Y:S01]  /*24a260*/  VIADD R0, R22, 0xe4 ;  /* 0x000000e416007836 */ /* 0x001fe20000000000 */
[----:B--2---:R-:W-:Y:S02]  /*24a270*/  PRMT R2, R29, 0x7772, RZ ;  /* 0x000077721d027816 */ /* 0x004fe400000000ff */
[----:B------:R-:W2:Y:S04]  /*24a280*/  LDL.LU.64 R12, [R1+0x1768] ;  /* 0x00176800010c7983 */ /* 0x000ea80000300a00 */
[----:B------:R-:W2:Y:S04]  /*24a290*/  LDL.LU R28, [R1+0x7e8] ;  /* 0x0007e800011c7983 */ /* 0x000ea80000300800 */
[----:B------:R-:W2:Y:S01]  /*24a2a0*/  LDL.LU.64 R24, [R1+0x1760] ;  /* 0x0017600001187983 */ /* 0x000ea20000300a00 */
[----:B------:R-:W-:-:S03]  /*24a2b0*/  ISETP.LT.AND P6, PT, R17, UR20, !P2 ;  /* 0x0000001411007c0c */ /* 0x000fc6000d7c1270 */
[----:B------:R0:W-:Y:S01]  /*24a2c0*/  @P3 STG.E.U8 desc[UR4][R10.64], R2 ;  /* 0x000000020a003986 */ /* 0x0001e2000c101104 */
[----:B------:R-:W-:Y:S02]  /*24a2d0*/  ISETP.GE.AND P3, PT, R0, UR44, PT ;  /* 0x0000002c00007c0c */ /* 0x000fe4000bf66270 */
[C---:B----4-:R-:W-:Y:S01]  /*24a2e0*/  PRMT R0, R19.reuse, 0x7770, RZ ;  /* 0x0000777013007816 */ /* 0x050fe200000000ff */
[----:B------:R1:W-:Y:S01]  /*24a2f0*/  @P5 STG.E.U8 desc[UR4][R8.64], R3 ;  /* 0x0000000308005986 */ /* 0x0003e2000c101104 */
[----:B------:R-:W4:Y:S01]  /*24a300*/  LDCU UR8, c[0x0][0x398] ;  /* 0x00007300ff0877ac */ /* 0x000f220008000800 */
[----:B------:R-:W2:Y:S02]  /*24a310*/  LDCU UR20, c[0x0][0x398] ;  /* 0x00007300ff1477ac */ /* 0x000ea40008000800 */
[----:B------:R4:W-:Y:S04]  /*24a320*/  @P4 STG.E.U8 desc[UR4][R20.64], R0 ;  /* 0x0000000014004986 */ /* 0x0009e8000c101104 */
[----:B0-----:R-:W2:Y:S04]  /*24a330*/  LDL.LU.64 R10, [R1+0x1758] ;  /* 0x00175800010a7983 */ /* 0x001ea80000300a00 */
[----:B-1----:R-:W2:Y:S04]  /*24a340*/  LDL.LU.64 R8, [R1+0x1750] ;  /* 0x0017500001087983 */ /* 0x002ea80000300a00 */
[----:B----4-:R-:W4:Y:S01]  /*24a350*/  LDL.LU R21, [R1+0x75a8] ;  /* 0x0075a80001157983 */ /* 0x010f220000300800 */
[----:B------:R-:W-:-:S05]  /*24a360*/  PRMT R2, R19, 0x7771, RZ ;  /* 0x0000777113027816 */ /* 0x000fca00000000ff */
[----:B---3--:R0:W-:Y:S04]  /*24a370*/  @P6 STG.E.U8 desc[UR4][R26.64], R2 ;  /* 0x000000021a006986 */ /* 0x0081e8000c101104 */
[----:B0-----:R-:W3:Y:S04]  /*24a380*/  LDL.LU.64 R26, [R1+0x1748] ;  /* 0x00174800011a7983 */ /* 0x001ee80000300a00 */
[----:B------:R-:W3:Y:S01]  /*24a390*/  LDL.LU R29, [R1+0x748] ;  /* 0x00074800011d7983 */ /* 0x000ee20000300800 */
[----:B----4-:R-:W-:-:S03]  /*24a3a0*/  ISETP.LT.AND P6, PT, R21, UR12, !P3 ;  /* 0x0000000c15007c0c */ /* 0x010fc6000dfc1270 */
[----:B------:R0:W-:Y:S01]  /*24a3b0*/  STL [R1+0x7598], R21 ;  /* 0x0075981501007387 */ /* 0x0001e20000100800 */
[----:B------:R-:W-:Y:S02]  /*24a3c0*/  ISETP.LT.AND P5, PT, R18, UR6, !P2 ;  /* 0x0000000612007c0c */ /* 0x000fe4000d7a1270 */
[----:B------:R-:W-:Y:S02]  /*24a3d0*/  ISETP.LT.AND P4, PT, R16, UR14, !P3 ;  /* 0x0000000e10007c0c */ /* 0x000fe4000df81270 */
[C---:B------:R-:W-:Y:S02]  /*24a3e0*/  PRMT R0, R19.reuse, 0x7772, RZ ;  /* 0x0000777213007816 */ /* 0x040fe400000000ff */
[----:B------:R-:W-:Y:S01]  /*24a3f0*/  PRMT R2, R19, 0x7773, RZ ;  /* 0x0000777313027816 */ /* 0x000fe200000000ff */
[----:B------:R-:W1:Y:S01]  /*24a400*/  LDCU UR12, c[0x0][0x398] ;  /* 0x00007300ff0c77ac */ /* 0x000e620008000800 */
[----:B0-----:R-:W4:Y:S01]  /*24a410*/  LDL.LU.64 R20, [R1+0x1728] ;  /* 0x0017280001147983 */ /* 0x001f220000300a00 */
[----:B------:R-:W-:Y:S01]  /*24a420*/  ISETP.LT.AND P2, PT, R23, UR10, !P2 ;  /* 0x0000000a17007c0c */ /* 0x000fe2000d741270 */
[----:B------:R-:W0:Y:S01]  /*24a430*/  LDCU UR6, c[0x0][0x398] ;  /* 0x00007300ff0677ac */ /* 0x000e220008000800 */
[----:B------:R-:W0:Y:S02]  /*24a440*/  LDCU UR10, c[0x0][0x398] ;  /* 0x00007300ff0a77ac */ /* 0x000e240008000800 */
[----:B------:R1:W-:Y:S01]  /*24a450*/  @P5 STG.E.U8 desc[UR4][R4.64], R0 ;  /* 0x0000000004005986 */ /* 0x0003e2000c101104 */
[----:B------:R-:W-:Y:S01]  /*24a460*/  ISETP.LT.AND P5, PT, R14, UR16, !P3 ;  /* 0x000000100e007c0c */ /* 0x000fe2000dfa1270 */
[----:B------:R-:W0:Y:S01]  /*24a470*/  LDCU UR14, c[0x0][0x398] ;  /* 0x00007300ff0e77ac */ /* 0x000e220008000800 */
[----:B------:R-:W0:Y:S06]  /*24a480*/  LDCU UR16, c[0x0][0x398] ;  /* 0x00007300ff1077ac */ /* 0x000e2c0008000800 */
[----:B--2---:R-:W-:Y:S01]  /*24a490*/  @P2 STG.E.U8 desc[UR4][R12.64], R2 ;  /* 0x000000020c002986 */ /* 0x004fe2000c101104 */
[----:B------:R-:W-:-:S02]  /*24a4a0*/  ISETP.LT.AND P2, PT, R7, UR18, !P3 ;  /* 0x0000001207007c0c */ /* 0x000fc4000df41270 */
[C---:B-1----:R-:W-:Y:S01]  /*24a4b0*/  PRMT R0, R28.reuse, 0x7770, RZ ;  /* 0x000077701c007816 */ /* 0x042fe200000000ff */
[----:B------:R-:W1:Y:S01]  /*24a4c0*/  LDCU UR18, c[0x0][0x398] ;  /* 0x00007300ff1277ac */ /* 0x000e620008000800 */
[----:B----4-:R2:W-:Y:S04]  /*24a4d0*/  STL.64 [R1+0x75a0], R20 ;  /* 0x0075a01401007387 */ /* 0x0105e80000100a00 */
[----:B--2---:R-:W2:Y:S01]  /*24a4e0*/  LDL.LU.64 R20, [R1+0x1740] ;  /* 0x0017400001147983 */ /* 0x004ea20000300a00 */
[----:B------:R-:W-:-:S03]  /*24a4f0*/  PRMT R2, R28, 0x7771, RZ ;  /* 0x000077711c027816 */ /* 0x000fc600000000ff */
[----:B------:R4:W-:Y:S04]  /*24a500*/  @P6 STG.E.U8 desc[UR4][R24.64], R0 ;  /* 0x0000000018006986 */ /* 0x0009e8000c101104 */
[----:B------:R-:W2:Y:S04]  /*24a510*/  LDL.LU.64 R4, [R1+0x1718] ;  /* 0x0017180001047983 */ /* 0x000ea80000300a00 */
[----:B------:R1:W-:Y:S01]  /*24a520*/  @P4 STG.E.U8 desc[UR4][R10.64], R2 ;  /* 0x000000020a004986 */ /* 0x0003e2000c101104 */
[----:B------:R-:W-:Y:S02]  /*24a530*/  ISETP.LT.AND P4, PT, R15, UR8, !P3 ;  /* 0x000000080f007c0c */ /* 0x000fe4000df81270 */
[----:B----4-:R-:W-:-:S02]  /*24a540*/  PRMT R0, R28, 0x7772, RZ ;  /* 0x000077721c007816 */ /* 0x010fc400000000ff */
[----:B0-----:R-:W-:Y:S01]  /*24a550*/  ISETP.LT.AND P6, PT, R18, UR10, !P3 ;  /* 0x0000000a12007c0c */ /* 0x001fe2000dfc1270 */
        /* <DEDUP_REMOVED lines=32> */
[C---:B------:R-:W-:Y:S01]  /*24a760*/  PRMT R0, R11.reuse, 0x7771, RZ ;  /* 0x000077710b007816 */ /* 0x040fe200000000ff */
        /* <DEDUP_REMOVED lines=15> */
[----:B------:R-:W-:-:S02]  /*24a860*/  ISETP.LT.AND P4, PT, R7, UR8, !P2 ;  /* 0x0000000807007c0c */ /* 0x000fc4000d781270 */
[----:B------:R-:W-:Y:S02]  /*24a870*/  PRMT R2, R11, 0x7772, RZ ;  /* 0x000077720b027816 */ /* 0x000fe400000000ff */
[----:B------:R-:W-:Y:S02]  /*24a880*/  ISETP.LT.AND P5, PT, R17, UR10, !P2 ;  /* 0x0000000a11007c0c */ /* 0x000fe4000d7a1270 */
[----:B--2---:R-:W-:Y:S02]  /*24a890*/  PRMT R6, R19, 0x7771, RZ ;  /* 0x0000777113067816 */ /* 0x004fe400000000ff */
[C---:B------:R-:W-:Y:S02]  /*24a8a0*/  PRMT R3, R20.reuse, 0x7770, RZ ;  /* 0x0000777014037816 */ /* 0x040fe400000000ff */
[----:B------:R-:W-:Y:S01]  /*24a8b0*/  PRMT R0, R20, 0x7772, RZ ;  /* 0x0000777214007816 */ /* 0x000fe200000000ff */
[----:B------:R-:W-:Y:S01]  /*24a8c0*/  @P6 STG.E.U8 desc[UR4][R24.64], R2 ;  /* 0x0000000218006986 */ /* 0x000fe2000c101104 */
[----:B-1----:R-:W-:Y:S01]  /*24a8d0*/  ISETP.LT.AND P6, PT, R15, UR6, !P2 ;  /* 0x000000060f007c0c */ /* 0x002fe2000d7c1270 */
        /* <DEDUP_REMOVED lines=21> */
[----:B------:R-:W-:-:S02]  /*24aa30*/  ISETP.LT.AND P2, PT, R23, UR12, !P2 ;  /* 0x0000000c17007c0c */ /* 0x000fc4000d741270 */
[----:B------:R-:W-:Y:S02]  /*24aa40*/  PRMT R6, R19, 0x7773, RZ ;  /* 0x0000777313067816 */ /* 0x000fe400000000ff */
[----:B----4-:R-:W-:Y:S02]  /*24aa50*/  ISETP.LT.AND P5, PT, R21, UR14, !P3 ;  /* 0x0000000e15007c0c */ /* 0x010fe4000dfa1270 */
        /* <DEDUP_REMOVED lines=22> */
[----:B------:R-:W-:Y:S01]  /*24abc0*/  ISETP.LT.AND P2, PT, R18, UR12, !P3 ;  /* 0x0000000c12007c0c */ /* 0x000fe2000df41270 */
[----:B------:R-:W0:Y:S01]  /*24abd0*/  LDCU UR6, c[0x0][0x398] ;  /* 0x00007300ff0677ac */ /* 0x000e220008000800 */
[----:B------:R-:W-:Y:S02]  /*24abe0*/  ISETP.GE.AND P4, PT, R2, UR41, PT ;  /* 0x0000002902007c0c */ /* 0x000fe4000bf86270 */
[----:B------:R-:W-:Y:S02]  /*24abf0*/  PRMT R2, R20, 0x7771, RZ ;  /* 0x0000777114027816 */ /* 0x000fe400000000ff */
[----:B-1----:R-:W-:Y:S01]  /*24ac00*/  ISETP.LT.AND P3, PT, R23, UR14, !P3 ;  /* 0x0000000e17007c0c */ /* 0x002fe2000df61270 */
[----:B------:R-:W1:Y:S01]  /*24ac10*/  LDCU UR10, c[0x0][0x398] ;  /* 0x00007300ff0a77ac */ /* 0x000e620008000800 */
[----:B------:R-:W0:Y:S01]  /*24ac20*/  LDCU UR12, c[0x0][0x398] ;  /* 0x00007300ff0c77ac */ /* 0x000e220008000800 */
[----:B------:R-:W0:Y:S01]  /*24ac30*/  LDCU UR14, c[0x0][0x398] ;  /* 0x00007300ff0e77ac */ /* 0x000e220008000800 */
[----:B------:R1:W-:Y:S04]  /*24ac40*/  @P5 STG.E.U8 desc[UR4][R8.64], R0 ;  /* 0x0000000008005986 */ /* 0x0003e8000c101104 */
[----:B------:R0:W-:Y:S01]  /*24ac50*/  @P6 STG.E.U8 desc[UR4][R26.64], R2 ;  /* 0x000000021a006986 */ /* 0x0001e2000c101104 */
[----:B----4-:R-:W-:Y:S01]  /*24ac60*/  ISETP.LT.AND P6, PT, R21, UR16, !P4 ;  /* 0x0000001015007c0c */ /* 0x010fe2000e7c1270 */
[----:B------:R-:W4:Y:S01]  /*24ac70*/  LDCU UR16, c[0x0][0x398] ;  /* 0x00007300ff1077ac */ /* 0x000f220008000800 */
[----:B-1----:R-:W-:Y:S01]  /*24ac80*/  VIADD R0, R22, 0xe8 ;  /* 0x000000e816007836 */ /* 0x002fe20000000000 */
[----:B0-----:R-:W-:Y:S01]  /*24ac90*/  PRMT R2, R20, 0x7772, RZ ;  /* 0x0000777214027816 */ /* 0x001fe200000000ff */
        /* <DEDUP_REMOVED lines=8> */
[----:B0-----:R-:W-:-:S03]  /*24ad20*/  PRMT R2, R19, 0x7770, RZ ;  /* 0x0000777013027816 */ /* 0x001fc600000000ff */
[----:B------:R-:W2:Y:S04]  /*24ad30*/  LDL.LU R12, [R1+0x81c] ;  /* 0x00081c00010c7983 */ /* 0x000ea80000300800 */
[----:B------:R-:W3:Y:S04]  /*24ad40*/  LDL.LU.64 R20, [R1+0x1678] ;  /* 0x0016780001147983 */ /* 0x000ee80000300a00 */
[----:B-1----:R-:W2:Y:S04]  /*24ad50*/  LDL.LU.64 R10, [R1+0x1668] ;  /* 0x00166800010a7983 */ /* 0x002ea80000300a00 */
[----:B------:R0:W-:Y:S04]  /*24ad60*/  @P6 STG.E.U8 desc[UR4][R28.64], R2 ;  /* 0x000000021c006986 */ /* 0x0001e8000c101104 */
[----:B0-----:R-:W2:Y:S01]  /*24ad70*/  LDL.LU R28, [R1+0x830] ;  /* 0x00083000011c7983 */ /* 0x001ea20000300800 */
[----:B------:R-:W-:-:S02]  /*24ad80*/  ISETP.LT.AND P2, PT, R16, UR18, !P4 ;  /* 0x0000001210007c0c */ /* 0x000fc4000e741270 */
[----:B------:R-:W-:Y:S02]  /*24ad90*/  ISETP.LT.AND P3, PT, R14, UR8, !P4 ;  /* 0x000000080e007c0c */ /* 0x000fe4000e761270 */
        /* <DEDUP_REMOVED lines=24> */
[----:B------:R-:W0:Y:S01]  /*24af20*/  LDCU UR12, c[0x0][0x398] ;  /* 0x00007300ff0c77ac */ /* 0x000e220008000800 */
[----:B---3--:R-:W-:Y:S04]  /*24af30*/  @P2 STG.E.U8 desc[UR4][R20.64], R3 ;  /* 0x0000000314002986 */ /* 0x008fe8000c101104 */
[----:B------:R-:W-:Y:S04]  /*24af40*/  @P3 STG.E.U8 desc[UR4][R10.64], R2 ;  /* 0x000000020a003986 */ /* 0x000fe8000c101104 */
[----:B--2---:R2:W-:Y:S04]  /*24af50*/  STL.64 [R1+0x7578], R24 ;  /* 0x0075781801007387 */ /* 0x0045e80000100a00 */
        /* <DEDUP_REMOVED lines=8> */
[----:B------:R-:W-:Y:S02]  /*24afe0*/  ISETP.LT.AND P2, PT, R16, UR22, !P5 ;  /* 0x0000001610007c0c */ /* 0x000fe4000ef41270 */
[----:B0-----:R-:W-:Y:S01]  /*24aff0*/  ISETP.LT.AND P6, PT, R14, UR8, !P5 ;  /* 0x000000080e007c0c */ /* 0x001fe2000efc1270 */
[----:B------:R-:W0:Y:S01]  /*24b000*/  LDCU UR14, c[0x0][0x398] ;  /* 0x00007300ff0e77ac */ /* 0x000e220008000800 */
        /* <DEDUP_REMOVED lines=43> */
[----:B---3--:R-:W-:Y:S02]  /*24b2c0*/  ISETP.LT.AND P6, PT, R16, UR16, !P2 ;  /* 0x0000001010007c0c */ /* 0x008fe4000d7c1270 */
[----:B------:R-:W-:-:S02]  /*24b2d0*/  ISETP.LT.AND P4, PT, R14, UR6, !P2 ;  /* 0x000000060e007c0c */ /* 0x000fc4000d781270 */
[----:B------:R-:W-:Y:S01]  /*24b2e0*/  PRMT R3, R28, 0x7770, RZ ;  /* 0x000077701c037816 */ /* 0x000fe200000000ff */
[----:B------:R-:W3:Y:S01]  /*24b2f0*/  LDCU UR6, c[0x0][0x398] ;  /* 0x00007300ff0677ac */ /* 0x000ee20008000800 */
[----:B------:R-:W1:Y:S01]  /*24b300*/  LDCU UR16, c[0x0][0x398] ;  /* 0x00007300ff1077ac */ /* 0x000e620008000800 */
[----:B--2---:R-:W-:Y:S02]  /*24b310*/  PRMT R0, R12, 0x7773, RZ ;  /* 0x000077730c007816 */ /* 0x004fe400000000ff */
[----:B0-----:R-:W-:Y:S01]  /*24b320*/  PRMT R2, R29, 0x7770, RZ ;  /* 0x000077701d027816 */ /* 0x001fe200000000ff */
[----:B------:R-:W2:Y:S04]  /*24b330*/  LDL.LU.64 R20, [R1+0x15f8] ;  /* 0x0015f80001147983 */ /* 0x000ea80000300a00 */
[----:B----4-:R0:W-:Y:S04]  /*24b340*/  @P5 STG.E.U8 desc[UR4][R8.64], R0 ;  /* 0x0000000008005986 */ /* 0x0101e8000c101104 */
[----:B------:R4:W-:Y:S01]  /*24b350*/  @P3 STG.E.U8 desc[UR4][R26.64], R2 ;  /* 0x000000021a003986 */ /* 0x0009e2000c101104 */
[----:B------:R-:W-:-:S03]  /*24b360*/  ISETP.LT.AND P3, PT, R7, UR8, !P2 ;  /* 0x0000000807007c0c */ /* 0x000fc6000d761270 */
        /* <DEDUP_REMOVED lines=8> */
[----:B-1----:R-:W-:-:S02]  /*24b3f0*/  ISETP.LT.AND P6, PT, R18, UR10, !P2 ;  /* 0x0000000a12007c0c */ /* 0x002fc4000d7c1270 */
[----:B------:R-:W-:Y:S01]  /*24b400*/  ISETP.LT.AND P5, PT, R15, UR18, !P2 ;  /* 0x000000120f007c0c */ /* 0x000fe2000d7a1270 */
[----:B------:R-:W1:Y:S01]  /*24b410*/  LDCU UR8, c[0x0][0x398] ;  /* 0x00007300ff0877ac */ /* 0x000e620008000800 */
[----:B0-----:R-:W3:Y:S04]  /*24b420*/  LDL.LU.64 R6, [R1+0x15e0] ;  /* 0x0015e00001067983 */ /* 0x001ee80000300a00 */
[----:B------:R-:W3:Y:S04]  /*24b430*/  LDL.LU.64 R4, [R1+0x15d0] ;  /* 0x0015d00001047983 */ /* 0x000ee80000300a00 */
[----:B------:R-:W3:Y:S01]  /*24b440*/  LDL.LU.64 R24, [R1+0x15c8] ;  /* 0x0015c80001187983 */ /* 0x000ee20000300a00 */
        /* <DEDUP_REMOVED lines=35> */
[----:B------:R1:W-:Y:S01]  /*24b680*/  @P6 STG.E.U8 desc[UR4][R24.64], R0 ;  /* 0x0000000018006986 */ /* 0x0003e2000c101104 */
[----:B0-----:R-:W-:-:S03]  /*24b690*/  PRMT R2, R12, 0x7772, RZ ;  /* 0x000077720c027816 */ /* 0x001fc600000000ff */
[----:B------:R-:W2:Y:S04]  /*24b6a0*/  LDL.LU.64 R4, [R1+0x15a0] ;  /* 0x0015a00001047983 */ /* 0x000ea80000300a00 */
[----:B-1----:R-:W2:Y:S04]  /*24b6b0*/  LDL.LU.64 R24, [R1+0x1598] ;  /* 0x0015980001187983 */ /* 0x002ea80000300a00 */
[----:B------:R-:W2:Y:S04]  /*24b6c0*/  LDL.LU R28, [R1+0x7f4] ;  /* 0x0007f400011c7983 */ /* 0x000ea80000300800 */
[----:B------:R0:W-:Y:S02]  /*24b6d0*/  @P4 STG.E.U8 desc[UR4][R10.64], R2 ;  /* 0x000000020a004986 */ /* 0x0001e4000c101104 */
[----:B0-----:R-:W-:-:S02]  /*24b6e0*/  PRMT R2, R12, 0x7773, RZ ;  /* 0x000077730c027816 */ /* 0x001fc400000000ff */
[----:B------:R-:W2:Y:S04]  /*24b6f0*/  LDL.LU.64 R12, [R1+0x1590] ;  /* 0x00159000010c7983 */ /* 0x000ea80000300a00 */
[----:B------:R-:W2:Y:S01]  /*24b700*/  LDL.LU.64 R10, [R1+0x1580] ;  /* 0x00158000010a7983 */ /* 0x000ea20000300a00 */
[----:B---3--:R-:W-:Y:S02]  /*24b710*/  ISETP.LT.AND P5, PT, R7, UR16, !P3 ;  /* 0x0000001007007c0c */ /* 0x008fe4000dfa1270 */
[----:B------:R-:W-:Y:S02]  /*24b720*/  ISETP.LT.AND P4, PT, R15, UR8, !P3 ;  /* 0x000000080f007c0c */ /* 0x000fe4000df81270 */
        /* <DEDUP_REMOVED lines=12> */
[----:B--2---:R-:W-:-:S03]  /*24b7f0*/  ISETP.LT.AND P6, PT, R21, UR12, !P2 ;  /* 0x0000000c15007c0c */ /* 0x004fc6000d7c1270 */
[----:B0-----:R-:W2:Y:S04]  /*24b800*/  LDL.LU.64 R8, [R1+0x1588] ;  /* 0x0015880001087983 */ /* 0x001ea80000300a00 */
[----:B----4-:R-:W4:Y:S04]  /*24b810*/  LDL.LU.64 R26, [R1+0x1570] ;  /* 0x00157000011a7983 */ /* 0x010f280000300a00 */
[----:B------:R-:W2:Y:S04]  /*24b820*/  LDL.LU R19, [R1+0x854] ;  /* 0x0008540001137983 */ /* 0x000ea80000300800 */
[----:B------:R0:W-:Y:S01]  /*24b830*/  STL [R1+0x7568], R21 ;  /* 0x0075681501007387 */ /* 0x0001e20000100800 */
[----:B------:R-:W-:-:S02]  /*24b840*/  PRMT R0, R29, 0x7772, RZ ;  /* 0x000077721d007816 */ /* 0x000fc400000000ff */
[----:B------:R-:W-:Y:S02]  /*24b850*/  ISETP.LT.AND P4, PT, R16, UR6, !P2 ;  /* 0x0000000610007c0c */ /* 0x000fe4000d781270 */
[----:B------:R-:W-:Y:S01]  /*24b860*/  PRMT R2, R29, 0x7773, RZ ;  /* 0x000077731d027816 */ /* 0x000fe200000000ff */
[----:B------:R-:W1:Y:S01]  /*24b870*/  LDCU UR12, c[0x0][0x398] ;  /* 0x00007300ff0c77ac */ /* 0x000e620008000800 */
[----:B------:R-:W1:Y:S01]  /*24b880*/  LDCU UR6, c[0x0][0x398] ;  /* 0x00007300ff0677ac */ /* 0x000e620008000800 */
[----:B0-----:R-:W2:Y:S01]  /*24b890*/  LDL.LU.64 R20, [R1+0x1578] ;  /* 0x0015780001147983 */ /* 0x001ea20000300a00 */
[----:B------:R-:W-:Y:S02]  /*24b8a0*/  PRMT R3, R28, 0x7773, RZ ;  /* 0x000077731c037816 */ /* 0x000fe400000000ff */
[----:B---3--:R-:W-:Y:S02]  /*24b8b0*/  ISETP.LT.AND P5, PT, R18, UR10, !P3 ;  /* 0x0000000a12007c0c */ /* 0x008fe4000dfa1270 */
[----:B------:R-:W-:Y:S01]  /*24b8c0*/  ISETP.LT.AND P3, PT, R23, UR22, !P3 ;  /* 0x0000001617007c0c */ /* 0x000fe2000df61270 */
[----:B------:R-:W0:Y:S01]  /*24b8d0*/  LDCU UR10, c[0x0][0x398] ;  /* 0x00007300ff0a77ac */ /* 0x000e220008000800 */
[----:B------:R-:W3:Y:S09]  /*24b8e0*/  LDCU UR22, c[0x0][0x398] ;  /* 0x00007300ff1677ac */ /* 0x000ef20008000800 */
[----:B------:R0:W-:Y:S04]  /*24b8f0*/  @P5 STG.E.U8 desc[UR4][R4.64], R0 ;  /* 0x0000000004005986 */ /* 0x0001e8000c101104 */
[----:B------:R1:W-:Y:S01]  /*24b900*/  @P3 STG.E.U8 desc[UR4][R24.64], R2 ;  /* 0x0000000218003986 */ /* 0x0003e2000c101104 */
[----:B------:R-:W-:-:S02]  /*24b910*/  ISETP.LT.AND P3, PT, R14, UR14, !P2 ;  /* 0x0000000e0e007c0c */ /* 0x000fc4000d761270 */
[----:B------:R-:W-:Y:S01]  /*24b920*/  ISETP.LT.AND P5, PT, R7, UR16, !P2 ;  /* 0x0000001007007c0c */ /* 0x000fe2000d7a1270 */
[----:B------:R-:W2:Y:S01]  /*24b930*/  LDCU UR14, c[0x0][0x398] ;  /* 0x00007300ff0e77ac */ /* 0x000ea20008000800 */
[----:B------:R-:W2:Y:S01]  /*24b940*/  LDCU UR16, c[0x0][0x398] ;  /* 0x00007300ff1077ac */ /* 0x000ea20008000800 */
[C---:B0-----:R-:W-:Y:S02]  /*24b950*/  PRMT R0, R28.reuse, 0x7770, RZ ;  /* 0x000077701c007816 */ /* 0x041fe400000000ff */
[----:B-1----:R-:W-:Y:S01]  /*24b960*/  PRMT R2, R28, 0x7771, RZ ;  /* 0x000077711c027816 */ /* 0x002fe200000000ff */
[----:B------:R-:W3:Y:S04]  /*24b970*/  LDL.LU.64 R24, [R1+0x1568] ;  /* 0x0015680001187983 */ /* 0x000ee80000300a00 */
[----:B------:R0:W-:Y:S04]  /*24b980*/  @P6 STG.E.U8 desc[UR4][R12.64], R0 ;  /* 0x000000000c006986 */ /* 0x0001e8000c101104 */
[----:B------:R1:W-:Y:S01]  /*24b990*/  @P4 STG.E.U8 desc[UR4][R10.64], R2 ;  /* 0x000000020a004986 */ /* 0x0003e2000c101104 */
[----:B------:R-:W-:-:S03]  /*24b9a0*/  ISETP.LT.AND P4, PT, R15, UR20, !P2 ;  /* 0x000000140f007c0c */ /* 0x000fc6000d781270 */
[----:B------:R-:W3:Y:S01]  /*24b9b0*/  LDL.LU.64 R4, [R1+0x1560] ;  /* 0x0015600001047983 */ /* 0x000ee20000300a00 */
[----:B0-----:R-:W-:Y:S01]  /*24b9c0*/  VIADD R0, R22, 0xec ;  /* 0x000000ec16007836 */ /* 0x001fe20000000000 */
[----:B-1----:R-:W-:Y:S02]  /*24b9d0*/  PRMT R2, R28, 0x7772, RZ ;  /* 0x000077721c027816 */ /* 0x002fe400000000ff */
[----:B------:R-:W3:Y:S04]  /*24b9e0*/  LDL.LU.64 R12, [R1+0x1558] ;  /* 0x00155800010c7983 */ /* 0x000ee80000300a00 */
[----:B------:R-:W3:Y:S04]  /*24b9f0*/  LDL.LU R29, [R1+0x838] ;  /* 0x00083800011d7983 */ /* 0x000ee80000300800 */
[----:B------:R-:W3:Y:S01]  /*24ba00*/  LDL.LU.64 R10, [R1+0x1550] ;  /* 0x00155000010a7983 */ /* 0x000ee20000300a00 */
[----:B------:R-:W-:-:S03]  /*24ba10*/  ISETP.LT.AND P6, PT, R17, UR8, !P2 ;  /* 0x0000000811007c0c */ /* 0x000fc6000d7c1270 */
[----:B--2---:R0:W-:Y:S01]  /*24ba20*/  @P3 STG.E.U8 desc[UR4][R8.64], R2 ;  /* 0x0000000208003986 */ /* 0x0041e2000c101104 */
[----:B------:R-:W-:Y:S02]  /*24ba30*/  ISETP.GE.AND P3, PT, R0, UR37, PT ;  /* 0x0000002500007c0c */ /* 0x000fe4000bf66270 */
[C---:B------:R-:W-:Y:S01]  /*24ba40*/  PRMT R0, R19.reuse, 0x7770, RZ ;  /* 0x0000777013007816 */ /* 0x040fe200000000ff */
[----:B----4-:R1:W-:Y:S01]  /*24ba50*/  @P5 STG.E.U8 desc[UR4][R26.64], R3 ;  /* 0x000000031a005986 */ /* 0x0103e2000c101104 */
[----:B------:R-:W2:Y:S01]  /*24ba60*/  LDCU UR8, c[0x0][0x398] ;  /* 0x00007300ff0877ac */ /* 0x000ea20008000800 */
[----:B------:R-:W4:Y:S02]  /*24ba70*/  LDCU UR20, c[0x0][0x398] ;  /* 0x00007300ff1477ac */ /* 0x000f240008000800 */
[----:B------:R2:W-:Y:S04]  /*24ba80*/  @P4 STG.E.U8 desc[UR4][R20.64], R0 ;  /* 0x0000000014004986 */ /* 0x0005e8000c101104 */
[----:B0-----:R-:W4:Y:S04]  /*24ba90*/  LDL.LU.64 R8, [R1+0x1540] ;  /* 0x0015400001087983 */ /* 0x001f280000300a00 */
[----:B-1----:R-:W4:Y:S04]  /*24baa0*/  LDL.LU.64 R26, [R1+0x1548] ;  /* 0x00154800011a7983 */ /* 0x002f280000300a00 */
[----:B--2---:R-:W2:Y:S01]  /*24bab0*/  LDL.LU R21, [R1+0x7568] ;  /* 0x0075680001157983 */ /* 0x004ea20000300800 */
        /* <DEDUP_REMOVED lines=27> */
[----:B----4-:R4:W-:Y:S01]  /*24bc70*/  @P4 STG.E.U8 desc[UR4][R8.64], R2 ;  /* 0x0000000208004986 */ /* 0x0109e2000c101104 */
[----:B------:R-:W-:Y:S02]  /*24bc80*/  ISETP.LT.AND P4, PT, R15, UR16, !P3 ;  /* 0x000000100f007c0c */ /* 0x000fe4000df81270 */
[C---:B0-----:R-:W-:Y:S01]  /*24bc90*/  PRMT R0, R29.reuse, 0x7772, RZ ;  /* 0x000077721d007816 */ /* 0x041fe200000000ff */
[----:B------:R-:W2:Y:S04]  /*24bca0*/  LDL.LU.64 R10, [R1+0x1518] ;  /* 0x00151800010a7983 */ /* 0x000ea80000300a00 */
[----:B------:R-:W2:Y:S04]  /*24bcb0*/  LDL.LU R12, [R1+0x7f8] ;  /* 0x0007f800010c7983 */ /* 0x000ea80000300800 */
[----:B----4-:R-:W4:Y:S01]  /*24bcc0*/  LDL.LU.64 R8, [R1+0x1530] ;  /* 0x0015300001087983 */ /* 0x010f220000300a00 */
[----:B------:R-:W-:-:S03]  /*24bcd0*/  PRMT R2, R29, 0x7773, RZ ;  /* 0x000077731d027816 */ /* 0x000fc600000000ff */
[----:B------:R0:W-:Y:S01]  /*24bce0*/  @P5 STG.E.U8 desc[UR4][R26.64], R0 ;  /* 0x000000001a005986 */ /* 0x0001e2000c101104 */
[----:B------:R-:W-:Y:S01]  /*24bcf0*/  ISETP.LT.AND P6, PT, R18, UR18, !P3 ;  /* 0x0000001212007c0c */ /* 0x000fe2000dfc1270 */
[----:B------:R-:W1:Y:S02]  /*24bd00*/  LDCU UR16, c[0x0][0x398] ;  /* 0x00007300ff1077ac */ /* 0x000e640008000800 */
[----:B0-----:R-:W4:Y:S04]  /*24bd10*/  LDL.LU.64 R26, [R1+0x14f0] ;  /* 0x0014f000011a7983 */ /* 0x001f280000300a00 */
[----:B---3--:R0:W-:Y:S04]  /*24bd20*/  @P2 STG.E.U8 desc[UR4][R24.64], R2 ;  /* 0x0000000218002986 */ /* 0x0081e8000c101104 */
[----:B------:R-:W3:Y:S01]  /*24bd30*/  LDL.LU.64 R4, [R1+0x1500] ;  /* 0x0015000001047983 */ /* 0x000ee20000300a00 */
[----:B------:R-:W-:Y:S01]  /*24bd40*/  ISETP.LT.AND P5, PT, R17, UR8, !P3 ;  /* 0x0000000811007c0c */ /* 0x000fe2000dfa1270 */
[----:B------:R-:W-:Y:S01]  /*24bd50*/  VIADD R0, R22, 0xed ;  /* 0x000000ed16007836 */ /* 0x000fe20000000000 */
[----:B------:R-:W1:Y:S01]  /*24bd60*/  LDCU UR8, c[0x0][0x398] ;  /* 0x00007300ff0877ac */ /* 0x000e620008000800 */
[----:B------:R-:W1:Y:S01]  /*24bd70*/  LDCU UR18, c[0x0][0x398] ;  /* 0x00007300ff1277ac */ /* 0x000e620008000800 */
[----:B0-----:R-:W-:Y:S01]  /*24bd80*/  PRMT R2, R28, 0x7770, RZ ;  /* 0x000077701c027816 */ /* 0x001fe200000000ff */
[----:B------:R-:W3:Y:S04]  /*24bd90*/  LDL.LU.64 R24, [R1+0x14e0] ;  /* 0x0014e00001187983 */ /* 0x000ee80000300a00 */
[----:B--2---:R0:W-:Y:S04]  /*24bda0*/  @P4 STG.E.U8 desc[UR4][R20.64], R2 ;  /* 0x0000000214004986 */ /* 0x0041e8000c101104 */
[----:B0-----:R-:W2:Y:S01]  /*24bdb0*/  LDL.LU.64 R20, [R1+0x7560] ;  /* 0x0075600001147983 */ /* 0x001ea20000300a00 */
[----:B------:R-:W-:-:S02]  /*24bdc0*/  ISETP.GE.AND P2, PT, R0, UR7, PT ;  /* 0x0000000700007c0c */ /* 0x000fc4000bf46270 */
[C---:B------:R-:W-:Y:S01]  /*24bdd0*/  PRMT R0, R28.reuse, 0x7771, RZ ;  /* 0x000077711c007816 */ /* 0x040fe200000000ff */
[----:B------:R-:W3:Y:S01]  /*24bde0*/  LDL.LU R29, [R1+0x83c] ;  /* 0x00083c00011d7983 */ /* 0x000ee20000300800 */
[----:B------:R-:W-:Y:S02]  /*24bdf0*/  ISETP.LT.AND P3, PT, R23, UR10, !P3 ;  /* 0x0000000a17007c0c */ /* 0x000fe4000df61270 */
[----:B------:R-:W-:Y:S02]  /*24be00*/  PRMT R2, R28, 0x7772, RZ ;  /* 0x000077721c027816 */ /* 0x000fe400000000ff */
[----:B------:R-:W-:Y:S01]  /*24be10*/  PRMT R3, R12, 0x7770, RZ ;  /* 0x000077700c037816 */ /* 0x000fe200000000ff */
[----:B------:R-:W0:Y:S01]  /*24be20*/  LDCU UR7, c[0x0][0x398] ;  /* 0x00007300ff0777ac */ /* 0x000e220008000800 */
[----:B------:R-:W0:Y:S01]  /*24be30*/  LDCU UR10, c[0x0][0x398] ;  /* 0x00007300ff0a77ac */ /* 0x000e220008000800 */
[----:B--2---:R2:W-:Y:S04]  /*24be40*/  @P5 STG.E.U8 desc[UR4][R20.64], R0 ;  /* 0x0000000014005986 */ /* 0x0045e8000c101104 */
[----:B--2---:R-:W2:Y:S04]  /*24be50*/  LDL.LU R21, [R1+0x7558] ;  /* 0x0075580001157983 */ /* 0x004ea80000300800 */
[----:B------:R0:W-:Y:S01]  /*24be60*/  @P6 STG.E.U8 desc[UR4][R10.64], R2 ;  /* 0x000000020a006986 */ /* 0x0001e2000c101104 */
[----:B------:R-:W-:-:S02]  /*24be70*/  ISETP.LT.AND P5, PT, R16, UR12, !P2 ;  /* 0x0000000c10007c0c */ /* 0x000fc4000d7a1270 */
[----:B-1----:R-:W-:Y:S01]  /*24be80*/  ISETP.LT.AND P6, PT, R14, UR14, !P2 ;  /* 0x0000000e0e007c0c */ /* 0x002fe2000d7c1270 */
[----:B------:R-:W-:Y:S01]  /*24be90*/  VIADD R0, R22, 0xee ;  /* 0x000000ee16007836 */ /* 0x000fe20000000000 */
[----:B------:R-:W1:Y:S01]  /*24bea0*/  LDCU UR12, c[0x0][0x398] ;  /* 0x00007300ff0c77ac */ /* 0x000e620008000800 */
[----:B------:R-:W1:Y:S01]  /*24beb0*/  LDCU UR14, c[0x0][0x398] ;  /* 0x00007300ff0e77ac */ /* 0x000e620008000800 */
[----:B0-----:R-:W-:Y:S01]  /*24bec0*/  PRMT R2, R28, 0x7773, RZ ;  /* 0x000077731c027816 */ /* 0x001fe200000000ff */
[----:B------:R-:W3:Y:S04]  /*24bed0*/  LDL.LU.64 R10, [R1+0x1510] ;  /* 0x00151000010a7983 */ /* 0x000ee80000300a00 */
[----:B------:R-:W3:Y:S04]  /*24bee0*/  LDL.LU R28, [R1+0x858] ;  /* 0x00085800011c7983 */ /* 0x000ee80000300800 */
[----:B----4-:R0:W-:Y:S01]  /*24bef0*/  @P3 STG.E.U8 desc[UR4][R8.64], R2 ;  /* 0x0000000208003986 */ /* 0x0101e2000c101104 */
[----:B------:R-:W-:-:S02]  /*24bf00*/  ISETP.GE.AND P3, PT, R0, UR35, PT ;  /* 0x0000002300007c0c */ /* 0x000fc4000bf66270 */
[C---:B------:R-:W-:Y:S02]  /*24bf10*/  PRMT R0, R12.reuse, 0x7771, RZ ;  /* 0x000077710c007816 */ /* 0x040fe400000000ff */
[----:B0-----:R-:W-:Y:S01]  /*24bf20*/  PRMT R2, R12, 0x7772, RZ ;  /* 0x000077720c027816 */ /* 0x001fe200000000ff */
[----:B------:R-:W4:Y:S01]  /*24bf30*/  LDL.LU.64 R8, [R1+0x1508] ;  /* 0x0015080001087983 */ /* 0x000f220000300a00 */
[----:B--2---:R-:W-:Y:S01]  /*24bf40*/  ISETP.LT.AND P4, PT, R21, UR6, !P2 ;  /* 0x0000000615007c0c */ /* 0x004fe2000d781270 */
[----:B------:R-:W0:-:S12]  /*24bf50*/  LDCU UR6, c[0x0][0x398] ;  /* 0x00007300ff0677ac */ /* 0x000e180008000800 */
[----:B------:R2:W-:Y:S04]  /*24bf60*/  @P4 STG.E.U8 desc[UR4][R26.64], R3 ;  /* 0x000000031a004986 */ /* 0x0005e8000c101104 */
[----:B---3--:R3:W-:Y:S04]  /*24bf70*/  @P5 STG.E.U8 desc[UR4][R4.64], R0 ;  /* 0x0000000004005986 */ /* 0x0087e8000c101104 */
[----:B------:R0:W-:Y:S01]  /*24bf80*/  @P6 STG.E.U8 desc[UR4][R24.64], R2 ;  /* 0x0000000218006986 */ /* 0x0001e2000c101104 */
[----:B------:R-:W-:-:S03]  /*24bf90*/  ISETP.LT.AND P6, PT, R15, UR16, !P2 ;  /* 0x000000100f007c0c */ /* 0x000fc6000d7c1270 */
[----:B--2---:R-:W2:Y:S04]  /*24bfa0*/  LDL.LU.64 R26, [R1+0x14e8] ;  /* 0x0014e800011a7983 */ /* 0x004ea80000300a00 */
[----:B------:R1:W-:Y:S01]  /*24bfb0*/  STL.64 [R1+0x7550], R14 ;  /* 0x0075500e01007387 */ /* 0x0003e20000100a00 */
[----:B---3--:R-:W-:Y:S02]  /*24bfc0*/  PRMT R4, R12, 0x7773, RZ ;  /* 0x000077730c047816 */ /* 0x008fe400000000ff */
[----:B------:R-:W-:Y:S02]  /*24bfd0*/  ISETP.LT.AND P4, PT, R7, UR20, !P2 ;  /* 0x0000001407007c0c */ /* 0x000fe4000d781270 */
[----:B------:R-:W-:Y:S02]  /*24bfe0*/  ISETP.LT.AND P5, PT, R17, UR8, !P2 ;  /* 0x0000000811007c0c */ /* 0x000fe4000d7a1270 */
[----:B------:R-:W-:-:S02]  /*24bff0*/  PRMT R6, R28, 0x7771, RZ ;  /* 0x000077711c067816 */ /* 0x000fc400000000ff */
[C---:B0-----:R-:W-:Y:S02]  /*24c000*/  PRMT R2, R29.reuse, 0x7770, RZ ;  /* 0x000077701d027816 */ /* 0x041fe400000000ff */
[C---:B------:R-:W-:Y:S02]  /*24c010*/  PRMT R0, R29.reuse, 0x7771, RZ ;  /* 0x000077711d007816 */ /* 0x040fe400000000ff */
[C---:B------:R-:W-:Y:S02]  /*24c020*/  PRMT R3, R29.reuse, 0x7772, RZ ;  /* 0x000077721d037816 */ /* 0x040fe400000000ff */
[----:B------:R-:W-:Y:S01]  /*24c030*/  PRMT R5, R29, 0x7773, RZ ;  /* 0x000077731d057816 */ /* 0x000fe200000000ff */
[----:B------:R-:W0:Y:S01]  /*24c040*/  LDCU UR20, c[0x0][0x398] ;  /* 0x00007300ff1477ac */ /* 0x000e220008000800 */
[----:B------:R-:W3:Y:S01]  /*24c050*/  LDCU UR8, c[0x0][0x398] ;  /* 0x00007300ff0877ac */ /* 0x000ee20008000800 */
[----:B------:R-:W0:Y:S01]  /*24c060*/  LDCU UR16, c[0x0][0x398] ;  /* 0x00007300ff1077ac */ /* 0x000e220008000800 */
[----:B-1----:R-:W2:Y:S04]  /*24c070*/  LDL.LU.64 R14, [R1+0x14f8] ;  /* 0x0014f800010e7983 */ /* 0x002ea80000300a00 */
[----:B------:R-:W2:Y:S04]  /*24c080*/  LDL.LU.64 R12, [R1+0x14c8] ;  /* 0x0014c800010c7983 */ /* 0x000ea80000300a00 */
[----:B--2---:R1:W-:Y:S04]  /*24c090*/  STL.64 [R1+0x7540], R12 ;  /* 0x0075400c01007387 */ /* 0x0043e80000100a00 */
[----:B-1----:R-:W2:Y:S04]  /*24c0a0*/  LDL.LU.64 R12, [R1+0x14d0] ;  /* 0x0014d000010c7983 */ /* 0x002ea80000300a00 */
[----:B------:R-:W-:Y:S01]  /*24c0b0*/  @P4 STG.E.U8 desc[UR4][R10.64], R4 ;  /* 0x000000040a004986 */ /* 0x000fe2000c101104 */
[----:B------:R-:W-:-:S02]  /*24c0c0*/  ISETP.LT.AND P4, PT, R18, UR7, !P2 ;  /* 0x0000000712007c0c */ /* 0x000fc4000d781270 */
[----:B------:R-:W-:Y:S01]  /*24c0d0*/  ISETP.LT.AND P2, PT, R23, UR18, !P2 ;  /* 0x0000001217007c0c */ /* 0x000fe2000d741270 */
[----:B------:R-:W1:Y:S01]  /*24c0e0*/  LDCU UR7, c[0x0][0x398] ;  /* 0x00007300ff0777ac */ /* 0x000e620008000800 */
[----:B------:R-:W0:Y:S01]  /*24c0f0*/  LDCU UR18, c[0x0][0x398] ;  /* 0x00007300ff1277ac */ /* 0x000e220008000800 */
[----:B--2---:R2:W-:Y:S04]  /*24c100*/  STL.64 [R1+0x7548], R12 ;  /* 0x0075480c01007387 */ /* 0x0045e80000100a00 */
[----:B--2---:R-:W2:Y:S01]  /*24c110*/  LDL.LU.64 R12, [R1+0x14d8] ;  /* 0x0014d800010c7983 */ /* 0x004ea20000300a00 */
[----:B------:R-:W-:-:S03]  /*24c120*/  PRMT R4, R28, 0x7770, RZ ;  /* 0x000077701c047816 */ /* 0x000fc600000000ff */
[----:B------:R-:W3:Y:S04]  /*24c130*/  LDL.LU.64 R24, [R1+0x14c0] ;  /* 0x0014c00001187983 */ /* 0x000ee80000300a00 */
[----:B------:R-:W3:Y:S04]  /*24c140*/  LDL.LU.64 R10, [R1+0x14b8] ;  /* 0x0014b800010a7983 */ /* 0x000ee80000300a00 */
[----:B------:R-:W3:Y:S04]  /*24c150*/  LDL.LU R29, [R1+0x73c] ;  /* 0x00073c00011d7983 */ /* 0x000ee80000300800 */
[----:B----4-:R4:W-:Y:S04]  /*24c160*/  @P6 STG.E.U8 desc[UR4][R8.64], R4 ;  /* 0x0000000408006986 */ /* 0x0109e8000c101104 */
[----:B------:R0:W-:Y:S01]  /*24c170*/  @P5 STG.E.U8 desc[UR4][R26.64], R6 ;  /* 0x000000061a005986 */ /* 0x0001e2000c101104 */
[----:B----4-:R-:W-:-:S02]  /*24c180*/  PRMT R4, R28, 0x7772, RZ ;  /* 0x000077721c047816 */ /* 0x010fc400000000ff */
[----:B0-----:R-:W-:Y:S01]  /*24c190*/  PRMT R6, R28, 0x7773, RZ ;  /* 0x000077731c067816 */ /* 0x001fe200000000ff */
[----:B------:R-:W4:Y:S04]  /*24c1a0*/  LDL.LU.64 R8, [R1+0x14a8] ;  /* 0x0014a80001087983 */ /* 0x000f280000300a00 */
[----:B------:R-:W3:Y:S04]  /*24c1b0*/  LDL.LU.64 R26, [R1+0x14a0] ;  /* 0x0014a000011a7983 */ /* 0x000ee80000300a00 */
[----:B------:R0:W-:Y:S04]  /*24c1c0*/  @P4 STG.E.U8 desc[UR4][R14.64], R4 ;  /* 0x000000040e004986 */ /* 0x0001e8000c101104 */
[----:B0-----:R-:W3:Y:S04]  /*24c1d0*/  LDL.LU.64 R14, [R1+0x7550] ;  /* 0x00755000010e7983 */ /* 0x001ee80000300a00 */
[----:B--2---:R0:W-:Y:S04]  /*24c1e0*/  @P2 STG.E.U8 desc[UR4][R12.64], R6 ;  /* 0x000000060c002986 */ /* 0x0041e8000c101104 */
[----:B0-----:R-:W2:Y:S01]  /*24c1f0*/  LDL.LU.64 R12, [R1+0x7548] ;  /* 0x00754800010c7983 */ /* 0x001ea20000300a00 */
[----:B------:R-:W-:-:S02]  /*24c200*/  ISETP.LT.AND P5, PT, R21, UR10, !P3 ;  /* 0x0000000a15007c0c */ /* 0x000fc4000dfa1270 */
[----:B------:R-:W-:Y:S02]  /*24c210*/  ISETP.LT.AND P6, PT, R16, UR6, !P3 ;  /* 0x0000000610007c0c */ /* 0x000fe4000dfc1270 */
[----:B------:R-:W-:Y:S01]  /*24c220*/  ISETP.LT.AND P2, PT, R7, UR14, !P3 ;  /* 0x0000000e07007c0c */ /* 0x000fe2000df41270 */
[----:B------:R-:W0:Y:S01]  /*24c230*/  LDCU UR10, c[0x0][0x398] ;  /* 0x00007300ff0a77ac */ /* 0x000e220008000800 */
[----:B------:R-:W0:Y:S01]  /*24c240*/  LDCU UR6, c[0x0][0x398] ;  /* 0x00007300ff0677ac */ /* 0x000e220008000800 */
[----:B------:R-:W0:Y:S06]  /*24c250*/  LDCU UR14, c[0x0][0x398] ;  /* 0x00007300ff0e77ac */ /* 0x000e2c0008000800 */
[----:B--2---:R2:W-:Y:S04]  /*24c260*/  @P5 STG.E.U8 desc[UR4][R12.64], R2 ;  /* 0x000000020c005986 */ /* 0x0045e8000c101104 */
[----:B--2---:R-:W2:Y:S01]  /*24c270*/  LDL.LU.64 R12, [R1+0x7540] ;  /* 0x00754000010c7983 */ /* 0x004ea20000300a00 */
[----:B---3--:R-:W-:-:S03]  /*24c280*/  ISETP.LT.AND P4, PT, R14, UR12, !P3 ;  /* 0x0000000c0e007c0c */ /* 0x008fc6000df81270 */
[----:B------:R-:W3:Y:S01]  /*24c290*/  LDL.LU R19, [R1+0x7fc] ;  /* 0x0007fc0001137983 */ /* 0x000ee20000300800 */
[----:B------:R-:W-:Y:S02]  /*24c2a0*/  ISETP.LT.AND P5, PT, R15, UR20, !P3 ;  /* 0x000000140f007c0c */ /* 0x000fe4000dfa1270 */
[----:B------:R-:W-:Y:S01]  /*24c2b0*/  PRMT R2, R29, 0x7771, RZ ;  /* 0x000077711d027816 */ /* 0x000fe200000000ff */
[----:B------:R-:W0:Y:S01]  /*24c2c0*/  LDCU UR12, c[0x0][0x398] ;  /* 0x00007300ff0c77ac */ /* 0x000e220008000800 */
[----:B------:R-:W0:Y:S01]  /*24c2d0*/  LDCU UR20, c[0x0][0x398] ;  /* 0x00007300ff1477ac */ /* 0x000e220008000800 */
[----:B--2---:R2:W-:Y:S04]  /*24c2e0*/  @P6 STG.E.U8 desc[UR4][R12.64], R0 ;  /* 0x000000000c006986 */ /* 0x0045e8000c101104 */
[----:B------:R0:W-:Y:S04]  /*24c2f0*/  @P4 STG.E.U8 desc[UR4][R24.64], R3 ;  /* 0x0000000318004986 */ /* 0x0001e8000c101104 */
[----:B------:R1:W-:Y:S04]  /*24c300*/  @P2 STG.E.U8 desc[UR4][R10.64], R5 ;  /* 0x000000050a002986 */ /* 0x0003e8000c101104 */
[----:B--2---:R-:W2:Y:S04]  /*24c310*/  LDL.LU.64 R12, [R1+0x14b0] ;  /* 0x0014b000010c7983 */ /* 0x004ea80000300a00 */
[----:B0-----:R-:W2:Y:S04]  /*24c320*/  LDL.LU.64 R24, [R1+0x1488] ;  /* 0x0014880001187983 */ /* 0x001ea80000300a00 */
[----:B-1----:R-:W2:Y:S01]  /*24c330*/  LDL.LU.64 R4, [R1+0x1498] ;  /* 0x0014980001047983 */ /* 0x002ea20000300a00 */
[----:B------:R-:W-:Y:S01]  /*24c340*/  VIADD R0, R22, 0xef ;  /* 0x000000ef16007836 */ /* 0x000fe20000000000 */
[----:B------:R-:W-:-:S02]  /*24c350*/  ISETP.LT.AND P6, PT, R17, UR8, !P3 ;  /* 0x0000000811007c0c */ /* 0x000fc4000dfc1270 */
[----:B------:R-:W-:Y:S01]  /*24c360*/  ISETP.LT.AND P2, PT, R18, UR7, !P3 ;  /* 0x0000000712007c0c */ /* 0x000fe2000df41270 */
[----:B------:R-:W2:Y:S01]  /*24c370*/  LDL.LU.64 R10, [R1+0x1490] ;  /* 0x00149000010a7983 */ /* 0x000ea20000300a00 */
[----:B------:R-:W-:Y:S02]  /*24c380*/  ISETP.GE.AND P4, PT, R0, UR34, PT ;  /* 0x0000002200007c0c */ /* 0x000fe4000bf86270 */
[----:B------:R-:W-:Y:S02]  /*24c390*/  PRMT R0, R29, 0x7770, RZ ;  /* 0x000077701d007816 */ /* 0x000fe400000000ff */
[----:B------:R-:W-:Y:S01]  /*24c3a0*/  ISETP.LT.AND P3, PT, R23, UR16, !P3 ;  /* 0x0000001017007c0c */ /* 0x000fe2000df61270 */
[----:B------:R-:W0:Y:S01]  /*24c3b0*/  LDCU UR8, c[0x0][0x398] ;  /* 0x00007300ff0877ac */ /* 0x000e220008000800 */
[----:B---3--:R-:W-:Y:S01]  /*24c3c0*/  PRMT R3, R19, 0x7773, RZ ;  /* 0x0000777313037816 */ /* 0x008fe200000000ff */
[----:B------:R-:W1:Y:S01]  /*24c3d0*/  LDCU UR7, c[0x0][0x398] ;  /* 0x00007300ff0777ac */ /* 0x000e620008000800 */
[----:B----4-:R3:W-:Y:S04]  /*24c3e0*/  @P5 STG.E.U8 desc[UR4][R8.64], R0 ;  /* 0x0000000008005986 */ /* 0x0107e8000c101104 */
[----:B------:R4:W-:Y:S01]  /*24c3f0*/  @P6 STG.E.U8 desc[UR4][R26.64], R2 ;  /* 0x000000021a006986 */ /* 0x0009e2000c101104 */
[----:B------:R-:W0:Y:S03]  /*24c400*/  LDCU UR16, c[0x0][0x398] ;  /* 0x00007300ff1077ac */ /* 0x000e260008000800 */
[----:B---3--:R-:W3:Y:S01]  /*24c410*/  LDL.LU.64 R8, [R1+0x1480] ;  /* 0x0014800001087983 */ /* 0x008ee20000300a00 */
[----:B------:R-:W-:-:S03]  /*24c420*/  VIADD R0, R22, 0xf0 ;  /* 0x000000f016007836 */ /* 0x000fc60000000000 */
[----:B----4-:R-:W4:Y:S04]  /*24c430*/  LDL.LU.64 R26, [R1+0x1470] ;  /* 0x00147000011a7983 */ /* 0x010f280000300a00 */
[----:B------:R0:W-:Y:S01]  /*24c440*/  STL [R1+0x7538], R21 ;  /* 0x0075381501007387 */ /* 0x0001e20000100800 */
[C---:B------:R-:W-:Y:S02]  /*24c450*/  PRMT R2, R29.reuse, 0x7772, RZ ;  /* 0x000077721d027816 */ /* 0x040fe400000000ff */
[----:B------:R-:W-:Y:S02]  /*24c460*/  ISETP.GE.AND P5, PT, R0, UR26, PT ;  /* 0x0000001a00007c0c */ /* 0x000fe4000bfa6270 */
[----:B------:R-:W-:Y:S02]  /*24c470*/  PRMT R0, R29, 0x7773, RZ ;  /* 0x000077731d007816 */ /* 0x000fe400000000ff */
[----:B------:R-:W3:Y:S01]  /*24c480*/  LDL.LU R29, [R1+0x85c] ;  /* 0x00085c00011d7983 */ /* 0x000ee20000300800 */
[----:B------:R-:W-:Y:S01]  /*24c490*/  ISETP.LT.AND P6, PT, R21, UR10, !P4 ;  /* 0x0000000a15007c0c */ /* 0x000fe2000e7c1270 */
[----:B------:R-:W1:Y:S02]  /*24c4a0*/  LDCU UR10, c[0x0][0x398] ;  /* 0x00007300ff0a77ac */ /* 0x000e640008000800 */
[----:B0-----:R-:W3:Y:S04]  /*24c4b0*/  LDL.LU.64 R20, [R1+0x1478] ;  /* 0x0014780001147983 */ /* 0x001ee80000300a00 */
[----:B--2---:R-:W-:Y:S04]  /*24c4c0*/  @P2 STG.E.U8 desc[UR4][R4.64], R2 ;  /* 0x0000000204002986 */ /* 0x004fe8000c101104 */
[----:B------:R0:W-:Y:S04]  /*24c4d0*/  @P3 STG.E.U8 desc[UR4][R12.64], R0 ;  /* 0x000000000c003986 */ /* 0x0001e8000c101104 */
[----:B0-----:R-:W2:Y:S01]  /*24c4e0*/  LDL.LU.64 R12, [R1+0x1468] ;  /* 0x00146800010c7983 */ /* 0x001ea20000300a00 */
[----:B------:R-:W-:-:S02]  /*24c4f0*/  ISETP.LT.AND P2, PT, R16, UR6, !P4 ;  /* 0x0000000610007c0c */ /* 0x000fc4000e741270 */
[----:B------:R-:W-:Y:S02]  /*24c500*/  ISETP.LT.AND P3, PT, R14, UR12, !P4 ;  /* 0x0000000c0e007c0c */ /* 0x000fe4000e761270 */
[C---:B------:R-:W-:Y:S02]  /*24c510*/  PRMT R2, R19.reuse, 0x7770, RZ ;  /* 0x0000777013027816 */ /* 0x040fe400000000ff */
[----:B------:R-:W-:Y:S01]  /*24c520*/  PRMT R0, R19, 0x7772, RZ ;  /* 0x0000777213007816 */ /* 0x000fe200000000ff */
[----:B------:R-:W0:Y:S01]  /*24c530*/  LDCU UR6, c[0x0][0x398] ;  /* 0x00007300ff0677ac */ /* 0x000e220008000800 */
[----:B------:R-:W0:Y:S01]  /*24c540*/  LDCU UR12, c[0x0][0x398] ;  /* 0x00007300ff0c77ac */ /* 0x000e220008000800 */
[----:B------:R1:W-:Y:S01]  /*24c550*/  @P6 STG.E.U8 desc[UR4][R24.64], R2 ;  /* 0x0000000218006986 */ /* 0x0003e2000c101104 */
[----:B------:R-:W-:Y:S01]  /*24c560*/  ISETP.LT.AND P6, PT, R7, UR14, !P4 ;  /* 0x0000000e07007c0c */ /* 0x000fe2000e7c1270 */
[----:B------:R-:W0:Y:S01]  /*24c570*/  LDCU UR14, c[0x0][0x398] ;  /* 0x00007300ff0e77ac */ /* 0x000e220008000800 */
[----:B-1----:R-:W-:Y:S01]  /*24c580*/  PRMT R2, R19, 0x7771, RZ ;  /* 0x0000777113027816 */ /* 0x002fe200000000ff */
[----:B------:R-:W2:Y:S04]  /*24c590*/  LDL.LU.64 R24, [R1+0x1458] ;  /* 0x0014580001187983 */ /* 0x000ea80000300a00 */
[----:B------:R-:W2:Y:S04]  /*24c5a0*/  LDL.LU R28, [R1+0x860] ;  /* 0x00086000011c7983 */ /* 0x000ea80000300800 */
[----:B------:R1:W-:Y:S01]  /*24c5b0*/  @P2 STG.E.U8 desc[UR4][R10.64], R2 ;  /* 0x000000020a002986 */ /* 0x0003e2000c101104 */
[----:B------:R-:W-:-:S03]  /*24c5c0*/  ISETP.LT.AND P2, PT, R15, UR18, !P4 ;  /* 0x000000120f007c0c */ /* 0x000fc6000e741270 */
[----:B---3--:R3:W-:Y:S01]  /*24c5d0*/  @P3 STG.E.U8 desc[UR4][R8.64], R0 ;  /* 0x0000000008003986 */ /* 0x0087e2000c101104 */
[----:B------:R-:W-:-:S03]  /*24c5e0*/  ISETP.LT.AND P3, PT, R17, UR8, !P4 ;  /* 0x0000000811007c0c */ /* 0x000fc6000e761270 */
[----:B----4-:R4:W-:Y:S01]  /*24c5f0*/  @P6 STG.E.U8 desc[UR4][R26.64], R3 ;  /* 0x000000031a006986 */ /* 0x0109e2000c101104 */
[C---:B------:R-:W-:Y:S01]  /*24c600*/  PRMT R4, R29.reuse, 0x7773, RZ ;  /* 0x000077731d047816 */ /* 0x040fe200000000ff */
[----:B------:R-:W0:Y:S01]  /*24c610*/  LDCU UR18, c[0x0][0x398] ;  /* 0x00007300ff1277ac */ /* 0x000e220008000800 */
[----:B------:R-:W0:Y:S01]  /*24c620*/  LDCU UR8, c[0x0][0x398] ;  /* 0x00007300ff0877ac */ /* 0x000e220008000800 */
[C---:B-1----:R-:W-:Y:S01]  /*24c630*/  PRMT R2, R29.reuse, 0x7771, RZ ;  /* 0x000077711d027816 */ /* 0x042fe200000000ff */
[----:B------:R-:W2:Y:S04]  /*24c640*/  LDL.LU.64 R10, [R1+0x1450] ;  /* 0x00145000010a7983 */ /* 0x000ea80000300a00 */
[----:B---3--:R-:W3:Y:S04]  /*24c650*/  LDL.LU.64 R8, [R1+0x1448] ;  /* 0x0014480001087983 */ /* 0x008ee80000300a00 */
[----:B----4-:R-:W4:Y:S01]  /*24c660*/  LDL.LU.64 R26, [R1+0x1440] ;  /* 0x00144000011a7983 */ /* 0x010f220000300a00 */
[----:B------:R-:W-:-:S02]  /*24c670*/  PRMT R3, R29, 0x7770, RZ ;  /* 0x000077701d037816 */ /* 0x000fc400000000ff */
[----:B------:R-:W-:Y:S02]  /*24c680*/  PRMT R0, R29, 0x7772, RZ ;  /* 0x000077721d007816 */ /* 0x000fe400000000ff */
[----:B------:R-:W3:Y:S04]  /*24c690*/  LDL.LU R29, [R1+0x720] ;  /* 0x00072000011d7983 */ /* 0x000ee80000300800 */
[----:B------:R1:W-:Y:S04]  /*24c6a0*/  @P2 STG.E.U8 desc[UR4][R20.64], R3 ;  /* 0x0000000314002986 */ /* 0x0003e8000c101104 */
[----:B-1----:R-:W3:Y:S04]  /*24c6b0*/  LDL.LU R21, [R1+0x7538] ;  /* 0x0075380001157983 */ /* 0x002ee80000300800 */
[----:B--2---:R1:W-:Y:S04]  /*24c6c0*/  @P3 STG.E.U8 desc[UR4][R12.64], R2 ;  /* 0x000000020c003986 */ /* 0x0043e8000c101104 */
[----:B-1----:R-:W2:Y:S01]  /*24c6d0*/  LDL.LU.64 R2, [R1+0x1460] ;  /* 0x0014600001027983 */ /* 0x002ea20000300a00 */
[----:B------:R-:W-:-:S02]  /*24c6e0*/  ISETP.LT.AND P6, PT, R18, UR20, !P4 ;  /* 0x0000001412007c0c */ /* 0x000fc4000e7c1270 */
[----:B------:R-:W-:Y:S01]  /*24c6f0*/  ISETP.LT.AND P4, PT, R23, UR7, !P4 ;  /* 0x0000000717007c0c */ /* 0x000fe2000e781270 */
[----:B------:R-:W3:Y:S01]  /*24c700*/  LDL.LU.64 R12, [R1+0x1438] ;  /* 0x00143800010c7983 */ /* 0x000ee20000300a00 */
[----:B------:R-:W-:Y:S01]  /*24c710*/  ISETP.LT.AND P2, PT, R16, UR10, !P5 ;  /* 0x0000000a10007c0c */ /* 0x000fe2000ef41270 */
[----:B------:R-:W1:Y:S01]  /*24c720*/  LDCU UR7, c[0x0][0x398] ;  /* 0x00007300ff0777ac */ /* 0x000e620008000800 */
[----:B------:R-:W0:Y:S01]  /*24c730*/  LDCU UR10, c[0x0][0x398] ;  /* 0x00007300ff0a77ac */ /* 0x000e220008000800 */
[----:B------:R-:W0:Y:S06]  /*24c740*/  LDCU UR20, c[0x0][0x398] ;  /* 0x00007300ff1477ac */ /* 0x000e2c0008000800 */
[----:B--2---:R-:W-:Y:S04]  /*24c750*/  @P6 STG.E.U8 desc[UR4][R2.64], R0 ;  /* 0x0000000002006986 */ /* 0x004fe8000c101104 */
[----:B------:R2:W-:Y:S04]  /*24c760*/  @P4 STG.E.U8 desc[UR4][R24.64], R4 ;  /* 0x0000000418004986 */ /* 0x0005e8000c101104 */
[----:B--2---:R-:W2:Y:S01]  /*24c770*/  LDL.LU.64 R4, [R1+0x1420] ;  /* 0x0014200001047983 */ /* 0x004ea20000300a00 */
[----:B---3--:R-:W-:-:S02]  /*24c780*/  ISETP.LT.AND P3, PT, R21, UR16, !P5 ;  /* 0x0000001015007c0c */ /* 0x008fc4000ef61270 */
[----:B------:R-:W-:Y:S02]  /*24c790*/  ISETP.LT.AND P6, PT, R14, UR22, !P5 ;  /* 0x000000160e007c0c */ /* 0x000fe4000efc1270 */
[C---:B------:R-:W-:Y:S02]  /*24c7a0*/  PRMT R0, R28.reuse, 0x7770, RZ ;  /* 0x000077701c007816 */ /* 0x040fe400000000ff */
[----:B0-----:R-:W-:Y:S02]  /*24c7b0*/  ISETP.LT.AND P4, PT, R7, UR6, !P5 ;  /* 0x0000000607007c0c */ /* 0x001fe4000ef81270 */
[----:B------:R-:W-:Y:S01]  /*24c7c0*/  PRMT R2, R28, 0x7771, RZ ;  /* 0x000077711c027816 */ /* 0x000fe200000000ff */
[----:B------:R-:W3:Y:S01]  /*24c7d0*/  LDL.LU.64 R24, [R1+0x1430] ;  /* 0x0014300001187983 */ /* 0x000ee20000300a00 */
[----:B------:R-:W0:Y:S01]  /*24c7e0*/  LDCU UR16, c[0x0][0x398] ;  /* 0x00007300ff1077ac */ /* 0x000e220008000800 */
[----:B------:R-:W0:Y:S01]  /*24c7f0*/  LDCU UR6, c[0x0][0x398] ;  /* 0x00007300ff0677ac */ /* 0x000e220008000800 */
[----:B------:R-:W0:Y:S01]  /*24c800*/  LDCU UR22, c[0x0][0x398] ;  /* 0x00007300ff1677ac */ /* 0x000e220008000800 */
[----:B------:R1:W-:Y:S01]  /*24c810*/  @P3 STG.E.U8 desc[UR4][R10.64], R0 ;  /* 0x000000000a003986 */ /* 0x0003e2000c101104 */
[----:B------:R-:W-:-:S03]  /*24c820*/  ISETP.LT.AND P3, PT, R15, UR12, !P5 ;  /* 0x0000000c0f007c0c */ /* 0x000fc6000ef61270 */
[----:B------:R4:W-:Y:S01]  /*24c830*/  @P2 STG.E.U8 desc[UR4][R8.64], R2 ;  /* 0x0000000208002986 */ /* 0x0009e2000c101104 */
[----:B------:R-:W0:Y:S01]  /*24c840*/  LDCU UR12, c[0x0][0x398] ;  /* 0x00007300ff0c77ac */ /* 0x000e220008000800 */
[C---:B-1----:R-:W-:Y:S02]  /*24c850*/  PRMT R0, R28.reuse, 0x7772, RZ ;  /* 0x000077721c007816 */ /* 0x042fe400000000ff */
[----:B----4-:R-:W-:Y:S01]  /*24c860*/  PRMT R2, R28, 0x7773, RZ ;  /* 0x000077731c027816 */ /* 0x010fe200000000ff */
[----:B------:R-:W4:Y:S04]  /*24c870*/  LDL.LU R9, [R1+0x7b0] ;  /* 0x0007b00001097983 */ /* 0x000f280000300800 */
[----:B------:R1:W-:Y:S04]  /*24c880*/  @P6 STG.E.U8 desc[UR4][R26.64], R0 ;  /* 0x000000001a006986 */ /* 0x0003e8000c101104 */
[----:B------:R-:W3:Y:S01]  /*24c890*/  LDL.LU.64 R10, [R1+0x1428] ;  /* 0x00142800010a7983 */ /* 0x000ee20000300a00 */
[----:B-1----:R-:W-:-:S03]  /*24c8a0*/  VIADD R0, R22, 0xf1 ;  /* 0x000000f116007836 */ /* 0x002fc60000000000 */
[----:B------:R-:W3:Y:S02]  /*24c8b0*/  LDL.LU.64 R26, [R1+0x1408] ;  /* 0x00140800011a7983 */ /* 0x000ee40000300a00 */
[----:B------:R-:W-:Y:S02]  /*24c8c0*/  ISETP.GE.AND P2, PT, R0, UR27, PT ;  /* 0x0000001b00007c0c */ /* 0x000fe4000bf46270 */
[----:B--2---:R1:W-:Y:S02]  /*24c8d0*/  @P4 STG.E.U8 desc[UR4][R4.64], R2 ;  /* 0x0000000204004986 */ /* 0x0043e4000c101104 */
[----:B-1----:R-:W-:Y:S02]  /*24c8e0*/  PRMT R2, R29, 0x7770, RZ ;  /* 0x000077701d027816 */ /* 0x002fe400000000ff */
[----:B------:R-:W2:Y:S04]  /*24c8f0*/  LDL.LU.64 R4, [R1+0x1410] ;  /* 0x0014100001047983 */ /* 0x000ea80000300a00 */
[----:B------:R1:W-:Y:S01]  /*24c900*/  @P3 STG.E.U8 desc[UR4][R12.64], R2 ;  /* 0x000000020c003986 */ /* 0x0003e2000c101104 */
[----:B------:R-:W-:-:S02]  /*24c910*/  ISETP.LT.AND P3, PT, R21, UR7, !P2 ;  /* 0x0000000715007c0c */ /* 0x000fc4000d761270 */
[----:B------:R-:W-:Y:S02]  /*24c920*/  ISETP.LT.AND P4, PT, R17, UR14, !P5 ;  /* 0x0000000e11007c0c */ /* 0x000fe4000ef81270 */
[----:B------:R-:W-:Y:S01]  /*24c930*/  ISETP.LT.AND P6, PT, R18, UR18, !P5 ;  /* 0x0000001212007c0c */ /* 0x000fe2000efc1270 */
[----:B-1----:R-:W2:Y:S04]  /*24c940*/  LDL.LU.64 R12, [R1+0x13f8] ;  /* 0x0013f800010c7983 */ /* 0x002ea80000300a00 */
[----:B------:R-:W2:Y:S04]  /*24c950*/  LDL.LU R28, [R1+0x840] ;  /* 0x00084000011c7983 */ /* 0x000ea80000300800 */
[----:B------:R1:W-:Y:S01]  /*24c960*/  STL [R1+0x7534], R21 ;  /* 0x0075341501007387 */ /* 0x0003e20000100800 */
[----:B------:R-:W-:-:S02]  /*24c970*/  PRMT R0, R29, 0x7771, RZ ;  /* 0x000077711d007816 */ /* 0x000fc400000000ff */
[----:B------:R-:W-:Y:S01]  /*24c980*/  PRMT R2, R29, 0x7772, RZ ;  /* 0x000077721d027816 */ /* 0x000fe200000000ff */
[----:B------:R-:W0:Y:S01]  /*24c990*/  LDCU UR18, c[0x0][0x398] ;  /* 0x00007300ff1277ac */ /* 0x000e220008000800 */
[----:B------:R-:W0:Y:S01]  /*24c9a0*/  LDCU UR14, c[0x0][0x398] ;  /* 0x00007300ff0e77ac */ /* 0x000e220008000800 */
[----:B------:R-:W0:Y:S01]  /*24c9b0*/  LDCU UR7, c[0x0][0x398] ;  /* 0x00007300ff0777ac */ /* 0x000e220008000800 */
[----:B-1----:R-:W2:Y:S04]  /*24c9c0*/  LDL.LU.64 R20, [R1+0x1418] ;  /* 0x0014180001147983 */ /* 0x002ea80000300a00 */
[----:B---3--:R1:W-:Y:S04]  /*24c9d0*/  @P4 STG.E.U8 desc[UR4][R24.64], R0 ;  /* 0x0000000018004986 */ /* 0x0083e8000c101104 */
[----:B-1----:R-:W3:Y:S01]  /*24c9e0*/  LDL.LU.64 R24, [R1+0x1400] ;  /* 0x0014000001187983 */ /* 0x002ee20000300a00 */
[----:B------:R-:W-:-:S02]  /*24c9f0*/  ISETP.LT.AND P5, PT, R23, UR8, !P5 ;  /* 0x0000000817007c0c */ /* 0x000fc4000efa1270 */
[----:B------:R-:W-:Y:S02]  /*24ca00*/  PRMT R0, R29, 0x7773, RZ ;  /* 0x000077731d007816 */ /* 0x000fe400000000ff */
[----:B------:R-:W-:Y:S01]  /*24ca10*/  ISETP.LT.AND P4, PT, R14, UR10, !P2 ;  /* 0x0000000a0e007c0c */ /* 0x000fe2000d781270 */
[----:B------:R-:W1:Y:S01]  /*24ca20*/  LDCU UR8, c[0x0][0x398] ;  /* 0x00007300ff0877ac */ /* 0x000e620008000800 */
[----:B------:R-:W0:Y:S01]  /*24ca30*/  LDCU UR10, c[0x0][0x398] ;  /* 0x00007300ff0a77ac */ /* 0x000e220008000800 */
[----:B--2---:R2:W-:Y:S04]  /*24ca40*/  @P6 STG.E.U8 desc[UR4][R20.64], R2 ;  /* 0x0000000214006986 */ /* 0x0045e8000c101104 */
[----:B--2---:R-:W2:Y:S01]  /*24ca50*/  LDL.LU.64 R20, [R1+0x13f0] ;  /* 0x0013f00001147983 */ /* 0x004ea20000300a00 */
[----:B0-----:R-:W-:-:S02]  /*24ca60*/  ISETP.LT.AND P6, PT, R16, UR16, !P2 ;  /* 0x0000001010007c0c */ /* 0x001fc4000d7c1270 */
[----:B----4-:R-:W-:Y:S01]  /*24ca70*/  PRMT R2, R9, 0x7770, RZ ;  /* 0x0000777009027816 */ /* 0x010fe200000000ff */
[----:B------:R0:W-:Y:S01]  /*24ca80*/  @P5 STG.E.U8 desc[UR4][R10.64], R0 ;  /* 0x000000000a005986 */ /* 0x0001e2000c101104 */
[----:B------:R-:W-:Y:S02]  /*24ca90*/  ISETP.LT.AND P5, PT, R15, UR20, !P2 ;  /* 0x000000140f007c0c */ /* 0x000fe4000d7a1270 */
[----:B------:R-:W-:Y:S01]  /*24caa0*/  PRMT R3, R28, 0x7770, RZ ;  /* 0x000077701c037816 */ /* 0x000fe200000000ff */
[----:B------:R-:W4:Y:S01]  /*24cab0*/  LDCU UR16, c[0x0][0x398] ;  /* 0x00007300ff1077ac */ /* 0x000f220008000800 */
[----:B------:R1:W-:Y:S01]  /*24cac0*/  @P3 STG.E.U8 desc[UR4][R26.64], R2 ;  /* 0x000000021a003986 */ /* 0x0003e2000c101104 */
[----:B------:R-:W-:Y:S01]  /*24cad0*/  ISETP.LT.AND P3, PT, R7, UR6, !P2 ;  /* 0x0000000607007c0c */ /* 0x000fe2000d761270 */
[----:B------:R-:W2:Y:S01]  /*24cae0*/  LDCU UR6, c[0x0][0x398] ;  /* 0x00007300ff0677ac */ /* 0x000ea20008000800 */
[----:B------:R-:W2:Y:S01]  /*24caf0*/  LDCU UR20, c[0x0][0x398] ;  /* 0x00007300ff1477ac */ /* 0x000ea20008000800 */
[C---:B0-----:R-:W-:Y:S01]  /*24cb00*/  PRMT R0, R9.reuse, 0x7771, RZ ;  /* 0x0000777109007816 */ /* 0x041fe200000000ff */
[----:B------:R-:W4:Y:S04]  /*24cb10*/  LDL.LU.64 R10, [R1+0x13e8] ;  /* 0x0013e800010a7983 */ /* 0x000f280000300a00 */
[----:B-1----:R-:W4:Y:S04]  /*24cb20*/  LDL.LU.64 R26, [R1+0x13d8] ;  /* 0x0013d800011a7983 */ /* 0x002f280000300a00 */
[----:B------:R-:W4:Y:S01]  /*24cb30*/  LDL.LU R29, [R1+0x864] ;  /* 0x00086400011d7983 */ /* 0x000f220000300800 */
[----:B------:R-:W-:-:S03]  /*24cb40*/  PRMT R2, R9, 0x7772, RZ ;  /* 0x0000777209027816 */ /* 0x000fc600000000ff */
[----:B------:R0:W-:Y:S04]  /*24cb50*/  @P6 STG.E.U8 desc[UR4][R4.64], R0 ;  /* 0x0000000004006986 */ /* 0x0001e8000c101104 */
[----:B------:R1:W-:Y:S04]  /*24cb60*/  @P4 STG.E.U8 desc[UR4][R12.64], R2 ;  /* 0x000000020c004986 */ /* 0x0003e8000c101104 */
[----:B0-----:R-:W4:Y:S01]  /*24cb70*/  LDL.LU.64 R4, [R1+0x13e0] ;  /* 0x0013e00001047983 */ /* 0x001f220000300a00 */
[----:B-1----:R-:W-:-:S03]  /*24cb80*/  PRMT R2, R9, 0x7773, RZ ;  /* 0x0000777309027816 */ /* 0x002fc600000000ff */
[----:B------:R-:W4:Y:S04]  /*24cb90*/  LDL.LU.64 R12, [R1+0x13d0] ;  /* 0x0013d000010c7983 */ /* 0x000f280000300a00 */
[----:B------:R-:W4:Y:S04]  /*24cba0*/  LDL.LU.64 R8, [R1+0x13c8] ;  /* 0x0013c80001087983 */ /* 0x000f280000300a00 */
[----:B---3--:R0:W-:Y:S04]  /*24cbb0*/  @P3 STG.E.U8 desc[UR4][R24.64], R2 ;  /* 0x0000000218003986 */ /* 0x0081e8000c101104 */
[----:B0-----:R-:W3:Y:S04]  /*24cbc0*/  LDL.LU.64 R24, [R1+0x13c0] ;  /* 0x0013c00001187983 */ /* 0x001ee80000300a00 */
[----:B--2---:R0:W-:Y:S04]  /*24cbd0*/  @P5 STG.E.U8 desc[UR4][R20.64], R3 ;  /* 0x0000000314005986 */ /* 0x0041e8000c101104 */
[----:B0-----:R-:W2:Y:S01]  /*24cbe0*/  LDL.LU R21, [R1+0x7534] ;  /* 0x0075340001157983 */ /* 0x001ea20000300800 */
[----:B------:R-:W-:-:S05]  /*24cbf0*/  VIADD R0, R22, 0xf2 ;  /* 0x000000f216007836 */ /* 0x000fca0000000000 */
[----:B------:R-:W-:Y:S02]  /*24cc00*/  ISETP.GE.AND P3, PT, R0, UR30, PT ;  /* 0x0000001e00007c0c */ /* 0x000fe4000bf66270 */
[----:B------:R-:W-:Y:S02]  /*24cc10*/  ISETP.LT.AND P4, PT, R17, UR12, !P2 ;  /* 0x0000000c11007c0c */ /* 0x000fe4000d781270 */
[----:B------:R-:W-:Y:S02]  /*24cc20*/  ISETP.LT.AND P6, PT, R18, UR22, !P2 ;  /* 0x0000001612007c0c */ /* 0x000fe4000d7c1270 */
[----:B------:R-:W-:Y:S02]  /*24cc30*/  ISETP.LT.AND P2, PT, R23, UR14, !P2 ;  /* 0x0000000e17007c0c */ /* 0x000fe4000d741270 */
[C---:B------:R-:W-:Y:S02]  /*24cc40*/  PRMT R0, R28.reuse, 0x7771, RZ ;  /* 0x000077711c007816 */ /* 0x040fe400000000ff */
[----:B------:R-:W-:Y:S01]  /*24cc50*/  PRMT R2, R28, 0x7772, RZ ;  /* 0x000077721c027816 */ /* 0x000fe200000000ff */
[----:B------:R-:W0:Y:S01]  /*24cc60*/  LDCU UR22, c[0x0][0x398] ;  /* 0x00007300ff1677ac */ /* 0x000e220008000800 */
[----:B------:R-:W1:Y:S01]  /*24cc70*/  LDCU UR12, c[0x0][0x398] ;  /* 0x00007300ff0c77ac */ /* 0x000e620008000800 */
[----:B------:R-:W0:Y:S02]  /*24cc80*/  LDCU UR14, c[0x0][0x398] ;  /* 0x00007300ff0e77ac */ /* 0x000e240008000800 */
[----:B----4-:R4:W-:Y:S01]  /*24cc90*/  @P4 STG.E.U8 desc[UR4][R10.64], R0 ;  /* 0x000000000a004986 */ /* 0x0109e2000c101104 */
[----:B--2---:R-:W-:-:S03]  /*24cca0*/  ISETP.LT.AND P5, PT, R21, UR18, !P3 ;  /* 0x0000001215007c0c */ /* 0x004fc6000dfa1270 */
[----:B------:R2:W-:Y:S04]  /*24ccb0*/  STL [R1+0x7530], R21 ;  /* 0x0075301501007387 */ /* 0x0005e80000100800 */
[----:B------:R0:W-:Y:S01]  /*24ccc0*/  @P6 STG.E.U8 desc[UR4][R26.64], R2 ;  /* 0x000000021a006986 */ /* 0x0001e2000c101104 */
[----:B----4-:R-:W-:Y:S02]  /*24ccd0*/  PRMT R0, R28, 0x7773, RZ ;  /* 0x000077731c007816 */ /* 0x010fe400000000ff */
[----:B------:R-:W-:Y:S01]  /*24cce0*/  ISETP.LT.AND P4, PT, R14, UR8, !P3 ;  /* 0x000000080e007c0c */ /* 0x000fe2000df81270 */
[----:B------:R-:W4:Y:S01]  /*24ccf0*/  LDCU UR18, c[0x0][0x398] ;  /* 0x00007300ff1277ac */ /* 0x000f220008000800 */
[----:B--2---:R-:W2:Y:S01]  /*24cd00*/  LDL.LU.64 R20, [R1+0x13b8] ;  /* 0x0013b80001147983 */ /* 0x004ea20000300a00 */
[----:B------:R-:W-:-:S02]  /*24cd10*/  ISETP.LT.AND P6, PT, R16, UR7, !P3 ;  /* 0x0000000710007c0c */ /* 0x000fc4000dfc1270 */
[----:B0-----:R-:W-:Y:S01]  /*24cd20*/  PRMT R2, R29, 0x7770, RZ ;  /* 0x000077701d027816 */ /* 0x001fe200000000ff */
[----:B------:R0:W-:Y:S04]  /*24cd30*/  @P2 STG.E.U8 desc[UR4][R4.64], R0 ;  /* 0x0000000004002986 */ /* 0x0001e8000c101104 */
[----:B------:R-:W4:Y:S04]  /*24cd40*/  LDL.LU R19, [R1+0x724] ;  /* 0x0007240001137983 */ /* 0x000f280000300800 */
[----:B------:R0:W-:Y:S01]  /*24cd50*/  @P5 STG.E.U8 desc[UR4][R12.64], R2 ;  /* 0x000000020c005986 */ /* 0x0001e2000c101104 */
[----:B------:R-:W-:-:S03]  /*24cd60*/  ISETP.LT.AND P5, PT, R7, UR10, !P3 ;  /* 0x0000000a07007c0c */ /* 0x000fc6000dfa1270 */
[----:B------:R-:W4:Y:S04]  /*24cd70*/  LDL.LU.64 R26, [R1+0x13b0] ;  /* 0x0013b000011a7983 */ /* 0x000f280000300a00 */
[----:B------:R-:W4:Y:S01]  /*24cd80*/  LDL.LU.64 R10, [R1+0x1398] ;  /* 0x00139800010a7983 */ /* 0x000f220000300a00 */
[----:B------:R-:W1:Y:S01]  /*24cd90*/  LDCU UR7, c[0x0][0x398] ;  /* 0x00007300ff0777ac */ /* 0x000e620008000800 */
[----:B------:R-:W1:Y:S01]  /*24cda0*/  LDCU UR8, c[0x0][0x398] ;  /* 0x00007300ff0877ac */ /* 0x000e620008000800 */
[----:B------:R-:W1:Y:S01]  /*24cdb0*/  LDCU UR10, c[0x0][0x398] ;  /* 0x00007300ff0a77ac */ /* 0x000e620008000800 */
[C---:B0-----:R-:W-:Y:S02]  /*24cdc0*/  PRMT R0, R29.reuse, 0x7771, RZ ;  /* 0x000077711d007816 */ /* 0x041fe400000000ff */
[----:B------:R-:W-:-:S03]  /*24cdd0*/  PRMT R2, R29, 0x7772, RZ ;  /* 0x000077721d027816 */ /* 0x000fc600000000ff */
[----:B------:R0:W-:Y:S04]  /*24cde0*/  @P6 STG.E.U8 desc[UR4][R8.64], R0 ;  /* 0x0000000008006986 */ /* 0x0001e8000c101104 */
[----:B---3--:R3:W-:Y:S04]  /*24cdf0*/  @P4 STG.E.U8 desc[UR4][R24.64], R2 ;  /* 0x0000000218004986 */ /* 0x0087e8000c101104 */
[----:B0-----:R-:W4:Y:S01]  /*24ce00*/  LDL.LU.64 R8, [R1+0x13a8] ;  /* 0x0013a80001087983 */ /* 0x001f220000300a00 */
[----:B---3--:R-:W-:-:S03]  /*24ce10*/  PRMT R2, R29, 0x7773, RZ ;  /* 0x000077731d027816 */ /* 0x008fc600000000ff */
[----:B------:R-:W3:Y:S04]  /*24ce20*/  LDL.LU.64 R4, [R1+0x13a0] ;  /* 0x0013a00001047983 */ /* 0x000ee80000300a00 */
[----:B------:R-:W3:Y:S04]  /*24ce30*/  LDL.LU R28, [R1+0x7b4] ;  /* 0x0007b400011c7983 */ /* 0x000ee80000300800 */
[----:B------:R-:W3:Y:S04]  /*24ce40*/  LDL.LU.64 R12, [R1+0x1390] ;  /* 0x00139000010c7983 */ /* 0x000ee80000300a00 */
[----:B------:R-:W3:Y:S04]  /*24ce50*/  LDL.LU.64 R24, [R1+0x1380] ;  /* 0x0013800001187983 */ /* 0x000ee80000300a00 */
[----:B--2---:R0:W-:Y:S04]  /*24ce60*/  @P5 STG.E.U8 desc[UR4][R20.64], R2 ;  /* 0x0000000214005986 */ /* 0x0041e8000c101104 */
[----:B0-----:R-:W2:Y:S01]  /*24ce70*/  LDL.LU R21, [R1+0x7530] ;  /* 0x0075300001157983 */ /* 0x001ea20000300800 */
[----:B------:R-:W-:-:S02]  /*24ce80*/  ISETP.LT.AND P4, PT, R15, UR16, !P3 ;  /* 0x000000100f007c0c */ /* 0x000fc4000df81270 */
[----:B------:R-:W-:Y:S01]  /*24ce90*/  ISETP.LT.AND P6, PT, R17, UR6, !P3 ;  /* 0x0000000611007c0c */ /* 0x000fe2000dfc1270 */
[----:B------:R-:W-:Y:S01]  /*24cea0*/  VIADD R0, R22, 0xf3 ;  /* 0x000000f316007836 */ /* 0x000fe20000000000 */
[C---:B----4-:R-:W-:Y:S02]  /*24ceb0*/  PRMT R2, R19.reuse, 0x7771, RZ ;  /* 0x0000777113027816 */ /* 0x050fe400000000ff */
[----:B------:R-:W-:Y:S01]  /*24cec0*/  ISETP.LT.AND P5, PT, R18, UR20, !P3 ;  /* 0x0000001412007c0c */ /* 0x000fe2000dfa1270 */
[----:B------:R-:W0:Y:S01]  /*24ced0*/  LDCU UR6, c[0x0][0x398] ;  /* 0x00007300ff0677ac */ /* 0x000e220008000800 */
[----:B------:R-:W4:Y:S01]  /*24cee0*/  LDCU UR16, c[0x0][0x398] ;  /* 0x00007300ff1077ac */ /* 0x000f220008000800 */
[----:B------:R-:W-:Y:S02]  /*24cef0*/  ISETP.GE.AND P2, PT, R0, UR50, PT ;  /* 0x0000003200007c0c */ /* 0x000fe4000bf46270 */
[----:B------:R-:W-:Y:S01]  /*24cf00*/  PRMT R0, R19, 0x7770, RZ ;  /* 0x0000777013007816 */ /* 0x000fe200000000ff */
[----:B------:R-:W0:Y:S04]  /*24cf10*/  LDCU UR20, c[0x0][0x398] ;  /* 0x00007300ff1477ac */ /* 0x000e280008000800 */
[----:B------:R1:W-:Y:S04]  /*24cf20*/  @P4 STG.E.U8 desc[UR4][R26.64], R0 ;  /* 0x000000001a004986 */ /* 0x0003e8000c101104 */
[----:B------:R0:W-:Y:S04]  /*24cf30*/  @P6 STG.E.U8 desc[UR4][R10.64], R2 ;  /* 0x000000020a006986 */ /* 0x0001e8000c101104 */
[----:B-1----:R-:W4:Y:S04]  /*24cf40*/  LDL.LU.64 R26, [R1+0x1388] ;  /* 0x00138800011a7983 */ /* 0x002f280000300a00 */
[----:B0-----:R-:W4:Y:S04]  /*24cf50*/  LDL.LU.64 R10, [R1+0x1370] ;  /* 0x00137000010a7983 */ /* 0x001f280000300a00 */
[----:B------:R-:W4:Y:S01]  /*24cf60*/  LDL.LU R29, [R1+0x844] ;  /* 0x00084400011d7983 */ /* 0x000f220000300800 */
[----:B------:R-:W-:-:S02]  /*24cf70*/  ISETP.LT.AND P3, PT, R23, UR12, !P3 ;  /* 0x0000000c17007c0c */ /* 0x000fc4000df61270 */
[C---:B------:R-:W-:Y:S02]  /*24cf80*/  PRMT R0, R19.reuse, 0x7772, RZ ;  /* 0x0000777213007816 */ /* 0x040fe400000000ff */
[----:B------:R-:W-:Y:S02]  /*24cf90*/  ISETP.LT.AND P4, PT, R16, UR14, !P2 ;  /* 0x0000000e10007c0c */ /* 0x000fe4000d781270 */
[----:B------:R-:W-:Y:S02]  /*24cfa0*/  PRMT R2, R19, 0x7773, RZ ;  /* 0x0000777313027816 */ /* 0x000fe400000000ff */
[----:B---3--:R-:W-:Y:S01]  /*24cfb0*/  PRMT R3, R28, 0x7773, RZ ;  /* 0x000077731c037816 */ /* 0x008fe200000000ff */
[----:B------:R-:W0:Y:S01]  /*24cfc0*/  LDCU UR12, c[0x0][0x398] ;  /* 0x00007300ff0c77ac */ /* 0x000e220008000800 */
[----:B--2---:R-:W-:Y:S01]  /*24cfd0*/  ISETP.LT.AND P6, PT, R21, UR22, !P2 ;  /* 0x0000001615007c0c */ /* 0x004fe2000d7c1270 */
[----:B------:R1:W-:Y:S04]  /*24cfe0*/  STL [R1+0x752c], R21 ;  /* 0x00752c1501007387 */ /* 0x0003e80000100800 */
[----:B------:R2:W-:Y:S01]  /*24cff0*/  @P5 STG.E.U8 desc[UR4][R8.64], R0 ;  /* 0x0000000008005986 */ /* 0x0005e2000c101104 */
[----:B------:R-:W3:Y:S01]  /*24d000*/  LDCU UR14, c[0x0][0x398] ;  /* 0x00007300ff0e77ac */ /* 0x000ee20008000800 */
[----:B------:R-:W0:Y:S02]  /*24d010*/  LDCU UR22, c[0x0][0x398] ;  /* 0x00007300ff1677ac */ /* 0x000e240008000800 */
[----:B-1----:R-:W3:Y:S04]  /*24d020*/  LDL.LU.64 R20, [R1+0x1378] ;  /* 0x0013780001147983 */ /* 0x002ee80000300a00 */
[----:B------:R1:W-:Y:S01]  /*24d030*/  @P3 STG.E.U8 desc[UR4][R4.64], R2 ;  /* 0x0000000204003986 */ /* 0x0003e2000c101104 */
[----:B------:R-:W-:-:S02]  /*24d040*/  ISETP.LT.AND P3, PT, R14, UR7, !P2 ;  /* 0x000000070e007c0c */ /* 0x000fc4000d761270 */
[C---:B--2---:R-:W-:Y:S02]  /*24d050*/  PRMT R0, R28.reuse, 0x7770, RZ ;  /* 0x000077701c007816 */ /* 0x044fe400000000ff */
[----:B------:R-:W-:Y:S01]  /*24d060*/  ISETP.LT.AND P5, PT, R7, UR8, !P2 ;  /* 0x0000000807007c0c */ /* 0x000fe2000d7a1270 */
[----:B------:R-:W2:Y:S04]  /*24d070*/  LDL.LU.64 R8, [R1+0x1360] ;  /* 0x0013600001087983 */ /* 0x000ea80000300a00 */
[----:B------:R0:W-:Y:S01]  /*24d080*/  @P6 STG.E.U8 desc[UR4][R12.64], R0 ;  /* 0x000000000c006986 */ /* 0x0001e2000c101104 */
[----:B------:R-:W2:Y:S01]  /*24d090*/  LDCU UR7, c[0x0][0x398] ;  /* 0x00007300ff0777ac */ /* 0x000ea20008000800 */
[----:B------:R-:W2:Y:S01]  /*24d0a0*/  LDCU UR8, c[0x0][0x398] ;  /* 0x00007300ff0877ac */ /* 0x000ea20008000800 */
[----:B-1----:R-:W-:Y:S01]  /*24d0b0*/  PRMT R2, R28, 0x7771, RZ ;  /* 0x000077711c027816 */ /* 0x002fe200000000ff */
[----:B------:R-:W2:Y:S04]  /*24d0c0*/  LDL.LU.64 R4, [R1+0x1358] ;  /* 0x0013580001047983 */ /* 0x000ea80000300a00 */
[----:B------:R1:W-:Y:S01]  /*24d0d0*/  @P4 STG.E.U8 desc[UR4][R24.64], R2 ;  /* 0x0000000218004986 */ /* 0x0003e2000c101104 */
[----:B------:R-:W-:Y:S01]  /*24d0e0*/  ISETP.LT.AND P4, PT, R15, UR10, !P2 ;  /* 0x0000000a0f007c0c */ /* 0x000fe2000d781270 */
[----:B0-----:R-:W-:-:S02]  /*24d0f0*/  VIADD R0, R22, 0xf4 ;  /* 0x000000f416007836 */ /* 0x001fc40000000000 */
[----:B------:R-:W2:Y:S01]  /*24d100*/  LDL.LU R12, [R1+0x868] ;  /* 0x00086800010c7983 */ /* 0x000ea20000300800 */
[----:B------:R-:W-:Y:S01]  /*24d110*/  ISETP.LT.AND P6, PT, R17, UR18, !P2 ;  /* 0x0000001211007c0c */ /* 0x000fe2000d7c1270 */
[----:B------:R-:W0:Y:S01]  /*24d120*/  LDCU UR10, c[0x0][0x398] ;  /* 0x00007300ff0a77ac */ /* 0x000e220008000800 */
[----:B------:R-:W0:Y:S01]  /*24d130*/  LDCU UR18, c[0x0][0x398] ;  /* 0x00007300ff1277ac */ /* 0x000e220008000800 */
[----:B-1----:R-:W-:-:S05]  /*24d140*/  PRMT R2, R28, 0x7772, RZ ;  /* 0x000077721c027816 */ /* 0x002fca00000000ff */
[----:B----4-:R1:W-:Y:S01]  /*24d150*/  @P3 STG.E.U8 desc[UR4][R26.64], R2 ;  /* 0x000000021a003986 */ /* 0x0103e2000c101104 */
[----:B------:R-:W-:Y:S02]  /*24d160*/  ISETP.GE.AND P3, PT, R0, UR51, PT ;  /* 0x0000003300007c0c */ /* 0x000fe4000bf66270 */
[C---:B------:R-:W-:Y:S01]  /*24d170*/  PRMT R0, R29.reuse, 0x7770, RZ ;  /* 0x000077701d007816 */ /* 0x040fe200000000ff */
[----:B------:R4:W-:Y:S04]  /*24d180*/  @P5 STG.E.U8 desc[UR4][R10.64], R3 ;  /* 0x000000030a005986 */ /* 0x0009e8000c101104 */
[----:B-1----:R-:W2:Y:S04]  /*24d190*/  LDL.LU.64 R26, [R1+0x1350] ;  /* 0x00135000011a7983 */ /* 0x002ea80000300a00 */
[----:B------:R-:W2:Y:S04]  /*24d1a0*/  LDL.LU.64 R24, [R1+0x1348] ;  /* 0x0013480001187983 */ /* 0x000ea80000300a00 */
[----:B----4-:R-:W4:Y:S04]  /*24d1b0*/  LDL.LU.64 R10, [R1+0x1340] ;  /* 0x00134000010a7983 */ /* 0x010f280000300a00 */
[----:B---3--:R1:W-:Y:S04]  /*24d1c0*/  @P4 STG.E.U8 desc[UR4][R20.64], R0 ;  /* 0x0000000014004986 */ /* 0x0083e8000c101104 */
[----:B-1----:R-:W3:Y:S01]  /*24d1d0*/  LDL.LU R21, [R1+0x752c] ;  /* 0x00752c0001157983 */ /* 0x002ee20000300800 */
[----:B------:R-:W-:-:S05]  /*24d1e0*/  PRMT R2, R29, 0x7771, RZ ;  /* 0x000077711d027816 */ /* 0x000fca00000000ff */
[----:B--2---:R1:W-:Y:S04]  /*24d1f0*/  @P6 STG.E.U8 desc[UR4][R8.64], R2 ;  /* 0x0000000208006986 */ /* 0x0043e8000c101104 */
[----:B-1----:R-:W2:Y:S04]  /*24d200*/  LDL.LU.64 R8, [R1+0x1330] ;  /* 0x0013300001087983 */ /* 0x002ea80000300a00 */
[----:B------:R-:W2:Y:S01]  /*24d210*/  LDL.LU R28, [R1+0x728] ;  /* 0x00072800011c7983 */ /* 0x000ea20000300800 */
[----:B---3--:R-:W-:-:S03]  /*24d220*/  ISETP.LT.AND P6, PT, R21, UR12, !P3 ;  /* 0x0000000c15007c0c */ /* 0x008fc6000dfc1270 */
[----:B------:R1:W-:Y:S01]  /*24d230*/  STL [R1+0x7528], R21 ;  /* 0x0075281501007387 */ /* 0x0003e20000100800 */
[----:B------:R-:W-:Y:S02]  /*24d240*/  ISETP.LT.AND P5, PT, R18, UR6, !P2 ;  /* 0x0000000612007c0c */ /* 0x000fe4000d7a1270 */
[C---:B------:R-:W-:Y:S02]  /*24d250*/  PRMT R0, R29.reuse, 0x7772, RZ ;  /* 0x000077721d007816 */ /* 0x040fe400000000ff */
[----:B------:R-:W-:Y:S02]  /*24d260*/  ISETP.LT.AND P4, PT, R16, UR20, !P3 ;  /* 0x0000001410007c0c */ /* 0x000fe4000df81270 */
[----:B------:R-:W-:Y:S01]  /*24d270*/  PRMT R2, R29, 0x7773, RZ ;  /* 0x000077731d027816 */ /* 0x000fe200000000ff */
[----:B------:R-:W3:Y:S01]  /*24d280*/  LDCU UR12, c[0x0][0x398] ;  /* 0x00007300ff0c77ac */ /* 0x000ee20008000800 */
[----:B-1----:R-:W2:Y:S01]  /*24d290*/  LDL.LU.64 R20, [R1+0x1368] ;  /* 0x0013680001147983 */ /* 0x002ea20000300a00 */
[----:B------:R-:W-:Y:S01]  /*24d2a0*/  ISETP.LT.AND P2, PT, R23, UR16, !P2 ;  /* 0x0000001017007c0c */ /* 0x000fe2000d741270 */
[----:B------:R-:W1:Y:S01]  /*24d2b0*/  LDCU UR6, c[0x0][0x398] ;  /* 0x00007300ff0677ac */ /* 0x000e620008000800 */
[----:B------:R-:W0:Y:S01]  /*24d2c0*/  LDCU UR16, c[0x0][0x398] ;  /* 0x00007300ff1077ac */ /* 0x000e220008000800 */
[----:B------:R-:W0:Y:S01]  /*24d2d0*/  LDCU UR20, c[0x0][0x398] ;  /* 0x00007300ff1477ac */ /* 0x000e220008000800 */
[----:B--2---:R2:W-:Y:S04]  /*24d2e0*/  @P5 STG.E.U8 desc[UR4][R20.64], R0 ;  /* 0x0000000014005986 */ /* 0x0045e8000c101104 */
[----:B--2---:R-:W2:Y:S05]  /*24d2f0*/  LDL.LU.64 R20, [R1+0x1328] ;  /* 0x0013280001147983 */ /* 0x004eaa0000300a00 */
[----:B------:R0:W-:Y:S01]  /*24d300*/  @P2 STG.E.U8 desc[UR4][R4.64], R2 ;  /* 0x0000000204002986 */ /* 0x0001e2000c101104 */
[----:B------:R-:W-:-:S02]  /*24d310*/  ISETP.LT.AND P5, PT, R14, UR14, !P3 ;  /* 0x0000000e0e007c0c */ /* 0x000fc4000dfa1270 */
[C---:B------:R-:W-:Y:S02]  /*24d320*/  PRMT R0, R12.reuse, 0x7770, RZ ;  /* 0x000077700c007816 */ /* 0x040fe400000000ff */
[----:B------:R-:W-:Y:S01]  /*24d330*/  ISETP.LT.AND P2, PT, R7, UR22, !P3 ;  /* 0x0000001607007c0c */ /* 0x000fe2000df41270 */
[----:B------:R-:W1:Y:S02]  /*24d340*/  LDCU UR14, c[0x0][0x398] ;  /* 0x00007300ff0e77ac */ /* 0x000e640008000800 */
[----:B------:R3:W-:Y:S01]  /*24d350*/  @P6 STG.E.U8 desc[UR4][R26.64], R0 ;  /* 0x000000001a006986 */ /* 0x0007e2000c101104 */
[----:B0-----:R-:W-:-:S03]  /*24d360*/  PRMT R2, R12, 0x7771, RZ ;  /* 0x000077710c027816 */ /* 0x001fc600000000ff */
[----:B------:R-:W2:Y:S04]  /*24d370*/  LDL.LU.64 R4, [R1+0x1320] ;  /* 0x0013200001047983 */ /* 0x000ea80000300a00 */
[----:B------:R0:W-:Y:S01]  /*24d380*/  @P4 STG.E.U8 desc[UR4][R24.64], R2 ;  /* 0x0000000218004986 */ /* 0x0001e2000c101104 */
[----:B------:R-:W-:Y:S02]  /*24d390*/  ISETP.LT.AND P4, PT, R15, UR7, !P3 ;  /* 0x000000070f007c0c */ /* 0x000fe4000df81270 */
[----:B---3--:R-:W-:Y:S01]  /*24d3a0*/  PRMT R0, R12, 0x7772, RZ ;  /* 0x000077720c007816 */ /* 0x008fe200000000ff */
[----:B------:R-:W3:Y:S04]  /*24d3b0*/  LDL.LU.64 R26, [R1+0x1318] ;  /* 0x00131800011a7983 */ /* 0x000ee80000300a00 */
[----:B------:R-:W3:Y:S01]  /*24d3c0*/  LDL.LU R29, [R1+0x7b8] ;  /* 0x0007b800011d7983 */ /* 0x000ee20000300800 */
[----:B------:R-:W-:Y:S01]  /*24d3d0*/  ISETP.LT.AND P6, PT, R18, UR10, !P3 ;  /* 0x0000000a12007c0c */ /* 0x000fe2000dfc1270 */
[----:B------:R-:W1:Y:S02]  /*24d3e0*/  LDCU UR7, c[0x0][0x398] ;  /* 0x00007300ff0777ac */ /* 0x000e640008000800 */
[----:B----4-:R4:W-:Y:S01]  /*24d3f0*/  @P5 STG.E.U8 desc[UR4][R10.64], R0 ;  /* 0x000000000a005986 */ /* 0x0109e2000c101104 */
[----:B------:R-:W1:Y:S01]  /*24d400*/  LDCU UR10, c[0x0][0x398] ;  /* 0x00007300ff0a77ac */ /* 0x000e620008000800 */
[----:B0-----:R-:W-:-:S05]  /*24d410*/  PRMT R2, R12, 0x7773, RZ ;  /* 0x000077730c027816 */ /* 0x001fca00000000ff */
[----:B------:R0:W-:Y:S04]  /*24d420*/  @P2 STG.E.U8 desc[UR4][R8.64], R2 ;  /* 0x0000000208002986 */ /* 0x0001e8000c101104 */
[----:B----4-:R-:W4:Y:S01]  /*24d430*/  LDL.LU.64 R10, [R1+0x1338] ;  /* 0x00133800010a7983 */ /* 0x010f220000300a00 */
[----:B0-----:R-:W-:-:S03]  /*24d440*/  PRMT R2, R28, 0x7770, RZ ;  /* 0x000077701c027816 */ /* 0x001fc600000000ff */
[----:B------:R-:W4:Y:S04]  /*24d450*/  LDL.LU.64 R8, [R1+0x1308] ;  /* 0x0013080001087983 */ /* 0x000f280000300a00 */
[----:B------:R-:W4:Y:S04]  /*24d460*/  LDL.LU.64 R12, [R1+0x1300] ;  /* 0x00130000010c7983 */ /* 0x000f280000300a00 */
[----:B------:R-:W4:Y:S04]  /*24d470*/  LDL.LU.64 R24, [R1+0x12d8] ;  /* 0x0012d80001187983 */ /* 0x000f280000300a00 */
[----:B--2---:R0:W-:Y:S04]  /*24d480*/  @P4 STG.E.U8 desc[UR4][R20.64], R2 ;  /* 0x0000000214004986 */ /* 0x0041e8000c101104 */
[----:B0-----:R-:W2:Y:S01]  /*24d490*/  LDL.LU R21, [R1+0x7528] ;  /* 0x0075280001157983 */ /* 0x001ea20000300800 */
[----:B------:R-:W-:Y:S01]  /*24d4a0*/  ISETP.LT.AND P5, PT, R17, UR8, !P3 ;  /* 0x0000000811007c0c */ /* 0x000fe2000dfa1270 */
[----:B------:R-:W-:Y:S01]  /*24d4b0*/  VIADD R0, R22, 0xf7 ;  /* 0x000000f716007836 */ /* 0x000fe20000000000 */
[----:B-1----:R-:W-:-:S02]  /*24d4c0*/  ISETP.LT.AND P3, PT, R23, UR6, !P3 ;  /* 0x0000000617007c0c */ /* 0x002fc4000df61270 */
[----:B------:R-:W-:Y:S01]  /*24d4d0*/  PRMT R2, R28, 0x7772, RZ ;  /* 0x000077721c027816 */ /* 0x000fe200000000ff */
[----:B------:R-:W4:Y:S01]  /*24d4e0*/  LDL.LU R20, [R1+0x86c] ;  /* 0x00086c0001147983 */ /* 0x000f220000300800 */
[----:B------:R-:W0:Y:S01]  /*24d4f0*/  LDCU UR8, c[0x0][0x398] ;  /* 0x00007300ff0877ac */ /* 0x000e220008000800 */
[----:B------:R-:W-:Y:S02]  /*24d500*/  ISETP.GE.AND P2, PT, R0, UR11, PT ;  /* 0x0000000b00007c0c */ /* 0x000fe4000bf46270 */
[----:B------:R-:W-:Y:S01]  /*24d510*/  PRMT R0, R28, 0x7771, RZ ;  /* 0x000077711c007816 */ /* 0x000fe200000000ff */
[----:B------:R-:W1:Y:S01]  /*24d520*/  LDCU UR11, c[0x0][0x398] ;  /* 0x00007300ff0b77ac */ /* 0x000e620008000800 */
[----:B---3--:R-:W-:Y:S01]  /*24d530*/  PRMT R3, R29, 0x7770, RZ ;  /* 0x000077701d037816 */ /* 0x008fe200000000ff */
[----:B------:R-:W3:Y:S02]  /*24d540*/  LDCU UR6, c[0x0][0x398] ;  /* 0x00007300ff0677ac */ /* 0x000ee40008000800 */
[----:B------:R0:W-:Y:S04]  /*24d550*/  @P5 STG.E.U8 desc[UR4][R4.64], R0 ;  /* 0x0000000004005986 */ /* 0x0001e8000c101104 */
[----:B------:R1:W-:Y:S01]  /*24d560*/  @P6 STG.E.U8 desc[UR4][R26.64], R2 ;  /* 0x000000021a006986 */ /* 0x0003e2000c101104 */
[----:B------:R-:W-:Y:S01]  /*24d570*/  ISETP.LT.AND P5, PT, R16, UR12, !P0 ;  /* 0x0000000c10007c0c */ /* 0x000fe2000c7a1270 */
[----:B0-----:R-:W-:Y:S01]  /*24d580*/  VIADD R0, R22, 0xf8 ;  /* 0x000000f816007836 */ /* 0x001fe20000000000 */
[----:B-1----:R-:W-:Y:S01]  /*24d590*/  PRMT R2, R28, 0x7773, RZ ;  /* 0x000077731c027816 */ /* 0x002fe200000000ff */
[----:B------:R-:W3:Y:S04]  /*24d5a0*/  LDL.LU.64 R26, [R1+0x1310] ;  /* 0x00131000011a7983 */ /* 0x000ee80000300a00 */
[----:B------:R-:W3:Y:S01]  /*24d5b0*/  LDL.LU R19, [R1+0x848] ;  /* 0x0008480001137983 */ /* 0x000ee20000300800 */
[----:B--2---:R-:W-:-:S03]  /*24d5c0*/  ISETP.LT.AND P4, PT, R21, UR16, !P0 ;  /* 0x0000001015007c0c */ /* 0x004fc6000c781270 */
[----:B----4-:R0:W-:Y:S01]  /*24d5d0*/  @P3 STG.E.U8 desc[UR4][R10.64], R2 ;  /* 0x000000020a003986 */ /* 0x0101e2000c101104 */
[----:B------:R-:W-:Y:S02]  /*24d5e0*/  ISETP.GE.AND P3, PT, R0, UR9, PT ;  /* 0x0000000900007c0c */ /* 0x000fe4000bf66270 */
[C---:B------:R-:W-:Y:S02]  /*24d5f0*/  PRMT R0, R29.reuse, 0x7771, RZ ;  /* 0x000077711d007816 */ /* 0x040fe400000000ff */
[----:B------:R-:W-:Y:S02]  /*24d600*/  ISETP.LT.AND P6, PT, R14, UR14, !P0 ;  /* 0x0000000e0e007c0c */ /* 0x000fe4000c7c1270 */
[----:B------:R-:W-:Y:S02]  /*24d610*/  PRMT R4, R29, 0x7773, RZ ;  /* 0x000077731d047816 */ /* 0x000fe400000000ff */
[----:B------:R-:W-:Y:S01]  /*24d620*/  PRMT R5, R20, 0x7773, RZ ;  /* 0x0000777314057816 */ /* 0x000fe200000000ff */
[----:B------:R-:W1:Y:S01]  /*24d630*/  LDCU UR16, c[0x0][0x398] ;  /* 0x00007300ff1077ac */ /* 0x000e620008000800 */
[----:B------:R-:W2:Y:S01]  /*24d640*/  LDCU UR9, c[0x0][0x398] ;  /* 0x00007300ff0977ac */ /* 0x000ea20008000800 */
[----:B------:R-:W4:Y:S01]  /*24d650*/  LDCU UR12, c[0x0][0x398] ;  /* 0x00007300ff0c77ac */ /* 0x000f220008000800 */
[----:B------:R-:W1:Y:S01]  /*24d660*/  LDCU UR14, c[0x0][0x398] ;  /* 0x00007300ff0e77ac */ /* 0x000e620008000800 */
[----:B0-----:R-:W2:Y:S04]  /*24d670*/  LDL.LU.64 R10, [R1+0x12f8] ;  /* 0x0012f800010a7983 */ /* 0x001ea80000300a00 */
[----:B------:R0:W-:Y:S04]  /*24d680*/  @P4 STG.E.U8 desc[UR4][R8.64], R3 ;  /* 0x0000000308004986 */ /* 0x0001e8000c101104 */
[----:B------:R1:W-:Y:S04]  /*24d690*/  @P5 STG.E.U8 desc[UR4][R12.64], R0 ;  /* 0x000000000c005986 */ /* 0x0003e8000c101104 */
[----:B0-----:R-:W2:Y:S04]  /*24d6a0*/  LDL.LU.64 R8, [R1+0x12e8] ;  /* 0x0012e80001087983 */ /* 0x001ea80000300a00 */
[----:B-1----:R-:W2:Y:S04]  /*24d6b0*/  LDL.LU.64 R12, [R1+0x12d0] ;  /* 0x0012d000010c7983 */ /* 0x002ea80000300a00 */
[----:B--2---:R0:W-:Y:S04]  /*24d6c0*/  STL.64 [R1+0x7518], R12 ;  /* 0x0075180c01007387 */ /* 0x0041e80000100a00 */
[----:B0-----:R-:W2:Y:S01]  /*24d6d0*/  LDL.LU.64 R12, [R1+0x12e0] ;  /* 0x0012e000010c7983 */ /* 0x001ea20000300a00 */
[----:B------:R-:W-:-:S02]  /*24d6e0*/  ISETP.LT.AND P4, PT, R7, UR18, !P0 ;  /* 0x0000001207007c0c */ /* 0x000fc4000c781270 */
[----:B------:R-:W-:-:S05]  /*24d6f0*/  PRMT R2, R29, 0x7772, RZ ;  /* 0x000077721d027816 */ /* 0x000fca00000000ff */
[----:B------:R-:W-:Y:S01]  /*24d700*/  @P6 STG.E.U8 desc[UR4][R24.64], R2 ;  /* 0x0000000218006986 */ /* 0x000fe2000c101104 */
[----:B------:R-:W-:Y:S02]  /*24d710*/  ISETP.LT.AND P6, PT, R15, UR20, !P0 ;  /* 0x000000140f007c0c */ /* 0x000fe4000c7c1270 */
[----:B------:R-:W-:Y:S02]  /*24d720*/  ISETP.LT.AND P5, PT, R17, UR7, !P0 ;  /* 0x0000000711007c0c */ /* 0x000fe4000c7a1270 */
[----:B---3--:R-:W-:Y:S02]  /*24d730*/  PRMT R6, R19, 0x7771, RZ ;  /* 0x0000777113067816 */ /* 0x008fe400000000ff */
[C---:B------:R-:W-:Y:S02]  /*24d740*/  PRMT R0, R20.reuse, 0x7771, RZ ;  /* 0x0000777114007816 */ /* 0x040fe400000000ff */
[----:B------:R-:W-:Y:S01]  /*24d750*/  PRMT R3, R20, 0x7772, RZ ;  /* 0x0000777214037816 */ /* 0x000fe200000000ff */
[----:B------:R-:W0:Y:S01]  /*24d760*/  LDCU UR7, c[0x0][0x398] ;  /* 0x00007300ff0777ac */ /* 0x000e220008000800 */
[----:B--2---:R1:W-:Y:S04]  /*24d770*/  STL.64 [R1+0x7520], R12 ;  /* 0x0075200c01007387 */ /* 0x0043e80000100a00 */
[----:B-1----:R-:W2:Y:S04]  /*24d780*/  LDL.LU.64 R12, [R1+0x12f0] ;  /* 0x0012f000010c7983 */ /* 0x002ea80000300a00 */
[----:B------:R1:W-:Y:S01]  /*24d790*/  @P4 STG.E.U8 desc[UR4][R26.64], R4 ;  /* 0x000000041a004986 */ /* 0x0003e2000c101104 */
[----:B------:R-:W-:-:S03]  /*24d7a0*/  ISETP.LT.AND P4, PT, R18, UR8, !P0 ;  /* 0x0000000812007c0c */ /* 0x000fc6000c781270 */
[----:B------:R-:W3:Y:S01]  /*24d7b0*/  LDL.LU.64 R28, [R1+0x12c8] ;  /* 0x0012c800011c7983 */ /* 0x000ee20000300a00 */
[----:B------:R-:W-:Y:S01]  /*24d7c0*/  PRMT R2, R20, 0x7770, RZ ;  /* 0x0000777014027816 */ /* 0x000fe200000000ff */
[----:B------:R-:W0:Y:S01]  /*24d7d0*/  LDCU UR8, c[0x0][0x398] ;  /* 0x00007300ff0877ac */ /* 0x000e220008000800 */
[C---:B-1----:R-:W-:Y:S01]  /*24d7e0*/  PRMT R4, R19.reuse, 0x7770, RZ ;  /* 0x0000777013047816 */ /* 0x042fe200000000ff */
[----:B------:R-:W3:Y:S04]  /*24d7f0*/  LDL.LU.64 R26, [R1+0x12c0] ;  /* 0x0012c000011a7983 */ /* 0x000ee80000300a00 */
[----:B------:R-:W3:Y:S04]  /*24d800*/  LDL.LU R20, [R1+0x72c] ;  /* 0x00072c0001147983 */ /* 0x000ee80000300800 */
[----:B------:R-:W3:Y:S04]  /*24d810*/  LDL.LU.64 R24, [R1+0x12b8] ;  /* 0x0012b80001187983 */ /* 0x000ee80000300a00 */
[----:B------:R1:W-:Y:S04]  /*24d820*/  @P6 STG.E.U8 desc[UR4][R10.64], R4 ;  /* 0x000000040a006986 */ /* 0x0003e8000c101104 */
[----:B------:R0:W-:Y:S01]  /*24d830*/  @P5 STG.E.U8 desc[UR4][R8.64], R6 ;  /* 0x0000000608005986 */ /* 0x0001e2000c101104 */
[----:B-1----:R-:W-:-:S03]  /*24d840*/  PRMT R4, R19, 0x7772, RZ ;  /* 0x0000777213047816 */ /* 0x002fc600000000ff */
[----:B------:R-:W3:Y:S04]  /*24d850*/  LDL.LU.64 R10, [R1+0x12b0] ;  /* 0x0012b000010a7983 */ /* 0x000ee80000300a00 */
[----:B0-----:R-:W3:Y:S04]  /*24d860*/  LDL.LU.64 R8, [R1+0x1298] ;  /* 0x0012980001087983 */ /* 0x001ee80000300a00 */
[----:B--2---:R0:W-:Y:S04]  /*24d870*/  @P4 STG.E.U8 desc[UR4][R12.64], R4 ;  /* 0x000000040c004986 */ /* 0x0041e8000c101104 */
[----:B0-----:R-:W2:Y:S01]  /*24d880*/  LDL.LU.64 R12, [R1+0x7520] ;  /* 0x00752000010c7983 */ /* 0x001ea20000300a00 */
[----:B------:R-:W-:-:S02]  /*24d890*/  ISETP.LT.AND P0, PT, R23, UR10, !P0 ;  /* 0x0000000a17007c0c */ /* 0x000fc4000c701270 */
[----:B------:R-:W-:Y:S02]  /*24d8a0*/  PRMT R6, R19, 0x7773, RZ ;  /* 0x0000777313067816 */ /* 0x000fe400000000ff */
[----:B------:R-:W-:Y:S02]  /*24d8b0*/  ISETP.LT.AND P5, PT, R21, UR11, !P1 ;  /* 0x0000000b15007c0c */ /* 0x000fe4000cfa1270 */
[----:B------:R-:W-:Y:S02]  /*24d8c0*/  ISETP.LT.AND P6, PT, R16, UR6, !P1 ;  /* 0x0000000610007c0c */ /* 0x000fe4000cfc1270 */
[----:B------:R-:W-:Y:S01]  /*24d8d0*/  ISETP.LT.AND P4, PT, R14, UR16, !P1 ;  /* 0x000000100e007c0c */ /* 0x000fe2000cf81270 */
[----:B------:R-:W0:Y:S01]  /*24d8e0*/  LDCU UR10, c[0x0][0x398] ;  /* 0x00007300ff0a77ac */ /* 0x000e220008000800 */
[----:B------:R-:W1:Y:S01]  /*24d8f0*/  LDCU UR11, c[0x0][0x398] ;  /* 0x00007300ff0b77ac */ /* 0x000e620008000800 */
[----:B------:R-:W0:Y:S01]  /*24d900*/  LDCU UR6, c[0x0][0x398] ;  /* 0x00007300ff0677ac */ /* 0x000e220008000800 */
[----:B------:R-:W0:Y:S01]  /*24d910*/  LDCU UR16, c[0x0][0x398] ;  /* 0x00007300ff1077ac */ /* 0x000e220008000800 */
[----:B--2---:R2:W-:Y:S04]  /*24d920*/  @P0 STG.E.U8 desc[UR4][R12.64], R6 ;  /* 0x000000060c000986 */ /* 0x0045e8000c101104 */
[----:B--2---:R-:W2:Y:S01]  /*24d930*/  LDL.LU.64 R12, [R1+0x7518] ;  /* 0x00751800010c7983 */ /* 0x004ea20000300a00 */
[----:B------:R-:W-:Y:S01]  /*24d940*/  ISETP.LT.AND P0, PT, R7, UR9, !P1 ;  /* 0x0000000907007c0c */ /* 0x000fe2000cf01270 */
[----:B------:R-:W0:Y:S02]  /*24d950*/  LDCU UR9, c[0x0][0x398] ;  /* 0x00007300ff0977ac */ /* 0x000e240008000800 */
[----:B--2---:R-:W-:Y:S04]  /*24d960*/  @P5 STG.E.U8 desc[UR4][R12.64], R2 ;  /* 0x000000020c005986 */ /* 0x004fe8000c101104 */
[----:B---3--:R2:W-:Y:S01]  /*24d970*/  @P6 STG.E.U8 desc[UR4][R28.64], R0 ;  /* 0x000000001c006986 */ /* 0x0085e2000c101104 */
[----:B----4-:R-:W-:-:S03]  /*24d980*/  ISETP.LT.AND P5, PT, R15, UR12, !P1 ;  /* 0x0000000c0f007c0c */ /* 0x010fc6000cfa1270 */
[----:B------:R3:W-:Y:S01]  /*24d990*/  @P4 STG.E.U8 desc[UR4][R26.64], R3 ;  /* 0x000000031a004986 */ /* 0x0007e2000c101104 */
[----:B------:R-:W-:-:S03]  /*24d9a0*/  ISETP.LT.AND P6, PT, R17, UR14, !P1 ;  /* 0x0000000e11007c0c */ /* 0x000fc6000cfc1270 */
[----:B--2---:R-:W2:Y:S04]  /*24d9b0*/  LDL.LU.64 R28, [R1+0x12a8] ;  /* 0x0012a800011c7983 */ /* 0x004ea80000300a00 */
[----:B------:R-:W4:Y:S04]  /*24d9c0*/  LDL.LU R4, [R1+0x7bc] ;  /* 0x0007bc0001047983 */ /* 0x000f280000300800 */
[----:B---3--:R-:W3:Y:S01]  /*24d9d0*/  LDL.LU.64 R26, [R1+0x12a0] ;  /* 0x0012a000011a7983 */ /* 0x008ee20000300a00 */
[----:B------:R-:W-:-:S03]  /*24d9e0*/  VIADD R0, R22, 0xf9 ;  /* 0x000000f916007836 */ /* 0x000fc60000000000 */
[----:B------:R-:W4:Y:S04]  /*24d9f0*/  LDL.LU.64 R12, [R1+0x1290] ;  /* 0x00129000010c7983 */ /* 0x000f280000300a00 */
[----:B------:R0:W-:Y:S01]  /*24da00*/  @P0 STG.E.U8 desc[UR4][R24.64], R5 ;  /* 0x0000000518000986 */ /* 0x0001e2000c101104 */
[----:B------:R-:W-:Y:S01]  /*24da10*/  PRMT R2, R20, 0x7771, RZ ;  /* 0x0000777114027816 */ /* 0x000fe200000000ff */
[----:B------:R-:W1:Y:S01]  /*24da20*/  LDCU UR12, c[0x0][0x398] ;  /* 0x00007300ff0c77ac */ /* 0x000e620008000800 */
[----:B------:R-:W-:Y:S02]  /*24da30*/  ISETP.GE.AND P4, PT, R0, UR13, PT ;  /* 0x0000000d00007c0c */ /* 0x000fe4000bf86270 */
[----:B------:R-:W-:Y:S01]  /*24da40*/  PRMT R0, R20, 0x7770, RZ ;  /* 0x0000777014007816 */ /* 0x000fe200000000ff */
[----:B------:R-:W1:Y:S01]  /*24da50*/  LDCU UR14, c[0x0][0x398] ;  /* 0x00007300ff0e77ac */ /* 0x000e620008000800 */
[----:B0-----:R-:W4:Y:S04]  /*24da60*/  LDL.LU.64 R24, [R1+0x1288] ;  /* 0x0012880001187983 */ /* 0x001f280000300a00 */
[----:B------:R0:W-:Y:S04]  /*24da70*/  @P5 STG.E.U8 desc[UR4][R10.64], R0 ;  /* 0x000000000a005986 */ /* 0x0001e8000c101104 */
[----:B------:R1:W-:Y:S01]  /*24da80*/  @P6 STG.E.U8 desc[UR4][R8.64], R2 ;  /* 0x0000000208006986 */ /* 0x0003e2000c101104 */
[----:B------:R-:W-:-:S02]  /*24da90*/  ISETP.LT.AND P6, PT, R21, UR10, !P2 ;  /* 0x0000000a15007c0c */ /* 0x000fc4000d7c1270 */
[----:B------:R-:W-:Y:S01]  /*24daa0*/  ISETP.LT.AND P0, PT, R18, UR7, !P1 ;  /* 0x0000000712007c0c */ /* 0x000fe2000cf01270 */
[----:B------:R-:W2:Y:S01]  /*24dab0*/  LDCU UR13, c[0x0][0x398] ;  /* 0x00007300ff0d77ac */ /* 0x000ea20008000800 */
[----:B0-----:R-:W4:Y:S01]  /*24dac0*/  LDL.LU.64 R10, [R1+0x1280] ;  /* 0x00128000010a7983 */ /* 0x001f220000300a00 */
[----:B-1----:R-:W-:-:S03]  /*24dad0*/  VIADD R2, R22, 0xfa ;  /* 0x000000fa16027836 */ /* 0x002fc60000000000 */
[----:B------:R-:W4:Y:S04]  /*24dae0*/  LDL.LU.64 R8, [R1+0x1270] ;  /* 0x0012700001087983 */ /* 0x000f280000300a00 */
[----:B------:R-:W4:Y:S04]  /*24daf0*/  LDL.LU R19, [R1+0x84c] ;  /* 0x00084c0001137983 */ /* 0x000f280000300800 */
[----:B------:R0:W-:Y:S01]  /*24db00*/  STL [R1+0x7510], R21 ;  /* 0x0075101501007387 */ /* 0x0001e20000100800 */
[----:B------:R-:W-:Y:S02]  /*24db10*/  PRMT R0, R20, 0x7772, RZ ;  /* 0x0000777214007816 */ /* 0x000fe400000000ff */
[----:B------:R-:W-:-:S02]  /*24db20*/  ISETP.GE.AND P5, PT, R2, UR15, PT ;  /* 0x0000000f02007c0c */ /* 0x000fc4000bfa6270 */
[----:B------:R-:W-:Y:S02]  /*24db30*/  PRMT R2, R20, 0x7773, RZ ;  /* 0x0000777314027816 */ /* 0x000fe400000000ff */
[----:B------:R-:W-:Y:S01]  /*24db40*/  ISETP.LT.AND P1, PT, R23, UR8, !P1 ;  /* 0x0000000817007c0c */ /* 0x000fe2000cf21270 */
[----:B------:R-:W1:Y:S01]  /*24db50*/  LDCU UR7, c[0x0][0x398] ;  /* 0x00007300ff0777ac */ /* 0x000e620008000800 */
[----:B------:R-:W1:Y:S01]  /*24db60*/  LDCU UR15, c[0x0][0x398] ;  /* 0x00007300ff0f77ac */ /* 0x000e620008000800 */
[----:B------:R-:W1:Y:S01]  /*24db70*/  LDCU UR8, c[0x0][0x398] ;  /* 0x00007300ff0877ac */ /* 0x000e620008000800 */
[----:B------:R-:W1:Y:S01]  /*24db80*/  LDCU UR10, c[0x0][0x398] ;  /* 0x00007300ff0a77ac */ /* 0x000e620008000800 */
[----:B0-----:R-:W4:Y:S04]  /*24db90*/  LDL.LU.64 R20, [R1+0x1278] ;  /* 0x0012780001147983 */ /* 0x001f280000300a00 */
[----:B--2---:R0:W-:Y:S01]  /*24dba0*/  @P0 STG.E.U8 desc[UR4][R28.64], R0 ;  /* 0x000000001c000986 */ /* 0x0041e2000c101104 */
[----:B------:R-:W-:-:S03]  /*24dbb0*/  ISETP.LT.AND P0, PT, R16, UR11, !P2 ;  /* 0x0000000b10007c0c */ /* 0x000fc6000d701270 */
[----:B---3--:R2:W-:Y:S01]  /*24dbc0*/  @P1 STG.E.U8 desc[UR4][R26.64], R2 ;  /* 0x000000021a001986 */ /* 0x0085e2000c101104 */
[----:B------:R-:W-:Y:S02]  /*24dbd0*/  ISETP.LT.AND P1, PT, R14, UR6, !P2 ;  /* 0x000000060e007c0c */ /* 0x000fe4000d721270 */
[C---:B----4-:R-:W-:Y:S01]  /*24dbe0*/  PRMT R3, R4.reuse, 0x7773, RZ ;  /* 0x0000777304037816 */ /* 0x050fe200000000ff */
[----:B------:R-:W3:Y:S01]  /*24dbf0*/  LDCU UR6, c[0x0][0x398] ;  /* 0x00007300ff0677ac */ /* 0x000ee20008000800 */
[----:B------:R-:W4:Y:S01]  /*24dc00*/  LDCU UR11, c[0x0][0x398] ;  /* 0x00007300ff0b77ac */ /* 0x000f220008000800 */
[C---:B0-----:R-:W-:Y:S01]  /*24dc10*/  PRMT R0, R4.reuse, 0x7770, RZ ;  /* 0x0000777004007816 */ /* 0x041fe200000000ff */
[----:B------:R-:W3:Y:S01]  /*24dc20*/  LDL.LU.64 R28, [R1+0x1268] ;  /* 0x00126800011c7983 */ /* 0x000ee20000300a00 */
[----:B--2---:R-:W-:-:S03]  /*24dc30*/  PRMT R2, R4, 0x7772, RZ ;  /* 0x0000777204027816 */ /* 0x004fc600000000ff */
[----:B------:R-:W2:Y:S04]  /*24dc40*/  LDL.LU R27, [R1+0x7514] ;  /* 0x00751400011b7983 */ /* 0x000ea80000300800 */
[----:B------:R0:W-:Y:S01]  /*24dc50*/  @P6 STG.E.U8 desc[UR4][R12.64], R0 ;  /* 0x000000000c006986 */ /* 0x0001e2000c101104 */
[----:B------:R-:W-:Y:S01]  /*24dc60*/  ISETP.LT.AND P6, PT, R7, UR16, !P2 ;  /* 0x0000001007007c0c */ /* 0x000fe2000d7c1270 */
[----:B------:R-:W1:Y:S01]  /*24dc70*/  LDCU UR16, c[0x0][0x398] ;  /* 0x00007300ff1077ac */ /* 0x000e620008000800 */
[----:B0-----:R-:W-:Y:S01]  /*24dc80*/  PRMT R0, R4, 0x7771, RZ ;  /* 0x0000777104007816 */ /* 0x001fe200000000ff */
[----:B------:R-:W2:Y:S04]  /*24dc90*/  LDL.LU.64 R12, [R1+0x1258] ;  /* 0x00125800010c7983 */ /* 0x000ea80000300a00 */
[----:B------:R-:W2:Y:S04]  /*24dca0*/  LDL.LU R26, [R1+0x820] ;  /* 0x00082000011a7983 */ /* 0x000ea80000300800 */
[----:B------:R0:W-:Y:S01]  /*24dcb0*/  @P0 STG.E.U8 desc[UR4][R24.64], R0 ;  /* 0x0000000018000986 */ /* 0x0001e2000c101104 */
[----:B------:R-:W-:-:S03]  /*24dcc0*/  ISETP.LT.AND P0, PT, R15, UR9, !P2 ;  /* 0x000000090f007c0c */ /* 0x000fc6000d701270 */
[----:B------:R1:W-:Y:S04]  /*24dcd0*/  @P1 STG.E.U8 desc[UR4][R10.64], R2 ;  /* 0x000000020a001986 */ /* 0x0003e8000c101104 */
[----:B------:R4:W-:Y:S01]  /*24dce0*/  @P6 STG.E.U8 desc[UR4][R8.64], R3 ;  /* 0x0000000308006986 */ /* 0x0009e2000c101104 */
[C---:B------:R-:W-:Y:S01]  /*24dcf0*/  PRMT R4, R19.reuse, 0x7773, RZ ;  /* 0x0000777313047816 */ /* 0x040fe200000000ff */
[----:B------:R-:W2:Y:S01]  /*24dd00*/  LDCU UR9, c[0x0][0x398] ;  /* 0x00007300ff0977ac */ /* 0x000ea20008000800 */
[----:B0-----:R-:W-:Y:S01]  /*24dd10*/  PRMT R0, R19, 0x7770, RZ ;  /* 0x0000777013007816 */ /* 0x001fe200000000ff */
[----:B-1----:R-:W2:Y:S04]  /*24dd20*/  LDL.LU.64 R10, [R1+0x1250] ;  /* 0x00125000010a7983 */ /* 0x002ea80000300a00 */
[----:B----4-:R-:W4:Y:S04]  /*24dd30*/  LDL.LU.64 R8, [R1+0x1248] ;  /* 0x0012480001087983 */ /* 0x010f280000300a00 */
[----:B------:R-:W2:Y:S04]  /*24dd40*/  LDL.LU.64 R24, [R1+0x1218] ;  /* 0x0012180001187983 */ /* 0x000ea80000300a00 */
[----:B------:R0:W-:Y:S04]  /*24dd50*/  @P0 STG.E.U8 desc[UR4][R20.64], R0 ;  /* 0x0000000014000986 */ /* 0x0001e8000c101104 */
[----:B0-----:R-:W2:Y:S01]  /*24dd60*/  LDL.LU R21, [R1+0x7510] ;  /* 0x0075100001157983 */ /* 0x001ea20000300800 */
[----:B------:R-:W-:-:S02]  /*24dd70*/  ISETP.LT.AND P1, PT, R17, UR12, !P2 ;  /* 0x0000000c11007c0c */ /* 0x000fc4000d721270 */
[C---:B------:R-:W-:Y:S02]  /*24dd80*/  PRMT R2, R19.reuse, 0x7771, RZ ;  /* 0x0000777113027816 */ /* 0x040fe400000000ff */
[----:B------:R-:W-:Y:S02]  /*24dd90*/  ISETP.LT.AND P6, PT, R18, UR13, !P2 ;  /* 0x0000000d12007c0c */ /* 0x000fe4000d7c1270 */
[----:B------:R-:W-:Y:S02]  /*24dda0*/  PRMT R3, R19, 0x7772, RZ ;  /* 0x0000777213037816 */ /* 0x000fe400000000ff */
[----:B------:R-:W-:Y:S01]  /*24ddb0*/  ISETP.LT.AND P0, PT, R16, UR8, !P3 ;  /* 0x0000000810007c0c */ /* 0x000fe2000df01270 */
[----:B------:R-:W0:Y:S04]  /*24ddc0*/  LDCU UR12, c[0x0][0x398] ;  /* 0x00007300ff0c77ac */ /* 0x000e280008000800 */
[----:B---3--:R1:W-:Y:S01]  /*24ddd0*/  @P1 STG.E.U8 desc[UR4][R28.64], R2 ;  /* 0x000000021c001986 */ /* 0x0083e2000c101104 */
[----:B------:R-:W-:Y:S01]  /*24dde0*/  ISETP.LT.AND P2, PT, R23, UR14, !P2 ;  /* 0x0000000e17007c0c */ /* 0x000fe2000d741270 */
[----:B------:R-:W3:Y:S01]  /*24ddf0*/  LDCU UR13, c[0x0][0x398] ;  /* 0x00007300ff0d77ac */ /* 0x000ee20008000800 */
[----:B------:R-:W0:Y:S01]  /*24de00*/  LDCU UR8, c[0x0][0x398] ;  /* 0x00007300ff0877ac */ /* 0x000e220008000800 */
[----:B------:R-:W0:Y:S01]  /*24de10*/  LDCU UR14, c[0x0][0x398] ;  /* 0x00007300ff0e77ac */ /* 0x000e220008000800 */
[----:B-1----:R-:W3:Y:S01]  /*24de20*/  LDL.LU.64 R28, [R1+0x7508] ;  /* 0x00750800011c7983 */ /* 0x002ee20000300a00 */
[----:B--2---:R-:W-:-:S03]  /*24de30*/  ISETP.LT.AND P1, PT, R21, UR7, !P3 ;  /* 0x0000000715007c0c */ /* 0x004fc6000df21270 */
[----:B------:R1:W-:Y:S01]  /*24de40*/  STL [R1+0x7500], R21 ;  /* 0x0075001501007387 */ /* 0x0003e20000100800 */
[C---:B------:R-:W-:Y:S02]  /*24de50*/  PRMT R0, R26.reuse, 0x7770, RZ ;  /* 0x000077701a007816 */ /* 0x040fe400000000ff */
[----:B------:R-:W-:Y:S01]  /*24de60*/  PRMT R2, R26, 0x7771, RZ ;  /* 0x000077711a027816 */ /* 0x000fe200000000ff */
[----:B------:R-:W2:Y:S01]  /*24de70*/  LDCU UR7, c[0x0][0x398] ;  /* 0x00007300ff0777ac */ /* 0x000ea20008000800 */
[----:B-1----:R-:W2:Y:S04]  /*24de80*/  LDL.LU.64 R20, [R1+0x1260] ;  /* 0x0012600001147983 */ /* 0x002ea80000300a00 */
[----:B--2---:R-:W-:Y:S04]  /*24de90*/  @P6 STG.E.U8 desc[UR4][R20.64], R3 ;  /* 0x0000000314006986 */ /* 0x004fe8000c101104 */
[----:B------:R1:W-:Y:S04]  /*24dea0*/  @P2 STG.E.U8 desc[UR4][R12.64], R4 ;  /* 0x000000040c002986 */ /* 0x0003e8000c101104 */
[----:B-1----:R-:W2:Y:S04]  /*24deb0*/  LDL.LU.64 R4, [R1+0x1240] ;  /* 0x0012400001047983 */ /* 0x002ea80000300a00 */
[----:B------:R-:W3:Y:S04]  /*24dec0*/  LDL.LU.64 R20, [R1+0x1238] ;  /* 0x0012380001147983 */ /* 0x000ee80000300a00 */
[----:B------:R-:W3:Y:S01]  /*24ded0*/  LDL.LU.64 R12, [R1+0x1228] ;  /* 0x00122800010c7983 */ /* 0x000ee20000300a00 */
[----:B------:R-:W-:-:S03]  /*24dee0*/  ISETP.LT.AND P2, PT, R7, UR15, !P3 ;  /* 0x0000000f07007c0c */ /* 0x000fc6000df41270 */
[----:B------:R1:W-:Y:S01]  /*24def0*/  STL [R1+0x74fc], R7 ;  /* 0x0074fc0701007387 */ /* 0x0003e20000100800 */
[----:B------:R-:W-:-:S03]  /*24df00*/  ISETP.LT.AND P6, PT, R14, UR10, !P3 ;  /* 0x0000000a0e007c0c */ /* 0x000fc6000dfc1270 */
[----:B------:R0:W-:Y:S01]  /*24df10*/  @P1 STG.E.U8 desc[UR4][R10.64], R0 ;  /* 0x000000000a001986 */ /* 0x0001e2000c101104 */
[----:B------:R-:W2:Y:S03]  /*24df20*/  LDCU UR15, c[0x0][0x398] ;  /* 0x00007300ff0f77ac */ /* 0x000ea60008000800 */
[----:B-1----:R-:W3:Y:S04]  /*24df30*/  LDL.LU.64 R6, [R1+0x1220] ;  /* 0x0012200001067983 */ /* 0x002ee80000300a00 */
[----:B----4-:R1:W-:Y:S01]  /*24df40*/  @P0 STG.E.U8 desc[UR4][R8.64], R2 ;  /* 0x0000000208000986 */ /* 0x0103e2000c101104 */
[----:B------:R-:W4:Y:S01]  /*24df50*/  LDCU UR10, c[0x0][0x398] ;  /* 0x00007300ff0a77ac */ /* 0x000f220008000800 */
[----:B0-----:R-:W-:-:S02]  /*24df60*/  PRMT R0, R26, 0x7772, RZ ;  /* 0x000077721a007816 */ /* 0x001fc400000000ff */
[----:B------:R-:W-:Y:S01]  /*24df70*/  ISETP.LT.AND P1, PT, R15, UR6, !P3 ;  /* 0x000000060f007c0c */ /* 0x000fe2000df21270 */
[----:B------:R-:W4:Y:S01]  /*24df80*/  LDL.LU.64 R10, [R1+0x1230] ;  /* 0x00123000010a7983 */ /* 0x000f220000300a00 */
[----:B------:R-:W0:Y:S01]  /*24df90*/  LDCU UR6, c[0x0][0x398] ;  /* 0x00007300ff0677ac */ /* 0x000e220008000800 */
[----:B-1----:R-:W-:Y:S02]  /*24dfa0*/  PRMT R2, R26, 0x7773, RZ ;  /* 0x000077731a027816 */ /* 0x002fe400000000ff */
[----:B------:R-:W4:Y:S04]  /*24dfb0*/  LDL.LU.64 R8, [R1+0x1200] ;  /* 0x0012000001087983 */ /* 0x000f280000300a00 */
[----:B--2---:R1:W-:Y:S04]  /*24dfc0*/  @P6 STG.E.U8 desc[UR4][R4.64], R0 ;  /* 0x0000000004006986 */ /* 0x0043e8000c101104 */
[----:B------:R3:W-:Y:S04]  /*24dfd0*/  @P2 STG.E.U8 desc[UR4][R24.64], R2 ;  /* 0x0000000218002986 */ /* 0x0007e8000c101104 */
[----:B------:R-:W2:Y:S01]  /*24dfe0*/  LDS.128 R24, [R27] ;  /* 0x000000001b187984 */ /* 0x000ea20000000c00 */
[----:B------:R-:W-:-:S02]  /*24dff0*/  ISETP.LT.AND P2, PT, R17, UR11, !P3 ;  /* 0x0000000b11007c0c */ /* 0x000fc4000df41270 */
[----:B------:R-:W-:Y:S01]  /*24e000*/  ISETP.LT.AND P6, PT, R18, UR16, !P3 ;  /* 0x0000001012007c0c */ /* 0x000fe2000dfc1270 */
[----:B-1----:R-:W4:Y:S01]  /*24e010*/  LDL.LU.64 R4, [R1+0x11d8] ;  /* 0x0011d80001047983 */ /* 0x002f220000300a00 */
[----:B---3--:R-:W-:Y:S01]  /*24e020*/  PRMT R2, R28, 0x7770, RZ ;  /* 0x000077701c027816 */ /* 0x008fe200000000ff */
[----:B------:R-:W-:Y:S01]  /*24e030*/  VIADD R0, R22, 0xfb ;  /* 0x000000fb16007836 */ /* 0x000fe20000000000 */
[----:B------:R-:W1:Y:S01]  /*24e040*/  LDCU UR11, c[0x0][0x398] ;  /* 0x00007300ff0b77ac */ /* 0x000e620008000800 */
[----:B------:R-:W3:Y:S02]  /*24e050*/  LDCU UR16, c[0x0][0x398] ;  /* 0x00007300ff1077ac */ /* 0x000ee40008000800 */
[----:B------:R0:W-:Y:S01]  /*24e060*/  @P1 STG.E.U8 desc[UR4][R20.64], R2 ;  /* 0x0000000214001986 */ /* 0x0001e2000c101104 */
[----:B------:R-:W-:Y:S02]  /*24e070*/  ISETP.GE.AND P0, PT, R0, UR17, PT ;  /* 0x0000001100007c0c */ /* 0x000fe4000bf06270 */
[----:B------:R-:W-:-:S02]  /*24e080*/  PRMT R0, R28, 0x7771, RZ ;  /* 0x000077711c007816 */ /* 0x000fc400000000ff */
[----:B------:R-:W-:Y:S01]  /*24e090*/  ISETP.LT.AND P3, PT, R23, UR9, !P3 ;  /* 0x0000000917007c0c */ /* 0x000fe2000df61270 */
[----:B------:R-:W1:Y:S01]  /*24e0a0*/  LDCU UR9, c[0x0][0x398] ;  /* 0x00007300ff0977ac */ /* 0x000e620008000800 */
[----:B------:R-:W1:Y:S01]  /*24e0b0*/  LDCU UR17, c[0x0][0x398] ;  /* 0x00007300ff1177ac */ /* 0x000e620008000800 */
[----:B------:R-:W-:Y:S01]  /*24e0c0*/  @P2 STG.E.U8 desc[UR4][R12.64], R0 ;  /* 0x000000000c002986 */ /* 0x000fe2000c101104 */
[----:B0-----:R-:W-:-:S03]  /*24e0d0*/  PRMT R2, R28, 0x7772, RZ ;  /* 0x000077721c027816 */ /* 0x001fc600000000ff */
[----:B--2---:R0:W-:Y:S04]  /*24e0e0*/  STL.64 [R1+0x74e0], R26 ;  /* 0x0074e01a01007387 */ /* 0x0041e80000100a00 */
[----:B0-----:R-:W2:Y:S04]  /*24e0f0*/  LDL.LU.64 R26, [R1+0x11f8] ;  /* 0x0011f800011a7983 */ /* 0x001ea80000300a00 */
[----:B------:R-:W2:Y:S04]  /*24e100*/  LDL.LU R21, [R1+0x7500] ;  /* 0x0075000001157983 */ /* 0x000ea80000300800 */
[----:B------:R-:W3:Y:S04]  /*24e110*/  LDL.LU.64 R12, [R1+0x11f0] ;  /* 0x0011f000010c7983 */ /* 0x000ee80000300a00 */
[----:B------:R0:W-:Y:S04]  /*24e120*/  @P6 STG.E.U8 desc[UR4][R6.64], R2 ;  /* 0x0000000206006986 */ /* 0x0001e8000c101104 */
[----:B0-----:R-:W3:Y:S01]  /*24e130*/  LDL.LU R7, [R1+0x74fc] ;  /* 0x0074fc0001077983 */ /* 0x001ee20000300800 */
[----:B------:R-:W-:-:S02]  /*24e140*/  ISETP.LT.AND P6, PT, R16, UR13, !P4 ;  /* 0x0000000d10007c0c */ /* 0x000fc4000e7c1270 */
[----:B------:R-:W-:Y:S02]  /*24e150*/  PRMT R0, R28, 0x7773, RZ ;  /* 0x000077731c007816 */ /* 0x000fe400000000ff */
[----:B------:R-:W-:Y:S02]  /*24e160*/  ISETP.LT.AND P2, PT, R14, UR7, !P4 ;  /* 0x000000070e007c0c */ /* 0x000fe4000e741270 */
[C---:B------:R-:W-:Y:S01]  /*24e170*/  PRMT R2, R29.reuse, 0x7770, RZ ;  /* 0x000077701d027816 */ /* 0x040fe200000000ff */
[----:B------:R-:W3:Y:S04]  /*24e180*/  LDL.LU R28, [R1+0x74f8] ;  /* 0x0074f800011c7983 */ /* 0x000ee80000300800 */
[----:B----4-:R0:W-:Y:S01]  /*24e190*/  @P3 STG.E.U8 desc[UR4][R10.64], R0 ;  /* 0x000000000a003986 */ /* 0x0101e2000c101104 */
[----:B------:R-:W-:Y:S01]  /*24e1a0*/  PRMT R3, R24, 0x7770, RZ ;  /* 0x0000777018037816 */ /* 0x000fe200000000ff */
[----:B------:R-:W4:Y:S01]  /*24e1b0*/  LDCU UR7, c[0x0][0x398] ;  /* 0x00007300ff0777ac */ /* 0x000f220008000800 */
[----:B------:R-:W1:Y:S01]  /*24e1c0*/  LDCU UR13, c[0x0][0x398] ;  /* 0x00007300ff0d77ac */ /* 0x000e620008000800 */
[----:B0-----:R-:W-:Y:S01]  /*24e1d0*/  PRMT R0, R29, 0x7771, RZ ;  /* 0x000077711d007816 */ /* 0x001fe200000000ff */
[----:B------:R-:W4:Y:S01]  /*24e1e0*/  LDL.LU.64 R10, [R1+0x11c8] ;  /* 0x0011c800010a7983 */ /* 0x000f220000300a00 */
[----:B--2---:R-:W-:-:S02]  /*24e1f0*/  ISETP.LT.AND P1, PT, R21, UR12, !P4 ;  /* 0x0000000c15007c0c */ /* 0x004fc4000e721270 */
[----:B------:R-:W-:Y:S01]  /*24e200*/  ISETP.LT.AND P3, PT, R15, UR10, !P4 ;  /* 0x0000000a0f007c0c */ /* 0x000fe2000e761270 */
[----:B------:R-:W0:Y:S01]  /*24e210*/  LDCU UR12, c[0x0][0x398] ;  /* 0x00007300ff0c77ac */ /* 0x000e220008000800 */
[----:B------:R-:W2:Y:S09]  /*24e220*/  LDCU UR10, c[0x0][0x398] ;  /* 0x00007300ff0a77ac */ /* 0x000eb20008000800 */
[----:B------:R0:W-:Y:S01]  /*24e230*/  @P1 STG.E.U8 desc[UR4][R8.64], R2 ;  /* 0x0000000208001986 */ /* 0x0001e2000c101104 */
[----:B---3--:R-:W-:-:S03]  /*24e240*/  ISETP.LT.AND P1, PT, R7, UR8, !P4 ;  /* 0x0000000807007c0c */ /* 0x008fc6000e721270 */
[----:B------:R3:W-:Y:S01]  /*24e250*/  @P6 STG.E.U8 desc[UR4][R26.64], R0 ;  /* 0x000000001a006986 */ /* 0x0007e2000c101104 */
[----:B0-----:R-:W-:-:S03]  /*24e260*/  PRMT R2, R29, 0x7772, RZ ;  /* 0x000077721d027816 */ /* 0x001fc600000000ff */
[----:B------:R-:W2:Y:S04]  /*24e270*/  LDL.LU.64 R8, [R1+0x1198] ;  /* 0x0011980001087983 */ /* 0x000ea80000300a00 */
[----:B---3--:R-:W3:Y:S01]  /*24e280*/  LDL.LU.64 R26, [R1+0x11b8] ;  /* 0x0011b800011a7983 */ /* 0x008ee20000300a00 */
[----:B------:R-:W0:Y:S03]  /*24e290*/  LDCU UR8, c[0x0][0x398] ;  /* 0x00007300ff0877ac */ /* 0x000e260008000800 */
[----:B------:R1:W-:Y:S01]  /*24e2a0*/  @P2 STG.E.U8 desc[UR4][R4.64], R2 ;  /* 0x0000000204002986 */ /* 0x0003e2000c101104 */
[----:B------:R-:W-:Y:S02]  /*24e2b0*/  ISETP.LT.AND P6, PT, R18, UR15, !P4 ;  /* 0x0000000f12007c0c */ /* 0x000fe4000e7c1270 */
[----:B-1----:R-:W-:Y:S01]  /*24e2c0*/  PRMT R2, R29, 0x7773, RZ ;  /* 0x000077731d027816 */ /* 0x002fe200000000ff */
[----:B------:R-:W2:Y:S04]  /*24e2d0*/  LDL.LU.64 R4, [R1+0x10c0] ;  /* 0x0010c00001047983 */ /* 0x000ea80000300a00 */
[----:B------:R1:W-:Y:S01]  /*24e2e0*/  STL [R1+0x74ec], R18 ;  /* 0x0074ec1201007387 */ /* 0x0003e20000100800 */
[----:B------:R-:W-:Y:S01]  /*24e2f0*/  ISETP.LT.AND P2, PT, R17, UR14, !P4 ;  /* 0x0000000e11007c0c */ /* 0x000fe2000e741270 */
[----:B------:R-:W-:-:S02]  /*24e300*/  VIADD R0, R22, 0xfc ;  /* 0x000000fc16007836 */ /* 0x000fc40000000000 */
[----:B------:R0:W-:Y:S01]  /*24e310*/  @P1 STG.E.U8 desc[UR4][R12.64], R2 ;  /* 0x000000020c001986 */ /* 0x0001e2000c101104 */
[----:B------:R-:W2:Y:S03]  /*24e320*/  LDCU UR15, c[0x0][0x398] ;  /* 0x00007300ff0f77ac */ /* 0x000ea60008000800 */
[----:B-1----:R-:W2:Y:S01]  /*24e330*/  LDL.LU.64 R18, [R1+0x11d0] ;  /* 0x0011d00001127983 */ /* 0x002ea20000300a00 */
[----:B------:R-:W1:Y:S03]  /*24e340*/  LDCU UR14, c[0x0][0x398] ;  /* 0x00007300ff0e77ac */ /* 0x000e660008000800 */
[----:B0-----:R-:W2:Y:S01]  /*24e350*/  LDL.LU.64 R12, [R1+0x1030] ;  /* 0x00103000010c7983 */ /* 0x001ea20000300a00 */
[----:B------:R-:W-:Y:S02]  /*24e360*/  ISETP.GE.AND P1, PT, R0, UR19, PT ;  /* 0x0000001300007c0c */ /* 0x000fe4000bf26270 */
[----:B------:R-:W-:-:S02]  /*24e370*/  PRMT R0, R24, 0x7771, RZ ;  /* 0x0000777118007816 */ /* 0x000fc400000000ff */
[----:B------:R-:W-:Y:S02]  /*24e380*/  ISETP.LT.AND P4, PT, R23, UR6, !P4 ;  /* 0x0000000617007c0c */ /* 0x000fe4000e781270 */
[C---:B------:R-:W-:Y:S02]  /*24e390*/  PRMT R2, R24.reuse, 0x7772, RZ ;  /* 0x0000777218027816 */ /* 0x040fe400000000ff */
[----:B------:R-:W-:Y:S01]  /*24e3a0*/  PRMT R24, R24, 0x7773, RZ ;  /* 0x0000777318187816 */ /* 0x000fe200000000ff */
[----:B------:R-:W0:Y:S01]  /*24e3b0*/  LDCU UR6, c[0x0][0x398] ;  /* 0x00007300ff0677ac */ /* 0x000e220008000800 */
[----:B--2---:R2:W-:Y:S04]  /*24e3c0*/  STL.64 [R1+0x74f0], R12 ;  /* 0x0074f00c01007387 */ /* 0x0045e80000100a00 */
[----:B--2---:R-:W2:Y:S04]  /*24e3d0*/  LDL.LU.64 R12, [R1+0x1100] ;  /* 0x00110000010c7983 */ /* 0x004ea80000300a00 */
[----:B------:R0:W-:Y:S01]  /*24e3e0*/  @P3 STG.E.U8 desc[UR4][R18.64], R3 ;  /* 0x0000000312003986 */ /* 0x0001e2000c101104 */
[----:B------:R-:W-:-:S03]  /*24e3f0*/  ISETP.LT.AND P3, PT, R21, UR11, !P5 ;  /* 0x0000000b15007c0c */ /* 0x000fc6000ef61270 */
[----:B----4-:R-:W-:Y:S04]  /*24e400*/  @P2 STG.E.U8 desc[UR4][R10.64], R0 ;  /* 0x000000000a002986 */ /* 0x010fe8000c101104 */
[----:B------:R4:W-:Y:S01]  /*24e410*/  @P6 STG.E.U8 desc[UR4][R8.64], R2 ;  /* 0x0000000208006986 */ /* 0x0009e2000c101104 */
[----:B------:R-:W-:-:S03]  /*24e420*/  ISETP.LT.AND P6, PT, R16, UR16, !P5 ;  /* 0x0000001010007c0c */ /* 0x000fc6000efc1270 */
[----:B---3--:R-:W-:Y:S01]  /*24e430*/  @P4 STG.E.U8 desc[UR4][R26.64], R24 ;  /* 0x000000181a004986 */ /* 0x008fe2000c101104 */
[----:B------:R-:W3:Y:S03]  /*24e440*/  LDCU UR11, c[0x0][0x398] ;  /* 0x00007300ff0b77ac */ /* 0x000ee60008000800 */
[----:B0-----:R-:W3:Y:S04]  /*24e450*/  LDL.LU.64 R18, [R1+0xff8] ;  /* 0x000ff80001127983 */ /* 0x001ee80000300a00 */
[----:B----4-:R-:W4:Y:S01]  /*24e460*/  LDL.LU.64 R8, [R1+0xff0] ;  /* 0x000ff00001087983 */ /* 0x010f220000300a00 */
[----:B------:R-:W-:-:S03]  /*24e470*/  PRMT R0, R28, 0x7770, RZ ;  /* 0x000077701c007816 */ /* 0x000fc600000000ff */
[----:B------:R-:W3:Y:S04]  /*24e480*/  LDL.LU R10, [R1+0x714] ;  /* 0x00071400010a7983 */ /* 0x000ee80000300800 */
[----:B------:R0:W-:Y:S04]  /*24e490*/  STL [R1+0x74e8], R25 ;  /* 0x0074e81901007387 */ /* 0x0001e80000100800 */
[----:B------:R1:W-:Y:S01]  /*24e4a0*/  @P3 STG.E.U8 desc[UR4][R4.64], R0 ;  /* 0x0000000004003986 */ /* 0x0003e2000c101104 */
[----:B------:R-:W-:Y:S02]  /*24e4b0*/  ISETP.LT.AND P2, PT, R14, UR9, !P5 ;  /* 0x000000090e007c0c */ /* 0x000fe4000ef41270 */
[C---:B------:R-:W-:Y:S01]  /*24e4c0*/  PRMT R2, R28.reuse, 0x7772, RZ ;  /* 0x000077721c027816 */ /* 0x040fe200000000ff */
[----:B------:R-:W2:Y:S01]  /*24e4d0*/  LDCU UR16, c[0x0][0x398] ;  /* 0x00007300ff1077ac */ /* 0x000ea20008000800 */
[----:B0-----:R-:W3:Y:S04]  /*24e4e0*/  LDL.LU.64 R24, [R1+0xf70] ;  /* 0x000f700001187983 */ /* 0x001ee80000300a00 */
[----:B-1----:R-:W3:Y:S04]  /*24e4f0*/  LDL.LU.64 R4, [R1+0xf88] ;  /* 0x000f880001047983 */ /* 0x002ee80000300a00 */
[----:B------:R-:W3:Y:S01]  /*24e500*/  LDL.LU.64 R26, [R1+0xf78] ;  /* 0x000f7800011a7983 */ /* 0x000ee20000300a00 */
[----:B------:R-:W-:-:S03]  /*24e510*/  PRMT R0, R28, 0x7771, RZ ;  /* 0x000077711c007816 */ /* 0x000fc600000000ff */
[----:B------:R-:W3:Y:S01]  /*24e520*/  LDL.LU R11, [R1+0x784] ;  /* 0x00078400010b7983 */ /* 0x000ee20000300800 */
[----:B------:R-:W-:Y:S02]  /*24e530*/  ISETP.LT.AND P3, PT, R7, UR12, !P5 ;  /* 0x0000000c07007c0c */ /* 0x000fe4000ef61270 */
[----:B------:R-:W-:Y:S01]  /*24e540*/  ISETP.LT.AND P4, PT, R15, UR7, !P5 ;  /* 0x000000070f007c0c */ /* 0x000fe2000ef81270 */
[----:B------:R-:W0:Y:S01]  /*24e550*/  LDCU UR9, c[0x0][0x398] ;  /* 0x00007300ff0977ac */ /* 0x000e220008000800 */
[----:B------:R-:W1:Y:S01]  /*24e560*/  LDCU UR12, c[0x0][0x398] ;  /* 0x00007300ff0c77ac */ /* 0x000e620008000800 */
[----:B------:R-:W0:Y:S01]  /*24e570*/  LDCU UR7, c[0x0][0x398] ;  /* 0x00007300ff0777ac */ /* 0x000e220008000800 */
[----:B--2---:R2:W-:Y:S04]  /*24e580*/  @P6 STG.E.U8 desc[UR4][R12.64], R0 ;  /* 0x000000000c006986 */ /* 0x0045e8000c101104 */
[----:B--2---:R-:W2:Y:S01]  /*24e590*/  LDL.LU.64 R12, [R1+0x74f0] ;  /* 0x0074f000010c7983 */ /* 0x004ea20000300a00 */
[----:B------:R-:W-:Y:S01]  /*24e5a0*/  ISETP.LT.AND P6, PT, R17, UR13, !P5 ;  /* 0x0000000d11007c0c */ /* 0x000fe2000efc1270 */
[----:B------:R-:W-:Y:S01]  /*24e5b0*/  VIADD R0, R22, 0xfd ;  /* 0x000000fd16007836 */ /* 0x000fe20000000000 */
[----:B------:R-:W0:Y:S01]  /*24e5c0*/  LDCU UR13, c[0x0][0x398] ;  /* 0x00007300ff0d77ac */ /* 0x000e220008000800 */
[----:B--2---:R2:W-:Y:S02]  /*24e5d0*/  @P2 STG.E.U8 desc[UR4][R12.64], R2 ;  /* 0x000000020c002986 */ /* 0x0045e4000c101104 */
[----:B--2---:R-:W-:-:S02]  /*24e5e0*/  PRMT R2, R28, 0x7773, RZ ;  /* 0x000077731c027816 */ /* 0x004fc400000000ff */
[----:B------:R-:W2:Y:S04]  /*24e5f0*/  LDL.LU.64 R12, [R1+0xe68] ;  /* 0x000e6800010c7983 */ /* 0x000ea80000300a00 */
[----:B------:R-:W2:Y:S04]  /*24e600*/  LDL.LU.64 R28, [R1+0x9d8] ;  /* 0x0009d800011c7983 */ /* 0x000ea80000300a00 */
[----:B---3--:R3:W-:Y:S04]  /*24e610*/  @P3 STG.E.U8 desc[UR4][R18.64], R2 ;  /* 0x0000000212003986 */ /* 0x0087e8000c101104 */
[----:B---3--:R-:W3:Y:S01]  /*24e620*/  LDL.LU R18, [R1+0x74ec] ;  /* 0x0074ec0001127983 */ /* 0x008ee20000300800 */
[----:B------:R-:W-:-:S02]  /*24e630*/  ISETP.GE.AND P2, PT, R0, UR21, PT ;  /* 0x0000001500007c0c */ /* 0x000fc4000bf46270 */
[C---:B------:R-:W-:Y:S02]  /*24e640*/  PRMT R0, R10.reuse, 0x7770, RZ ;  /* 0x000077700a007816 */ /* 0x040fe400000000ff */
[----:B------:R-:W-:-:S03]  /*24e650*/  PRMT R2, R10, 0x7771, RZ ;  /* 0x000077710a027816 */ /* 0x000fc600000000ff */
[----:B----4-:R4:W-:Y:S04]  /*24e660*/  @P4 STG.E.U8 desc[UR4][R8.64], R0 ;  /* 0x0000000008004986 */ /* 0x0109e8000c101104 */
[----:B------:R0:W-:Y:S04]  /*24e670*/  @P6 STG.E.U8 desc[UR4][R24.64], R2 ;  /* 0x0000000218006986 */ /* 0x0001e8000c101104 */
[----:B----4-:R-:W4:Y:S04]  /*24e680*/  LDL.LU.64 R8, [R1+0xe60] ;  /* 0x000e600001087983 */ /* 0x010f280000300a00 */
[----:B0-----:R-:W2:Y:S01]  /*24e690*/  LDL.LU.64 R24, [R1+0x968] ;  /* 0x0009680001187983 */ /* 0x001ea20000300a00 */
[----:B------:R-:W-:-:S02]  /*24e6a0*/  ISETP.LT.AND P6, PT, R21, UR14, !P0 ;  /* 0x0000000e15007c0c */ /* 0x000fc4000c7c1270 */
[----:B------:R-:W-:Y:S02]  /*24e6b0*/  PRMT R0, R10, 0x7772, RZ ;  /* 0x000077720a007816 */ /* 0x000fe400000000ff */
[----:B------:R-:W-:Y:S02]  /*24e6c0*/  ISETP.LT.AND P4, PT, R16, UR15, !P0 ;  /* 0x0000000f10007c0c */ /* 0x000fe4000c781270 */
[----:B------:R-:W-:Y:S02]  /*24e6d0*/  PRMT R2, R10, 0x7773, RZ ;  /* 0x000077730a027816 */ /* 0x000fe400000000ff */
[----:B------:R-:W-:Y:S01]  /*24e6e0*/  PRMT R3, R11, 0x7773, RZ ;  /* 0x000077730b037816 */ /* 0x000fe200000000ff */
[----:B------:R-:W0:Y:S01]  /*24e6f0*/  LDCU UR14, c[0x0][0x398] ;  /* 0x00007300ff0e77ac */ /* 0x000e220008000800 */
[----:B------:R-:W0:Y:S01]  /*24e700*/  LDCU UR15, c[0x0][0x398] ;  /* 0x00007300ff0f77ac */ /* 0x000e220008000800 */
[----:B---3--:R-:W-:Y:S02]  /*24e710*/  ISETP.LT.AND P3, PT, R18, UR8, !P5 ;  /* 0x0000000812007c0c */ /* 0x008fe4000ef61270 */
[----:B------:R-:W-:Y:S01]  /*24e720*/  ISETP.LT.AND P5, PT, R23, UR10, !P5 ;  /* 0x0000000a17007c0c */ /* 0x000fe2000efa1270 */
[----:B------:R-:W3:Y:S01]  /*24e730*/  LDCU UR8, c[0x0][0x398] ;  /* 0x00007300ff0877ac */ /* 0x000ee20008000800 */
[----:B------:R-:W0:Y:S09]  /*24e740*/  LDCU UR10, c[0x0][0x398] ;  /* 0x00007300ff0a77ac */ /* 0x000e320008000800 */
[----:B------:R0:W-:Y:S04]  /*24e750*/  @P3 STG.E.U8 desc[UR4][R4.64], R0 ;  /* 0x0000000004003986 */ /* 0x0001e8000c101104 */
[----:B------:R1:W-:Y:S01]  /*24e760*/  @P5 STG.E.U8 desc[UR4][R26.64], R2 ;  /* 0x000000021a005986 */ /* 0x0003e2000c101104 */
[----:B------:R-:W-:-:S02]  /*24e770*/  ISETP.LT.AND P3, PT, R14, UR6, !P0 ;  /* 0x000000060e007c0c */ /* 0x000fc4000c761270 */
[----:B------:R-:W-:Y:S01]  /*24e780*/  ISETP.LT.AND P5, PT, R7, UR9, !P0 ;  /* 0x0000000907007c0c */ /* 0x000fe2000c7a1270 */
[----:B------:R-:W3:Y:S01]  /*24e790*/  LDCU UR6, c[0x0][0x398] ;  /* 0x00007300ff0677ac */ /* 0x000ee20008000800 */
[----:B------:R-:W3:Y:S01]  /*24e7a0*/  LDCU UR9, c[0x0][0x398] ;  /* 0x00007300ff0977ac */ /* 0x000ee20008000800 */
[C---:B0-----:R-:W-:Y:S02]  /*24e7b0*/  PRMT R0, R11.reuse, 0x7770, RZ ;  /* 0x000077700b007816 */ /* 0x041fe400000000ff */
[C---:B-1----:R-:W-:Y:S01]  /*24e7c0*/  PRMT R2, R11.reuse, 0x7771, RZ ;  /* 0x000077710b027816 */ /* 0x042fe200000000ff */
[----:B------:R-:W3:Y:S04]  /*24e7d0*/  LDL.LU.64 R4, [R1+0xd38] ;  /* 0x000d380001047983 */ /* 0x000ee80000300a00 */
[----:B--2---:R0:W-:Y:S04]  /*24e7e0*/  @P6 STG.E.U8 desc[UR4][R12.64], R0 ;  /* 0x000000000c006986 */ /* 0x0041e8000c101104 */
[----:B------:R1:W-:Y:S04]  /*24e7f0*/  @P4 STG.E.U8 desc[UR4][R28.64], R2 ;  /* 0x000000021c004986 */ /* 0x0003e8000c101104 */
[----:B------:R-:W2:Y:S04]  /*24e800*/  LDL.LU.64 R26, [R1+0xd30] ;  /* 0x000d3000011a7983 */ /* 0x000ea80000300a00 */
[----:B0-----:R-:W2:Y:S01]  /*24e810*/  LDL.LU.64 R12, [R1+0xee8] ;  /* 0x000ee800010c7983 */ /* 0x001ea20000300a00 */
[----:B-1----:R-:W-:-:S03]  /*24e820*/  PRMT R2, R11, 0x7772, RZ ;  /* 0x000077720b027816 */ /* 0x002fc600000000ff */
[----:B------:R-:W2:Y:S04]  /*24e830*/  LDL.LU.64 R28, [R1+0xee0] ;  /* 0x000ee000011c7983 */ /* 0x000ea80000300a00 */
[----:B------:R-:W2:Y:S04]  /*24e840*/  LDL.LU R6, [R1+0x828] ;  /* 0x0008280001067983 */ /* 0x000ea80000300800 */
[----:B------:R-:W2:Y:S04]  /*24e850*/  LDL.LU.64 R10, [R1+0xea8] ;  /* 0x000ea800010a7983 */ /* 0x000ea80000300a00 */
[----:B----4-:R0:W-:Y:S04]  /*24e860*/  @P3 STG.E.U8 desc[UR4][R8.64], R2 ;  /* 0x0000000208003986 */ /* 0x0101e8000c101104 */
[----:B------:R1:W-:Y:S04]  /*24e870*/  @P5 STG.E.U8 desc[UR4][R24.64], R3 ;  /* 0x0000000318005986 */ /* 0x0003e8000c101104 */
[----:B0-----:R-:W4:Y:S04]  /*24e880*/  LDL.LU.64 R8, [R1+0xea0] ;  /* 0x000ea00001087983 */ /* 0x001f280000300a00 */
[----:B-1----:R-:W2:Y:S01]  /*24e890*/  LDL.LU R25, [R1+0x74e8] ;  /* 0x0074e80001197983 */ /* 0x002ea20000300800 */
[----:B------:R-:W-:Y:S01]  /*24e8a0*/  ISETP.LT.AND P4, PT, R15, UR11, !P0 ;  /* 0x0000000b0f007c0c */ /* 0x000fe2000c781270 */
[----:B------:R-:W-:Y:S01]  /*24e8b0*/  VIADD R0, R22, 0xfe ;  /* 0x000000fe16007836 */ /* 0x000fe20000000000 */
[----:B------:R-:W-:-:S02]  /*24e8c0*/  ISETP.LT.AND P6, PT, R17, UR12, !P0 ;  /* 0x0000000c11007c0c */ /* 0x000fc4000c7c1270 */
[----:B------:R-:W-:Y:S02]  /*24e8d0*/  ISETP.LT.AND P5, PT, R18, UR16, !P0 ;  /* 0x0000001012007c0c */ /* 0x000fe4000c7a1270 */
[----:B------:R-:W-:Y:S01]  /*24e8e0*/  ISETP.LT.AND P0, PT, R23, UR7, !P0 ;  /* 0x0000000717007c0c */ /* 0x000fe2000c701270 */
[----:B------:R-:W0:Y:S01]  /*24e8f0*/  LDCU UR11, c[0x0][0x398] ;  /* 0x00007300ff0b77ac */ /* 0x000e220008000800 */
[----:B------:R-:W-:Y:S01]  /*24e900*/  ISETP.GE.AND P3, PT, R0, UR23, PT ;  /* 0x0000001700007c0c */ /* 0x000fe2000bf66270 */
[----:B------:R-:W1:Y:S01]  /*24e910*/  LDCU UR12, c[0x0][0x398] ;  /* 0x00007300ff0c77ac */ /* 0x000e620008000800 */
[----:B------:R-:W0:Y:S01]  /*24e920*/  LDCU UR7, c[0x0][0x398] ;  /* 0x00007300ff0777ac */ /* 0x000e220008000800 */
[----:B------:R-:W0:Y:S01]  /*24e930*/  LDCU UR16, c[0x0][0x398] ;  /* 0x00007300ff1077ac */ /* 0x000e220008000800 */
[C---:B--2---:R-:W-:Y:S02]  /*24e940*/  PRMT R0, R25.reuse, 0x7770, RZ ;  /* 0x0000777019007816 */ /* 0x044fe400000000ff */
[----:B------:R-:W-:-:S03]  /*24e950*/  PRMT R2, R25, 0x7771, RZ ;  /* 0x0000777119027816 */ /* 0x000fc600000000ff */
[----:B---3--:R2:W-:Y:S04]  /*24e960*/  @P4 STG.E.U8 desc[UR4][R4.64], R0 ;  /* 0x0000000004004986 */ /* 0x0085e8000c101104 */
[----:B------:R3:W-:Y:S01]  /*24e970*/  @P6 STG.E.U8 desc[UR4][R26.64], R2 ;  /* 0x000000021a006986 */ /* 0x0007e2000c101104 */
[C---:B--2---:R-:W-:Y:S02]  /*24e980*/  PRMT R0, R25.reuse, 0x7772, RZ ;  /* 0x0000777219007816 */ /* 0x044fe400000000ff */
[----:B------:R-:W-:Y:S01]  /*24e990*/  PRMT R25, R25, 0x7773, RZ ;  /* 0x0000777319197816 */ /* 0x000fe200000000ff */
[----:B------:R-:W2:Y:S04]  /*24e9a0*/  LDL.LU.64 R4, [R1+0xf40] ;  /* 0x000f400001047983 */ /* 0x000ea80000300a00 */
[----:B------:R-:W2:Y:S04]  /*24e9b0*/  LDL.LU R20, [R1+0x718] ;  /* 0x0007180001147983 */ /* 0x000ea80000300800 */
[----:B------:R-:W-:Y:S04]  /*24e9c0*/  @P5 STG.E.U8 desc[UR4][R12.64], R0 ;  /* 0x000000000c005986 */ /* 0x000fe8000c101104 */
[----:B---3--:R-:W3:Y:S04]  /*24e9d0*/  LDL.LU.64 R26, [R1+0xf80] ;  /* 0x000f8000011a7983 */ /* 0x008ee80000300a00 */
[----:B------:R0:W-:Y:S04]  /*24e9e0*/  @P0 STG.E.U8 desc[UR4][R28.64], R25 ;  /* 0x000000191c000986 */ /* 0x0001e8000c101104 */
[----:B0-----:R-:W2:Y:S01]  /*24e9f0*/  LDL.LU.64 R24, [R1+0xf48] ;  /* 0x000f480001187983 */ /* 0x001ea20000300a00 */
[----:B------:R-:W-:-:S02]  /*24ea00*/  ISETP.LT.AND P6, PT, R21, UR13, !P1 ;  /* 0x0000000d15007c0c */ /* 0x000fc4000cfc1270 */
[----:B------:R-:W-:Y:S01]  /*24ea10*/  ISETP.LT.AND P4, PT, R16, UR8, !P1 ;  /* 0x0000000810007c0c */ /* 0x000fe2000cf81270 */
[----:B------:R-:W3:Y:S01]  /*24ea20*/  LDL.LU.64 R12, [R1+0x1088] ;  /* 0x00108800010c7983 */ /* 0x000ee20000300a00 */
[----:B------:R-:W-:-:S03]  /*24ea30*/  ISETP.LT.AND P5, PT, R14, UR10, !P1 ;  /* 0x0000000a0e007c0c */ /* 0x000fc6000cfa1270 */
[----:B------:R-:W3:Y:S01]  /*24ea40*/  LDL.LU.64 R28, [R1+0x1080] ;  /* 0x00108000011c7983 */ /* 0x000ee20000300a00 */
[----:B------:R-:W-:Y:S02]  /*24ea50*/  ISETP.LT.AND P0, PT, R7, UR14, !P1 ;  /* 0x0000000e07007c0c */ /* 0x000fe4000cf01270 */
[C---:B------:R-:W-:Y:S02]  /*24ea60*/  PRMT R0, R6.reuse, 0x7770, RZ ;  /* 0x0000777006007816 */ /* 0x040fe400000000ff */
[C---:B------:R-:W-:Y:S01]  /*24ea70*/  PRMT R2, R6.reuse, 0x7771, RZ ;  /* 0x0000777106027816 */ /* 0x040fe200000000ff */
[----:B------:R-:W3:Y:S01]  /*24ea80*/  LDL.LU R19, [R1+0x788] ;  /* 0x0007880001137983 */ /* 0x000ee20000300800 */
[----:B------:R-:W0:Y:S01]  /*24ea90*/  LDCU UR8, c[0x0][0x398] ;  /* 0x00007300ff0877ac */ /* 0x000e220008000800 */
[----:B------:R-:W0:Y:S01]  /*24eaa0*/  LDCU UR10, c[0x0][0x398] ;  /* 0x00007300ff0a77ac */ /* 0x000e220008000800 */
[----:B------:R-:W0:Y:S01]  /*24eab0*/  LDCU UR13, c[0x0][0x398] ;  /* 0x00007300ff0d77ac */ /* 0x000e220008000800 */
[----:B------:R-:W0:Y:S01]  /*24eac0*/  LDCU UR14, c[0x0][0x398] ;  /* 0x00007300ff0e77ac */ /* 0x000e220008000800 */
[----:B------:R1:W-:Y:S04]  /*24ead0*/  @P6 STG.E.U8 desc[UR4][R10.64], R0 ;  /* 0x000000000a006986 */ /* 0x0003e8000c101104 */
[----:B----4-:R4:W-:Y:S04]  /*24eae0*/  @P4 STG.E.U8 desc[UR4][R8.64], R2 ;  /* 0x0000000208004986 */ /* 0x0109e8000c101104 */
[----:B-1----:R-:W3:Y:S01]  /*24eaf0*/  LDL.LU.64 R10, [R1+0x1170] ;  /* 0x00117000010a7983 */ /* 0x002ee20000300a00 */
[----:B------:R-:W-:-:S03]  /*24eb00*/  PRMT R0, R6, 0x7772, RZ ;  /* 0x0000777206007816 */ /* 0x000fc600000000ff */
[----:B----4-:R-:W4:Y:S01]  /*24eb10*/  LDL.LU.64 R8, [R1+0x1038] ;  /* 0x0010380001087983 */ /* 0x010f220000300a00 */
[----:B------:R-:W-:Y:S02]  /*24eb20*/  PRMT R2, R6, 0x7773, RZ ;  /* 0x0000777306027816 */ /* 0x000fe400000000ff */
[----:B------:R-:W-:Y:S02]  /*24eb30*/  ISETP.LT.AND P4, PT, R15, UR15, !P1 ;  /* 0x0000000f0f007c0c */ /* 0x000fe4000cf81270 */
[----:B------:R-:W-:Y:S01]  /*24eb40*/  ISETP.LT.AND P6, PT, R18, UR9, !P1 ;  /* 0x0000000912007c0c */ /* 0x000fe2000cfc1270 */
[----:B------:R-:W1:Y:S01]  /*24eb50*/  LDCU UR15, c[0x0][0x398] ;  /* 0x00007300ff0f77ac */ /* 0x000e620008000800 */
[----:B------:R-:W0:Y:S01]  /*24eb60*/  LDCU UR9, c[0x0][0x398] ;  /* 0x00007300ff0977ac */ /* 0x000e220008000800 */
[----:B--2---:R2:W-:Y:S04]  /*24eb70*/  @P5 STG.E.U8 desc[UR4][R24.64], R0 ;  /* 0x0000000018005986 */ /* 0x0045e8000c101104 */
[----:B------:R0:W-:Y:S04]  /*24eb80*/  @P0 STG.E.U8 desc[UR4][R4.64], R2 ;  /* 0x0000000204000986 */ /* 0x0001e8000c101104 */
[----:B--2---:R-:W2:Y:S04]  /*24eb90*/  LDL.LU.64 R24, [R1+0x1158] ;  /* 0x0011580001187983 */ /* 0x004ea80000300a00 */
[----:B0-----:R-:W2:Y:S01]  /*24eba0*/  LDL.LU.64 R4, [R1+0x1150] ;  /* 0x0011500001047983 */ /* 0x001ea20000300a00 */
[----:B------:R-:W-:Y:S01]  /*24ebb0*/  ISETP.LT.AND P5, PT, R17, UR6, !P1 ;  /* 0x0000000611007c0c */ /* 0x000fe2000cfa1270 */
[----:B------:R-:W-:Y:S01]  /*24ebc0*/  VIADD R0, R22, 0xff ;  /* 0x000000ff16007836 */ /* 0x000fe20000000000 */
[----:B------:R-:W-:-:S02]  /*24ebd0*/  PRMT R2, R20, 0x7770, RZ ;  /* 0x0000777014027816 */ /* 0x000fc400000000ff */
[----:B------:R-:W-:Y:S01]  /*24ebe0*/  ISETP.LT.AND P1, PT, R23, UR11, !P1 ;  /* 0x0000000b17007c0c */ /* 0x000fe2000cf21270 */
[----:B------:R-:W0:Y:S01]  /*24ebf0*/  LDCU UR6, c[0x0][0x398] ;  /* 0x00007300ff0677ac */ /* 0x000e220008000800 */
[----:B------:R-:W0:Y:S01]  /*24ec00*/  LDCU UR11, c[0x0][0x398] ;  /* 0x00007300ff0b77ac */ /* 0x000e220008000800 */
[----:B------:R-:W-:Y:S01]  /*24ec10*/  ISETP.GE.AND P0, PT, R0, UR25, PT ;  /* 0x0000001900007c0c */ /* 0x000fe2000bf06270 */
[----:B---3--:R3:W-:Y:S01]  /*24ec20*/  @P4 STG.E.U8 desc[UR4][R26.64], R2 ;  /* 0x000000021a004986 */ /* 0x0087e2000c101104 */
[----:B------:R-:W-:Y:S02]  /*24ec30*/  PRMT R0, R20, 0x7771, RZ ;  /* 0x0000777114007816 */ /* 0x000fe400000000ff */
[----:B------:R-:W-:Y:S01]  /*24ec40*/  ISETP.LT.AND P4, PT, R21, UR12, !P2 ;  /* 0x0000000c15007c0c */ /* 0x000fe2000d781270 */
[----:B------:R-:W0:Y:S02]  /*24ec50*/  LDCU UR12, c[0x0][0x398] ;  /* 0x00007300ff0c77ac */ /* 0x000e240008000800 */
[----:B------:R1:W-:Y:S01]  /*24ec60*/  @P5 STG.E.U8 desc[UR4][R12.64], R0 ;  /* 0x000000000c005986 */ /* 0x0003e2000c101104 */
[----:B------:R-:W-:Y:S01]  /*24ec70*/  ISETP.LT.AND P5, PT, R16, UR7, !P2 ;  /* 0x0000000710007c0c */ /* 0x000fe2000d7a1270 */
[----:B------:R-:W0:Y:S01]  /*24ec80*/  LDCU UR7, c[0x0][0x398] ;  /* 0x00007300ff0777ac */ /* 0x000e220008000800 */
[----:B---3--:R-:W-:Y:S01]  /*24ec90*/  PRMT R2, R20, 0x7772, RZ ;  /* 0x0000777214027816 */ /* 0x008fe200000000ff */
[----:B------:R-:W3:Y:S04]  /*24eca0*/  LDL.LU.64 R26, [R1+0x74e0] ;  /* 0x0074e000011a7983 */ /* 0x000ee80000300a00 */
[----:B------:R0:W-:Y:S01]  /*24ecb0*/  @P6 STG.E.U8 desc[UR4][R28.64], R2 ;  /* 0x000000021c006986 */ /* 0x0001e2000c101104 */
[----:B------:R-:W-:-:S02]  /*24ecc0*/  ISETP.LT.AND P6, PT, R14, UR8, !P2 ;  /* 0x000000080e007c0c */ /* 0x000fc4000d7c1270 */
[----:B-1----:R-:W-:Y:S01]  /*24ecd0*/  PRMT R0, R20, 0x7773, RZ ;  /* 0x0000777314007816 */ /* 0x002fe200000000ff */
[----:B------:R-:W3:Y:S01]  /*24ece0*/  LDL.LU.64 R12, [R1+0x1188] ;  /* 0x00118800010c7983 */ /* 0x000ee20000300a00 */
[----:B------:R-:W1:Y:S03]  /*24ecf0*/  LDCU UR8, c[0x0][0x398] ;  /* 0x00007300ff0877ac */ /* 0x000e660008000800 */
[----:B------:R1:W-:Y:S01]  /*24ed00*/  @P1 STG.E.U8 desc[UR4][R10.64], R0 ;  /* 0x000000000a001986 */ /* 0x0003e2000c101104 */
[----:B0-----:R-:W-:-:S03]  /*24ed10*/  PRMT R2, R19, 0x7770, RZ ;  /* 0x0000777013027816 */ /* 0x001fc600000000ff */
[----:B------:R-:W3:Y:S04]  /*24ed20*/  LDL.LU.64 R28, [R1+0x1180] ;  /* 0x00118000011c7983 */ /* 0x000ee80000300a00 */
[----:B----4-:R0:W-:Y:S04]  /*24ed30*/  @P4 STG.E.U8 desc[UR4][R8.64], R2 ;  /* 0x0000000208004986 */ /* 0x0101e8000c101104 */
[----:B-1----:R-:W4:Y:S01]  /*24ed40*/  LDL.LU.64 R10, [R1+0x11b0] ;  /* 0x0011b000010a7983 */ /* 0x002f220000300a00 */
[----:B------:R-:W-:Y:S02]  /*24ed50*/  PRMT R0, R19, 0x7771, RZ ;  /* 0x0000777113007816 */ /* 0x000fe400000000ff */
[----:B------:R-:W-:-:S02]  /*24ed60*/  ISETP.LT.AND P1, PT, R7, UR10, !P2 ;  /* 0x0000000a07007c0c */ /* 0x000fc4000d721270 */
[----:B0-----:R-:W-:Y:S01]  /*24ed70*/  PRMT R2, R19, 0x7772, RZ ;  /* 0x0000777213027816 */ /* 0x001fe200000000ff */
[----:B------:R-:W4:Y:S04]  /*24ed80*/  LDL.LU.64 R8, [R1+0x11a8] ;  /* 0x0011a80001087983 */ /* 0x000f280000300a00 */
[----:B------:R0:W-:Y:S04]  /*24ed90*/  STL [R1+0x74d8], R7 ;  /* 0x0074d80701007387 */ /* 0x0001e80000100800 */
[----:B------:R-:W4:Y:S01]  /*24eda0*/  LDL.LU R20, [R1+0x82c] ;  /* 0x00082c0001147983 */ /* 0x000f220000300800 */
[----:B------:R-:W-:Y:S01]  /*24edb0*/  ISETP.LT.AND P4, PT, R15, UR13, !P2 ;  /* 0x0000000d0f007c0c */ /* 0x000fe2000d781270 */
[----:B------:R-:W1:Y:S01]  /*24edc0*/  LDCU UR10, c[0x0][0x398] ;  /* 0x00007300ff0a77ac */ /* 0x000e620008000800 */
[----:B------:R-:W1:Y:S01]  /*24edd0*/  LDCU UR13, c[0x0][0x398] ;  /* 0x00007300ff0d77ac */ /* 0x000e620008000800 */
[----:B0-----:R-:W4:Y:S04]  /*24ede0*/  LDL.LU.64 R6, [R1+0x1210] ;  /* 0x0012100001067983 */ /* 0x001f280000300a00 */
[----:B------:R-:W-:Y:S04]  /*24edf0*/  STL [R1+0x74c8], R18 ;  /* 0x0074c81201007387 */ /* 0x000fe80000100800 */
[----:B--2---:R0:W-:Y:S04]  /*24ee00*/  @P5 STG.E.U8 desc[UR4][R24.64], R0 ;  /* 0x0000000018005986 */ /* 0x0041e8000c101104 */
[----:B------:R3:W-:Y:S01]  /*24ee10*/  @P6 STG.E.U8 desc[UR4][R4.64], R2 ;  /* 0x0000000204006986 */ /* 0x0007e2000c101104 */
[----:B------:R-:W-:-:S02]  /*24ee20*/  ISETP.LT.AND P6, PT, R18, UR15, !P2 ;  /* 0x0000000f12007c0c */ /* 0x000fc4000d7c1270 */
[----:B0-----:R-:W-:Y:S02]  /*24ee30*/  PRMT R0, R19, 0x7773, RZ ;  /* 0x0000777313007816 */ /* 0x001fe400000000ff */
[----:B------:R-:W2:Y:S01]  /*24ee40*/  LDL.LU.64 R18, [R1+0x11c0] ;  /* 0x0011c00001127983 */ /* 0x000ea20000300a00 */
[----:B------:R-:W-:Y:S02]  /*24ee50*/  ISETP.LT.AND P5, PT, R17, UR14, !P2 ;  /* 0x0000000e11007c0c */ /* 0x000fe4000d7a1270 */
[----:B------:R-:W-:Y:S02]  /*24ee60*/  ISETP.LT.AND P2, PT, R23, UR16, !P2 ;  /* 0x0000001017007c0c */ /* 0x000fe4000d741270 */
[----:B---3--:R-:W-:Y:S01]  /*24ee70*/  PRMT R2, R26, 0x7770, RZ ;  /* 0x000077701a027816 */ /* 0x008fe200000000ff */
[----:B--2---:R0:W-:Y:S04]  /*24ee80*/  STL.64 [R1+0x74d0], R18 ;  /* 0x0074d01201007387 */ /* 0x0041e80000100a00 */
[----:B0-----:R-:W2:Y:S04]  /*24ee90*/  LDL.LU.64 R18, [R1+0x11e8] ;  /* 0x0011e80001127983 */ /* 0x001ea80000300a00 */
[----:B------:R0:W-:Y:S01]  /*24eea0*/  @P1 STG.E.U8 desc[UR4][R12.64], R0 ;  /* 0x000000000c001986 */ /* 0x0001e2000c101104 */
[----:B------:R-:W-:-:S03]  /*24eeb0*/  ISETP.LT.AND P1, PT, R21, UR6, !P3 ;  /* 0x0000000615007c0c */ /* 0x000fc6000df21270 */
[----:B------:R3:W-:Y:S01]  /*24eec0*/  @P4 STG.E.U8 desc[UR4][R28.64], R2 ;  /* 0x000000021c004986 */ /* 0x0007e2000c101104 */
[----:B------:R-:W-:Y:S02]  /*24eed0*/  ISETP.LT.AND P4, PT, R21, UR17, !P0 ;  /* 0x0000001115007c0c */ /* 0x000fe4000c781270 */
[C---:B----4-:R-:W-:Y:S02]  /*24eee0*/  PRMT R3, R20.reuse, 0x7771, RZ ;  /* 0x0000777114037816 */ /* 0x050fe400000000ff */
[----:B------:R-:W-:Y:S01]  /*24eef0*/  PRMT R4, R20, 0x7773, RZ ;  /* 0x0000777314047816 */ /* 0x000fe200000000ff */
[----:B------:R-:W4:Y:S01]  /*24ef00*/  LDCU UR6, c[0x0][0x398] ;  /* 0x00007300ff0677ac */ /* 0x000f220008000800 */
[C---:B0-----:R-:W-:Y:S02]  /*24ef10*/  PRMT R0, R26.reuse, 0x7771, RZ ;  /* 0x000077711a007816 */ /* 0x041fe400000000ff */
[C---:B---3--:R-:W-:Y:S01]  /*24ef20*/  PRMT R2, R26.reuse, 0x7772, RZ ;  /* 0x000077721a027816 */ /* 0x048fe200000000ff */
[----:B------:R-:W3:Y:S04]  /*24ef30*/  LDL.LU.64 R28, [R1+0x1190] ;  /* 0x00119000011c7983 */ /* 0x000ee80000300a00 */
[----:B------:R0:W-:Y:S01]  /*24ef40*/  @P5 STG.E.U8 desc[UR4][R10.64], R0 ;  /* 0x000000000a005986 */ /* 0x0001e2000c101104 */
[----:B------:R-:W-:-:S03]  /*24ef50*/  PRMT R26, R26, 0x7773, RZ ;  /* 0x000077731a1a7816 */ /* 0x000fc600000000ff */
[----:B------:R-:W3:Y:S04]  /*24ef60*/  LDL.LU R12, [R1+0x71c] ;  /* 0x00071c00010c7983 */ /* 0x000ee80000300800 */
[----:B------:R-:W3:Y:S04]  /*24ef70*/  LDL.LU.64 R24, [R1+0x960] ;  /* 0x0009600001187983 */ /* 0x000ee80000300a00 */
[----:B------:R1:W-:Y:S04]  /*24ef80*/  @P6 STG.E.U8 desc[UR4][R8.64], R2 ;  /* 0x0000000208006986 */ /* 0x0003e8000c101104 */
[----:B------:R4:W-:Y:S01]  /*24ef90*/  @P2 STG.E.U8 desc[UR4][R6.64], R26 ;  /* 0x0000001a06002986 */ /* 0x0009e2000c101104 */
[----:B0-----:R-:W-:-:S03]  /*24efa0*/  PRMT R0, R20, 0x7770, RZ ;  /* 0x0000777014007816 */ /* 0x001fc600000000ff */
[----:B------:R-:W3:Y:S04]  /*24efb0*/  LDL.LU.64 R10, [R1+0x910] ;  /* 0x00091000010a7983 */ /* 0x000ee80000300a00 */
[----:B-1----:R-:W3:Y:S04]  /*24efc0*/  LDL.LU.64 R8, [R1+0x1208] ;  /* 0x0012080001087983 */ /* 0x002ee80000300a00 */
[----:B------:R-:W3:Y:S04]  /*24efd0*/  LDL.LU R21, [R1+0x78c] ;  /* 0x00078c0001157983 */ /* 0x000ee80000300800 */
[----:B----4-:R-:W4:Y:S04]  /*24efe0*/  LDL.LU R7, [R1+0x74d8] ;  /* 0x0074d80001077983 */ /* 0x010f280000300800 */
[----:B--2---:R0:W-:Y:S04]  /*24eff0*/  @P1 STG.E.U8 desc[UR4][R18.64], R0 ;  /* 0x0000000012001986 */ /* 0x0041e8000c101104 */
[----:B0-----:R-:W2:Y:S01]  /*24f000*/  LDL.LU.64 R18, [R1+0x74d0] ;  /* 0x0074d00001127983 */ /* 0x001ea20000300a00 */
[----:B------:R-:W-:-:S02]  /*24f010*/  ISETP.LT.AND P6, PT, R16, UR9, !P3 ;  /* 0x0000000910007c0c */ /* 0x000fc4000dfc1270 */
[----:B------:R-:W-:Y:S02]  /*24f020*/  ISETP.LT.AND P5, PT, R14, UR11, !P3 ;  /* 0x0000000b0e007c0c */ /* 0x000fe4000dfa1270 */
[----:B------:R-:W-:Y:S02]  /*24f030*/  PRMT R2, R20, 0x7772, RZ ;  /* 0x0000777214027816 */ /* 0x000fe400000000ff */
[----:B----4-:R-:W-:Y:S02]  /*24f040*/  ISETP.LT.AND P2, PT, R7, UR12, !P3 ;  /* 0x0000000c07007c0c */ /* 0x010fe4000df41270 */
[----:B------:R-:W-:Y:S01]  /*24f050*/  ISETP.LT.AND P1, PT, R15, UR7, !P3 ;  /* 0x000000070f007c0c */ /* 0x000fe2000df21270 */
[----:B------:R-:W0:Y:S01]  /*24f060*/  LDCU UR9, c[0x0][0x398] ;  /* 0x00007300ff0977ac */ /* 0x000e220008000800 */
[----:B------:R-:W1:Y:S01]  /*24f070*/  LDCU UR11, c[0x0][0x398] ;  /* 0x00007300ff0b77ac */ /* 0x000e620008000800 */
[----:B------:R-:W4:Y:S02]  /*24f080*/  LDCU UR7, c[0x0][0x398] ;  /* 0x00007300ff0777ac */ /* 0x000f240008000800 */
[----:B--2---:R2:W-:Y:S04]  /*24f090*/  @P6 STG.E.U8 desc[UR4][R18.64], R3 ;  /* 0x0000000312006986 */ /* 0x0045e8000c101104 */
[----:B---3--:R3:W-:Y:S04]  /*24f0a0*/  @P5 STG.E.U8 desc[UR4][R28.64], R2 ;  /* 0x000000021c005986 */ /* 0x0087e8000c101104 */
[----:B--2---:R-:W2:Y:S04]  /*24f0b0*/  LDL.LU R18, [R1+0x74c8] ;  /* 0x0074c80001127983 */ /* 0x004ea80000300800 */
[----:B---3--:R-:W3:Y:S04]  /*24f0c0*/  LDL.LU.64 R28, [R1+0x74c0] ;  /* 0x0074c000011c7983 */ /* 0x008ee80000300a00 */
[----:B------:R-:W2:Y:S01]  /*24f0d0*/  LDL.LU.64 R2, [R1+0x1178] ;  /* 0x0011780001027983 */ /* 0x000ea20000300a00 */
[----:B------:R-:W-:Y:S01]  /*24f0e0*/  ISETP.LT.AND P6, PT, R17, UR8, !P3 ;  /* 0x0000000811007c0c */ /* 0x000fe2000dfc1270 */
[----:B------:R-:W0:Y:S01]  /*24f0f0*/  LDCU UR8, c[0x0][0x398] ;  /* 0x00007300ff0877ac */ /* 0x000e220008000800 */
[----:B------:R-:W-:Y:S01]  /*24f100*/  PRMT R0, R12, 0x7770, RZ ;  /* 0x000077700c007816 */ /* 0x000fe200000000ff */
[----:B--2---:R2:W-:Y:S04]  /*24f110*/  @P2 STG.E.U8 desc[UR4][R2.64], R4 ;  /* 0x0000000402002986 */ /* 0x0045e8000c101104 */
[----:B--2---:R-:W2:Y:S01]  /*24f120*/  LDL.LU.64 R4, [R1+0x10c8] ;  /* 0x0010c80001047983 */ /* 0x004ea20000300a00 */
[----:B------:R-:W-:Y:S01]  /*24f130*/  ISETP.LT.AND P2, PT, R18, UR10, !P3 ;  /* 0x0000000a12007c0c */ /* 0x000fe2000df41270 */
[----:B------:R-:W0:Y:S01]  /*24f140*/  LDCU UR10, c[0x0][0x398] ;  /* 0x00007300ff0a77ac */ /* 0x000e220008000800 */
[----:B------:R-:W-:-:S02]  /*24f150*/  ISETP.LT.AND P3, PT, R23, UR6, !P3 ;  /* 0x0000000617007c0c */ /* 0x000fc4000df61270 */
[C---:B------:R-:W-:Y:S02]  /*24f160*/  PRMT R2, R12.reuse, 0x7771, RZ ;  /* 0x000077710c027816 */ /* 0x040fe400000000ff */
[----:B------:R-:W-:Y:S02]  /*24f170*/  PRMT R3, R12, 0x7773, RZ ;  /* 0x000077730c037816 */ /* 0x000fe400000000ff */
[----:B------:R-:W-:Y:S02]  /*24f180*/  ISETP.LT.AND P5, PT, R16, UR13, !P0 ;  /* 0x0000000d10007c0c */ /* 0x000fe4000c7a1270 */
[----:B------:R-:W-:Y:S01]  /*24f190*/  PRMT R6, R21, 0x7773, RZ ;  /* 0x0000777315067816 */ /* 0x000fe200000000ff */
[----:B--2---:R2:W-:Y:S04]  /*24f1a0*/  @P1 STG.E.U8 desc[UR4][R4.64], R0 ;  /* 0x0000000004001986 */ /* 0x0045e8000c101104 */
[----:B------:R3:W-:Y:S01]  /*24f1b0*/  @P6 STG.E.U8 desc[UR4][R24.64], R2 ;  /* 0x0000000218006986 */ /* 0x0007e2000c101104 */
[----:B0-----:R-:W-:-:S02]  /*24f1c0*/  ISETP.LT.AND P1, PT, R14, UR9, !P0 ;  /* 0x000000090e007c0c */ /* 0x001fc4000c721270 */
[----:B-1----:R-:W-:Y:S02]  /*24f1d0*/  ISETP.LT.AND P6, PT, R7, UR11, !P0 ;  /* 0x0000000b07007c0c */ /* 0x002fe4000c7c1270 */
[----:B--2---:R-:W-:Y:S02]  /*24f1e0*/  PRMT R0, R12, 0x7772, RZ ;  /* 0x000077720c007816 */ /* 0x004fe400000000ff */
[C---:B------:R-:W-:Y:S02]  /*24f1f0*/  PRMT R4, R21.reuse, 0x7770, RZ ;  /* 0x0000777015047816 */ /* 0x040fe400000000ff */
[----:B------:R-:W-:Y:S01]  /*24f200*/  PRMT R5, R21, 0x7771, RZ ;  /* 0x0000777115057816 */ /* 0x000fe200000000ff */
[----:B------:R0:W-:Y:S04]  /*24f210*/  @P2 STG.E.U8 desc[UR4][R10.64], R0 ;  /* 0x000000000a002986 */ /* 0x0001e8000c101104 */
[----:B---3--:R-:W-:Y:S04]  /*24f220*/  @P3 STG.E.U8 desc[UR4][R28.64], R3 ;  /* 0x000000031c003986 */ /* 0x008fe8000c101104 */
[----:B------:R1:W-:Y:S01]  /*24f230*/  @P4 STG.E.U8 desc[UR4][R8.64], R4 ;  /* 0x0000000408004986 */ /* 0x0003e2000c101104 */
[----:B----4-:R-:W-:-:S02]  /*24f240*/  ISETP.LT.AND P2, PT, R15, UR7, !P0 ;  /* 0x000000070f007c0c */ /* 0x010fc4000c741270 */
[----:B------:R-:W-:Y:S02]  /*24f250*/  ISETP.LT.AND P3, PT, R17, UR8, !P0 ;  /* 0x0000000811007c0c */ /* 0x000fe4000c761270 */
[----:B------:R-:W-:Y:S02]  /*24f260*/  ISETP.LT.AND P4, PT, R18, UR10, !P0 ;  /* 0x0000000a12007c0c */ /* 0x000fe4000c781270 */
[----:B------:R-:W-:Y:S02]  /*24f270*/  PRMT R2, R21, 0x7772, RZ ;  /* 0x0000777215027816 */ /* 0x000fe400000000ff */
[----:B------:R-:W2:Y:S04]  /*24f280*/  LDL.LU.64 R20, [R1+0x11e0] ;  /* 0x0011e00001147983 */ /* 0x000ea80000300a00 */
[----:B------:R-:W3:Y:S04]  /*24f290*/  LDL.LU.64 R18, [R1+0x11a0] ;  /* 0x0011a00001127983 */ /* 0x000ee80000300a00 */
[----:B------:R-:W4:Y:S04]  /*24f2a0*/  LDL.LU.64 R16, [R1+0x1108] ;  /* 0x0011080001107983 */ /* 0x000f280000300a00 */
[----:B------:R-:W4:Y:S04]  /*24f2b0*/  LDL.LU.64 R14, [R1+0x9d0] ;  /* 0x0009d000010e7983 */ /* 0x000f280000300a00 */
[----:B0-----:R-:W4:Y:S04]  /*24f2c0*/  LDL.LU.64 R10, [R1+0x918] ;  /* 0x00091800010a7983 */ /* 0x001f280000300a00 */
[----:B-1----:R-:W4:Y:S01]  /*24f2d0*/  LDL.LU.64 R8, [R1+0x8f8] ;  /* 0x0008f80001087983 */ /* 0x002f220000300a00 */
[----:B------:R-:W-:-:S02]  /*24f2e0*/  PRMT R0, R27, 0x7770, RZ ;  /* 0x000077701b007816 */ /* 0x000fc400000000ff */
[C---:B------:R-:W-:Y:S02]  /*24f2f0*/  PRMT R3, R27.reuse, 0x7771, RZ ;  /* 0x000077711b037816 */ /* 0x040fe400000000ff */
[----:B------:R-:W-:Y:S02]  /*24f300*/  PRMT R4, R27, 0x7772, RZ ;  /* 0x000077721b047816 */ /* 0x000fe400000000ff */
[----:B------:R-:W-:Y:S02]  /*24f310*/  ISETP.LT.AND P0, PT, R23, UR10, !P0 ;  /* 0x0000000a17007c0c */ /* 0x000fe4000c701270 */
[----:B------:R-:W-:Y:S01]  /*24f320*/  PRMT R27, R27, 0x7773, RZ ;  /* 0x000077731b1b7816 */ /* 0x000fe200000000ff */
[----:B--2---:R0:W-:Y:S04]  /*24f330*/  @P5 STG.E.U8 desc[UR4][R20.64], R5 ;  /* 0x0000000514005986 */ /* 0x0041e8000c101104 */
[----:B---3--:R0:W-:Y:S04]  /*24f340*/  @P1 STG.E.U8 desc[UR4][R18.64], R2 ;  /* 0x0000000212001986 */ /* 0x0081e8000c101104 */
[----:B----4-:R0:W-:Y:S04]  /*24f350*/  @P6 STG.E.U8 desc[UR4][R16.64], R6 ;  /* 0x0000000610006986 */ /* 0x0101e8000c101104 */
[----:B------:R0:W-:Y:S04]  /*24f360*/  @P2 STG.E.U8 desc[UR4][R14.64], R0 ;  /* 0x000000000e002986 */ /* 0x0001e8000c101104 */
[----:B------:R0:W-:Y:S04]  /*24f370*/  @P3 STG.E.U8 desc[UR4][R10.64], R3 ;  /* 0x000000030a003986 */ /* 0x0001e8000c101104 */
[----:B------:R0:W-:Y:S01]  /*24f380*/  @P4 STG.E.U8 desc[UR4][R8.64], R4 ;  /* 0x0000000408004986 */ /* 0x0001e2000c101104 */
[----:B------:R-:W-:Y:S05]  /*24f390*/  @!P0 EXIT ;  /* 0x000000000000894d */ /* 0x000fea0003800000 */
[----:B0-----:R-:W2:Y:S04]  /*24f3a0*/  LDL.LU.64 R8, [R1+0x8f0] ;  /* 0x0008f00001087983 */ /* 0x001ea80000300a00 */
[----:B--2---:R-:W-:Y:S01]  /*24f3b0*/  STG.E.U8 desc[UR4][R8.64], R27 ;  /* 0x0000001b08007986 */ /* 0x004fe2000c101104 */
[----:B------:R-:W-:Y:S05]  /*24f3c0*/  EXIT ;  /* 0x000000000000794d */ /* 0x000fea0003800000 */
.L_x_2:
[----:B------:R-:W-:-:S00]  /*24f3d0*/  BRA `(.L_x_2) ;  /* 0xfffffffc00fc7947 */ /* 0x000fc0000383ffff */
[----:B------:R-:W-:-:S00]  /*24f3e0*/  NOP ;  /* 0x0000000000007918 */ /* 0x000fc00000000000 */
        /* <DEDUP_REMOVED lines=9> */
.L_x_3:


//--------------------- .nv.shared.matmul_kernel  --------------------------
	.section	.nv.shared.matmul_kernel,"aw",@nobits
	.sectionflags	@""
	.align	16
	.zero		1024


//--------------------- .nv.shared.reserved.0     --------------------------
	.section	.nv.shared.reserved.0,"aw",@nobits
	.weak		__nv_reservedSMEM_offset_0_alias
	.size		__nv_reservedSMEM_offset_0_alias, 0, 64
	.other		__nv_reservedSMEM_offset_0_alias,@"STO_CUDA_RESERVED_SHARED STV_DEFAULT"
__nv_reservedSMEM_offset_0_alias:
	.zero		0
	.zero		64


//--------------------- .nv.constant0.matmul_kernel --------------------------
	.section	.nv.constant0.matmul_kernel,"a",@progbits
	.sectionflags	@""
	.align	4
.nv.constant0.matmul_kernel:
	.zero		976


//--------------------- SYMBOLS --------------------------

	.type		.nv.reservedSmem.offset0,@object
	.size		.nv.reservedSmem.offset0,0x4
	.type		.nv.reservedSmem.cap,@object
	.size		.nv.reservedSmem.cap,0x4
